// Copyright (c) 2024, Jay Shah, Ganesh Bikshandi, Ying Zhang, Vijay Thakkar, Pradeep Ramani, Tri Dao.
// Splitting the different template instantiations to different files to speed up compilation.
// This file is auto-generated. See "generate_kernels.py"

#include "flash_fwd_launch_template.h"

#ifndef FLASHATTENTION_DISABLE_HDIM64
template void run_mha_fwd_<90, cutlass::bfloat16_t, 64, 64, true, true, true, true>(Flash_fwd_params &params, cudaStream_t stream);
#endif


// ===== COMPILED SASS (sm_90a) =====

	.target	sm_90a

	.elftype	@"ET_EXEC"


//--------------------- .note.nv.tkinfo           --------------------------
	.section	.note.nv.tkinfo,"",@"SHT_NOTE"
	.sectionflags	@"SHF_NOTE_NV_TKINFO"
	.tkinfo
        /*0018*/ 	.word	0x00000002
        /*0030*/ 	.string	""
        /*0030*/ 	.string	"ptxas"
        /*0030*/ 	.string	"Cuda compilation tools, release 13.0, V13.0.88"
        /*0030*/ 	.string	"Build cuda_13.0.r13.0/compiler.36424714_0"
        /*0030*/ 	.string	"-arch sm_90a -m 64 "



//--------------------- .note.nv.cuinfo           --------------------------
	.section	.note.nv.cuinfo,"",@"SHT_NOTE"
	.sectionflags	@"SHF_NOTE_NV_CUINFO"
        /*0018*/ 	.short	0x0002
        /*001a*/ 	.short	0x005a
        /*001c*/ 	.short	0x0082
	.zero		2


//--------------------- .nv.info                  --------------------------
	.section	.nv.info,"",@"SHT_CUDA_INFO"
	.align	4


	//----- nvinfo : EIATTR_REGCOUNT
	.align		4
        /*0000*/ 	.byte	0x04, 0x2f
        /*0002*/ 	.short	(.L_19 - .L_18)
	.align		4
.L_18:
        /*0004*/ 	.word	index@(_ZN7cutlass13device_kernelIN5flash11enable_sm90INS1_16FlashAttnFwdSm90INS1_25CollectiveMainloopFwdSm90ILi2EN4cute5tupleIJNS5_1CILi1EEES8_S8_EEENS6_IJNS7_ILi192EEENS7_ILi128EEENS7_ILi64EEEEEELi64ENS_10bfloat16_tEfNS_4arch4Sm90ELb1ELb0ELb1ELb1ELb1ELb1ELb0ELb1ELb1ELb1ELb1ELb0EEENS1_21CollectiveEpilogueFwdINS6_IJSA_SC_SB_EEES9_SE_SG_Li384ELb1ELb1ELb1ELb0EEENS1_36VarlenDynamicPersistentTileSchedulerILi192ELi128ELi384ELi128ELb1ELb1ELb1ELb1ELb1ELb1EEEEEEEEEvNT_6ParamsE)
        /*0008*/ 	.word	0x00000080


	//----- nvinfo : EIATTR_FRAME_SIZE
	.align		4
.L_19:
        /*000c*/ 	.byte	0x04, 0x11
        /*000e*/ 	.short	(.L_21 - .L_20)
	.align		4
.L_20:
        /*0010*/ 	.word	index@(_ZN7cutlass13device_kernelIN5flash11enable_sm90INS1_16FlashAttnFwdSm90INS1_25CollectiveMainloopFwdSm90ILi2EN4cute5tupleIJNS5_1CILi1EEES8_S8_EEENS6_IJNS7_ILi192EEENS7_ILi128EEENS7_ILi64EEEEEELi64ENS_10bfloat16_tEfNS_4arch4Sm90ELb1ELb0ELb1ELb1ELb1ELb1ELb0ELb1ELb1ELb1ELb1ELb0EEENS1_21CollectiveEpilogueFwdINS6_IJSA_SC_SB_EEES9_SE_SG_Li384ELb1ELb1ELb1ELb0EEENS1_36VarlenDynamicPersistentTileSchedulerILi192ELi128ELi384ELi128ELb1ELb1ELb1ELb1ELb1ELb1EEEEEEEEEvNT_6ParamsE)
        /*0014*/ 	.word	0x00000068


	//----- nvinfo : EIATTR_REGCOUNT
	.align		4
.L_21:
        /*0018*/ 	.byte	0x04, 0x2f
        /*001a*/ 	.short	(.L_23 - .L_22)
	.align		4
.L_22:
        /*001c*/ 	.word	index@(_ZN7cutlass13device_kernelIN5flash11enable_sm90INS1_16FlashAttnFwdSm90INS1_25CollectiveMainloopFwdSm90ILi2EN4cute5tupleIJNS5_1CILi1EEES8_S8_EEENS6_IJNS7_ILi192EEENS7_ILi128EEENS7_ILi64EEEEEELi64ENS_10bfloat16_tEfNS_4arch4Sm90ELb1ELb0ELb1ELb1ELb1ELb0ELb0ELb1ELb1ELb1ELb1ELb0EEENS1_21CollectiveEpilogueFwdINS6_IJSA_SC_SB_EEES9_SE_SG_Li384ELb1ELb1ELb1ELb0EEENS1_36VarlenDynamicPersistentTileSchedulerILi192ELi128ELi384ELi128ELb1ELb1ELb1ELb1ELb1ELb1EEEEEEEEEvNT_6ParamsE)
        /*0020*/ 	.word	0x00000080


	//----- nvinfo : EIATTR_FRAME_SIZE
	.align		4
.L_23:
        /*0024*/ 	.byte	0x04, 0x11
        /*0026*/ 	.short	(.L_25 - .L_24)
	.align		4
.L_24:
        /*0028*/ 	.word	index@(_ZN7cutlass13device_kernelIN5flash11enable_sm90INS1_16FlashAttnFwdSm90INS1_25CollectiveMainloopFwdSm90ILi2EN4cute5tupleIJNS5_1CILi1EEES8_S8_EEENS6_IJNS7_ILi192EEENS7_ILi128EEENS7_ILi64EEEEEELi64ENS_10bfloat16_tEfNS_4arch4Sm90ELb1ELb0ELb1ELb1ELb1ELb0ELb0ELb1ELb1ELb1ELb1ELb0EEENS1_21CollectiveEpilogueFwdINS6_IJSA_SC_SB_EEES9_SE_SG_Li384ELb1ELb1ELb1ELb0EEENS1_36VarlenDynamicPersistentTileSchedulerILi192ELi128ELi384ELi128ELb1ELb1ELb1ELb1ELb1ELb1EEEEEEEEEvNT_6ParamsE)
        /*002c*/ 	.word	0x00000040


	//----- nvinfo : EIATTR_REGCOUNT
	.align		4
.L_25:
        /*0030*/ 	.byte	0x04, 0x2f
        /*0032*/ 	.short	(.L_27 - .L_26)
	.align		4
.L_26:
        /*0034*/ 	.word	index@(_ZN7cutlass13device_kernelIN5flash11enable_sm90INS1_16FlashAttnFwdSm90INS1_25CollectiveMainloopFwdSm90ILi2EN4cute5tupleIJNS5_1CILi1EEES8_S8_EEENS6_IJNS7_ILi192EEENS7_ILi128EEENS7_ILi64EEEEEELi64ENS_10bfloat16_tEfNS_4arch4Sm90ELb1ELb0ELb1ELb0ELb1ELb0ELb0ELb1ELb1ELb1ELb1ELb0EEENS1_21CollectiveEpilogueFwdINS6_IJSA_SC_SB_EEES9_SE_SG_Li384ELb0ELb1ELb1ELb0EEENS1_19SingleTileSchedulerILb0ELb1ELb1ELi192EEEEEEEEEvNT_6ParamsE)
        /*0038*/ 	.word	0x00000080


	//----- nvinfo : EIATTR_FRAME_SIZE
	.align		4
.L_27:
        /*003c*/ 	.byte	0x04, 0x11
        /*003e*/ 	.short	(.L_29 - .L_28)
	.align		4
.L_28:
        /*0040*/ 	.word	index@(_ZN7cutlass13device_kernelIN5flash11enable_sm90INS1_16FlashAttnFwdSm90INS1_25CollectiveMainloopFwdSm90ILi2EN4cute5tupleIJNS5_1CILi1EEES8_S8_EEENS6_IJNS7_ILi192EEENS7_ILi128EEENS7_ILi64EEEEEELi64ENS_10bfloat16_tEfNS_4arch4Sm90ELb1ELb0ELb1ELb0ELb1ELb0ELb0ELb1ELb1ELb1ELb1ELb0EEENS1_21CollectiveEpilogueFwdINS6_IJSA_SC_SB_EEES9_SE_SG_Li384ELb0ELb1ELb1ELb0EEENS1_19SingleTileSchedulerILb0ELb1ELb1ELi192EEEEEEEEEvNT_6ParamsE)
        /*0044*/ 	.word	0x00000008


	//----- nvinfo : EIATTR_REGCOUNT
	.align		4
.L_29:
        /*0048*/ 	.byte	0x04, 0x2f
        /*004a*/ 	.short	(.L_31 - .L_30)
	.align		4
.L_30:
        /*004c*/ 	.word	index@(_ZN7cutlass13device_kernelIN5flash11enable_sm90INS1_16FlashAttnFwdSm90INS1_25CollectiveMainloopFwdSm90ILi2EN4cute5tupleIJNS5_1CILi1EEES8_S8_EEENS6_IJNS7_ILi192EEENS7_ILi128EEENS7_ILi64EEEEEELi64ENS_10bfloat16_tEfNS_4arch4Sm90ELb0ELb1ELb1ELb1ELb1ELb1ELb0ELb1ELb1ELb1ELb1ELb0EEENS1_21CollectiveEpilogueFwdINS6_IJSA_SC_SB_EEES9_SE_SG_Li384ELb1ELb1ELb1ELb0EEENS1_36VarlenDynamicPersistentTileSchedulerILi192ELi128ELi384ELi128ELb1ELb1ELb1ELb1ELb0ELb1EEEEEEEEEvNT_6ParamsE)
        /*0050*/ 	.word	0x00000080


	//----- nvinfo : EIATTR_FRAME_SIZE
	.align		4
.L_31:
        /*0054*/ 	.byte	0x04, 0x11
        /*0056*/ 	.short	(.L_33 - .L_32)
	.align		4
.L_32:
        /*0058*/ 	.word	index@(_ZN7cutlass13device_kernelIN5flash11enable_sm90INS1_16FlashAttnFwdSm90INS1_25CollectiveMainloopFwdSm90ILi2EN4cute5tupleIJNS5_1CILi1EEES8_S8_EEENS6_IJNS7_ILi192EEENS7_ILi128EEENS7_ILi64EEEEEELi64ENS_10bfloat16_tEfNS_4arch4Sm90ELb0ELb1ELb1ELb1ELb1ELb1ELb0ELb1ELb1ELb1ELb1ELb0EEENS1_21CollectiveEpilogueFwdINS6_IJSA_SC_SB_EEES9_SE_SG_Li384ELb1ELb1ELb1ELb0EEENS1_36VarlenDynamicPersistentTileSchedulerILi192ELi128ELi384ELi128ELb1ELb1ELb1ELb1ELb0ELb1EEEEEEEEEvNT_6ParamsE)
        /*005c*/ 	.word	0x00000068


	//----- nvinfo : EIATTR_REGCOUNT
	.align		4
.L_33:
        /*0060*/ 	.byte	0x04, 0x2f
        /*0062*/ 	.short	(.L_35 - .L_34)
	.align		4
.L_34:
        /*0064*/ 	.word	index@(_ZN7cutlass13device_kernelIN5flash11enable_sm90INS1_16FlashAttnFwdSm90INS1_25CollectiveMainloopFwdSm90ILi2EN4cute5tupleIJNS5_1CILi1EEES8_S8_EEENS6_IJNS7_ILi192EEENS7_ILi128EEENS7_ILi64EEEEEELi64ENS_10bfloat16_tEfNS_4arch4Sm90ELb0ELb1ELb1ELb1ELb1ELb0ELb0ELb1ELb1ELb1ELb1ELb0EEENS1_21CollectiveEpilogueFwdINS6_IJSA_SC_SB_EEES9_SE_SG_Li384ELb1ELb1ELb1ELb0EEENS1_36VarlenDynamicPersistentTileSchedulerILi192ELi128ELi384ELi128ELb1ELb1ELb1ELb1ELb0ELb1EEEEEEEEEvNT_6ParamsE)
        /*0068*/ 	.word	0x00000080


	//----- nvinfo : EIATTR_FRAME_SIZE
	.align		4
.L_35:
        /*006c*/ 	.byte	0x04, 0x11
        /*006e*/ 	.short	(.L_37 - .L_36)
	.align		4
.L_36:
        /*0070*/ 	.word	index@(_ZN7cutlass13device_kernelIN5flash11enable_sm90INS1_16FlashAttnFwdSm90INS1_25CollectiveMainloopFwdSm90ILi2EN4cute5tupleIJNS5_1CILi1EEES8_S8_EEENS6_IJNS7_ILi192EEENS7_ILi128EEENS7_ILi64EEEEEELi64ENS_10bfloat16_tEfNS_4arch4Sm90ELb0ELb1ELb1ELb1ELb1ELb0ELb0ELb1ELb1ELb1ELb1ELb0EEENS1_21CollectiveEpilogueFwdINS6_IJSA_SC_SB_EEES9_SE_SG_Li384ELb1ELb1ELb1ELb0EEENS1_36VarlenDynamicPersistentTileSchedulerILi192ELi128ELi384ELi128ELb1ELb1ELb1ELb1ELb0ELb1EEEEEEEEEvNT_6ParamsE)
        /*0074*/ 	.word	0x00000040


	//----- nvinfo : EIATTR_REGCOUNT
	.align		4
.L_37:
        /*0078*/ 	.byte	0x04, 0x2f
        /*007a*/ 	.short	(.L_39 - .L_38)
	.align		4
.L_38:
        /*007c*/ 	.word	index@(_ZN7cutlass13device_kernelIN5flash11enable_sm90INS1_16FlashAttnFwdSm90INS1_25CollectiveMainloopFwdSm90ILi2EN4cute5tupleIJNS5_1CILi1EEES8_S8_EEENS6_IJNS7_ILi192EEENS7_ILi128EEENS7_ILi64EEEEEELi64ENS_10bfloat16_tEfNS_4arch4Sm90ELb0ELb1ELb1ELb0ELb1ELb0ELb0ELb1ELb1ELb1ELb1ELb0EEENS1_21CollectiveEpilogueFwdINS6_IJSA_SC_SB_EEES9_SE_SG_Li384ELb0ELb1ELb1ELb0EEENS1_19SingleTileSchedulerILb0ELb1ELb1ELi192EEEEEEEEEvNT_6ParamsE)
        /*0080*/ 	.word	0x00000080


	//----- nvinfo : EIATTR_FRAME_SIZE
	.align		4
.L_39:
        /*0084*/ 	.byte	0x04, 0x11
        /*0086*/ 	.short	(.L_41 - .L_40)
	.align		4
.L_40:
        /*0088*/ 	.word	index@(_ZN7cutlass13device_kernelIN5flash11enable_sm90INS1_16FlashAttnFwdSm90INS1_25CollectiveMainloopFwdSm90ILi2EN4cute5tupleIJNS5_1CILi1EEES8_S8_EEENS6_IJNS7_ILi192EEENS7_ILi128EEENS7_ILi64EEEEEELi64ENS_10bfloat16_tEfNS_4arch4Sm90ELb0ELb1ELb1ELb0ELb1ELb0ELb0ELb1ELb1ELb1ELb1ELb0EEENS1_21CollectiveEpilogueFwdINS6_IJSA_SC_SB_EEES9_SE_SG_Li384ELb0ELb1ELb1ELb0EEENS1_19SingleTileSchedulerILb0ELb1ELb1ELi192EEEEEEEEEvNT_6ParamsE)
        /*008c*/ 	.word	0x00000008


	//----- nvinfo : EIATTR_REGCOUNT
	.align		4
.L_41:
        /*0090*/ 	.byte	0x04, 0x2f
        /*0092*/ 	.short	(.L_43 - .L_42)
	.align		4
.L_42:
        /*0094*/ 	.word	index@(_ZN7cutlass13device_kernelIN5flash11enable_sm90INS1_16FlashAttnFwdSm90INS1_25CollectiveMainloopFwdSm90ILi2EN4cute5tupleIJNS5_1CILi1EEES8_S8_EEENS6_IJNS7_ILi192EEENS7_ILi128EEENS7_ILi64EEEEEELi64ENS_10bfloat16_tEfNS_4arch4Sm90ELb0ELb0ELb1ELb1ELb1ELb1ELb0ELb1ELb1ELb1ELb1ELb0EEENS1_21CollectiveEpilogueFwdINS6_IJSA_SC_SB_EEES9_SE_SG_Li384ELb1ELb1ELb1ELb0EEENS1_36VarlenDynamicPersistentTileSchedulerILi192ELi128ELi384ELi128ELb1ELb1ELb1ELb0ELb1ELb1EEEEEEEEEvNT_6ParamsE)
        /*0098*/ 	.word	0x00000080


	//----- nvinfo : EIATTR_FRAME_SIZE
	.align		4
.L_43:
        /*009c*/ 	.byte	0x04, 0x11
        /*009e*/ 	.short	(.L_45 - .L_44)
	.align		4
.L_44:
        /*00a0*/ 	.word	index@(_ZN7cutlass13device_kernelIN5flash11enable_sm90INS1_16FlashAttnFwdSm90INS1_25CollectiveMainloopFwdSm90ILi2EN4cute5tupleIJNS5_1CILi1EEES8_S8_EEENS6_IJNS7_ILi192EEENS7_ILi128EEENS7_ILi64EEEEEELi64ENS_10bfloat16_tEfNS_4arch4Sm90ELb0ELb0ELb1ELb1ELb1ELb1ELb0ELb1ELb1ELb1ELb1ELb0EEENS1_21CollectiveEpilogueFwdINS6_IJSA_SC_SB_EEES9_SE_SG_Li384ELb1ELb1ELb1ELb0EEENS1_36VarlenDynamicPersistentTileSchedulerILi192ELi128ELi384ELi128ELb1ELb1ELb1ELb0ELb1ELb1EEEEEEEEEvNT_6ParamsE)
        /*00a4*/ 	.word	0x00000068


	//----- nvinfo : EIATTR_REGCOUNT
	.align		4
.L_45:
        /*00a8*/ 	.byte	0x04, 0x2f
        /*00aa*/ 	.short	(.L_47 - .L_46)
	.align		4
.L_46:
        /*00ac*/ 	.word	index@(_ZN7cutlass13device_kernelIN5flash11enable_sm90INS1_16FlashAttnFwdSm90INS1_25CollectiveMainloopFwdSm90ILi2EN4cute5tupleIJNS5_1CILi1EEES8_S8_EEENS6_IJNS7_ILi192EEENS7_ILi128EEENS7_ILi64EEEEEELi64ENS_10bfloat16_tEfNS_4arch4Sm90ELb0ELb0ELb1ELb1ELb1ELb0ELb0ELb1ELb1ELb1ELb1ELb0EEENS1_21CollectiveEpilogueFwdINS6_IJSA_SC_SB_EEES9_SE_SG_Li384ELb1ELb1ELb1ELb0EEENS1_36VarlenDynamicPersistentTileSchedulerILi192ELi128ELi384ELi128ELb1ELb1ELb1ELb0ELb1ELb1EEEEEEEEEvNT_6ParamsE)
        /*00b0*/ 	.word	0x00000080


	//----- nvinfo : EIATTR_FRAME_SIZE
	.align		4
.L_47:
        /*00b4*/ 	.byte	0x04, 0x11
        /*00b6*/ 	.short	(.L_49 - .L_48)
	.align		4
.L_48:
        /*00b8*/ 	.word	index@(_ZN7cutlass13device_kernelIN5flash11enable_sm90INS1_16FlashAttnFwdSm90INS1_25CollectiveMainloopFwdSm90ILi2EN4cute5tupleIJNS5_1CILi1EEES8_S8_EEENS6_IJNS7_ILi192EEENS7_ILi128EEENS7_ILi64EEEEEELi64ENS_10bfloat16_tEfNS_4arch4Sm90ELb0ELb0ELb1ELb1ELb1ELb0ELb0ELb1ELb1ELb1ELb1ELb0EEENS1_21CollectiveEpilogueFwdINS6_IJSA_SC_SB_EEES9_SE_SG_Li384ELb1ELb1ELb1ELb0EEENS1_36VarlenDynamicPersistentTileSchedulerILi192ELi128ELi384ELi128ELb1ELb1ELb1ELb0ELb1ELb1EEEEEEEEEvNT_6ParamsE)
        /*00bc*/ 	.word	0x00000050


	//----- nvinfo : EIATTR_REGCOUNT
	.align		4
.L_49:
        /*00c0*/ 	.byte	0x04, 0x2f
        /*00c2*/ 	.short	(.L_51 - .L_50)
	.align		4
.L_50:
        /*00c4*/ 	.word	index@(_ZN7cutlass13device_kernelIN5flash11enable_sm90INS1_16FlashAttnFwdSm90INS1_25CollectiveMainloopFwdSm90ILi2EN4cute5tupleIJNS5_1CILi1EEES8_S8_EEENS6_IJNS7_ILi192EEENS7_ILi128EEENS7_ILi64EEEEEELi64ENS_10bfloat16_tEfNS_4arch4Sm90ELb0ELb0ELb1ELb0ELb1ELb0ELb0ELb1ELb1ELb1ELb1ELb0EEENS1_21CollectiveEpilogueFwdINS6_IJSA_SC_SB_EEES9_SE_SG_Li384ELb0ELb1ELb1ELb0EEENS1_19SingleTileSchedulerILb0ELb1ELb1ELi192EEEEEEEEEvNT_6ParamsE)
        /*00c8*/ 	.word	0x00000080


	//----- nvinfo : EIATTR_FRAME_SIZE
	.align		4
.L_51:
        /*00cc*/ 	.byte	0x04, 0x11
        /*00ce*/ 	.short	(.L_53 - .L_52)
	.align		4
.L_52:
        /*00d0*/ 	.word	index@(_ZN7cutlass13device_kernelIN5flash11enable_sm90INS1_16FlashAttnFwdSm90INS1_25CollectiveMainloopFwdSm90ILi2EN4cute5tupleIJNS5_1CILi1EEES8_S8_EEENS6_IJNS7_ILi192EEENS7_ILi128EEENS7_ILi64EEEEEELi64ENS_10bfloat16_tEfNS_4arch4Sm90ELb0ELb0ELb1ELb0ELb1ELb0ELb0ELb1ELb1ELb1ELb1ELb0EEENS1_21CollectiveEpilogueFwdINS6_IJSA_SC_SB_EEES9_SE_SG_Li384ELb0ELb1ELb1ELb0EEENS1_19SingleTileSchedulerILb0ELb1ELb1ELi192EEEEEEEEEvNT_6ParamsE)
        /*00d4*/ 	.word	0x00000008


	//----- nvinfo : EIATTR_MIN_STACK_SIZE
	.align		4
.L_53:
        /*00d8*/ 	.byte	0x04, 0x12
        /*00da*/ 	.short	(.L_55 - .L_54)
	.align		4
.L_54:
        /*00dc*/ 	.word	index@(_ZN7cutlass13device_kernelIN5flash11enable_sm90INS1_16FlashAttnFwdSm90INS1_25CollectiveMainloopFwdSm90ILi2EN4cute5tupleIJNS5_1CILi1EEES8_S8_EEENS6_IJNS7_ILi192EEENS7_ILi128EEENS7_ILi64EEEEEELi64ENS_10bfloat16_tEfNS_4arch4Sm90ELb0ELb0ELb1ELb0ELb1ELb0ELb0ELb1ELb1ELb1ELb1ELb0EEENS1_21CollectiveEpilogueFwdINS6_IJSA_SC_SB_EEES9_SE_SG_Li384ELb0ELb1ELb1ELb0EEENS1_19SingleTileSchedulerILb0ELb1ELb1ELi192EEEEEEEEEvNT_6ParamsE)
        /*00e0*/ 	.word	0x00000008


	//----- nvinfo : EIATTR_MIN_STACK_SIZE
	.align		4
.L_55:
        /*00e4*/ 	.byte	0x04, 0x12
        /*00e6*/ 	.short	(.L_57 - .L_56)
	.align		4
.L_56:
        /*00e8*/ 	.word	index@(_ZN7cutlass13device_kernelIN5flash11enable_sm90INS1_16FlashAttnFwdSm90INS1_25CollectiveMainloopFwdSm90ILi2EN4cute5tupleIJNS5_1CILi1EEES8_S8_EEENS6_IJNS7_ILi192EEENS7_ILi128EEENS7_ILi64EEEEEELi64ENS_10bfloat16_tEfNS_4arch4Sm90ELb0ELb0ELb1ELb1ELb1ELb0ELb0ELb1ELb1ELb1ELb1ELb0EEENS1_21CollectiveEpilogueFwdINS6_IJSA_SC_SB_EEES9_SE_SG_Li384ELb1ELb1ELb1ELb0EEENS1_36VarlenDynamicPersistentTileSchedulerILi192ELi128ELi384ELi128ELb1ELb1ELb1ELb0ELb1ELb1EEEEEEEEEvNT_6ParamsE)
        /*00ec*/ 	.word	0x00000050


	//----- nvinfo : EIATTR_MIN_STACK_SIZE
	.align		4
.L_57:
        /*00f0*/ 	.byte	0x04, 0x12
        /*00f2*/ 	.short	(.L_59 - .L_58)
	.align		4
.L_58:
        /*00f4*/ 	.word	index@(_ZN7cutlass13device_kernelIN5flash11enable_sm90INS1_16FlashAttnFwdSm90INS1_25CollectiveMainloopFwdSm90ILi2EN4cute5tupleIJNS5_1CILi1EEES8_S8_EEENS6_IJNS7_ILi192EEENS7_ILi128EEENS7_ILi64EEEEEELi64ENS_10bfloat16_tEfNS_4arch4Sm90ELb0ELb0ELb1ELb1ELb1ELb1ELb0ELb1ELb1ELb1ELb1ELb0EEENS1_21CollectiveEpilogueFwdINS6_IJSA_SC_SB_EEES9_SE_SG_Li384ELb1ELb1ELb1ELb0EEENS1_36VarlenDynamicPersistentTileSchedulerILi192ELi128ELi384ELi128ELb1ELb1ELb1ELb0ELb1ELb1EEEEEEEEEvNT_6ParamsE)
        /*00f8*/ 	.word	0x00000068


	//----- nvinfo : EIATTR_MIN_STACK_SIZE
	.align		4
.L_59:
        /*00fc*/ 	.byte	0x04, 0x12
        /*00fe*/ 	.short	(.L_61 - .L_60)
	.align		4
.L_60:
        /*0100*/ 	.word	index@(_ZN7cutlass13device_kernelIN5flash11enable_sm90INS1_16FlashAttnFwdSm90INS1_25CollectiveMainloopFwdSm90ILi2EN4cute5tupleIJNS5_1CILi1EEES8_S8_EEENS6_IJNS7_ILi192EEENS7_ILi128EEENS7_ILi64EEEEEELi64ENS_10bfloat16_tEfNS_4arch4Sm90ELb0ELb1ELb1ELb0ELb1ELb0ELb0ELb1ELb1ELb1ELb1ELb0EEENS1_21CollectiveEpilogueFwdINS6_IJSA_SC_SB_EEES9_SE_SG_Li384ELb0ELb1ELb1ELb0EEENS1_19SingleTileSchedulerILb0ELb1ELb1ELi192EEEEEEEEEvNT_6ParamsE)
        /*0104*/ 	.word	0x00000008


	//----- nvinfo : EIATTR_MIN_STACK_SIZE
	.align		4
.L_61:
        /*0108*/ 	.byte	0x04, 0x12
        /*010a*/ 	.short	(.L_63 - .L_62)
	.align		4
.L_62:
        /*010c*/ 	.word	index@(_ZN7cutlass13device_kernelIN5flash11enable_sm90INS1_16FlashAttnFwdSm90INS1_25CollectiveMainloopFwdSm90ILi2EN4cute5tupleIJNS5_1CILi1EEES8_S8_EEENS6_IJNS7_ILi192EEENS7_ILi128EEENS7_ILi64EEEEEELi64ENS_10bfloat16_tEfNS_4arch4Sm90ELb0ELb1ELb1ELb1ELb1ELb0ELb0ELb1ELb1ELb1ELb1ELb0EEENS1_21CollectiveEpilogueFwdINS6_IJSA_SC_SB_EEES9_SE_SG_Li384ELb1ELb1ELb1ELb0EEENS1_36VarlenDynamicPersistentTileSchedulerILi192ELi128ELi384ELi128ELb1ELb1ELb1ELb1ELb0ELb1EEEEEEEEEvNT_6ParamsE)
        /*0110*/ 	.word	0x00000040


	//----- nvinfo : EIATTR_MIN_STACK_SIZE
	.align		4
.L_63:
        /*0114*/ 	.byte	0x04, 0x12
        /*0116*/ 	.short	(.L_65 - .L_64)
	.align		4
.L_64:
        /*0118*/ 	.word	index@(_ZN7cutlass13device_kernelIN5flash11enable_sm90INS1_16FlashAttnFwdSm90INS1_25CollectiveMainloopFwdSm90ILi2EN4cute5tupleIJNS5_1CILi1EEES8_S8_EEENS6_IJNS7_ILi192EEENS7_ILi128EEENS7_ILi64EEEEEELi64ENS_10bfloat16_tEfNS_4arch4Sm90ELb0ELb1ELb1ELb1ELb1ELb1ELb0ELb1ELb1ELb1ELb1ELb0EEENS1_21CollectiveEpilogueFwdINS6_IJSA_SC_SB_EEES9_SE_SG_Li384ELb1ELb1ELb1ELb0EEENS1_36VarlenDynamicPersistentTileSchedulerILi192ELi128ELi384ELi128ELb1ELb1ELb1ELb1ELb0ELb1EEEEEEEEEvNT_6ParamsE)
        /*011c*/ 	.word	0x00000068


	//----- nvinfo : EIATTR_MIN_STACK_SIZE
	.align		4
.L_65:
        /*0120*/ 	.byte	0x04, 0x12
        /*0122*/ 	.short	(.L_67 - .L_66)
	.align		4
.L_66:
        /*0124*/ 	.word	index@(_ZN7cutlass13device_kernelIN5flash11enable_sm90INS1_16FlashAttnFwdSm90INS1_25CollectiveMainloopFwdSm90ILi2EN4cute5tupleIJNS5_1CILi1EEES8_S8_EEENS6_IJNS7_ILi192EEENS7_ILi128EEENS7_ILi64EEEEEELi64ENS_10bfloat16_tEfNS_4arch4Sm90ELb1ELb0ELb1ELb0ELb1ELb0ELb0ELb1ELb1ELb1ELb1ELb0EEENS1_21CollectiveEpilogueFwdINS6_IJSA_SC_SB_EEES9_SE_SG_Li384ELb0ELb1ELb1ELb0EEENS1_19SingleTileSchedulerILb0ELb1ELb1ELi192EEEEEEEEEvNT_6ParamsE)
        /*0128*/ 	.word	0x00000008


	//----- nvinfo : EIATTR_MIN_STACK_SIZE
	.align		4
.L_67:
        /*012c*/ 	.byte	0x04, 0x12
        /*012e*/ 	.short	(.L_69 - .L_68)
	.align		4
.L_68:
        /*0130*/ 	.word	index@(_ZN7cutlass13device_kernelIN5flash11enable_sm90INS1_16FlashAttnFwdSm90INS1_25CollectiveMainloopFwdSm90ILi2EN4cute5tupleIJNS5_1CILi1EEES8_S8_EEENS6_IJNS7_ILi192EEENS7_ILi128EEENS7_ILi64EEEEEELi64ENS_10bfloat16_tEfNS_4arch4Sm90ELb1ELb0ELb1ELb1ELb1ELb0ELb0ELb1ELb1ELb1ELb1ELb0EEENS1_21CollectiveEpilogueFwdINS6_IJSA_SC_SB_EEES9_SE_SG_Li384ELb1ELb1ELb1ELb0EEENS1_36VarlenDynamicPersistentTileSchedulerILi192ELi128ELi384ELi128ELb1ELb1ELb1ELb1ELb1ELb1EEEEEEEEEvNT_6ParamsE)
        /*0134*/ 	.word	0x00000040


	//----- nvinfo : EIATTR_MIN_STACK_SIZE
	.align		4
.L_69:
        /*0138*/ 	.byte	0x04, 0x12
        /*013a*/ 	.short	(.L_71 - .L_70)
	.align		4
.L_70:
        /*013c*/ 	.word	index@(_ZN7cutlass13device_kernelIN5flash11enable_sm90INS1_16FlashAttnFwdSm90INS1_25CollectiveMainloopFwdSm90ILi2EN4cute5tupleIJNS5_1CILi1EEES8_S8_EEENS6_IJNS7_ILi192EEENS7_ILi128EEENS7_ILi64EEEEEELi64ENS_10bfloat16_tEfNS_4arch4Sm90ELb1ELb0ELb1ELb1ELb1ELb1ELb0ELb1ELb1ELb1ELb1ELb0EEENS1_21CollectiveEpilogueFwdINS6_IJSA_SC_SB_EEES9_SE_SG_Li384ELb1ELb1ELb1ELb0EEENS1_36VarlenDynamicPersistentTileSchedulerILi192ELi128ELi384ELi128ELb1ELb1ELb1ELb1ELb1ELb1EEEEEEEEEvNT_6ParamsE)
        /*0140*/ 	.word	0x00000068
.L_71:


//--------------------- .nv.compat                --------------------------
	.section	.nv.compat,"",@"SHT_CUDA_COMPAT_INFO"
	.align	4
        /*0000*/ 	.byte	0x02, 0x09, 0x01, 0x00, 0x02, 0x02, 0x04, 0x00, 0x02, 0x05, 0x05, 0x00, 0x03, 0x07, 0x01, 0x01
        /*0010*/ 	.byte	0x02, 0x03, 0x01, 0x00, 0x02, 0x06, 0x01, 0x00, 0x04, 0x0b, 0x08, 0x00, 0x00, 0x00, 0x00, 0x00
        /*0020*/ 	.byte	0x00, 0x00, 0x00, 0x00


//--------------------- .nv.info._ZN7cutlass13device_kernelIN5flash11enable_sm90INS1_16FlashAttnFwdSm90INS1_25CollectiveMainloopFwdSm90ILi2EN4cute5tupleIJNS5_1CILi1EEES8_S8_EEENS6_IJNS7_ILi192EEENS7_ILi128EEENS7_ILi64EEEEEELi64ENS_10bfloat16_tEfNS_4arch4Sm90ELb0ELb0ELb1ELb0ELb1ELb0ELb0ELb1ELb1ELb1ELb1ELb0EEENS1_21CollectiveEpilogueFwdINS6_IJSA_SC_SB_EEES9_SE_SG_Li384ELb0ELb1ELb1ELb0EEENS1_19SingleTileSchedulerILb0ELb1ELb1ELi192EEEEEEEEEvNT_6ParamsE --------------------------
	.section	.nv.info._ZN7cutlass13device_kernelIN5flash11enable_sm90INS1_16FlashAttnFwdSm90INS1_25CollectiveMainloopFwdSm90ILi2EN4cute5tupleIJNS5_1CILi1EEES8_S8_EEENS6_IJNS7_ILi192EEENS7_ILi128EEENS7_ILi64EEEEEELi64ENS_10bfloat16_tEfNS_4arch4Sm90ELb0ELb0ELb1ELb0ELb1ELb0ELb0ELb1ELb1ELb1ELb1ELb0EEENS1_21CollectiveEpilogueFwdINS6_IJSA_SC_SB_EEES9_SE_SG_Li384ELb0ELb1ELb1ELb0EEENS1_19SingleTileSchedulerILb0ELb1ELb1ELi192EEEEEEEEEvNT_6ParamsE,"",@"SHT_CUDA_INFO"
	.sectionflags	@""
	.align	4


	//----- nvinfo : EIATTR_CUDA_API_VERSION
	.align		4
        /*0000*/ 	.byte	0x04, 0x37
        /*0002*/ 	.short	(.L_73 - .L_72)
.L_72:
        /*0004*/ 	.word	0x00000082


	//----- nvinfo : EIATTR_KPARAM_INFO
	.align		4
.L_73:
        /*0008*/ 	.byte	0x04, 0x17
        /*000a*/ 	.short	(.L_75 - .L_74)
.L_74:
        /*000c*/ 	.word	0x00000000
        /*0010*/ 	.short	0x0000
        /*0012*/ 	.short	0x0070
        /*0014*/ 	.byte	0x00, 0xf0, 0x01, 0x28


	//----- nvinfo : EIATTR_SPARSE_MMA_MASK
	.align		4
.L_75:
        /*0018*/ 	.byte	0x03, 0x50
        /*001a*/ 	.short	0x0000


	//----- nvinfo : EIATTR_MAXREG_COUNT
	.align		4
        /*001c*/ 	.byte	0x03, 0x1b
        /*001e*/ 	.short	0x0080


	//----- nvinfo : EIATTR_NUM_BARRIERS
	.align		4
        /*0020*/ 	.byte	0x02, 0x4c
        /*0022*/ 	.byte	0x10
	.zero		1


	//----- nvinfo : EIATTR_EXTERNS
	.align		4
        /*0024*/ 	.byte	0x04, 0x0f
        /*0026*/ 	.short	(.L_77 - .L_76)


	//   ....[0]....
	.align		4
.L_76:
        /*0028*/ 	.word	index@(__assertfail)


	//----- nvinfo : EIATTR_ANNOTATIONS
	.align		4
.L_77:
        /*002c*/ 	.byte	0x04, 0x55
        /*002e*/ 	.short	(.L_79 - .L_78)


	//   ....[0]....
.L_78:
        /*0030*/ 	.word	0x00000001
        /*0034*/ 	.byte	0xb0, 0x85, 0x00, 0x00, 0x01, 0x00, 0x00, 0x00, 0x10, 0x9e, 0x00, 0x00


	//----- nvinfo : EIATTR_MERCURY_ISA_VERSION
	.align		4
.L_79:
        /*0040*/ 	.byte	0x03, 0x5f
        /*0042*/ 	.short	0x0101


	//----- nvinfo : EIATTR_INT_WARP_WIDE_INSTR_OFFSETS
	.align		4
        /*0044*/ 	.byte	0x04, 0x31
        /*0046*/ 	.short	(.L_81 - .L_80)


	//   ....[0]....
.L_80:
        /*0048*/ 	.word	0x000000c0


	//   ....[1]....
        /*004c*/ 	.word	0x000000d0


	//   ....[2]....
        /*0050*/ 	.word	0x00000170


	//----- nvinfo : EIATTR_COOP_GROUP_MASK_REGIDS
	.align		4
.L_81:
        /*0054*/ 	.byte	0x04, 0x29
        /*0056*/ 	.short	(.L_83 - .L_82)


	//   ....[0]....
.L_82:
        /*0058*/ 	.word	0xffffffff


	//   ....[1]....
        /*005c*/ 	.word	0xffffffff


	//   ....[2]....
        /*0060*/ 	.word	0xffffffff


	//   ....[3]....
        /*0064*/ 	.word	0xffffffff


	//   ....[4]....
        /*0068*/ 	.word	0xffffffff


	//   ....[5]....
        /*006c*/ 	.word	0xffffffff


	//   ....[6]....
        /*0070*/ 	.word	0xffffffff


	//   ....[7]....
        /*0074*/ 	.word	0xffffffff


	//   ....[8]....
        /*0078*/ 	.word	0xffffffff


	//   ....[9]....
        /*007c*/ 	.word	0xffffffff


	//   ....[10]....
        /*0080*/ 	.word	0xffffffff


	//   ....[11]....
        /*0084*/ 	.word	0xffffffff


	//   ....[12]....
        /*0088*/ 	.word	0xffffffff


	//   ....[13]....
        /*008c*/ 	.word	0xffffffff


	//   ....[14]....
        /*0090*/ 	.word	0xffffffff


	//   ....[15]....
        /*0094*/ 	.word	0xffffffff


	//   ....[16]....
        /*0098*/ 	.word	0xffffffff


	//   ....[17]....
        /*009c*/ 	.word	0xffffffff


	//   ....[18]....
        /*00a0*/ 	.word	0xffffffff


	//   ....[19]....
        /*00a4*/ 	.word	0xffffffff


	//   ....[20]....
        /*00a8*/ 	.word	0xffffffff


	//   ....[21]....
        /*00ac*/ 	.word	0xffffffff


	//   ....[22]....
        /*00b0*/ 	.word	0xffffffff


	//   ....[23]....
        /*00b4*/ 	.word	0xffffffff


	//   ....[24]....
        /*00b8*/ 	.word	0xffffffff


	//   ....[25]....
        /*00bc*/ 	.word	0xffffffff


	//   ....[26]....
        /*00c0*/ 	.word	0xffffffff


	//   ....[27]....
        /*00c4*/ 	.word	0xffffffff


	//   ....[28]....
        /*00c8*/ 	.word	0xffffffff


	//   ....[29]....
        /*00cc*/ 	.word	0xffffffff


	//   ....[30]....
        /*00d0*/ 	.word	0xffffffff


	//   ....[31]....
        /*00d4*/ 	.word	0xffffffff


	//   ....[32]....
        /*00d8*/ 	.word	0xffffffff


	//   ....[33]....
        /*00dc*/ 	.word	0xffffffff


	//   ....[34]....
        /*00e0*/ 	.word	0xffffffff


	//   ....[35]....
        /*00e4*/ 	.word	0xffffffff


	//   ....[36]....
        /*00e8*/ 	.word	0xffffffff


	//   ....[37]....
        /*00ec*/ 	.word	0xffffffff


	//   ....[38]....
        /*00f0*/ 	.word	0xffffffff


	//   ....[39]....
        /*00f4*/ 	.word	0xffffffff


	//   ....[40]....
        /*00f8*/ 	.word	0xffffffff


	//   ....[41]....
        /*00fc*/ 	.word	0xffffffff


	//   ....[42]....
        /*0100*/ 	.word	0xffffffff


	//   ....[43]....
        /*0104*/ 	.word	0xffffffff


	//   ....[44]....
        /*0108*/ 	.word	0xffffffff


	//   ....[45]....
        /*010c*/ 	.word	0xffffffff


	//   ....[46]....
        /*0110*/ 	.word	0xffffffff


	//   ....[47]....
        /*0114*/ 	.word	0xffffffff


	//   ....[48]....
        /*0118*/ 	.word	0xffffffff


	//   ....[49]....
        /*011c*/ 	.word	0xffffffff


	//   ....[50]....
        /*0120*/ 	.word	0xffffffff


	//   ....[51]....
        /*0124*/ 	.word	0xffffffff


	//   ....[52]....
        /*0128*/ 	.word	0xffffffff


	//   ....[53]....
        /*012c*/ 	.word	0xffffffff


	//   ....[54]....
        /*0130*/ 	.word	0xffffffff


	//   ....[55]....
        /*0134*/ 	.word	0xffffffff


	//   ....[56]....
        /*0138*/ 	.word	0xffffffff


	//   ....[57]....
        /*013c*/ 	.word	0xffffffff


	//   ....[58]....
        /*0140*/ 	.word	0xffffffff


	//   ....[59]....
        /*0144*/ 	.word	0xffffffff


	//   ....[60]....
        /*0148*/ 	.word	0xffffffff


	//   ....[61]....
        /*014c*/ 	.word	0xffffffff


	//   ....[62]....
        /*0150*/ 	.word	0xffffffff


	//   ....[63]....
        /*0154*/ 	.word	0xffffffff


	//   ....[64]....
        /*0158*/ 	.word	0xffffffff


	//   ....[65]....
        /*015c*/ 	.word	0xffffffff


	//   ....[66]....
        /*0160*/ 	.word	0xffffffff


	//   ....[67]....
        /*0164*/ 	.word	0xffffffff


	//   ....[68]....
        /*0168*/ 	.word	0xffffffff


	//   ....[69]....
        /*016c*/ 	.word	0xffffffff


	//   ....[70]....
        /*0170*/ 	.word	0xffffffff


	//   ....[71]....
        /*0174*/ 	.word	0xffffffff


	//   ....[72]....
        /*0178*/ 	.word	0xffffffff


	//   ....[73]....
        /*017c*/ 	.word	0xffffffff


	//   ....[74]....
        /*0180*/ 	.word	0xffffffff


	//   ....[75]....
        /*0184*/ 	.word	0xffffffff


	//   ....[76]....
        /*0188*/ 	.word	0xffffffff


	//   ....[77]....
        /*018c*/ 	.word	0xffffffff


	//   ....[78]....
        /*0190*/ 	.word	0xffffffff


	//   ....[79]....
        /*0194*/ 	.word	0xffffffff


	//   ....[80]....
        /*0198*/ 	.word	0xffffffff


	//   ....[81]....
        /*019c*/ 	.word	0xffffffff


	//   ....[82]....
        /*01a0*/ 	.word	0xffffffff


	//   ....[83]....
        /*01a4*/ 	.word	0xffffffff


	//   ....[84]....
        /*01a8*/ 	.word	0xffffffff


	//   ....[85]....
        /*01ac*/ 	.word	0xffffffff


	//   ....[86]....
        /*01b0*/ 	.word	0xffffffff


	//   ....[87]....
        /*01b4*/ 	.word	0xffffffff


	//   ....[88]....
        /*01b8*/ 	.word	0xffffffff


	//   ....[89]....
        /*01bc*/ 	.word	0xffffffff


	//   ....[90]....
        /*01c0*/ 	.word	0xffffffff


	//   ....[91]....
        /*01c4*/ 	.word	0xffffffff


	//   ....[92]....
        /*01c8*/ 	.word	0xffffffff


	//   ....[93]....
        /*01cc*/ 	.word	0xffffffff


	//   ....[94]....
        /*01d0*/ 	.word	0xffffffff


	//   ....[95]....
        /*01d4*/ 	.word	0xffffffff


	//   ....[96]....
        /*01d8*/ 	.word	0xffffffff


	//   ....[97]....
        /*01dc*/ 	.word	0xffffffff


	//   ....[98]....
        /*01e0*/ 	.word	0xffffffff


	//   ....[99]....
        /*01e4*/ 	.word	0xffffffff


	//   ....[100]....
        /*01e8*/ 	.word	0xffffffff


	//   ....[101]....
        /*01ec*/ 	.word	0xffffffff


	//   ....[102]....
        /*01f0*/ 	.word	0xffffffff


	//   ....[103]....
        /*01f4*/ 	.word	0xffffffff


	//   ....[104]....
        /*01f8*/ 	.word	0xffffffff


	//   ....[105]....
        /*01fc*/ 	.word	0xffffffff


	//   ....[106]....
        /*0200*/ 	.word	0xffffffff


	//   ....[107]....
        /*0204*/ 	.word	0xffffffff


	//   ....[108]....
        /*0208*/ 	.word	0xffffffff


	//   ....[109]....
        /*020c*/ 	.word	0xffffffff


	//   ....[110]....
        /*0210*/ 	.word	0xffffffff


	//   ....[111]....
        /*0214*/ 	.word	0xffffffff


	//   ....[112]....
        /*0218*/ 	.word	0xffffffff


	//   ....[113]....
        /*021c*/ 	.word	0xffffffff


	//   ....[114]....
        /*0220*/ 	.word	0xffffffff


	//   ....[115]....
        /*0224*/ 	.word	0xffffffff


	//   ....[116]....
        /*0228*/ 	.word	0xffffffff


	//   ....[117]....
        /*022c*/ 	.word	0x0500000f


	//   ....[118]....
        /*0230*/ 	.word	0x0500000f


	//   ....[119]....
        /*0234*/ 	.word	0x0500000f


	//   ....[120]....
        /*0238*/ 	.word	0x0500000f


	//   ....[121]....
        /*023c*/ 	.word	0x0500000f


	//   ....[122]....
        /*0240*/ 	.word	0x0500000f


	//   ....[123]....
        /*0244*/ 	.word	0x0500000f


	//   ....[124]....
        /*0248*/ 	.word	0x0500000f


	//   ....[125]....
        /*024c*/ 	.word	0x0500000f


	//   ....[126]....
        /*0250*/ 	.word	0x0500000f


	//   ....[127]....
        /*0254*/ 	.word	0x0500000f


	//   ....[128]....
        /*0258*/ 	.word	0x0500000f


	//   ....[129]....
        /*025c*/ 	.word	0x0500000f


	//   ....[130]....
        /*0260*/ 	.word	0x0500000f


	//   ....[131]....
        /*0264*/ 	.word	0x0500000f


	//   ....[132]....
        /*0268*/ 	.word	0x0500000f


	//   ....[133]....
        /*026c*/ 	.word	0x0500000f


	//   ....[134]....
        /*0270*/ 	.word	0x0500000f


	//   ....[135]....
        /*0274*/ 	.word	0x0500000f


	//   ....[136]....
        /*0278*/ 	.word	0x0500000f


	//   ....[137]....
        /*027c*/ 	.word	0x0500000f


	//   ....[138]....
        /*0280*/ 	.word	0x0500000f


	//   ....[139]....
        /*0284*/ 	.word	0x0500000f


	//   ....[140]....
        /*0288*/ 	.word	0x0500000f


	//   ....[141]....
        /*028c*/ 	.word	0x0500000f


	//   ....[142]....
        /*0290*/ 	.word	0x0500000f


	//   ....[143]....
        /*0294*/ 	.word	0x0500000f


	//   ....[144]....
        /*0298*/ 	.word	0x0500000f


	//   ....[145]....
        /*029c*/ 	.word	0x0500000f


	//   ....[146]....
        /*02a0*/ 	.word	0x0500000f


	//   ....[147]....
        /*02a4*/ 	.word	0x0500000f


	//   ....[148]....
        /*02a8*/ 	.word	0x0500000f


	//   ....[149]....
        /*02ac*/ 	.word	0x0500000f


	//   ....[150]....
        /*02b0*/ 	.word	0x0500000f


	//   ....[151]....
        /*02b4*/ 	.word	0x0500000f


	//   ....[152]....
        /*02b8*/ 	.word	0x0500000f


	//   ....[153]....
        /*02bc*/ 	.word	0x0500000f


	//   ....[154]....
        /*02c0*/ 	.word	0x0500000f


	//   ....[155]....
        /*02c4*/ 	.word	0x0500000f


	//   ....[156]....
        /*02c8*/ 	.word	0x0500000f


	//   ....[157]....
        /*02cc*/ 	.word	0x0500000f


	//   ....[158]....
        /*02d0*/ 	.word	0x0500000f


	//   ....[159]....
        /*02d4*/ 	.word	0x0500000f


	//   ....[160]....
        /*02d8*/ 	.word	0x0500000f


	//   ....[161]....
        /*02dc*/ 	.word	0x0500000f


	//   ....[162]....
        /*02e0*/ 	.word	0x0500000f


	//   ....[163]....
        /*02e4*/ 	.word	0x0500000f


	//   ....[164]....
        /*02e8*/ 	.word	0x0500000f


	//   ....[165]....
        /*02ec*/ 	.word	0x0500000f


	//   ....[166]....
        /*02f0*/ 	.word	0x0500000f


	//   ....[167]....
        /*02f4*/ 	.word	0x0500000f


	//   ....[168]....
        /*02f8*/ 	.word	0x0500000f


	//   ....[169]....
        /*02fc*/ 	.word	0x0500000f


	//   ....[170]....
        /*0300*/ 	.word	0x0500000f


	//   ....[171]....
        /*0304*/ 	.word	0x0500000f


	//   ....[172]....
        /*0308*/ 	.word	0x0500000f


	//   ....[173]....
        /*030c*/ 	.word	0x0500000f


	//   ....[174]....
        /*0310*/ 	.word	0x0500000f


	//   ....[175]....
        /*0314*/ 	.word	0x0500000f


	//   ....[176]....
        /*0318*/ 	.word	0x0500000f


	//   ....[177]....
        /*031c*/ 	.word	0x0500000f


	//   ....[178]....
        /*0320*/ 	.word	0x0500000f


	//   ....[179]....
        /*0324*/ 	.word	0x0500000f


	//   ....[180]....
        /*0328*/ 	.word	0x0500000f


	//   ....[181]....
        /*032c*/ 	.word	0x0500000f


	//   ....[182]....
        /*0330*/ 	.word	0x0500000f


	//   ....[183]....
        /*0334*/ 	.word	0x0500000f


	//   ....[184]....
        /*0338*/ 	.word	0x0500000f


	//   ....[185]....
        /*033c*/ 	.word	0x0500000f


	//   ....[186]....
        /*0340*/ 	.word	0x0500000f


	//   ....[187]....
        /*0344*/ 	.word	0x0500000f


	//   ....[188]....
        /*0348*/ 	.word	0x0500000f


	//   ....[189]....
        /*034c*/ 	.word	0x0500000f


	//   ....[190]....
        /*0350*/ 	.word	0x0500000f


	//   ....[191]....
        /*0354*/ 	.word	0x0500000f


	//   ....[192]....
        /*0358*/ 	.word	0x0500000f


	//   ....[193]....
        /*035c*/ 	.word	0x0500000f


	//   ....[194]....
        /*0360*/ 	.word	0x0500000f


	//   ....[195]....
        /*0364*/ 	.word	0x0500000f


	//   ....[196]....
        /*0368*/ 	.word	0x0500000f


	//   ....[197]....
        /*036c*/ 	.word	0x0500000f


	//   ....[198]....
        /*0370*/ 	.word	0x0500000f


	//   ....[199]....
        /*0374*/ 	.word	0x0500000f


	//   ....[200]....
        /*0378*/ 	.word	0x0500000f


	//   ....[201]....
        /*037c*/ 	.word	0x0500000f


	//   ....[202]....
        /*0380*/ 	.word	0x0500000f


	//   ....[203]....
        /*0384*/ 	.word	0x0500000f


	//   ....[204]....
        /*0388*/ 	.word	0x0500000f


	//   ....[205]....
        /*038c*/ 	.word	0x0500000f


	//   ....[206]....
        /*0390*/ 	.word	0x0500000f


	//----- nvinfo : EIATTR_COOP_GROUP_INSTR_OFFSETS
	.align		4
.L_83:
        /*0394*/ 	.byte	0x04, 0x28
        /*0396*/ 	.short	(.L_85 - .L_84)


	//   ....[0]....
.L_84:
        /*0398*/ 	.word	0x00000080


	//   ....[1]....
        /*039c*/ 	.word	0x00000090


	//   ....[2]....
        /*03a0*/ 	.word	0x000002d0


	//   ....[3]....
        /*03a4*/ 	.word	0x00000430


	//   ....[4]....
        /*03a8*/ 	.word	0x00000550


	//   ....[5]....
        /*03ac*/ 	.word	0x000006b0


	//   ....[6]....
        /*03b0*/ 	.word	0x00000f50


	//   ....[7]....
        /*03b4*/ 	.word	0x00002640


	//   ....[8]....
        /*03b8*/ 	.word	0x00002690


	//   ....[9]....
        /*03bc*/ 	.word	0x00002c80


	//   ....[10]....
        /*03c0*/ 	.word	0x00002ce0


	//   ....[11]....
        /*03c4*/ 	.word	0x00004d20


	//   ....[12]....
        /*03c8*/ 	.word	0x00004d50


	//   ....[13]....
        /*03cc*/ 	.word	0x00004d80


	//   ....[14]....
        /*03d0*/ 	.word	0x00004d90


	//   ....[15]....
        /*03d4*/ 	.word	0x00006040


	//   ....[16]....
        /*03d8*/ 	.word	0x00006070


	//   ....[17]....
        /*03dc*/ 	.word	0x00006140


	//   ....[18]....
        /*03e0*/ 	.word	0x00006150


	//   ....[19]....
        /*03e4*/ 	.word	0x00006ee0


	//   ....[20]....
        /*03e8*/ 	.word	0x00006f20


	//   ....[21]....
        /*03ec*/ 	.word	0x00006f60


	//   ....[22]....
        /*03f0*/ 	.word	0x00006fa0


	//   ....[23]....
        /*03f4*/ 	.word	0x00006fc0


	//   ....[24]....
        /*03f8*/ 	.word	0x00006fe0


	//   ....[25]....
        /*03fc*/ 	.word	0x00007320


	//   ....[26]....
        /*0400*/ 	.word	0x00007330


	//   ....[27]....
        /*0404*/ 	.word	0x00007a50


	//   ....[28]....
        /*0408*/ 	.word	0x00008b20


	//   ....[29]....
        /*040c*/ 	.word	0x00008b40


	//   ....[30]....
        /*0410*/ 	.word	0x00008b50


	//   ....[31]....
        /*0414*/ 	.word	0x00008b60


	//   ....[32]....
        /*0418*/ 	.word	0x00008b70


	//   ....[33]....
        /*041c*/ 	.word	0x00008bc0


	//   ....[34]....
        /*0420*/ 	.word	0x00008bf0


	//   ....[35]....
        /*0424*/ 	.word	0x00008c20


	//   ....[36]....
        /*0428*/ 	.word	0x00008c40


	//   ....[37]....
        /*042c*/ 	.word	0x00008ca0


	//   ....[38]....
        /*0430*/ 	.word	0x00008cf0


	//   ....[39]....
        /*0434*/ 	.word	0x00008d20


	//   ....[40]....
        /*0438*/ 	.word	0x00008d50


	//   ....[41]....
        /*043c*/ 	.word	0x00008d80


	//   ....[42]....
        /*0440*/ 	.word	0x00008db0


	//   ....[43]....
        /*0444*/ 	.word	0x00008dd0


	//   ....[44]....
        /*0448*/ 	.word	0x00009570


	//   ....[45]....
        /*044c*/ 	.word	0x00009580


	//   ....[46]....
        /*0450*/ 	.word	0x00009590


	//   ....[47]....
        /*0454*/ 	.word	0x000095d0


	//   ....[48]....
        /*0458*/ 	.word	0x00009620


	//   ....[49]....
        /*045c*/ 	.word	0x00009670


	//   ....[50]....
        /*0460*/ 	.word	0x000096d0


	//   ....[51]....
        /*0464*/ 	.word	0x00009700


	//   ....[52]....
        /*0468*/ 	.word	0x00009730


	//   ....[53]....
        /*046c*/ 	.word	0x000097a0


	//   ....[54]....
        /*0470*/ 	.word	0x000097e0


	//   ....[55]....
        /*0474*/ 	.word	0x00009800


	//   ....[56]....
        /*0478*/ 	.word	0x00009830


	//   ....[57]....
        /*047c*/ 	.word	0x000098a0


	//   ....[58]....
        /*0480*/ 	.word	0x000098b0


	//   ....[59]....
        /*0484*/ 	.word	0x000098e0


	//   ....[60]....
        /*0488*/ 	.word	0x00009930


	//   ....[61]....
        /*048c*/ 	.word	0x000099a0


	//   ....[62]....
        /*0490*/ 	.word	0x000099e0


	//   ....[63]....
        /*0494*/ 	.word	0x00009a00


	//   ....[64]....
        /*0498*/ 	.word	0x00009a30


	//   ....[65]....
        /*049c*/ 	.word	0x00009a40


	//   ....[66]....
        /*04a0*/ 	.word	0x00009a80


	//   ....[67]....
        /*04a4*/ 	.word	0x00009b00


	//   ....[68]....
        /*04a8*/ 	.word	0x0000a210


	//   ....[69]....
        /*04ac*/ 	.word	0x0000a240


	//   ....[70]....
        /*04b0*/ 	.word	0x0000a250


	//   ....[71]....
        /*04b4*/ 	.word	0x0000a290


	//   ....[72]....
        /*04b8*/ 	.word	0x0000a2a0


	//   ....[73]....
        /*04bc*/ 	.word	0x0000a2e0


	//   ....[74]....
        /*04c0*/ 	.word	0x0000a2f0


	//   ....[75]....
        /*04c4*/ 	.word	0x0000a330


	//   ....[76]....
        /*04c8*/ 	.word	0x0000a340


	//   ....[77]....
        /*04cc*/ 	.word	0x0000a380


	//   ....[78]....
        /*04d0*/ 	.word	0x0000a390


	//   ....[79]....
        /*04d4*/ 	.word	0x0000a3d0


	//   ....[80]....
        /*04d8*/ 	.word	0x0000a3e0


	//   ....[81]....
        /*04dc*/ 	.word	0x0000a420


	//   ....[82]....
        /*04e0*/ 	.word	0x0000a430


	//   ....[83]....
        /*04e4*/ 	.word	0x0000a440


	//   ....[84]....
        /*04e8*/ 	.word	0x0000a6a0


	//   ....[85]....
        /*04ec*/ 	.word	0x0000a6d0


	//   ....[86]....
        /*04f0*/ 	.word	0x0000a6e0


	//   ....[87]....
        /*04f4*/ 	.word	0x0000a6f0


	//   ....[88]....
        /*04f8*/ 	.word	0x0000a700


	//   ....[89]....
        /*04fc*/ 	.word	0x0000a710


	//   ....[90]....
        /*0500*/ 	.word	0x0000a730


	//   ....[91]....
        /*0504*/ 	.word	0x0000a780


	//   ....[92]....
        /*0508*/ 	.word	0x0000a7a0


	//   ....[93]....
        /*050c*/ 	.word	0x0000a7e0


	//   ....[94]....
        /*0510*/ 	.word	0x0000a800


	//   ....[95]....
        /*0514*/ 	.word	0x0000a840


	//   ....[96]....
        /*0518*/ 	.word	0x0000a860


	//   ....[97]....
        /*051c*/ 	.word	0x0000a8a0


	//   ....[98]....
        /*0520*/ 	.word	0x0000a8c0


	//   ....[99]....
        /*0524*/ 	.word	0x0000a8f0


	//   ....[100]....
        /*0528*/ 	.word	0x0000ae00


	//   ....[101]....
        /*052c*/ 	.word	0x0000ae30


	//   ....[102]....
        /*0530*/ 	.word	0x0000ae60


	//   ....[103]....
        /*0534*/ 	.word	0x0000ae80


	//   ....[104]....
        /*0538*/ 	.word	0x0000ae90


	//   ....[105]....
        /*053c*/ 	.word	0x0000aea0


	//   ....[106]....
        /*0540*/ 	.word	0x0000aec0


	//   ....[107]....
        /*0544*/ 	.word	0x0000aee0


	//   ....[108]....
        /*0548*/ 	.word	0x0000af00


	//   ....[109]....
        /*054c*/ 	.word	0x0000af20


	//   ....[110]....
        /*0550*/ 	.word	0x0000af40


	//   ....[111]....
        /*0554*/ 	.word	0x0000af60


	//   ....[112]....
        /*0558*/ 	.word	0x0000af90


	//   ....[113]....
        /*055c*/ 	.word	0x0000afb0


	//   ....[114]....
        /*0560*/ 	.word	0x0000b010


	//   ....[115]....
        /*0564*/ 	.word	0x0000b040


	//   ....[116]....
        /*0568*/ 	.word	0x0000b350


	//   ....[117]....
        /*056c*/ 	.word	0x0000b7f0


	//   ....[118]....
        /*0570*/ 	.word	0x0000b8e0


	//   ....[119]....
        /*0574*/ 	.word	0x0000b980


	//   ....[120]....
        /*0578*/ 	.word	0x0000ba00


	//   ....[121]....
        /*057c*/ 	.word	0x0000bac0


	//   ....[122]....
        /*0580*/ 	.word	0x0000bb20


	//   ....[123]....
        /*0584*/ 	.word	0x0000bbc0


	//   ....[124]....
        /*0588*/ 	.word	0x0000bc20


	//   ....[125]....
        /*058c*/ 	.word	0x0000bd10


	//   ....[126]....
        /*0590*/ 	.word	0x0000bd80


	//   ....[127]....
        /*0594*/ 	.word	0x0000be20


	//   ....[128]....
        /*0598*/ 	.word	0x0000be80


	//   ....[129]....
        /*059c*/ 	.word	0x0000bf50


	//   ....[130]....
        /*05a0*/ 	.word	0x0000bfb0


	//   ....[131]....
        /*05a4*/ 	.word	0x0000c060


	//   ....[132]....
        /*05a8*/ 	.word	0x0000c0c0


	//   ....[133]....
        /*05ac*/ 	.word	0x0000c180


	//   ....[134]....
        /*05b0*/ 	.word	0x0000c210


	//   ....[135]....
        /*05b4*/ 	.word	0x0000c260


	//   ....[136]....
        /*05b8*/ 	.word	0x0000c330


	//   ....[137]....
        /*05bc*/ 	.word	0x0000c3f0


	//   ....[138]....
        /*05c0*/ 	.word	0x0000c450


	//   ....[139]....
        /*05c4*/ 	.word	0x0000c510


	//   ....[140]....
        /*05c8*/ 	.word	0x0000c580


	//   ....[141]....
        /*05cc*/ 	.word	0x0000c660


	//   ....[142]....
        /*05d0*/ 	.word	0x0000c6c0


	//   ....[143]....
        /*05d4*/ 	.word	0x0000c780


	//   ....[144]....
        /*05d8*/ 	.word	0x0000c7f0


	//   ....[145]....
        /*05dc*/ 	.word	0x0000c8d0


	//   ....[146]....
        /*05e0*/ 	.word	0x0000c930


	//   ....[147]....
        /*05e4*/ 	.word	0x0000c9f0


	//   ....[148]....
        /*05e8*/ 	.word	0x0000ca60


	//   ....[149]....
        /*05ec*/ 	.word	0x0000cb20


	//   ....[150]....
        /*05f0*/ 	.word	0x0000cba0


	//   ....[151]....
        /*05f4*/ 	.word	0x0000cc60


	//   ....[152]....
        /*05f8*/ 	.word	0x0000ccc0


	//   ....[153]....
        /*05fc*/ 	.word	0x0000cd90


	//   ....[154]....
        /*0600*/ 	.word	0x0000cdf0


	//   ....[155]....
        /*0604*/ 	.word	0x0000ceb0


	//   ....[156]....
        /*0608*/ 	.word	0x0000cf30


	//   ....[157]....
        /*060c*/ 	.word	0x0000cfe0


	//   ....[158]....
        /*0610*/ 	.word	0x0000d120


	//   ....[159]....
        /*0614*/ 	.word	0x0000d1c0


	//   ....[160]....
        /*0618*/ 	.word	0x0000d260


	//   ....[161]....
        /*061c*/ 	.word	0x0000d2f0


	//   ....[162]....
        /*0620*/ 	.word	0x0000d390


	//   ....[163]....
        /*0624*/ 	.word	0x0000d420


	//   ....[164]....
        /*0628*/ 	.word	0x0000d4c0


	//   ....[165]....
        /*062c*/ 	.word	0x0000d550


	//   ....[166]....
        /*0630*/ 	.word	0x0000d5f0


	//   ....[167]....
        /*0634*/ 	.word	0x0000d680


	//   ....[168]....
        /*0638*/ 	.word	0x0000d720


	//   ....[169]....
        /*063c*/ 	.word	0x0000d7b0


	//   ....[170]....
        /*0640*/ 	.word	0x0000d850


	//   ....[171]....
        /*0644*/ 	.word	0x0000d8e0


	//   ....[172]....
        /*0648*/ 	.word	0x0000d980


	//   ....[173]....
        /*064c*/ 	.word	0x0000da10


	//   ....[174]....
        /*0650*/ 	.word	0x0000daf0


	//   ....[175]....
        /*0654*/ 	.word	0x0000dba0


	//   ....[176]....
        /*0658*/ 	.word	0x0000dc00


	//   ....[177]....
        /*065c*/ 	.word	0x0000dcb0


	//   ....[178]....
        /*0660*/ 	.word	0x0000dd40


	//   ....[179]....
        /*0664*/ 	.word	0x0000dde0


	//   ....[180]....
        /*0668*/ 	.word	0x0000de60


	//   ....[181]....
        /*066c*/ 	.word	0x0000df00


	//   ....[182]....
        /*0670*/ 	.word	0x0000df90


	//   ....[183]....
        /*0674*/ 	.word	0x0000e030


	//   ....[184]....
        /*0678*/ 	.word	0x0000e0b0


	//   ....[185]....
        /*067c*/ 	.word	0x0000e150


	//   ....[186]....
        /*0680*/ 	.word	0x0000e1e0


	//   ....[187]....
        /*0684*/ 	.word	0x0000e280


	//   ....[188]....
        /*0688*/ 	.word	0x0000e300


	//   ....[189]....
        /*068c*/ 	.word	0x0000e390


	//   ....[190]....
        /*0690*/ 	.word	0x0000e470


	//   ....[191]....
        /*0694*/ 	.word	0x0000e530


	//   ....[192]....
        /*0698*/ 	.word	0x0000e590


	//   ....[193]....
        /*069c*/ 	.word	0x0000e640


	//   ....[194]....
        /*06a0*/ 	.word	0x0000e6a0


	//   ....[195]....
        /*06a4*/ 	.word	0x0000e760


	//   ....[196]....
        /*06a8*/ 	.word	0x0000e7c0


	//   ....[197]....
        /*06ac*/ 	.word	0x0000e880


	//   ....[198]....
        /*06b0*/ 	.word	0x0000e8e0


	//   ....[199]....
        /*06b4*/ 	.word	0x0000e9a0


	//   ....[200]....
        /*06b8*/ 	.word	0x0000ea00


	//   ....[201]....
        /*06bc*/ 	.word	0x0000eac0


	//   ....[202]....
        /*06c0*/ 	.word	0x0000eb20


	//   ....[203]....
        /*06c4*/ 	.word	0x0000ebe0


	//   ....[204]....
        /*06c8*/ 	.word	0x0000ec40


	//   ....[205]....
        /*06cc*/ 	.word	0x0000ecf0


	//   ....[206]....
        /*06d0*/ 	.word	0x0000ee00


	//----- nvinfo : EIATTR_REG_RECONFIG
	.align		4
.L_85:
        /*06d4*/ 	.byte	0x01, 0x54
	.zero		2


	//----- nvinfo : EIATTR_SYSCALL_OFFSETS
	.align		4
        /*06d8*/ 	.byte	0x04, 0x46
        /*06da*/ 	.short	(.L_87 - .L_86)


	//   ....[0]....
.L_86:
        /*06dc*/ 	.word	0x00001110


	//   ....[1]....
        /*06e0*/ 	.word	0x00008180


	//   ....[2]....
        /*06e4*/ 	.word	0x000082c0


	//   ....[3]....
        /*06e8*/ 	.word	0x000083b0


	//   ....[4]....
        /*06ec*/ 	.word	0x00009130


	//----- nvinfo : EIATTR_MBARRIER_INSTR_OFFSETS
	.align		4
.L_87:
        /*06f0*/ 	.byte	0x04, 0x39
        /*06f2*/ 	.short	(.L_89 - .L_88)


	//   ....[0]....
.L_88:
        /*06f4*/ 	.word	0x00000180
        /*06f8*/ 	.word	0x000000ff
        /*06fc*/ 	.word	0x00016800
        /*0700*/ 	.short	0x0100
        /*0702*/ 	.byte	0x08
	.zero		1


	//   ....[1]....
        /*0704*/ 	.word	0x00000190
        /*0708*/ 	.word	0x000000ff
        /*070c*/ 	.word	0x00016820
        /*0710*/ 	.short	0x0100
        /*0712*/ 	.byte	0x08
	.zero		1


	//   ....[2]....
        /*0714*/ 	.word	0x00000280
        /*0718*/ 	.word	0x000000ff
        /*071c*/ 	.word	0x00016830
        /*0720*/ 	.short	0x0100
        /*0722*/ 	.byte	0x08
	.zero		1


	//   ....[3]....
        /*0724*/ 	.word	0x00000290
        /*0728*/ 	.word	0x000000ff
        /*072c*/ 	.word	0x00016840
        /*0730*/ 	.short	0x0100
        /*0732*/ 	.byte	0x08
	.zero		1


	//   ....[4]....
        /*0734*/ 	.word	0x000002a0
        /*0738*/ 	.word	0x000000ff
        /*073c*/ 	.word	0x00016838
        /*0740*/ 	.short	0x0100
        /*0742*/ 	.byte	0x08
	.zero		1


	//   ....[5]....
        /*0744*/ 	.word	0x000002b0
        /*0748*/ 	.word	0x000000ff
        /*074c*/ 	.word	0x00016848
        /*0750*/ 	.short	0x0100
        /*0752*/ 	.byte	0x08
	.zero		1


	//   ....[6]....
        /*0754*/ 	.word	0x000003e0
        /*0758*/ 	.word	0x000000ff
        /*075c*/ 	.word	0x00016850
        /*0760*/ 	.short	0x0100
        /*0762*/ 	.byte	0x08
	.zero		1


	//   ....[7]....
        /*0764*/ 	.word	0x000003f0
        /*0768*/ 	.word	0x000000ff
        /*076c*/ 	.word	0x00016860
        /*0770*/ 	.short	0x0100
        /*0772*/ 	.byte	0x08
	.zero		1


	//   ....[8]....
        /*0774*/ 	.word	0x00000400
        /*0778*/ 	.word	0x000000ff
        /*077c*/ 	.word	0x00016858
        /*0780*/ 	.short	0x0100
        /*0782*/ 	.byte	0x08
	.zero		1


	//   ....[9]....
        /*0784*/ 	.word	0x00000410
        /*0788*/ 	.word	0x000000ff
        /*078c*/ 	.word	0x00016868
        /*0790*/ 	.short	0x0100
        /*0792*/ 	.byte	0x08
	.zero		1


	//   ....[10]....
        /*0794*/ 	.word	0x00000500
        /*0798*/ 	.word	0x000000ff
        /*079c*/ 	.word	0x00016870
        /*07a0*/ 	.short	0x0100
        /*07a2*/ 	.byte	0x06
	.zero		1


	//   ....[11]....
        /*07a4*/ 	.word	0x00000510
        /*07a8*/ 	.word	0x000000ff
        /*07ac*/ 	.word	0x00016880
        /*07b0*/ 	.short	0x0100
        /*07b2*/ 	.byte	0x06
	.zero		1


	//   ....[12]....
        /*07b4*/ 	.word	0x00000520
        /*07b8*/ 	.word	0x000000ff
        /*07bc*/ 	.word	0x00016878
        /*07c0*/ 	.short	0x0100
        /*07c2*/ 	.byte	0x06
	.zero		1


	//   ....[13]....
        /*07c4*/ 	.word	0x00000530
        /*07c8*/ 	.word	0x000000ff
        /*07cc*/ 	.word	0x00016888
        /*07d0*/ 	.short	0x0100
        /*07d2*/ 	.byte	0x06
	.zero		1


	//   ....[14]....
        /*07d4*/ 	.word	0x00000660
        /*07d8*/ 	.word	0x000000ff
        /*07dc*/ 	.word	0x00016890
        /*07e0*/ 	.short	0x0100
        /*07e2*/ 	.byte	0x08
	.zero		1


	//   ....[15]....
        /*07e4*/ 	.word	0x00000670
        /*07e8*/ 	.word	0x000000ff
        /*07ec*/ 	.word	0x000168a0
        /*07f0*/ 	.short	0x0100
        /*07f2*/ 	.byte	0x08
	.zero		1


	//   ....[16]....
        /*07f4*/ 	.word	0x00000680
        /*07f8*/ 	.word	0x000000ff
        /*07fc*/ 	.word	0x00016898
        /*0800*/ 	.short	0x0100
        /*0802*/ 	.byte	0x08
	.zero		1


	//   ....[17]....
        /*0804*/ 	.word	0x00000690
        /*0808*/ 	.word	0x000000ff
        /*080c*/ 	.word	0x000168a8
        /*0810*/ 	.short	0x0100
        /*0812*/ 	.byte	0x08
	.zero		1


	//   ....[18]....
        /*0814*/ 	.word	0x000007d0
        /*0818*/ 	.word	0x000000ff
        /*081c*/ 	.word	0x000168b0
        /*0820*/ 	.short	0x0100
        /*0822*/ 	.byte	0x08
	.zero		1


	//   ....[19]....
        /*0824*/ 	.word	0x000007e0
        /*0828*/ 	.word	0x000000ff
        /*082c*/ 	.word	0x000168c0
        /*0830*/ 	.short	0x0100
        /*0832*/ 	.byte	0x08
	.zero		1


	//   ....[20]....
        /*0834*/ 	.word	0x000007f0
        /*0838*/ 	.word	0x000000ff
        /*083c*/ 	.word	0x000168b8
        /*0840*/ 	.short	0x0100
        /*0842*/ 	.byte	0x08
	.zero		1


	//   ....[21]....
        /*0844*/ 	.word	0x00000800
        /*0848*/ 	.word	0x000000ff
        /*084c*/ 	.word	0x000168c8
        /*0850*/ 	.short	0x0100
        /*0852*/ 	.byte	0x08
	.zero		1


	//   ....[22]....
        /*0854*/ 	.word	0x00001130
        /*0858*/ 	.word	0x000000ff
        /*085c*/ 	.word	0x00016800
        /*0860*/ 	.short	0x010a
        /*0862*/ 	.byte	0x28
	.zero		1


	//   ....[23]....
        /*0864*/ 	.word	0x000011a0
        /*0868*/ 	.word	0x000000ff
        /*086c*/ 	.word	0x00016830
        /*0870*/ 	.short	0x010a
        /*0872*/ 	.byte	0x28
	.zero		1


	//   ....[24]....
        /*0874*/ 	.word	0x00001200
        /*0878*/ 	.word	0x000000ff
        /*087c*/ 	.word	0x00016830
        /*0880*/ 	.short	0x010a
        /*0882*/ 	.byte	0x28
	.zero		1


	//   ....[25]....
        /*0884*/ 	.word	0x00001d00
        /*0888*/ 	.word	0x000000ff
        /*088c*/ 	.word	0x00000000
        /*0890*/ 	.short	0x0101
        /*0892*/ 	.byte	0x04
	.zero		1


	//   ....[26]....
        /*0894*/ 	.word	0x00003ad0
        /*0898*/ 	.word	0x000000ff
        /*089c*/ 	.word	0x00016830
        /*08a0*/ 	.short	0x010a
        /*08a2*/ 	.byte	0x0a
	.zero		1


	//   ....[27]....
        /*08a4*/ 	.word	0x00003b10
        /*08a8*/ 	.word	0x000000ff
        /*08ac*/ 	.word	0x00016830
        /*08b0*/ 	.short	0x010a
        /*08b2*/ 	.byte	0x0a
	.zero		1


	//   ....[28]....
        /*08b4*/ 	.word	0x00003d50
        /*08b8*/ 	.word	0x000000ff
        /*08bc*/ 	.word	0x00016850
        /*08c0*/ 	.short	0x010a
        /*08c2*/ 	.byte	0x0a
	.zero		1


	//   ....[29]....
        /*08c4*/ 	.word	0x00003d90
        /*08c8*/ 	.word	0x000000ff
        /*08cc*/ 	.word	0x00016850
        /*08d0*/ 	.short	0x010a
        /*08d2*/ 	.byte	0x0a
	.zero		1


	//   ....[30]....
        /*08d4*/ 	.word	0x000046c0
        /*08d8*/ 	.word	0x000000ff
        /*08dc*/ 	.word	0x00000000
        /*08e0*/ 	.short	0x0101
        /*08e2*/ 	.byte	0x06
	.zero		1


	//   ....[31]....
        /*08e4*/ 	.word	0x00005b80
        /*08e8*/ 	.word	0x000000ff
        /*08ec*/ 	.word	0x00000000
        /*08f0*/ 	.short	0x0101
        /*08f2*/ 	.byte	0x05
	.zero		1


	//   ....[32]....
        /*08f4*/ 	.word	0x00005fa0
        /*08f8*/ 	.word	0x000000ff
        /*08fc*/ 	.word	0x00016850
        /*0900*/ 	.short	0x010a
        /*0902*/ 	.byte	0x05
	.zero		1


	//   ....[33]....
        /*0904*/ 	.word	0x00005fe0
        /*0908*/ 	.word	0x000000ff
        /*090c*/ 	.word	0x00016850
        /*0910*/ 	.short	0x010a
        /*0912*/ 	.byte	0x05
	.zero		1


	//   ....[34]....
        /*0914*/ 	.word	0x000065b0
        /*0918*/ 	.word	0x000000ff
        /*091c*/ 	.word	0x00000000
        /*0920*/ 	.short	0x0101
        /*0922*/ 	.byte	0x04
	.zero		1


	//   ....[35]....
        /*0924*/ 	.word	0x00006fd0
        /*0928*/ 	.word	0x000000ff
        /*092c*/ 	.word	0x00000000
        /*0930*/ 	.short	0x0101
        /*0932*/ 	.byte	0x04
	.zero		1


	//   ....[36]....
        /*0934*/ 	.word	0x00008820
        /*0938*/ 	.word	0x000000ff
        /*093c*/ 	.word	0x00016840
        /*0940*/ 	.short	0x010a
        /*0942*/ 	.byte	0x2d
	.zero		1


	//   ....[37]....
        /*0944*/ 	.word	0x00008ed0
        /*0948*/ 	.word	0x000000ff
        /*094c*/ 	.word	0x00016830
        /*0950*/ 	.short	0x0107
        /*0952*/ 	.byte	0x2d
	.zero		1


	//   ....[38]....
        /*0954*/ 	.word	0x00008f60
        /*0958*/ 	.word	0x000000ff
        /*095c*/ 	.word	0x00016830
        /*0960*/ 	.short	0x0101
        /*0962*/ 	.byte	0x2d
	.zero		1


	//   ....[39]....
        /*0964*/ 	.word	0x00009bf0
        /*0968*/ 	.word	0x000000ff
        /*096c*/ 	.word	0x00016800
        /*0970*/ 	.short	0x0107
        /*0972*/ 	.byte	0x2d
	.zero		1


	//   ....[40]....
        /*0974*/ 	.word	0x00009c30
        /*0978*/ 	.word	0x000000ff
        /*097c*/ 	.word	0x00016800
        /*0980*/ 	.short	0x0101
        /*0982*/ 	.byte	0x2d
	.zero		1


	//   ....[41]....
        /*0984*/ 	.word	0x00009c40
        /*0988*/ 	.word	0x000000ff
        /*098c*/ 	.word	0x00016820
        /*0990*/ 	.short	0x010a
        /*0992*/ 	.byte	0x2d
	.zero		1


	//   ....[42]....
        /*0994*/ 	.word	0x0000a020
        /*0998*/ 	.word	0x00000007
        /*099c*/ 	.word	0x00016840
        /*09a0*/ 	.short	0x010a
        /*09a2*/ 	.byte	0x3f
	.zero		1


	//   ....[43]....
        /*09a4*/ 	.word	0x0000a500
        /*09a8*/ 	.word	0x00000007
        /*09ac*/ 	.word	0x00016830
        /*09b0*/ 	.short	0x0107
        /*09b2*/ 	.byte	0x3f
	.zero		1


	//   ....[44]....
        /*09b4*/ 	.word	0x0000a5d0
        /*09b8*/ 	.word	0x00000007
        /*09bc*/ 	.word	0x00016830
        /*09c0*/ 	.short	0x0101
        /*09c2*/ 	.byte	0x3f
	.zero		1


	//   ....[45]....
        /*09c4*/ 	.word	0x0000a630
        /*09c8*/ 	.word	0x00000007
        /*09cc*/ 	.word	0x00016860
        /*09d0*/ 	.short	0x010a
        /*09d2*/ 	.byte	0x3f
	.zero		1


	//   ....[46]....
        /*09d4*/ 	.word	0x0000aa20
        /*09d8*/ 	.word	0x00000007
        /*09dc*/ 	.word	0x00016850
        /*09e0*/ 	.short	0x0107
        /*09e2*/ 	.byte	0x3f
	.zero		1


	//   ....[47]....
        /*09e4*/ 	.word	0x0000abb0
        /*09e8*/ 	.word	0x00000007
        /*09ec*/ 	.word	0x00016850
        /*09f0*/ 	.short	0x0101
        /*09f2*/ 	.byte	0x3f
	.zero		1


	//   ....[48]....
        /*09f4*/ 	.word	0x0000ad50
        /*09f8*/ 	.word	0x00000000
        /*09fc*/ 	.word	0x00016860
        /*0a00*/ 	.short	0x010a
        /*0a02*/ 	.byte	0x3f
	.zero		1


	//   ....[49]....
        /*0a04*/ 	.word	0x0000b170
        /*0a08*/ 	.word	0x00000000
        /*0a0c*/ 	.word	0x00016850
        /*0a10*/ 	.short	0x0107
        /*0a12*/ 	.byte	0x3f
	.zero		1


	//   ....[50]....
        /*0a14*/ 	.word	0x0000b250
        /*0a18*/ 	.word	0x00000000
        /*0a1c*/ 	.word	0x00016850
        /*0a20*/ 	.short	0x0101
        /*0a22*/ 	.byte	0x3f
	.zero		1


	//   ....[51]....
        /*0a24*/ 	.word	0x0000b2e0
        /*0a28*/ 	.word	0x00000007
        /*0a2c*/ 	.word	0x00016820
        /*0a30*/ 	.short	0x010a
        /*0a32*/ 	.byte	0x3f
	.zero		1


	//   ....[52]....
        /*0a34*/ 	.word	0x0000b440
        /*0a38*/ 	.word	0x00000005
        /*0a3c*/ 	.word	0x00016840
        /*0a40*/ 	.short	0x010a
        /*0a42*/ 	.byte	0x3f
	.zero		1


	//   ....[53]....
        /*0a44*/ 	.word	0x0000b4e0
        /*0a48*/ 	.word	0x00000003
        /*0a4c*/ 	.word	0x00016840
        /*0a50*/ 	.short	0x010a
        /*0a52*/ 	.byte	0x3f
	.zero		1


	//   ....[54]....
        /*0a54*/ 	.word	0x0000b520
        /*0a58*/ 	.word	0x00000005
        /*0a5c*/ 	.word	0x00016860
        /*0a60*/ 	.short	0x010a
        /*0a62*/ 	.byte	0x3f
	.zero		1


	//   ....[55]....
        /*0a64*/ 	.word	0x0000b560
        /*0a68*/ 	.word	0x00000003
        /*0a6c*/ 	.word	0x00016860
        /*0a70*/ 	.short	0x010a
        /*0a72*/ 	.byte	0x3f
	.zero		1


	//   ....[56]....
        /*0a74*/ 	.word	0x0000b5d0
        /*0a78*/ 	.word	0x00000003
        /*0a7c*/ 	.word	0x00016800
        /*0a80*/ 	.short	0x010a
        /*0a82*/ 	.byte	0x3f
	.zero		1


	//   ....[57]....
        /*0a84*/ 	.word	0x0000b630
        /*0a88*/ 	.word	0x00000003
        /*0a8c*/ 	.word	0x00016830
        /*0a90*/ 	.short	0x010a
        /*0a92*/ 	.byte	0x3f
	.zero		1


	//   ....[58]....
        /*0a94*/ 	.word	0x0000b690
        /*0a98*/ 	.word	0x00000009
        /*0a9c*/ 	.word	0x00016830
        /*0aa0*/ 	.short	0x010a
        /*0aa2*/ 	.byte	0x3f
	.zero		1


	//   ....[59]....
        /*0aa4*/ 	.word	0x0000b6f0
        /*0aa8*/ 	.word	0x00000009
        /*0aac*/ 	.word	0x00016850
        /*0ab0*/ 	.short	0x010a
        /*0ab2*/ 	.byte	0x3f
	.zero		1


	//   ....[60]....
        /*0ab4*/ 	.word	0x0000b750
        /*0ab8*/ 	.word	0x00000003
        /*0abc*/ 	.word	0x00016850
        /*0ac0*/ 	.short	0x010a
        /*0ac2*/ 	.byte	0x3f
	.zero		1


	//   ....[61]....
        /*0ac4*/ 	.word	0x0000b830
        /*0ac8*/ 	.word	0x00000002
        /*0acc*/ 	.word	0x00016840
        /*0ad0*/ 	.short	0x010a
        /*0ad2*/ 	.byte	0x3f
	.zero		1


	//   ....[62]....
        /*0ad4*/ 	.word	0x0000d020
        /*0ad8*/ 	.word	0x00000003
        /*0adc*/ 	.word	0x00016820
        /*0ae0*/ 	.short	0x010a
        /*0ae2*/ 	.byte	0x3f
	.zero		1


	//   ....[63]....
        /*0ae4*/ 	.word	0x0000d070
        /*0ae8*/ 	.word	0x00000007
        /*0aec*/ 	.word	0x00016840
        /*0af0*/ 	.short	0x010a
        /*0af2*/ 	.byte	0x3f
	.zero		1


	//   ....[64]....
        /*0af4*/ 	.word	0x0000da40
        /*0af8*/ 	.word	0x00000007
        /*0afc*/ 	.word	0x00016860
        /*0b00*/ 	.short	0x010a
        /*0b02*/ 	.byte	0x3f
	.zero		1


	//   ....[65]....
        /*0b04*/ 	.word	0x0000e3c0
        /*0b08*/ 	.word	0x00000000
        /*0b0c*/ 	.word	0x00016860
        /*0b10*/ 	.short	0x010a
        /*0b12*/ 	.byte	0x3f
	.zero		1


	//   ....[66]....
        /*0b14*/ 	.word	0x0000ed20
        /*0b18*/ 	.word	0x00000007
        /*0b1c*/ 	.word	0x00016820
        /*0b20*/ 	.short	0x010a
        /*0b22*/ 	.byte	0x3f
	.zero		1


	//   ....[67]....
        /*0b24*/ 	.word	0x0000eec0
        /*0b28*/ 	.word	0x00000005
        /*0b2c*/ 	.word	0x00016840
        /*0b30*/ 	.short	0x010a
        /*0b32*/ 	.byte	0x3f
	.zero		1


	//   ....[68]....
        /*0b34*/ 	.word	0x0000ef10
        /*0b38*/ 	.word	0x00000003
        /*0b3c*/ 	.word	0x00016840
        /*0b40*/ 	.short	0x010a
        /*0b42*/ 	.byte	0x3f
	.zero		1


	//   ....[69]....
        /*0b44*/ 	.word	0x0000ef60
        /*0b48*/ 	.word	0x00000005
        /*0b4c*/ 	.word	0x00016860
        /*0b50*/ 	.short	0x010a
        /*0b52*/ 	.byte	0x3f
	.zero		1


	//----- nvinfo : EIATTR_NUM_MBARRIERS
	.align		4
.L_89:
        /*0b54*/ 	.byte	0x03, 0x38
        /*0b56*/ 	.short	0x0016


	//----- nvinfo : EIATTR_EXIT_INSTR_OFFSETS
	.align		4
        /*0b58*/ 	.byte	0x04, 0x1c
        /*0b5a*/ 	.short	(.L_91 - .L_90)


	//   ....[0]....
.L_90:
        /*0b5c*/ 	.word	0x0000b5b0


	//----- nvinfo : EIATTR_MAX_THREADS
	.align		4
.L_91:
        /*0b60*/ 	.byte	0x04, 0x05
        /*0b62*/ 	.short	(.L_93 - .L_92)
.L_92:
        /*0b64*/ 	.word	0x00000200
        /*0b68*/ 	.word	0x00000001
        /*0b6c*/ 	.word	0x00000001


	//----- nvinfo : EIATTR_CRS_STACK_SIZE
	.align		4
.L_93:
        /*0b70*/ 	.byte	0x04, 0x1e
        /*0b72*/ 	.short	(.L_95 - .L_94)
.L_94:
        /*0b74*/ 	.word	0x00000000


	//----- nvinfo : EIATTR_CBANK_PARAM_SIZE
	.align		4
.L_95:
        /*0b78*/ 	.byte	0x03, 0x19
        /*0b7a*/ 	.short	0x0a70


	//----- nvinfo : EIATTR_PARAM_CBANK
	.align		4
        /*0b7c*/ 	.byte	0x04, 0x0a
        /*0b7e*/ 	.short	(.L_97 - .L_96)
	.align		4
.L_96:
        /*0b80*/ 	.word	index@(.nv.constant0._ZN7cutlass13device_kernelIN5flash11enable_sm90INS1_16FlashAttnFwdSm90INS1_25CollectiveMainloopFwdSm90ILi2EN4cute5tupleIJNS5_1CILi1EEES8_S8_EEENS6_IJNS7_ILi192EEENS7_ILi128EEENS7_ILi64EEEEEELi64ENS_10bfloat16_tEfNS_4arch4Sm90ELb0ELb0ELb1ELb0ELb1ELb0ELb0ELb1ELb1ELb1ELb1ELb0EEENS1_21CollectiveEpilogueFwdINS6_IJSA_SC_SB_EEES9_SE_SG_Li384ELb0ELb1ELb1ELb0EEENS1_19SingleTileSchedulerILb0ELb1ELb1ELi192EEEEEEEEEvNT_6ParamsE)
        /*0b84*/ 	.short	0x0210
        /*0b86*/ 	.short	0x0a70


	//----- nvinfo : EIATTR_SW_WAR
	.align		4
.L_97:
        /*0b88*/ 	.byte	0x04, 0x36
        /*0b8a*/ 	.short	(.L_99 - .L_98)
.L_98:
        /*0b8c*/ 	.word	0x00000008
.L_99:


//--------------------- .nv.info._ZN7cutlass13device_kernelIN5flash11enable_sm90INS1_16FlashAttnFwdSm90INS1_25CollectiveMainloopFwdSm90ILi2EN4cute5tupleIJNS5_1CILi1EEES8_S8_EEENS6_IJNS7_ILi192EEENS7_ILi128EEENS7_ILi64EEEEEELi64ENS_10bfloat16_tEfNS_4arch4Sm90ELb0ELb0ELb1ELb1ELb1ELb0ELb0ELb1ELb1ELb1ELb1ELb0EEENS1_21CollectiveEpilogueFwdINS6_IJSA_SC_SB_EEES9_SE_SG_Li384ELb1ELb1ELb1ELb0EEENS1_36VarlenDynamicPersistentTileSchedulerILi192ELi128ELi384ELi128ELb1ELb1ELb1ELb0ELb1ELb1EEEEEEEEEvNT_6ParamsE --------------------------
	.section	.nv.info._ZN7cutlass13device_kernelIN5flash11enable_sm90INS1_16FlashAttnFwdSm90INS1_25CollectiveMainloopFwdSm90ILi2EN4cute5tupleIJNS5_1CILi1EEES8_S8_EEENS6_IJNS7_ILi192EEENS7_ILi128EEENS7_ILi64EEEEEELi64ENS_10bfloat16_tEfNS_4arch4Sm90ELb0ELb0ELb1ELb1ELb1ELb0ELb0ELb1ELb1ELb1ELb1ELb0EEENS1_21CollectiveEpilogueFwdINS6_IJSA_SC_SB_EEES9_SE_SG_Li384ELb1ELb1ELb1ELb0EEENS1_36VarlenDynamicPersistentTileSchedulerILi192ELi128ELi384ELi128ELb1ELb1ELb1ELb0ELb1ELb1EEEEEEEEEvNT_6ParamsE,"",@"SHT_CUDA_INFO"
	.sectionflags	@""
	.align	4


	//----- nvinfo : EIATTR_CUDA_API_VERSION
	.align		4
        /*0000*/ 	.byte	0x04, 0x37
        /*0002*/ 	.short	(.L_101 - .L_100)
.L_100:
        /*0004*/ 	.word	0x00000082


	//----- nvinfo : EIATTR_KPARAM_INFO
	.align		4
.L_101:
        /*0008*/ 	.byte	0x04, 0x17
        /*000a*/ 	.short	(.L_103 - .L_102)
.L_102:
        /*000c*/ 	.word	0x00000000
        /*0010*/ 	.short	0x0000
        /*0012*/ 	.short	0x0070
        /*0014*/ 	.byte	0x00, 0xf0, 0x01, 0x2a


	//----- nvinfo : EIATTR_SPARSE_MMA_MASK
	.align		4
.L_103:
        /*0018*/ 	.byte	0x03, 0x50
        /*001a*/ 	.short	0x0000


	//----- nvinfo : EIATTR_MAXREG_COUNT
	.align		4
        /*001c*/ 	.byte	0x03, 0x1b
        /*001e*/ 	.short	0x0080


	//----- nvinfo : EIATTR_NUM_BARRIERS
	.align		4
        /*0020*/ 	.byte	0x02, 0x4c
        /*0022*/ 	.byte	0x10
	.zero		1


	//----- nvinfo : EIATTR_EXTERNS
	.align		4
        /*0024*/ 	.byte	0x04, 0x0f
        /*0026*/ 	.short	(.L_105 - .L_104)


	//   ....[0]....
	.align		4
.L_104:
        /*0028*/ 	.word	index@(__assertfail)


	//----- nvinfo : EIATTR_ANNOTATIONS
	.align		4
.L_105:
        /*002c*/ 	.byte	0x04, 0x55
        /*002e*/ 	.short	(.L_107 - .L_106)


	//   ....[0]....
.L_106:
        /*0030*/ 	.word	0x00000001
        /*0034*/ 	.byte	0x60, 0x08, 0x00, 0x00, 0x01, 0x00, 0x00, 0x00, 0xb0, 0x09, 0x00, 0x00, 0x01, 0x00, 0x00, 0x00
        /* <DEDUP_REMOVED lines=44> */
        /*0304*/ 	.byte	0xb0, 0xec, 0x00, 0x00


	//----- nvinfo : EIATTR_MERCURY_ISA_VERSION
	.align		4
.L_107:
        /*0308*/ 	.byte	0x03, 0x5f
        /*030a*/ 	.short	0x0101


	//----- nvinfo : EIATTR_UNUSED_LOAD_BYTE_OFFSET
	.align		4
        /*030c*/ 	.byte	0x04, 0x44
        /*030e*/ 	.short	(.L_109 - .L_108)


	//   ....[0]....
.L_108:
        /*0310*/ 	.word	0x00000960
        /*0314*/ 	.word	0x0000fff0


	//   ....[1]....
        /*0318*/ 	.word	0x00006e90
        /*031c*/ 	.word	0x0000fff0


	//----- nvinfo : EIATTR_INT_WARP_WIDE_INSTR_OFFSETS
	.align		4
.L_109:
        /*0320*/ 	.byte	0x04, 0x31
        /*0322*/ 	.short	(.L_111 - .L_110)


	//   ....[0]....
.L_110:
        /*0324*/ 	.word	0x000000c0


	//   ....[1]....
        /*0328*/ 	.word	0x000000d0


	//   ....[2]....
        /*032c*/ 	.word	0x00000170


	//   ....[3]....
        /*0330*/ 	.word	0x0000a630


	//   ....[4]....
        /*0334*/ 	.word	0x0000a6c0


	//   ....[5]....
        /*0338*/ 	.word	0x0000d7e0


	//   ....[6]....
        /*033c*/ 	.word	0x0000d870


	//----- nvinfo : EIATTR_COOP_GROUP_MASK_REGIDS
	.align		4
.L_111:
        /*0340*/ 	.byte	0x04, 0x29
        /*0342*/ 	.short	(.L_113 - .L_112)


	//   ....[0]....
.L_112:
        /*0344*/ 	.word	0xffffffff


	//   ....[1]....
        /*0348*/ 	.word	0xffffffff


	//   ....[2]....
        /*034c*/ 	.word	0xffffffff


	//   ....[3]....
        /*0350*/ 	.word	0xffffffff


	//   ....[4]....
        /*0354*/ 	.word	0xffffffff


	//   ....[5]....
        /*0358*/ 	.word	0xffffffff


	//   ....[6]....
        /*035c*/ 	.word	0xffffffff


	//   ....[7]....
        /*0360*/ 	.word	0xffffffff


	//   ....[8]....
        /*0364*/ 	.word	0xffffffff


	//   ....[9]....
        /*0368*/ 	.word	0xffffffff


	//   ....[10]....
        /*036c*/ 	.word	0xffffffff


	//   ....[11]....
        /*0370*/ 	.word	0xffffffff


	//   ....[12]....
        /*0374*/ 	.word	0xffffffff


	//   ....[13]....
        /*0378*/ 	.word	0xffffffff


	//   ....[14]....
        /*037c*/ 	.word	0xffffffff


	//   ....[15]....
        /*0380*/ 	.word	0xffffffff


	//   ....[16]....
        /*0384*/ 	.word	0xffffffff


	//   ....[17]....
        /*0388*/ 	.word	0xffffffff


	//   ....[18]....
        /*038c*/ 	.word	0xffffffff


	//   ....[19]....
        /*0390*/ 	.word	0xffffffff


	//   ....[20]....
        /*0394*/ 	.word	0xffffffff


	//   ....[21]....
        /*0398*/ 	.word	0xffffffff


	//   ....[22]....
        /*039c*/ 	.word	0xffffffff


	//   ....[23]....
        /*03a0*/ 	.word	0xffffffff


	//   ....[24]....
        /*03a4*/ 	.word	0xffffffff


	//   ....[25]....
        /*03a8*/ 	.word	0xffffffff


	//   ....[26]....
        /*03ac*/ 	.word	0xffffffff


	//   ....[27]....
        /*03b0*/ 	.word	0xffffffff


	//   ....[28]....
        /*03b4*/ 	.word	0xffffffff


	//   ....[29]....
        /*03b8*/ 	.word	0xffffffff


	//   ....[30]....
        /*03bc*/ 	.word	0xffffffff


	//   ....[31]....
        /*03c0*/ 	.word	0xffffffff


	//   ....[32]....
        /*03c4*/ 	.word	0xffffffff


	//   ....[33]....
        /*03c8*/ 	.word	0xffffffff


	//   ....[34]....
        /*03cc*/ 	.word	0xffffffff


	//   ....[35]....
        /*03d0*/ 	.word	0xffffffff


	//   ....[36]....
        /*03d4*/ 	.word	0xffffffff


	//   ....[37]....
        /*03d8*/ 	.word	0xffffffff


	//   ....[38]....
        /*03dc*/ 	.word	0xffffffff


	//   ....[39]....
        /*03e0*/ 	.word	0xffffffff


	//   ....[40]....
        /*03e4*/ 	.word	0xffffffff


	//   ....[41]....
        /*03e8*/ 	.word	0xffffffff


	//   ....[42]....
        /*03ec*/ 	.word	0xffffffff


	//   ....[43]....
        /*03f0*/ 	.word	0xffffffff


	//   ....[44]....
        /*03f4*/ 	.word	0xffffffff


	//   ....[45]....
        /*03f8*/ 	.word	0xffffffff


	//   ....[46]....
        /*03fc*/ 	.word	0xffffffff


	//   ....[47]....
        /*0400*/ 	.word	0xffffffff


	//   ....[48]....
        /*0404*/ 	.word	0xffffffff


	//   ....[49]....
        /*0408*/ 	.word	0xffffffff


	//   ....[50]....
        /*040c*/ 	.word	0xffffffff


	//   ....[51]....
        /*0410*/ 	.word	0xffffffff


	//   ....[52]....
        /*0414*/ 	.word	0xffffffff


	//   ....[53]....
        /*0418*/ 	.word	0xffffffff


	//   ....[54]....
        /*041c*/ 	.word	0xffffffff


	//   ....[55]....
        /*0420*/ 	.word	0xffffffff


	//   ....[56]....
        /*0424*/ 	.word	0xffffffff


	//   ....[57]....
        /*0428*/ 	.word	0xffffffff


	//   ....[58]....
        /*042c*/ 	.word	0xffffffff


	//   ....[59]....
        /*0430*/ 	.word	0xffffffff


	//   ....[60]....
        /*0434*/ 	.word	0xffffffff


	//   ....[61]....
        /*0438*/ 	.word	0xffffffff


	//   ....[62]....
        /*043c*/ 	.word	0xffffffff


	//   ....[63]....
        /*0440*/ 	.word	0xffffffff


	//   ....[64]....
        /*0444*/ 	.word	0xffffffff


	//   ....[65]....
        /*0448*/ 	.word	0xffffffff


	//   ....[66]....
        /*044c*/ 	.word	0xffffffff


	//   ....[67]....
        /*0450*/ 	.word	0xffffffff


	//   ....[68]....
        /*0454*/ 	.word	0xffffffff


	//   ....[69]....
        /*0458*/ 	.word	0xffffffff


	//   ....[70]....
        /*045c*/ 	.word	0xffffffff


	//   ....[71]....
        /*0460*/ 	.word	0xffffffff


	//   ....[72]....
        /*0464*/ 	.word	0xffffffff


	//   ....[73]....
        /*0468*/ 	.word	0xffffffff


	//   ....[74]....
        /*046c*/ 	.word	0xffffffff


	//   ....[75]....
        /*0470*/ 	.word	0xffffffff


	//   ....[76]....
        /*0474*/ 	.word	0xffffffff


	//   ....[77]....
        /*0478*/ 	.word	0xffffffff


	//   ....[78]....
        /*047c*/ 	.word	0xffffffff


	//   ....[79]....
        /*0480*/ 	.word	0xffffffff


	//   ....[80]....
        /*0484*/ 	.word	0xffffffff


	//   ....[81]....
        /*0488*/ 	.word	0xffffffff


	//   ....[82]....
        /*048c*/ 	.word	0xffffffff


	//   ....[83]....
        /*0490*/ 	.word	0xffffffff


	//   ....[84]....
        /*0494*/ 	.word	0xffffffff


	//   ....[85]....
        /*0498*/ 	.word	0xffffffff


	//   ....[86]....
        /*049c*/ 	.word	0xffffffff


	//   ....[87]....
        /*04a0*/ 	.word	0xffffffff


	//   ....[88]....
        /*04a4*/ 	.word	0xffffffff


	//   ....[89]....
        /*04a8*/ 	.word	0xffffffff


	//   ....[90]....
        /*04ac*/ 	.word	0xffffffff


	//   ....[91]....
        /*04b0*/ 	.word	0xffffffff


	//   ....[92]....
        /*04b4*/ 	.word	0xffffffff


	//   ....[93]....
        /*04b8*/ 	.word	0xffffffff


	//   ....[94]....
        /*04bc*/ 	.word	0xffffffff


	//   ....[95]....
        /*04c0*/ 	.word	0xffffffff


	//   ....[96]....
        /*04c4*/ 	.word	0xffffffff


	//   ....[97]....
        /*04c8*/ 	.word	0xffffffff


	//   ....[98]....
        /*04cc*/ 	.word	0xffffffff


	//   ....[99]....
        /*04d0*/ 	.word	0xffffffff


	//   ....[100]....
        /*04d4*/ 	.word	0xffffffff


	//   ....[101]....
        /*04d8*/ 	.word	0xffffffff


	//   ....[102]....
        /*04dc*/ 	.word	0xffffffff


	//   ....[103]....
        /*04e0*/ 	.word	0xffffffff


	//   ....[104]....
        /*04e4*/ 	.word	0xffffffff


	//   ....[105]....
        /*04e8*/ 	.word	0xffffffff


	//   ....[106]....
        /*04ec*/ 	.word	0xffffffff


	//   ....[107]....
        /*04f0*/ 	.word	0xffffffff


	//   ....[108]....
        /*04f4*/ 	.word	0xffffffff


	//   ....[109]....
        /*04f8*/ 	.word	0xffffffff


	//   ....[110]....
        /*04fc*/ 	.word	0xffffffff


	//   ....[111]....
        /*0500*/ 	.word	0xffffffff


	//   ....[112]....
        /*0504*/ 	.word	0xffffffff


	//   ....[113]....
        /*0508*/ 	.word	0xffffffff


	//   ....[114]....
        /*050c*/ 	.word	0xffffffff


	//   ....[115]....
        /*0510*/ 	.word	0xffffffff


	//   ....[116]....
        /*0514*/ 	.word	0xffffffff


	//   ....[117]....
        /*0518*/ 	.word	0xffffffff


	//   ....[118]....
        /*051c*/ 	.word	0xffffffff


	//   ....[119]....
        /*0520*/ 	.word	0xffffffff


	//   ....[120]....
        /*0524*/ 	.word	0xffffffff


	//   ....[121]....
        /*0528*/ 	.word	0xffffffff


	//   ....[122]....
        /*052c*/ 	.word	0xffffffff


	//   ....[123]....
        /*0530*/ 	.word	0xffffffff


	//   ....[124]....
        /*0534*/ 	.word	0xffffffff


	//   ....[125]....
        /*0538*/ 	.word	0xffffffff


	//   ....[126]....
        /*053c*/ 	.word	0xffffffff


	//   ....[127]....
        /*0540*/ 	.word	0xffffffff


	//   ....[128]....
        /*0544*/ 	.word	0xffffffff


	//   ....[129]....
        /*0548*/ 	.word	0xffffffff


	//   ....[130]....
        /*054c*/ 	.word	0xffffffff


	//   ....[131]....
        /*0550*/ 	.word	0xffffffff


	//   ....[132]....
        /*0554*/ 	.word	0xffffffff


	//   ....[133]....
        /*0558*/ 	.word	0xffffffff


	//   ....[134]....
        /*055c*/ 	.word	0xffffffff


	//   ....[135]....
        /*0560*/ 	.word	0xffffffff


	//   ....[136]....
        /*0564*/ 	.word	0xffffffff


	//   ....[137]....
        /*0568*/ 	.word	0xffffffff


	//   ....[138]....
        /*056c*/ 	.word	0xffffffff


	//   ....[139]....
        /*0570*/ 	.word	0xffffffff


	//   ....[140]....
        /*0574*/ 	.word	0xffffffff


	//   ....[141]....
        /*0578*/ 	.word	0xffffffff


	//   ....[142]....
        /*057c*/ 	.word	0xffffffff


	//   ....[143]....
        /*0580*/ 	.word	0xffffffff


	//   ....[144]....
        /*0584*/ 	.word	0xffffffff


	//   ....[145]....
        /*0588*/ 	.word	0xffffffff


	//   ....[146]....
        /*058c*/ 	.word	0xffffffff


	//   ....[147]....
        /*0590*/ 	.word	0xffffffff


	//   ....[148]....
        /*0594*/ 	.word	0xffffffff


	//   ....[149]....
        /*0598*/ 	.word	0xffffffff


	//   ....[150]....
        /*059c*/ 	.word	0xffffffff


	//   ....[151]....
        /*05a0*/ 	.word	0xffffffff


	//   ....[152]....
        /*05a4*/ 	.word	0xffffffff


	//   ....[153]....
        /*05a8*/ 	.word	0xffffffff


	//   ....[154]....
        /*05ac*/ 	.word	0xffffffff


	//   ....[155]....
        /*05b0*/ 	.word	0xffffffff


	//   ....[156]....
        /*05b4*/ 	.word	0xffffffff


	//   ....[157]....
        /*05b8*/ 	.word	0xffffffff


	//   ....[158]....
        /*05bc*/ 	.word	0xffffffff


	//   ....[159]....
        /*05c0*/ 	.word	0xffffffff


	//   ....[160]....
        /*05c4*/ 	.word	0xffffffff


	//   ....[161]....
        /*05c8*/ 	.word	0xffffffff


	//   ....[162]....
        /*05cc*/ 	.word	0xffffffff


	//   ....[163]....
        /*05d0*/ 	.word	0xffffffff


	//   ....[164]....
        /*05d4*/ 	.word	0xffffffff


	//   ....[165]....
        /*05d8*/ 	.word	0xffffffff


	//   ....[166]....
        /*05dc*/ 	.word	0xffffffff


	//   ....[167]....
        /*05e0*/ 	.word	0x0500000f


	//   ....[168]....
        /*05e4*/ 	.word	0x0500000f


	//   ....[169]....
        /*05e8*/ 	.word	0x0500000f


	//   ....[170]....
        /*05ec*/ 	.word	0x0500000f


	//   ....[171]....
        /*05f0*/ 	.word	0x0500000f


	//   ....[172]....
        /*05f4*/ 	.word	0x0500000f


	//   ....[173]....
        /*05f8*/ 	.word	0x0500000f


	//   ....[174]....
        /*05fc*/ 	.word	0x0500000f


	//   ....[175]....
        /*0600*/ 	.word	0x0500000f


	//   ....[176]....
        /*0604*/ 	.word	0x0500000f


	//   ....[177]....
        /*0608*/ 	.word	0x0500000f


	//   ....[178]....
        /*060c*/ 	.word	0x0500000f


	//   ....[179]....
        /*0610*/ 	.word	0x0500000f


	//   ....[180]....
        /*0614*/ 	.word	0x0500000f


	//   ....[181]....
        /*0618*/ 	.word	0x0500000f


	//   ....[182]....
        /*061c*/ 	.word	0x0500000f


	//   ....[183]....
        /*0620*/ 	.word	0x0500000f


	//   ....[184]....
        /*0624*/ 	.word	0x0500000f


	//   ....[185]....
        /*0628*/ 	.word	0x0500000f


	//   ....[186]....
        /*062c*/ 	.word	0x0500000f


	//   ....[187]....
        /*0630*/ 	.word	0x0500000f


	//   ....[188]....
        /*0634*/ 	.word	0x0500000f


	//   ....[189]....
        /*0638*/ 	.word	0x0500000f


	//   ....[190]....
        /*063c*/ 	.word	0x0500000f


	//   ....[191]....
        /*0640*/ 	.word	0x0500000f


	//   ....[192]....
        /*0644*/ 	.word	0x0500000f


	//   ....[193]....
        /*0648*/ 	.word	0x0500000f


	//   ....[194]....
        /*064c*/ 	.word	0x0500000f


	//   ....[195]....
        /*0650*/ 	.word	0x0500000f


	//   ....[196]....
        /*0654*/ 	.word	0x0500000f


	//   ....[197]....
        /*0658*/ 	.word	0x0500000f


	//   ....[198]....
        /*065c*/ 	.word	0x0500000f


	//   ....[199]....
        /*0660*/ 	.word	0x0500000f


	//   ....[200]....
        /*0664*/ 	.word	0x0500000f


	//   ....[201]....
        /*0668*/ 	.word	0x0500000f


	//   ....[202]....
        /*066c*/ 	.word	0x0500000f


	//   ....[203]....
        /*0670*/ 	.word	0x0500000f


	//   ....[204]....
        /*0674*/ 	.word	0x0500000f


	//   ....[205]....
        /*0678*/ 	.word	0x0500000f


	//   ....[206]....
        /*067c*/ 	.word	0x0500000f


	//   ....[207]....
        /*0680*/ 	.word	0x0500000f


	//   ....[208]....
        /*0684*/ 	.word	0x0500000f


	//   ....[209]....
        /*0688*/ 	.word	0x0500000f


	//   ....[210]....
        /*068c*/ 	.word	0x0500000f


	//   ....[211]....
        /*0690*/ 	.word	0x0500000f


	//   ....[212]....
        /*0694*/ 	.word	0x0500000f


	//   ....[213]....
        /*0698*/ 	.word	0x0500000f


	//   ....[214]....
        /*069c*/ 	.word	0x0500000f


	//   ....[215]....
        /*06a0*/ 	.word	0x0500000f


	//   ....[216]....
        /*06a4*/ 	.word	0x0500000f


	//   ....[217]....
        /*06a8*/ 	.word	0x0500000f


	//   ....[218]....
        /*06ac*/ 	.word	0x0500000f


	//   ....[219]....
        /*06b0*/ 	.word	0x0500000f


	//   ....[220]....
        /*06b4*/ 	.word	0x0500000f


	//   ....[221]....
        /*06b8*/ 	.word	0x0500000f


	//   ....[222]....
        /*06bc*/ 	.word	0x0500000f


	//   ....[223]....
        /*06c0*/ 	.word	0x0500000f


	//   ....[224]....
        /*06c4*/ 	.word	0x0500000f


	//   ....[225]....
        /*06c8*/ 	.word	0x0500000f


	//   ....[226]....
        /*06cc*/ 	.word	0x0500000f


	//   ....[227]....
        /*06d0*/ 	.word	0x0500000f


	//   ....[228]....
        /*06d4*/ 	.word	0x0500000f


	//   ....[229]....
        /*06d8*/ 	.word	0x0500000f


	//   ....[230]....
        /*06dc*/ 	.word	0x0500000f


	//   ....[231]....
        /*06e0*/ 	.word	0x0500000f


	//   ....[232]....
        /*06e4*/ 	.word	0x0500000f


	//   ....[233]....
        /*06e8*/ 	.word	0x0500000f


	//   ....[234]....
        /*06ec*/ 	.word	0x0500000f


	//   ....[235]....
        /*06f0*/ 	.word	0x0500000f


	//   ....[236]....
        /*06f4*/ 	.word	0x0500000f


	//   ....[237]....
        /*06f8*/ 	.word	0x0500000f


	//   ....[238]....
        /*06fc*/ 	.word	0x0500000f


	//   ....[239]....
        /*0700*/ 	.word	0x0500000f


	//   ....[240]....
        /*0704*/ 	.word	0x0500000f


	//   ....[241]....
        /*0708*/ 	.word	0x0500000f


	//   ....[242]....
        /*070c*/ 	.word	0x0500000f


	//   ....[243]....
        /*0710*/ 	.word	0x0500000f


	//   ....[244]....
        /*0714*/ 	.word	0x0500000f


	//   ....[245]....
        /*0718*/ 	.word	0x0500000f


	//   ....[246]....
        /*071c*/ 	.word	0x0500000f


	//   ....[247]....
        /*0720*/ 	.word	0x0500000f


	//   ....[248]....
        /*0724*/ 	.word	0x0500000f


	//   ....[249]....
        /*0728*/ 	.word	0x0500000f


	//   ....[250]....
        /*072c*/ 	.word	0x0500000f


	//   ....[251]....
        /*0730*/ 	.word	0x0500000f


	//   ....[252]....
        /*0734*/ 	.word	0x0500000f


	//   ....[253]....
        /*0738*/ 	.word	0x0500000f


	//   ....[254]....
        /*073c*/ 	.word	0x0500000f


	//   ....[255]....
        /*0740*/ 	.word	0x0500000f


	//   ....[0]....
        /*0744*/ 	.word	0x0500000f


	//   ....[1]....
        /*0748*/ 	.word	0x0500000f


	//   ....[2]....
        /*074c*/ 	.word	0x0500000f


	//   ....[3]....
        /*0750*/ 	.word	0x0500000f


	//   ....[4]....
        /*0754*/ 	.word	0x0500000f


	//   ....[5]....
        /*0758*/ 	.word	0x0500000f


	//   ....[6]....
        /*075c*/ 	.word	0x0500000f


	//   ....[7]....
        /*0760*/ 	.word	0x0500000f


	//   ....[8]....
        /*0764*/ 	.word	0x0500000f


	//   ....[9]....
        /*0768*/ 	.word	0x0500000f


	//   ....[10]....
        /*076c*/ 	.word	0x0500000f


	//   ....[11]....
        /*0770*/ 	.word	0x0500000f


	//   ....[12]....
        /*0774*/ 	.word	0x0500000f


	//   ....[13]....
        /*0778*/ 	.word	0x0500000f


	//   ....[14]....
        /*077c*/ 	.word	0x0500000f


	//   ....[15]....
        /*0780*/ 	.word	0x0500000f


	//   ....[16]....
        /*0784*/ 	.word	0x0500000f


	//   ....[17]....
        /*0788*/ 	.word	0x0500000f


	//   ....[18]....
        /*078c*/ 	.word	0x0500000f


	//----- nvinfo : EIATTR_COOP_GROUP_INSTR_OFFSETS
	.align		4
.L_113:
        /*0790*/ 	.byte	0x04, 0x28
        /*0792*/ 	.short	(.L_115 - .L_114)


	//   ....[0]....
.L_114:
        /*0794*/ 	.word	0x00000080


	//   ....[1]....
        /*0798*/ 	.word	0x000000b0


	//   ....[2]....
        /*079c*/ 	.word	0x000002d0


	//   ....[3]....
        /*07a0*/ 	.word	0x00000430


	//   ....[4]....
        /*07a4*/ 	.word	0x00000550


	//   ....[5]....
        /*07a8*/ 	.word	0x000006b0


	//   ....[6]....
        /*07ac*/ 	.word	0x00001590


	//   ....[7]....
        /*07b0*/ 	.word	0x00002c30


	//   ....[8]....
        /*07b4*/ 	.word	0x00002cf0


	//   ....[9]....
        /*07b8*/ 	.word	0x00003060


	//   ....[10]....
        /*07bc*/ 	.word	0x000031d0


	//   ....[11]....
        /*07c0*/ 	.word	0x000053c0


	//   ....[12]....
        /*07c4*/ 	.word	0x000053f0


	//   ....[13]....
        /*07c8*/ 	.word	0x00005420


	//   ....[14]....
        /*07cc*/ 	.word	0x00005440


	//   ....[15]....
        /*07d0*/ 	.word	0x000066e0


	//   ....[16]....
        /*07d4*/ 	.word	0x00006710


	//   ....[17]....
        /*07d8*/ 	.word	0x000067d0


	//   ....[18]....
        /*07dc*/ 	.word	0x000067e0


	//   ....[19]....
        /*07e0*/ 	.word	0x000076b0


	//   ....[20]....
        /*07e4*/ 	.word	0x000076c0


	//   ....[21]....
        /*07e8*/ 	.word	0x000076d0


	//   ....[22]....
        /*07ec*/ 	.word	0x00007710


	//   ....[23]....
        /*07f0*/ 	.word	0x00007cc0


	//   ....[24]....
        /*07f4*/ 	.word	0x00007d00


	//   ....[25]....
        /*07f8*/ 	.word	0x00007d20


	//   ....[26]....
        /*07fc*/ 	.word	0x00007d60


	//   ....[27]....
        /*0800*/ 	.word	0x00007d80


	//   ....[28]....
        /*0804*/ 	.word	0x00007da0


	//   ....[29]....
        /*0808*/ 	.word	0x00007dc0


	//   ....[30]....
        /*080c*/ 	.word	0x00007e30


	//   ....[31]....
        /*0810*/ 	.word	0x000081b0


	//   ....[32]....
        /*0814*/ 	.word	0x000081e0


	//   ....[33]....
        /*0818*/ 	.word	0x00008460


	//   ....[34]....
        /*081c*/ 	.word	0x00008470


	//   ....[35]....
        /*0820*/ 	.word	0x00008ee0


	//   ....[36]....
        /*0824*/ 	.word	0x00008f10


	//   ....[37]....
        /*0828*/ 	.word	0x00008f50


	//   ....[38]....
        /*082c*/ 	.word	0x00008f80


	//   ....[39]....
        /*0830*/ 	.word	0x00008f90


	//   ....[40]....
        /*0834*/ 	.word	0x00008fa0


	//   ....[41]....
        /*0838*/ 	.word	0x00008fb0


	//   ....[42]....
        /*083c*/ 	.word	0x00008fd0


	//   ....[43]....
        /*0840*/ 	.word	0x00009120


	//   ....[44]....
        /*0844*/ 	.word	0x00009350


	//   ....[45]....
        /*0848*/ 	.word	0x00009380


	//   ....[46]....
        /*084c*/ 	.word	0x000093b0


	//   ....[47]....
        /*0850*/ 	.word	0x000093e0


	//   ....[48]....
        /*0854*/ 	.word	0x00009410


	//   ....[49]....
        /*0858*/ 	.word	0x00009440


	//   ....[50]....
        /*085c*/ 	.word	0x000095b0


	//   ....[51]....
        /*0860*/ 	.word	0x000095e0


	//   ....[52]....
        /*0864*/ 	.word	0x00009610


	//   ....[53]....
        /*0868*/ 	.word	0x00009640


	//   ....[54]....
        /*086c*/ 	.word	0x00009670


	//   ....[55]....
        /*0870*/ 	.word	0x000096a0


	//   ....[56]....
        /*0874*/ 	.word	0x00009730


	//   ....[57]....
        /*0878*/ 	.word	0x00009760


	//   ....[58]....
        /*087c*/ 	.word	0x00009770


	//   ....[59]....
        /*0880*/ 	.word	0x00009810


	//   ....[60]....
        /*0884*/ 	.word	0x0000b1e0


	//   ....[61]....
        /*0888*/ 	.word	0x0000b200


	//   ....[62]....
        /*088c*/ 	.word	0x0000b290


	//   ....[63]....
        /*0890*/ 	.word	0x0000b2b0


	//   ....[64]....
        /*0894*/ 	.word	0x0000b330


	//   ....[65]....
        /*0898*/ 	.word	0x0000b350


	//   ....[66]....
        /*089c*/ 	.word	0x0000b3d0


	//   ....[67]....
        /*08a0*/ 	.word	0x0000b3f0


	//   ....[68]....
        /*08a4*/ 	.word	0x0000b470


	//   ....[69]....
        /*08a8*/ 	.word	0x0000b490


	//   ....[70]....
        /*08ac*/ 	.word	0x0000b510


	//   ....[71]....
        /*08b0*/ 	.word	0x0000b530


	//   ....[72]....
        /*08b4*/ 	.word	0x0000b5b0


	//   ....[73]....
        /*08b8*/ 	.word	0x0000b5d0


	//   ....[74]....
        /*08bc*/ 	.word	0x0000b5e0


	//   ....[75]....
        /*08c0*/ 	.word	0x0000b5f0


	//   ....[76]....
        /*08c4*/ 	.word	0x0000bec0


	//   ....[77]....
        /*08c8*/ 	.word	0x0000bef0


	//   ....[78]....
        /*08cc*/ 	.word	0x0000bf90


	//   ....[79]....
        /*08d0*/ 	.word	0x0000bfb0


	//   ....[80]....
        /*08d4*/ 	.word	0x0000c030


	//   ....[81]....
        /*08d8*/ 	.word	0x0000c050


	//   ....[82]....
        /*08dc*/ 	.word	0x0000c0d0


	//   ....[83]....
        /*08e0*/ 	.word	0x0000c0f0


	//   ....[84]....
        /*08e4*/ 	.word	0x0000c170


	//   ....[85]....
        /*08e8*/ 	.word	0x0000c190


	//   ....[86]....
        /*08ec*/ 	.word	0x0000c210


	//   ....[87]....
        /*08f0*/ 	.word	0x0000c230


	//   ....[88]....
        /*08f4*/ 	.word	0x0000c2b0


	//   ....[89]....
        /*08f8*/ 	.word	0x0000c2d0


	//   ....[90]....
        /*08fc*/ 	.word	0x0000c2e0


	//   ....[91]....
        /*0900*/ 	.word	0x0000c350


	//   ....[92]....
        /*0904*/ 	.word	0x0000c3a0


	//   ....[93]....
        /*0908*/ 	.word	0x0000c3d0


	//   ....[94]....
        /*090c*/ 	.word	0x0000c460


	//   ....[95]....
        /*0910*/ 	.word	0x0000c470


	//   ....[96]....
        /*0914*/ 	.word	0x0000c4e0


	//   ....[97]....
        /*0918*/ 	.word	0x0000c4f0


	//   ....[98]....
        /*091c*/ 	.word	0x0000c530


	//   ....[99]....
        /*0920*/ 	.word	0x0000c550


	//   ....[100]....
        /*0924*/ 	.word	0x0000cca0


	//   ....[101]....
        /*0928*/ 	.word	0x0000ccd0


	//   ....[102]....
        /*092c*/ 	.word	0x0000cd20


	//   ....[103]....
        /*0930*/ 	.word	0x0000cd30


	//   ....[104]....
        /*0934*/ 	.word	0x0000cd70


	//   ....[105]....
        /*0938*/ 	.word	0x0000cd80


	//   ....[106]....
        /*093c*/ 	.word	0x0000cdc0


	//   ....[107]....
        /*0940*/ 	.word	0x0000cdd0


	//   ....[108]....
        /*0944*/ 	.word	0x0000ce10


	//   ....[109]....
        /*0948*/ 	.word	0x0000ce20


	//   ....[110]....
        /*094c*/ 	.word	0x0000ce60


	//   ....[111]....
        /*0950*/ 	.word	0x0000ce70


	//   ....[112]....
        /*0954*/ 	.word	0x0000ceb0


	//   ....[113]....
        /*0958*/ 	.word	0x0000cec0


	//   ....[114]....
        /*095c*/ 	.word	0x0000ced0


	//   ....[115]....
        /*0960*/ 	.word	0x0000cf10


	//   ....[116]....
        /*0964*/ 	.word	0x0000d1c0


	//   ....[117]....
        /*0968*/ 	.word	0x0000d1f0


	//   ....[118]....
        /*096c*/ 	.word	0x0000d250


	//   ....[119]....
        /*0970*/ 	.word	0x0000d260


	//   ....[120]....
        /*0974*/ 	.word	0x0000d2b0


	//   ....[121]....
        /*0978*/ 	.word	0x0000d2c0


	//   ....[122]....
        /*097c*/ 	.word	0x0000d310


	//   ....[123]....
        /*0980*/ 	.word	0x0000d320


	//   ....[124]....
        /*0984*/ 	.word	0x0000d370


	//   ....[125]....
        /*0988*/ 	.word	0x0000d380


	//   ....[126]....
        /*098c*/ 	.word	0x0000d3d0


	//   ....[127]....
        /*0990*/ 	.word	0x0000d3e0


	//   ....[128]....
        /*0994*/ 	.word	0x0000d430


	//   ....[129]....
        /*0998*/ 	.word	0x0000d440


	//   ....[130]....
        /*099c*/ 	.word	0x0000d450


	//   ....[131]....
        /*09a0*/ 	.word	0x0000d490


	//   ....[132]....
        /*09a4*/ 	.word	0x0000da40


	//   ....[133]....
        /*09a8*/ 	.word	0x0000da80


	//   ....[134]....
        /*09ac*/ 	.word	0x0000daa0


	//   ....[135]....
        /*09b0*/ 	.word	0x0000dae0


	//   ....[136]....
        /*09b4*/ 	.word	0x0000db00


	//   ....[137]....
        /*09b8*/ 	.word	0x0000db40


	//   ....[138]....
        /*09bc*/ 	.word	0x0000db60


	//   ....[139]....
        /*09c0*/ 	.word	0x0000dba0


	//   ....[140]....
        /*09c4*/ 	.word	0x0000dbc0


	//   ....[141]....
        /*09c8*/ 	.word	0x0000dc00


	//   ....[142]....
        /*09cc*/ 	.word	0x0000dc20


	//   ....[143]....
        /*09d0*/ 	.word	0x0000dc60


	//   ....[144]....
        /*09d4*/ 	.word	0x0000dc80


	//   ....[145]....
        /*09d8*/ 	.word	0x0000dcc0


	//   ....[146]....
        /*09dc*/ 	.word	0x0000dce0


	//   ....[147]....
        /*09e0*/ 	.word	0x0000dcf0


	//   ....[148]....
        /*09e4*/ 	.word	0x0000e0a0


	//   ....[149]....
        /*09e8*/ 	.word	0x0000e0d0


	//   ....[150]....
        /*09ec*/ 	.word	0x0000e140


	//   ....[151]....
        /*09f0*/ 	.word	0x0000e170


	//   ....[152]....
        /*09f4*/ 	.word	0x0000e1a0


	//   ....[153]....
        /*09f8*/ 	.word	0x0000e1d0


	//   ....[154]....
        /*09fc*/ 	.word	0x0000e200


	//   ....[155]....
        /*0a00*/ 	.word	0x0000e230


	//   ....[156]....
        /*0a04*/ 	.word	0x0000e3d0


	//   ....[157]....
        /*0a08*/ 	.word	0x0000e400


	//   ....[158]....
        /*0a0c*/ 	.word	0x0000e430


	//   ....[159]....
        /*0a10*/ 	.word	0x0000e460


	//   ....[160]....
        /*0a14*/ 	.word	0x0000e490


	//   ....[161]....
        /*0a18*/ 	.word	0x0000e4c0


	//   ....[162]....
        /*0a1c*/ 	.word	0x0000e580


	//   ....[163]....
        /*0a20*/ 	.word	0x0000e5a0


	//   ....[164]....
        /*0a24*/ 	.word	0x0000e5b0


	//   ....[165]....
        /*0a28*/ 	.word	0x0000e610


	//   ....[166]....
        /*0a2c*/ 	.word	0x0000ec30


	//   ....[167]....
        /*0a30*/ 	.word	0x0000f110


	//   ....[168]....
        /*0a34*/ 	.word	0x0000f200


	//   ....[169]....
        /*0a38*/ 	.word	0x0000f2a0


	//   ....[170]....
        /*0a3c*/ 	.word	0x0000f300


	//   ....[171]....
        /*0a40*/ 	.word	0x0000f3f0


	//   ....[172]....
        /*0a44*/ 	.word	0x0000f460


	//   ....[173]....
        /*0a48*/ 	.word	0x0000f550


	//   ....[174]....
        /*0a4c*/ 	.word	0x0000f5c0


	//   ....[175]....
        /*0a50*/ 	.word	0x0000f6b0


	//   ....[176]....
        /*0a54*/ 	.word	0x0000f720


	//   ....[177]....
        /*0a58*/ 	.word	0x0000f810


	//   ....[178]....
        /*0a5c*/ 	.word	0x0000f880


	//   ....[179]....
        /*0a60*/ 	.word	0x0000f970


	//   ....[180]....
        /*0a64*/ 	.word	0x0000f9e0


	//   ....[181]....
        /*0a68*/ 	.word	0x0000fad0


	//   ....[182]....
        /*0a6c*/ 	.word	0x0000fb40


	//   ....[183]....
        /*0a70*/ 	.word	0x0000fc20


	//   ....[184]....
        /*0a74*/ 	.word	0x0000fcd0


	//   ....[185]....
        /*0a78*/ 	.word	0x0000fd40


	//   ....[186]....
        /*0a7c*/ 	.word	0x0000fda0


	//   ....[187]....
        /*0a80*/ 	.word	0x0000fe90


	//   ....[188]....
        /*0a84*/ 	.word	0x0000fef0


	//   ....[189]....
        /*0a88*/ 	.word	0x0000fff0


	//   ....[190]....
        /*0a8c*/ 	.word	0x00010050


	//   ....[191]....
        /*0a90*/ 	.word	0x00010150


	//   ....[192]....
        /*0a94*/ 	.word	0x000101b0


	//   ....[193]....
        /*0a98*/ 	.word	0x000102b0


	//   ....[194]....
        /*0a9c*/ 	.word	0x00010310


	//   ....[195]....
        /*0aa0*/ 	.word	0x00010410


	//   ....[196]....
        /*0aa4*/ 	.word	0x00010470


	//   ....[197]....
        /*0aa8*/ 	.word	0x00010570


	//   ....[198]....
        /*0aac*/ 	.word	0x000105d0


	//   ....[199]....
        /*0ab0*/ 	.word	0x00010680


	//   ....[200]....
        /*0ab4*/ 	.word	0x00010740


	//   ....[201]....
        /*0ab8*/ 	.word	0x00010800


	//   ....[202]....
        /*0abc*/ 	.word	0x00010860


	//   ....[203]....
        /*0ac0*/ 	.word	0x00010960


	//   ....[204]....
        /*0ac4*/ 	.word	0x000109c0


	//   ....[205]....
        /*0ac8*/ 	.word	0x00010a90


	//   ....[206]....
        /*0acc*/ 	.word	0x00010af0


	//   ....[207]....
        /*0ad0*/ 	.word	0x00010bb0


	//   ....[208]....
        /*0ad4*/ 	.word	0x00010cf0


	//   ....[209]....
        /*0ad8*/ 	.word	0x00010da0


	//   ....[210]....
        /*0adc*/ 	.word	0x00010e00


	//   ....[211]....
        /*0ae0*/ 	.word	0x00010eb0


	//   ....[212]....
        /*0ae4*/ 	.word	0x00010f10


	//   ....[213]....
        /*0ae8*/ 	.word	0x00010fc0


	//   ....[214]....
        /*0aec*/ 	.word	0x00011020


	//   ....[215]....
        /*0af0*/ 	.word	0x000110d0


	//   ....[216]....
        /*0af4*/ 	.word	0x00011130


	//   ....[217]....
        /*0af8*/ 	.word	0x000111e0


	//   ....[218]....
        /*0afc*/ 	.word	0x00011240


	//   ....[219]....
        /*0b00*/ 	.word	0x000112f0


	//   ....[220]....
        /*0b04*/ 	.word	0x00011350


	//   ....[221]....
        /*0b08*/ 	.word	0x00011400


	//   ....[222]....
        /*0b0c*/ 	.word	0x00011460


	//   ....[223]....
        /*0b10*/ 	.word	0x00011510


	//   ....[224]....
        /*0b14*/ 	.word	0x00011600


	//   ....[225]....
        /*0b18*/ 	.word	0x000116b0


	//   ....[226]....
        /*0b1c*/ 	.word	0x00011710


	//   ....[227]....
        /*0b20*/ 	.word	0x000117d0


	//   ....[228]....
        /*0b24*/ 	.word	0x00011830


	//   ....[229]....
        /*0b28*/ 	.word	0x000118f0


	//   ....[230]....
        /*0b2c*/ 	.word	0x00011950


	//   ....[231]....
        /*0b30*/ 	.word	0x00011a10


	//   ....[232]....
        /*0b34*/ 	.word	0x00011a70


	//   ....[233]....
        /*0b38*/ 	.word	0x00011b30


	//   ....[234]....
        /*0b3c*/ 	.word	0x00011b90


	//   ....[235]....
        /*0b40*/ 	.word	0x00011c50


	//   ....[236]....
        /*0b44*/ 	.word	0x00011cb0


	//   ....[237]....
        /*0b48*/ 	.word	0x00011d70


	//   ....[238]....
        /*0b4c*/ 	.word	0x00011dd0


	//   ....[239]....
        /*0b50*/ 	.word	0x00011e80


	//   ....[240]....
        /*0b54*/ 	.word	0x00011f70


	//   ....[241]....
        /*0b58*/ 	.word	0x00012020


	//   ....[242]....
        /*0b5c*/ 	.word	0x00012090


	//   ....[243]....
        /*0b60*/ 	.word	0x00012140


	//   ....[244]....
        /*0b64*/ 	.word	0x000121a0


	//   ....[245]....
        /*0b68*/ 	.word	0x00012250


	//   ....[246]....
        /*0b6c*/ 	.word	0x000122b0


	//   ....[247]....
        /*0b70*/ 	.word	0x00012360


	//   ....[248]....
        /*0b74*/ 	.word	0x000123c0


	//   ....[249]....
        /*0b78*/ 	.word	0x00012470


	//   ....[250]....
        /*0b7c*/ 	.word	0x000124d0


	//   ....[251]....
        /*0b80*/ 	.word	0x00012580


	//   ....[252]....
        /*0b84*/ 	.word	0x000125e0


	//   ....[253]....
        /*0b88*/ 	.word	0x00012690


	//   ....[254]....
        /*0b8c*/ 	.word	0x000126f0


	//   ....[255]....
        /*0b90*/ 	.word	0x00012790


	//   ....[0]....
        /*0b94*/ 	.word	0x00012820


	//   ....[1]....
        /*0b98*/ 	.word	0x000128c0


	//   ....[2]....
        /*0b9c*/ 	.word	0x00012a40


	//   ....[3]....
        /*0ba0*/ 	.word	0x00012ab0


	//   ....[4]....
        /*0ba4*/ 	.word	0x00012b20


	//   ....[5]....
        /*0ba8*/ 	.word	0x00012b90


	//   ....[6]....
        /*0bac*/ 	.word	0x00012c00


	//   ....[7]....
        /*0bb0*/ 	.word	0x00012c80


	//   ....[8]....
        /*0bb4*/ 	.word	0x00012d00


	//   ....[9]....
        /*0bb8*/ 	.word	0x00012d90


	//   ....[10]....
        /*0bbc*/ 	.word	0x00012e00


	//   ....[11]....
        /*0bc0*/ 	.word	0x00012e70


	//   ....[12]....
        /*0bc4*/ 	.word	0x00012ee0


	//   ....[13]....
        /*0bc8*/ 	.word	0x00012f60


	//   ....[14]....
        /*0bcc*/ 	.word	0x00012fd0


	//   ....[15]....
        /*0bd0*/ 	.word	0x00013070


	//   ....[16]....
        /*0bd4*/ 	.word	0x000130c0


	//   ....[17]....
        /*0bd8*/ 	.word	0x00013150


	//   ....[18]....
        /*0bdc*/ 	.word	0x00013280


	//----- nvinfo : EIATTR_REG_RECONFIG
	.align		4
.L_115:
        /*0be0*/ 	.byte	0x01, 0x54
	.zero		2


	//----- nvinfo : EIATTR_SYSCALL_OFFSETS
	.align		4
        /*0be4*/ 	.byte	0x04, 0x46
        /*0be6*/ 	.short	(.L_117 - .L_116)


	//   ....[0]....
.L_116:
        /*0be8*/ 	.word	0x00001740


	//   ....[1]....
        /*0bec*/ 	.word	0x0000a820


	//   ....[2]....
        /*0bf0*/ 	.word	0x0000a970


	//   ....[3]....
        /*0bf4*/ 	.word	0x0000aa60


	//   ....[4]....
        /*0bf8*/ 	.word	0x0000ba00


	//----- nvinfo : EIATTR_MBARRIER_INSTR_OFFSETS
	.align		4
.L_117:
        /*0bfc*/ 	.byte	0x04, 0x39
        /*0bfe*/ 	.short	(.L_119 - .L_118)


	//   ....[0]....
.L_118:
        /*0c00*/ 	.word	0x00000180
        /*0c04*/ 	.word	0x000000ff
        /*0c08*/ 	.word	0x00016800
        /*0c0c*/ 	.short	0x0100
        /*0c0e*/ 	.byte	0x08
	.zero		1


	//   ....[1]....
        /*0c10*/ 	.word	0x00000190
        /*0c14*/ 	.word	0x000000ff
        /*0c18*/ 	.word	0x00016820
        /*0c1c*/ 	.short	0x0100
        /*0c1e*/ 	.byte	0x08
	.zero		1


	//   ....[2]....
        /*0c20*/ 	.word	0x00000280
        /*0c24*/ 	.word	0x000000ff
        /*0c28*/ 	.word	0x00016830
        /*0c2c*/ 	.short	0x0100
        /*0c2e*/ 	.byte	0x08
	.zero		1


	//   ....[3]....
        /*0c30*/ 	.word	0x00000290
        /*0c34*/ 	.word	0x000000ff
        /*0c38*/ 	.word	0x00016840
        /*0c3c*/ 	.short	0x0100
        /*0c3e*/ 	.byte	0x08
	.zero		1


	//   ....[4]....
        /*0c40*/ 	.word	0x000002a0
        /*0c44*/ 	.word	0x000000ff
        /*0c48*/ 	.word	0x00016838
        /*0c4c*/ 	.short	0x0100
        /*0c4e*/ 	.byte	0x08
	.zero		1


	//   ....[5]....
        /*0c50*/ 	.word	0x000002b0
        /*0c54*/ 	.word	0x000000ff
        /*0c58*/ 	.word	0x00016848
        /*0c5c*/ 	.short	0x0100
        /*0c5e*/ 	.byte	0x08
	.zero		1


	//   ....[6]....
        /*0c60*/ 	.word	0x000003e0
        /*0c64*/ 	.word	0x000000ff
        /*0c68*/ 	.word	0x00016850
        /*0c6c*/ 	.short	0x0100
        /*0c6e*/ 	.byte	0x08
	.zero		1


	//   ....[7]....
        /*0c70*/ 	.word	0x000003f0
        /*0c74*/ 	.word	0x000000ff
        /*0c78*/ 	.word	0x00016860
        /*0c7c*/ 	.short	0x0100
        /*0c7e*/ 	.byte	0x08
	.zero		1


	//   ....[8]....
        /*0c80*/ 	.word	0x00000400
        /*0c84*/ 	.word	0x000000ff
        /*0c88*/ 	.word	0x00016858
        /*0c8c*/ 	.short	0x0100
        /*0c8e*/ 	.byte	0x08
	.zero		1


	//   ....[9]....
        /*0c90*/ 	.word	0x00000410
        /*0c94*/ 	.word	0x000000ff
        /*0c98*/ 	.word	0x00016868
        /*0c9c*/ 	.short	0x0100
        /*0c9e*/ 	.byte	0x08
	.zero		1


	//   ....[10]....
        /*0ca0*/ 	.word	0x00000500
        /*0ca4*/ 	.word	0x000000ff
        /*0ca8*/ 	.word	0x00016870
        /*0cac*/ 	.short	0x0100
        /*0cae*/ 	.byte	0x06
	.zero		1


	//   ....[11]....
        /*0cb0*/ 	.word	0x00000510
        /*0cb4*/ 	.word	0x000000ff
        /*0cb8*/ 	.word	0x00016880
        /*0cbc*/ 	.short	0x0100
        /*0cbe*/ 	.byte	0x06
	.zero		1


	//   ....[12]....
        /*0cc0*/ 	.word	0x00000520
        /*0cc4*/ 	.word	0x000000ff
        /*0cc8*/ 	.word	0x00016878
        /*0ccc*/ 	.short	0x0100
        /*0cce*/ 	.byte	0x06
	.zero		1


	//   ....[13]....
        /*0cd0*/ 	.word	0x00000530
        /*0cd4*/ 	.word	0x000000ff
        /*0cd8*/ 	.word	0x00016888
        /*0cdc*/ 	.short	0x0100
        /*0cde*/ 	.byte	0x06
	.zero		1


	//   ....[14]....
        /*0ce0*/ 	.word	0x00000660
        /*0ce4*/ 	.word	0x000000ff
        /*0ce8*/ 	.word	0x00016890
        /*0cec*/ 	.short	0x0100
        /*0cee*/ 	.byte	0x08
	.zero		1


	//   ....[15]....
        /*0cf0*/ 	.word	0x00000670
        /*0cf4*/ 	.word	0x000000ff
        /*0cf8*/ 	.word	0x000168a0
        /*0cfc*/ 	.short	0x0100
        /*0cfe*/ 	.byte	0x08
	.zero		1


	//   ....[16]....
        /*0d00*/ 	.word	0x00000680
        /*0d04*/ 	.word	0x000000ff
        /*0d08*/ 	.word	0x00016898
        /*0d0c*/ 	.short	0x0100
        /*0d0e*/ 	.byte	0x08
	.zero		1


	//   ....[17]....
        /*0d10*/ 	.word	0x00000690
        /*0d14*/ 	.word	0x000000ff
        /*0d18*/ 	.word	0x000168a8
        /*0d1c*/ 	.short	0x0100
        /*0d1e*/ 	.byte	0x08
	.zero		1


	//   ....[18]....
        /*0d20*/ 	.word	0x000007c0
        /*0d24*/ 	.word	0x000000ff
        /*0d28*/ 	.word	0x000168b0
        /*0d2c*/ 	.short	0x0100
        /*0d2e*/ 	.byte	0x08
	.zero		1


	//   ....[19]....
        /*0d30*/ 	.word	0x000007d0
        /*0d34*/ 	.word	0x000000ff
        /*0d38*/ 	.word	0x000168c0
        /*0d3c*/ 	.short	0x0100
        /*0d3e*/ 	.byte	0x08
	.zero		1


	//   ....[20]....
        /*0d40*/ 	.word	0x000007e0
        /*0d44*/ 	.word	0x000000ff
        /*0d48*/ 	.word	0x000168b8
        /*0d4c*/ 	.short	0x0100
        /*0d4e*/ 	.byte	0x08
	.zero		1


	//   ....[21]....
        /*0d50*/ 	.word	0x000007f0
        /*0d54*/ 	.word	0x000000ff
        /*0d58*/ 	.word	0x000168c8
        /*0d5c*/ 	.short	0x0100
        /*0d5e*/ 	.byte	0x08
	.zero		1


	//   ....[22]....
        /*0d60*/ 	.word	0x000017b0
        /*0d64*/ 	.word	0x000000ff
        /*0d68*/ 	.word	0x00016800
        /*0d6c*/ 	.short	0x010a
        /*0d6e*/ 	.byte	0x2b
	.zero		1


	//   ....[23]....
        /*0d70*/ 	.word	0x00001830
        /*0d74*/ 	.word	0x00000000
        /*0d78*/ 	.word	0x00016830
        /*0d7c*/ 	.short	0x010a
        /*0d7e*/ 	.byte	0x3f
	.zero		1


	//   ....[24]....
        /*0d80*/ 	.word	0x00001880
        /*0d84*/ 	.word	0x00000000
        /*0d88*/ 	.word	0x00016830
        /*0d8c*/ 	.short	0x010a
        /*0d8e*/ 	.byte	0x3f
	.zero		1


	//   ....[25]....
        /*0d90*/ 	.word	0x00002d10
        /*0d94*/ 	.word	0x000000ff
        /*0d98*/ 	.word	0x00000000
        /*0d9c*/ 	.short	0x0101
        /*0d9e*/ 	.byte	0x06
	.zero		1


	//   ....[26]....
        /*0da0*/ 	.word	0x000040a0
        /*0da4*/ 	.word	0x000000ff
        /*0da8*/ 	.word	0x00016830
        /*0dac*/ 	.short	0x010a
        /*0dae*/ 	.byte	0x0a
	.zero		1


	//   ....[27]....
        /*0db0*/ 	.word	0x000040e0
        /*0db4*/ 	.word	0x000000ff
        /*0db8*/ 	.word	0x00016830
        /*0dbc*/ 	.short	0x010a
        /*0dbe*/ 	.byte	0x0a
	.zero		1


	//   ....[28]....
        /*0dc0*/ 	.word	0x00004360
        /*0dc4*/ 	.word	0x000000ff
        /*0dc8*/ 	.word	0x00016850
        /*0dcc*/ 	.short	0x010a
        /*0dce*/ 	.byte	0x0a
	.zero		1


	//   ....[29]....
        /*0dd0*/ 	.word	0x000043a0
        /*0dd4*/ 	.word	0x000000ff
        /*0dd8*/ 	.word	0x00016850
        /*0ddc*/ 	.short	0x010a
        /*0dde*/ 	.byte	0x0a
	.zero		1


	//   ....[30]....
        /*0de0*/ 	.word	0x00004cb0
        /*0de4*/ 	.word	0x000000ff
        /*0de8*/ 	.word	0x00000000
        /*0dec*/ 	.short	0x0101
        /*0dee*/ 	.byte	0x07
	.zero		1


	//   ....[31]....
        /*0df0*/ 	.word	0x00006220
        /*0df4*/ 	.word	0x000000ff
        /*0df8*/ 	.word	0x00000000
        /*0dfc*/ 	.short	0x0101
        /*0dfe*/ 	.byte	0x06
	.zero		1


	//   ....[32]....
        /*0e00*/ 	.word	0x00006650
        /*0e04*/ 	.word	0x000000ff
        /*0e08*/ 	.word	0x00016850
        /*0e0c*/ 	.short	0x010a
        /*0e0e*/ 	.byte	0x05
	.zero		1


	//   ....[33]....
        /*0e10*/ 	.word	0x00006690
        /*0e14*/ 	.word	0x000000ff
        /*0e18*/ 	.word	0x00016850
        /*0e1c*/ 	.short	0x010a
        /*0e1e*/ 	.byte	0x05
	.zero		1


	//   ....[34]....
        /*0e20*/ 	.word	0x00006c60
        /*0e24*/ 	.word	0x000000ff
        /*0e28*/ 	.word	0x00000000
        /*0e2c*/ 	.short	0x0101
        /*0e2e*/ 	.byte	0x04
	.zero		1


	//   ....[35]....
        /*0e30*/ 	.word	0x00007d90
        /*0e34*/ 	.word	0x00000000
        /*0e38*/ 	.word	0x00000000
        /*0e3c*/ 	.short	0x0101
        /*0e3e*/ 	.byte	0x3f
	.zero		1


	//   ....[36]....
        /*0e40*/ 	.word	0x000081d0
        /*0e44*/ 	.word	0x00000010
        /*0e48*/ 	.word	0x00000000
        /*0e4c*/ 	.short	0x0101
        /*0e4e*/ 	.byte	0x3f
	.zero		1


	//   ....[37]....
        /*0e50*/ 	.word	0x0000af60
        /*0e54*/ 	.word	0x00000003
        /*0e58*/ 	.word	0x00016840
        /*0e5c*/ 	.short	0x010a
        /*0e5e*/ 	.byte	0x3f
	.zero		1


	//   ....[38]....
        /*0e60*/ 	.word	0x0000b6f0
        /*0e64*/ 	.word	0x00000003
        /*0e68*/ 	.word	0x00016830
        /*0e6c*/ 	.short	0x0107
        /*0e6e*/ 	.byte	0x3f
	.zero		1


	//   ....[39]....
        /*0e70*/ 	.word	0x0000b7c0
        /*0e74*/ 	.word	0x00000003
        /*0e78*/ 	.word	0x00016830
        /*0e7c*/ 	.short	0x0101
        /*0e7e*/ 	.byte	0x3f
	.zero		1


	//   ....[40]....
        /*0e80*/ 	.word	0x0000c5f0
        /*0e84*/ 	.word	0x00000016
        /*0e88*/ 	.word	0x00016800
        /*0e8c*/ 	.short	0x0107
        /*0e8e*/ 	.byte	0x3f
	.zero		1


	//   ....[41]....
        /*0e90*/ 	.word	0x0000c6e0
        /*0e94*/ 	.word	0x00000016
        /*0e98*/ 	.word	0x00016800
        /*0e9c*/ 	.short	0x0101
        /*0e9e*/ 	.byte	0x3f
	.zero		1


	//   ....[42]....
        /*0ea0*/ 	.word	0x0000c700
        /*0ea4*/ 	.word	0x00000016
        /*0ea8*/ 	.word	0x00016820
        /*0eac*/ 	.short	0x010a
        /*0eae*/ 	.byte	0x3f
	.zero		1


	//   ....[43]....
        /*0eb0*/ 	.word	0x0000cab0
        /*0eb4*/ 	.word	0x00000005
        /*0eb8*/ 	.word	0x00016840
        /*0ebc*/ 	.short	0x010a
        /*0ebe*/ 	.byte	0x3f
	.zero		1


	//   ....[44]....
        /*0ec0*/ 	.word	0x0000cf90
        /*0ec4*/ 	.word	0x00000005
        /*0ec8*/ 	.word	0x00016830
        /*0ecc*/ 	.short	0x0107
        /*0ece*/ 	.byte	0x3f
	.zero		1


	//   ....[45]....
        /*0ed0*/ 	.word	0x0000d050
        /*0ed4*/ 	.word	0x00000005
        /*0ed8*/ 	.word	0x00016830
        /*0edc*/ 	.short	0x0101
        /*0ede*/ 	.byte	0x3f
	.zero		1


	//   ....[46]....
        /*0ee0*/ 	.word	0x0000d0b0
        /*0ee4*/ 	.word	0x00000005
        /*0ee8*/ 	.word	0x00016860
        /*0eec*/ 	.short	0x010a
        /*0eee*/ 	.byte	0x3f
	.zero		1


	//   ....[47]....
        /*0ef0*/ 	.word	0x0000d580
        /*0ef4*/ 	.word	0x00000005
        /*0ef8*/ 	.word	0x00016850
        /*0efc*/ 	.short	0x0107
        /*0efe*/ 	.byte	0x3f
	.zero		1


	//   ....[48]....
        /*0f00*/ 	.word	0x0000d700
        /*0f04*/ 	.word	0x00000005
        /*0f08*/ 	.word	0x00016850
        /*0f0c*/ 	.short	0x0101
        /*0f0e*/ 	.byte	0x3f
	.zero		1


	//   ....[49]....
        /*0f10*/ 	.word	0x0000d920
        /*0f14*/ 	.word	0x00000000
        /*0f18*/ 	.word	0x00016860
        /*0f1c*/ 	.short	0x010a
        /*0f1e*/ 	.byte	0x3f
	.zero		1


	//   ....[50]....
        /*0f20*/ 	.word	0x0000dda0
        /*0f24*/ 	.word	0x00000000
        /*0f28*/ 	.word	0x00016850
        /*0f2c*/ 	.short	0x0107
        /*0f2e*/ 	.byte	0x3f
	.zero		1


	//   ....[51]....
        /*0f30*/ 	.word	0x0000de70
        /*0f34*/ 	.word	0x00000000
        /*0f38*/ 	.word	0x00016850
        /*0f3c*/ 	.short	0x0101
        /*0f3e*/ 	.byte	0x3f
	.zero		1


	//   ....[52]....
        /*0f40*/ 	.word	0x0000ebb0
        /*0f44*/ 	.word	0x00000005
        /*0f48*/ 	.word	0x00016820
        /*0f4c*/ 	.short	0x010a
        /*0f4e*/ 	.byte	0x3f
	.zero		1


	//   ....[53]....
        /*0f50*/ 	.word	0x0000ed30
        /*0f54*/ 	.word	0x00000003
        /*0f58*/ 	.word	0x00016840
        /*0f5c*/ 	.short	0x010a
        /*0f5e*/ 	.byte	0x3f
	.zero		1


	//   ....[54]....
        /*0f60*/ 	.word	0x0000edd0
        /*0f64*/ 	.word	0x00000019
        /*0f68*/ 	.word	0x00016840
        /*0f6c*/ 	.short	0x010a
        /*0f6e*/ 	.byte	0x3f
	.zero		1


	//   ....[55]....
        /*0f70*/ 	.word	0x0000ee10
        /*0f74*/ 	.word	0x00000003
        /*0f78*/ 	.word	0x00016860
        /*0f7c*/ 	.short	0x010a
        /*0f7e*/ 	.byte	0x3f
	.zero		1


	//   ....[56]....
        /*0f80*/ 	.word	0x0000ee50
        /*0f84*/ 	.word	0x00000019
        /*0f88*/ 	.word	0x00016860
        /*0f8c*/ 	.short	0x010a
        /*0f8e*/ 	.byte	0x3f
	.zero		1


	//   ....[57]....
        /*0f90*/ 	.word	0x0000eec0
        /*0f94*/ 	.word	0x00000003
        /*0f98*/ 	.word	0x00016800
        /*0f9c*/ 	.short	0x010a
        /*0f9e*/ 	.byte	0x3f
	.zero		1


	//   ....[58]....
        /*0fa0*/ 	.word	0x0000ef10
        /*0fa4*/ 	.word	0x00000000
        /*0fa8*/ 	.word	0x00016830
        /*0fac*/ 	.short	0x010a
        /*0fae*/ 	.byte	0x3f
	.zero		1


	//   ....[59]....
        /*0fb0*/ 	.word	0x0000ef70
        /*0fb4*/ 	.word	0x00000008
        /*0fb8*/ 	.word	0x00016830
        /*0fbc*/ 	.short	0x010a
        /*0fbe*/ 	.byte	0x3f
	.zero		1


	//   ....[60]....
        /*0fc0*/ 	.word	0x0000efd0
        /*0fc4*/ 	.word	0x00000008
        /*0fc8*/ 	.word	0x00016850
        /*0fcc*/ 	.short	0x010a
        /*0fce*/ 	.byte	0x3f
	.zero		1


	//   ....[61]....
        /*0fd0*/ 	.word	0x0000f030
        /*0fd4*/ 	.word	0x00000005
        /*0fd8*/ 	.word	0x00016850
        /*0fdc*/ 	.short	0x010a
        /*0fde*/ 	.byte	0x3f
	.zero		1


	//   ....[62]....
        /*0fe0*/ 	.word	0x0000f150
        /*0fe4*/ 	.word	0x00000003
        /*0fe8*/ 	.word	0x00016840
        /*0fec*/ 	.short	0x010a
        /*0fee*/ 	.byte	0x3f
	.zero		1


	//   ....[63]....
        /*0ff0*/ 	.word	0x00010bf0
        /*0ff4*/ 	.word	0x00000016
        /*0ff8*/ 	.word	0x00016820
        /*0ffc*/ 	.short	0x010a
        /*0ffe*/ 	.byte	0x3f
	.zero		1


	//   ....[64]....
        /*1000*/ 	.word	0x00010c40
        /*1004*/ 	.word	0x00000005
        /*1008*/ 	.word	0x00016840
        /*100c*/ 	.short	0x010a
        /*100e*/ 	.byte	0x3f
	.zero		1


	//   ....[65]....
        /*1010*/ 	.word	0x00011550
        /*1014*/ 	.word	0x00000005
        /*1018*/ 	.word	0x00016860
        /*101c*/ 	.short	0x010a
        /*101e*/ 	.byte	0x3f
	.zero		1


	//   ....[66]....
        /*1020*/ 	.word	0x00011ec0
        /*1024*/ 	.word	0x00000000
        /*1028*/ 	.word	0x00016860
        /*102c*/ 	.short	0x010a
        /*102e*/ 	.byte	0x3f
	.zero		1


	//   ....[67]....
        /*1030*/ 	.word	0x000131a0
        /*1034*/ 	.word	0x00000005
        /*1038*/ 	.word	0x00016820
        /*103c*/ 	.short	0x010a
        /*103e*/ 	.byte	0x3f
	.zero		1


	//   ....[68]....
        /*1040*/ 	.word	0x00013340
        /*1044*/ 	.word	0x00000003
        /*1048*/ 	.word	0x00016840
        /*104c*/ 	.short	0x010a
        /*104e*/ 	.byte	0x3f
	.zero		1


	//   ....[69]....
        /*1050*/ 	.word	0x00013390
        /*1054*/ 	.word	0x00000019
        /*1058*/ 	.word	0x00016840
        /*105c*/ 	.short	0x010a
        /*105e*/ 	.byte	0x3f
	.zero		1


	//   ....[70]....
        /*1060*/ 	.word	0x000133e0
        /*1064*/ 	.word	0x00000003
        /*1068*/ 	.word	0x00016860
        /*106c*/ 	.short	0x010a
        /*106e*/ 	.byte	0x3f
	.zero		1


	//----- nvinfo : EIATTR_NUM_MBARRIERS
	.align		4
.L_119:
        /*1070*/ 	.byte	0x03, 0x38
        /*1072*/ 	.short	0x0016


	//----- nvinfo : EIATTR_EXIT_INSTR_OFFSETS
	.align		4
        /*1074*/ 	.byte	0x04, 0x1c
        /*1076*/ 	.short	(.L_121 - .L_120)


	//   ....[0]....
.L_120:
        /*1078*/ 	.word	0x000009a0


	//   ....[1]....
        /*107c*/ 	.word	0x000090d0


	//   ....[2]....
        /*1080*/ 	.word	0x0000eea0


	//----- nvinfo : EIATTR_MAX_THREADS
	.align		4
.L_121:
        /*1084*/ 	.byte	0x04, 0x05
        /*1086*/ 	.short	(.L_123 - .L_122)
.L_122:
        /*1088*/ 	.word	0x00000200
        /*108c*/ 	.word	0x00000001
        /*1090*/ 	.word	0x00000001


	//----- nvinfo : EIATTR_CRS_STACK_SIZE
	.align		4
.L_123:
        /*1094*/ 	.byte	0x04, 0x1e
        /*1096*/ 	.short	(.L_125 - .L_124)
.L_124:
        /*1098*/ 	.word	0x00000000


	//----- nvinfo : EIATTR_CBANK_PARAM_SIZE
	.align		4
.L_125:
        /*109c*/ 	.byte	0x03, 0x19
        /*109e*/ 	.short	0x0af0


	//----- nvinfo : EIATTR_PARAM_CBANK
	.align		4
        /*10a0*/ 	.byte	0x04, 0x0a
        /*10a2*/ 	.short	(.L_127 - .L_126)
	.align		4
.L_126:
        /*10a4*/ 	.word	index@(.nv.constant0._ZN7cutlass13device_kernelIN5flash11enable_sm90INS1_16FlashAttnFwdSm90INS1_25CollectiveMainloopFwdSm90ILi2EN4cute5tupleIJNS5_1CILi1EEES8_S8_EEENS6_IJNS7_ILi192EEENS7_ILi128EEENS7_ILi64EEEEEELi64ENS_10bfloat16_tEfNS_4arch4Sm90ELb0ELb0ELb1ELb1ELb1ELb0ELb0ELb1ELb1ELb1ELb1ELb0EEENS1_21CollectiveEpilogueFwdINS6_IJSA_SC_SB_EEES9_SE_SG_Li384ELb1ELb1ELb1ELb0EEENS1_36VarlenDynamicPersistentTileSchedulerILi192ELi128ELi384ELi128ELb1ELb1ELb1ELb0ELb1ELb1EEEEEEEEEvNT_6ParamsE)
        /*10a8*/ 	.short	0x0210
        /*10aa*/ 	.short	0x0af0


	//----- nvinfo : EIATTR_SW_WAR
	.align		4
.L_127:
        /*10ac*/ 	.byte	0x04, 0x36
        /*10ae*/ 	.short	(.L_129 - .L_128)
.L_128:
        /*10b0*/ 	.word	0x00000008
.L_129:


//--------------------- .nv.info._ZN7cutlass13device_kernelIN5flash11enable_sm90INS1_16FlashAttnFwdSm90INS1_25CollectiveMainloopFwdSm90ILi2EN4cute5tupleIJNS5_1CILi1EEES8_S8_EEENS6_IJNS7_ILi192EEENS7_ILi128EEENS7_ILi64EEEEEELi64ENS_10bfloat16_tEfNS_4arch4Sm90ELb0ELb0ELb1ELb1ELb1ELb1ELb0ELb1ELb1ELb1ELb1ELb0EEENS1_21CollectiveEpilogueFwdINS6_IJSA_SC_SB_EEES9_SE_SG_Li384ELb1ELb1ELb1ELb0EEENS1_36VarlenDynamicPersistentTileSchedulerILi192ELi128ELi384ELi128ELb1ELb1ELb1ELb0ELb1ELb1EEEEEEEEEvNT_6ParamsE --------------------------
	.section	.nv.info._ZN7cutlass13device_kernelIN5flash11enable_sm90INS1_16FlashAttnFwdSm90INS1_25CollectiveMainloopFwdSm90ILi2EN4cute5tupleIJNS5_1CILi1EEES8_S8_EEENS6_IJNS7_ILi192EEENS7_ILi128EEENS7_ILi64EEEEEELi64ENS_10bfloat16_tEfNS_4arch4Sm90ELb0ELb0ELb1ELb1ELb1ELb1ELb0ELb1ELb1ELb1ELb1ELb0EEENS1_21CollectiveEpilogueFwdINS6_IJSA_SC_SB_EEES9_SE_SG_Li384ELb1ELb1ELb1ELb0EEENS1_36VarlenDynamicPersistentTileSchedulerILi192ELi128ELi384ELi128ELb1ELb1ELb1ELb0ELb1ELb1EEEEEEEEEvNT_6ParamsE,"",@"SHT_CUDA_INFO"
	.sectionflags	@""
	.align	4


	//----- nvinfo : EIATTR_CUDA_API_VERSION
	.align		4
        /*0000*/ 	.byte	0x04, 0x37
        /*0002*/ 	.short	(.L_131 - .L_130)
.L_130:
        /*0004*/ 	.word	0x00000082


	//----- nvinfo : EIATTR_KPARAM_INFO
	.align		4
.L_131:
        /*0008*/ 	.byte	0x04, 0x17
        /*000a*/ 	.short	(.L_133 - .L_132)
.L_132:
        /*000c*/ 	.word	0x00000000
        /*0010*/ 	.short	0x0000
        /*0012*/ 	.short	0x0070
        /*0014*/ 	.byte	0x00, 0xf0, 0x01, 0x2a


	//----- nvinfo : EIATTR_SPARSE_MMA_MASK
	.align		4
.L_133:
        /*0018*/ 	.byte	0x03, 0x50
        /*001a*/ 	.short	0x0000


	//----- nvinfo : EIATTR_MAXREG_COUNT
	.align		4
        /*001c*/ 	.byte	0x03, 0x1b
        /*001e*/ 	.short	0x0080


	//----- nvinfo : EIATTR_NUM_BARRIERS
	.align		4
        /*0020*/ 	.byte	0x02, 0x4c
        /*0022*/ 	.byte	0x10
	.zero		1


	//----- nvinfo : EIATTR_EXTERNS
	.align		4
        /*0024*/ 	.byte	0x04, 0x0f
        /*0026*/ 	.short	(.L_135 - .L_134)


	//   ....[0]....
	.align		4
.L_134:
        /*0028*/ 	.word	index@(__assertfail)


	//----- nvinfo : EIATTR_ANNOTATIONS
	.align		4
.L_135:
        /*002c*/ 	.byte	0x04, 0x55
        /*002e*/ 	.short	(.L_137 - .L_136)


	//   ....[0]....
.L_136:
        /* <DEDUP_REMOVED lines=69> */


	//----- nvinfo : EIATTR_MERCURY_ISA_VERSION
	.align		4
.L_137:
        /*0468*/ 	.byte	0x03, 0x5f
        /*046a*/ 	.short	0x0101


	//----- nvinfo : EIATTR_UNUSED_LOAD_BYTE_OFFSET
	.align		4
        /*046c*/ 	.byte	0x04, 0x44
        /*046e*/ 	.short	(.L_139 - .L_138)


	//   ....[0]....
.L_138:
        /*0470*/ 	.word	0x00000a80
        /*0474*/ 	.word	0x0000fff0


	//   ....[1]....
        /*0478*/ 	.word	0x0000e2a0
        /*047c*/ 	.word	0x0000fff0


	//----- nvinfo : EIATTR_INT_WARP_WIDE_INSTR_OFFSETS
	.align		4
.L_139:
        /*0480*/ 	.byte	0x04, 0x31
        /*0482*/ 	.short	(.L_141 - .L_140)


	//   ....[0]....
.L_140:
        /*0484*/ 	.word	0x00000130


	//   ....[1]....
        /*0488*/ 	.word	0x00000170


	//   ....[2]....
        /*048c*/ 	.word	0x000001e0


	//   ....[3]....
        /*0490*/ 	.word	0x00012ce0


	//   ....[4]....
        /*0494*/ 	.word	0x00012d70


	//   ....[5]....
        /*0498*/ 	.word	0x00015f20


	//   ....[6]....
        /*049c*/ 	.word	0x00015fb0


	//----- nvinfo : EIATTR_COOP_GROUP_MASK_REGIDS
	.align		4
.L_141:
        /*04a0*/ 	.byte	0x04, 0x29
        /*04a2*/ 	.short	(.L_143 - .L_142)


	//   ....[0]....
.L_142:
        /*04a4*/ 	.word	0xffffffff


	//   ....[1]....
        /*04a8*/ 	.word	0xffffffff


	//   ....[2]....
        /*04ac*/ 	.word	0xffffffff


	//   ....[3]....
        /*04b0*/ 	.word	0xffffffff


	//   ....[4]....
        /*04b4*/ 	.word	0xffffffff


	//   ....[5]....
        /*04b8*/ 	.word	0xffffffff


	//   ....[6]....
        /*04bc*/ 	.word	0xffffffff


	//   ....[7]....
        /*04c0*/ 	.word	0xffffffff


	//   ....[8]....
        /*04c4*/ 	.word	0xffffffff


	//   ....[9]....
        /*04c8*/ 	.word	0xffffffff


	//   ....[10]....
        /*04cc*/ 	.word	0xffffffff


	//   ....[11]....
        /*04d0*/ 	.word	0xffffffff


	//   ....[12]....
        /*04d4*/ 	.word	0xffffffff


	//   ....[13]....
        /*04d8*/ 	.word	0xffffffff


	//   ....[14]....
        /*04dc*/ 	.word	0xffffffff


	//   ....[15]....
        /*04e0*/ 	.word	0xffffffff


	//   ....[16]....
        /*04e4*/ 	.word	0xffffffff


	//   ....[17]....
        /*04e8*/ 	.word	0xffffffff


	//   ....[18]....
        /*04ec*/ 	.word	0xffffffff


	//   ....[19]....
        /*04f0*/ 	.word	0xffffffff


	//   ....[20]....
        /*04f4*/ 	.word	0xffffffff


	//   ....[21]....
        /*04f8*/ 	.word	0xffffffff


	//   ....[22]....
        /*04fc*/ 	.word	0xffffffff


	//   ....[23]....
        /*0500*/ 	.word	0xffffffff


	//   ....[24]....
        /*0504*/ 	.word	0xffffffff


	//   ....[25]....
        /*0508*/ 	.word	0xffffffff


	//   ....[26]....
        /*050c*/ 	.word	0xffffffff


	//   ....[27]....
        /*0510*/ 	.word	0xffffffff


	//   ....[28]....
        /*0514*/ 	.word	0xffffffff


	//   ....[29]....
        /*0518*/ 	.word	0xffffffff


	//   ....[30]....
        /*051c*/ 	.word	0xffffffff


	//   ....[31]....
        /*0520*/ 	.word	0xffffffff


	//   ....[32]....
        /*0524*/ 	.word	0xffffffff


	//   ....[33]....
        /*0528*/ 	.word	0xffffffff


	//   ....[34]....
        /*052c*/ 	.word	0xffffffff


	//   ....[35]....
        /*0530*/ 	.word	0xffffffff


	//   ....[36]....
        /*0534*/ 	.word	0xffffffff


	//   ....[37]....
        /*0538*/ 	.word	0xffffffff


	//   ....[38]....
        /*053c*/ 	.word	0xffffffff


	//   ....[39]....
        /*0540*/ 	.word	0xffffffff


	//   ....[40]....
        /*0544*/ 	.word	0xffffffff


	//   ....[41]....
        /*0548*/ 	.word	0xffffffff


	//   ....[42]....
        /*054c*/ 	.word	0xffffffff


	//   ....[43]....
        /*0550*/ 	.word	0xffffffff


	//   ....[44]....
        /*0554*/ 	.word	0xffffffff


	//   ....[45]....
        /*0558*/ 	.word	0xffffffff


	//   ....[46]....
        /*055c*/ 	.word	0xffffffff


	//   ....[47]....
        /*0560*/ 	.word	0xffffffff


	//   ....[48]....
        /*0564*/ 	.word	0xffffffff


	//   ....[49]....
        /*0568*/ 	.word	0xffffffff


	//   ....[50]....
        /*056c*/ 	.word	0xffffffff


	//   ....[51]....
        /*0570*/ 	.word	0xffffffff


	//   ....[52]....
        /*0574*/ 	.word	0xffffffff


	//   ....[53]....
        /*0578*/ 	.word	0xffffffff


	//   ....[54]....
        /*057c*/ 	.word	0xffffffff


	//   ....[55]....
        /*0580*/ 	.word	0xffffffff


	//   ....[56]....
        /*0584*/ 	.word	0xffffffff


	//   ....[57]....
        /*0588*/ 	.word	0xffffffff


	//   ....[58]....
        /*058c*/ 	.word	0xffffffff


	//   ....[59]....
        /*0590*/ 	.word	0xffffffff


	//   ....[60]....
        /*0594*/ 	.word	0xffffffff


	//   ....[61]....
        /*0598*/ 	.word	0xffffffff


	//   ....[62]....
        /*059c*/ 	.word	0xffffffff


	//   ....[63]....
        /*05a0*/ 	.word	0xffffffff


	//   ....[64]....
        /*05a4*/ 	.word	0xffffffff


	//   ....[65]....
        /*05a8*/ 	.word	0xffffffff


	//   ....[66]....
        /*05ac*/ 	.word	0xffffffff


	//   ....[67]....
        /*05b0*/ 	.word	0xffffffff


	//   ....[68]....
        /*05b4*/ 	.word	0xffffffff


	//   ....[69]....
        /*05b8*/ 	.word	0xffffffff


	//   ....[70]....
        /*05bc*/ 	.word	0xffffffff


	//   ....[71]....
        /*05c0*/ 	.word	0xffffffff


	//   ....[72]....
        /*05c4*/ 	.word	0xffffffff


	//   ....[73]....
        /*05c8*/ 	.word	0xffffffff


	//   ....[74]....
        /*05cc*/ 	.word	0xffffffff


	//   ....[75]....
        /*05d0*/ 	.word	0xffffffff


	//   ....[76]....
        /*05d4*/ 	.word	0xffffffff


	//   ....[77]....
        /*05d8*/ 	.word	0xffffffff


	//   ....[78]....
        /*05dc*/ 	.word	0xffffffff


	//   ....[79]....
        /*05e0*/ 	.word	0xffffffff


	//   ....[80]....
        /*05e4*/ 	.word	0xffffffff


	//   ....[81]....
        /*05e8*/ 	.word	0xffffffff


	//   ....[82]....
        /*05ec*/ 	.word	0xffffffff


	//   ....[83]....
        /*05f0*/ 	.word	0xffffffff


	//   ....[84]....
        /*05f4*/ 	.word	0xffffffff


	//   ....[85]....
        /*05f8*/ 	.word	0xffffffff


	//   ....[86]....
        /*05fc*/ 	.word	0xffffffff


	//   ....[87]....
        /*0600*/ 	.word	0xffffffff


	//   ....[88]....
        /*0604*/ 	.word	0xffffffff


	//   ....[89]....
        /*0608*/ 	.word	0xffffffff


	//   ....[90]....
        /*060c*/ 	.word	0xffffffff


	//   ....[91]....
        /*0610*/ 	.word	0xffffffff


	//   ....[92]....
        /*0614*/ 	.word	0xffffffff


	//   ....[93]....
        /*0618*/ 	.word	0xffffffff


	//   ....[94]....
        /*061c*/ 	.word	0xffffffff


	//   ....[95]....
        /*0620*/ 	.word	0xffffffff


	//   ....[96]....
        /*0624*/ 	.word	0xffffffff


	//   ....[97]....
        /*0628*/ 	.word	0xffffffff


	//   ....[98]....
        /*062c*/ 	.word	0xffffffff


	//   ....[99]....
        /*0630*/ 	.word	0xffffffff


	//   ....[100]....
        /*0634*/ 	.word	0xffffffff


	//   ....[101]....
        /*0638*/ 	.word	0xffffffff


	//   ....[102]....
        /*063c*/ 	.word	0xffffffff


	//   ....[103]....
        /*0640*/ 	.word	0xffffffff


	//   ....[104]....
        /*0644*/ 	.word	0xffffffff


	//   ....[105]....
        /*0648*/ 	.word	0xffffffff


	//   ....[106]....
        /*064c*/ 	.word	0xffffffff


	//   ....[107]....
        /*0650*/ 	.word	0xffffffff


	//   ....[108]....
        /*0654*/ 	.word	0xffffffff


	//   ....[109]....
        /*0658*/ 	.word	0xffffffff


	//   ....[110]....
        /*065c*/ 	.word	0xffffffff


	//   ....[111]....
        /*0660*/ 	.word	0xffffffff


	//   ....[112]....
        /*0664*/ 	.word	0xffffffff


	//   ....[113]....
        /*0668*/ 	.word	0xffffffff


	//   ....[114]....
        /*066c*/ 	.word	0xffffffff


	//   ....[115]....
        /*0670*/ 	.word	0xffffffff


	//   ....[116]....
        /*0674*/ 	.word	0xffffffff


	//   ....[117]....
        /*0678*/ 	.word	0xffffffff


	//   ....[118]....
        /*067c*/ 	.word	0xffffffff


	//   ....[119]....
        /*0680*/ 	.word	0xffffffff


	//   ....[120]....
        /*0684*/ 	.word	0xffffffff


	//   ....[121]....
        /*0688*/ 	.word	0xffffffff


	//   ....[122]....
        /*068c*/ 	.word	0xffffffff


	//   ....[123]....
        /*0690*/ 	.word	0xffffffff


	//   ....[124]....
        /*0694*/ 	.word	0xffffffff


	//   ....[125]....
        /*0698*/ 	.word	0xffffffff


	//   ....[126]....
        /*069c*/ 	.word	0xffffffff


	//   ....[127]....
        /*06a0*/ 	.word	0xffffffff


	//   ....[128]....
        /*06a4*/ 	.word	0xffffffff


	//   ....[129]....
        /*06a8*/ 	.word	0xffffffff


	//   ....[130]....
        /*06ac*/ 	.word	0xffffffff


	//   ....[131]....
        /*06b0*/ 	.word	0xffffffff


	//   ....[132]....
        /*06b4*/ 	.word	0xffffffff


	//   ....[133]....
        /*06b8*/ 	.word	0xffffffff


	//   ....[134]....
        /*06bc*/ 	.word	0xffffffff


	//   ....[135]....
        /*06c0*/ 	.word	0xffffffff


	//   ....[136]....
        /*06c4*/ 	.word	0xffffffff


	//   ....[137]....
        /*06c8*/ 	.word	0xffffffff


	//   ....[138]....
        /*06cc*/ 	.word	0xffffffff


	//   ....[139]....
        /*06d0*/ 	.word	0xffffffff


	//   ....[140]....
        /*06d4*/ 	.word	0xffffffff


	//   ....[141]....
        /*06d8*/ 	.word	0xffffffff


	//   ....[142]....
        /*06dc*/ 	.word	0xffffffff


	//   ....[143]....
        /*06e0*/ 	.word	0xffffffff


	//   ....[144]....
        /*06e4*/ 	.word	0xffffffff


	//   ....[145]....
        /*06e8*/ 	.word	0xffffffff


	//   ....[146]....
        /*06ec*/ 	.word	0xffffffff


	//   ....[147]....
        /*06f0*/ 	.word	0xffffffff


	//   ....[148]....
        /*06f4*/ 	.word	0xffffffff


	//   ....[149]....
        /*06f8*/ 	.word	0xffffffff


	//   ....[150]....
        /*06fc*/ 	.word	0xffffffff


	//   ....[151]....
        /*0700*/ 	.word	0xffffffff


	//   ....[152]....
        /*0704*/ 	.word	0xffffffff


	//   ....[153]....
        /*0708*/ 	.word	0xffffffff


	//   ....[154]....
        /*070c*/ 	.word	0xffffffff


	//   ....[155]....
        /*0710*/ 	.word	0xffffffff


	//   ....[156]....
        /*0714*/ 	.word	0xffffffff


	//   ....[157]....
        /*0718*/ 	.word	0xffffffff


	//   ....[158]....
        /*071c*/ 	.word	0xffffffff


	//   ....[159]....
        /*0720*/ 	.word	0xffffffff


	//   ....[160]....
        /*0724*/ 	.word	0xffffffff


	//   ....[161]....
        /*0728*/ 	.word	0xffffffff


	//   ....[162]....
        /*072c*/ 	.word	0xffffffff


	//   ....[163]....
        /*0730*/ 	.word	0xffffffff


	//   ....[164]....
        /*0734*/ 	.word	0xffffffff


	//   ....[165]....
        /*0738*/ 	.word	0xffffffff


	//   ....[166]....
        /*073c*/ 	.word	0xffffffff


	//   ....[167]....
        /*0740*/ 	.word	0xffffffff


	//   ....[168]....
        /*0744*/ 	.word	0xffffffff


	//   ....[169]....
        /*0748*/ 	.word	0xffffffff


	//   ....[170]....
        /*074c*/ 	.word	0xffffffff


	//   ....[171]....
        /*0750*/ 	.word	0xffffffff


	//   ....[172]....
        /*0754*/ 	.word	0xffffffff


	//   ....[173]....
        /*0758*/ 	.word	0xffffffff


	//   ....[174]....
        /*075c*/ 	.word	0xffffffff


	//   ....[175]....
        /*0760*/ 	.word	0xffffffff


	//   ....[176]....
        /*0764*/ 	.word	0xffffffff


	//   ....[177]....
        /*0768*/ 	.word	0xffffffff


	//   ....[178]....
        /*076c*/ 	.word	0xffffffff


	//   ....[179]....
        /*0770*/ 	.word	0xffffffff


	//   ....[180]....
        /*0774*/ 	.word	0xffffffff


	//   ....[181]....
        /*0778*/ 	.word	0xffffffff


	//   ....[182]....
        /*077c*/ 	.word	0xffffffff


	//   ....[183]....
        /*0780*/ 	.word	0xffffffff


	//   ....[184]....
        /*0784*/ 	.word	0xffffffff


	//   ....[185]....
        /*0788*/ 	.word	0xffffffff


	//   ....[186]....
        /*078c*/ 	.word	0xffffffff


	//   ....[187]....
        /*0790*/ 	.word	0xffffffff


	//   ....[188]....
        /*0794*/ 	.word	0xffffffff


	//   ....[189]....
        /*0798*/ 	.word	0xffffffff


	//   ....[190]....
        /*079c*/ 	.word	0xffffffff


	//   ....[191]....
        /*07a0*/ 	.word	0xffffffff


	//   ....[192]....
        /*07a4*/ 	.word	0xffffffff


	//   ....[193]....
        /*07a8*/ 	.word	0x0500000f


	//   ....[194]....
        /*07ac*/ 	.word	0x0500000f


	//   ....[195]....
        /*07b0*/ 	.word	0x0500000f


	//   ....[196]....
        /*07b4*/ 	.word	0x0500000f


	//   ....[197]....
        /*07b8*/ 	.word	0x0500000f


	//   ....[198]....
        /*07bc*/ 	.word	0x0500000f


	//   ....[199]....
        /*07c0*/ 	.word	0x0500000f


	//   ....[200]....
        /*07c4*/ 	.word	0x0500000f


	//   ....[201]....
        /*07c8*/ 	.word	0x0500000f


	//   ....[202]....
        /*07cc*/ 	.word	0x0500000f


	//   ....[203]....
        /*07d0*/ 	.word	0x0500000f


	//   ....[204]....
        /*07d4*/ 	.word	0x0500000f


	//   ....[205]....
        /*07d8*/ 	.word	0x0500000f


	//   ....[206]....
        /*07dc*/ 	.word	0x0500000f


	//   ....[207]....
        /*07e0*/ 	.word	0x0500000f


	//   ....[208]....
        /*07e4*/ 	.word	0x0500000f


	//   ....[209]....
        /*07e8*/ 	.word	0x0500000f


	//   ....[210]....
        /*07ec*/ 	.word	0x0500000f


	//   ....[211]....
        /*07f0*/ 	.word	0x0500000f


	//   ....[212]....
        /*07f4*/ 	.word	0x0500000f


	//   ....[213]....
        /*07f8*/ 	.word	0x0500000f


	//   ....[214]....
        /*07fc*/ 	.word	0x0500000f


	//   ....[215]....
        /*0800*/ 	.word	0x0500000f


	//   ....[216]....
        /*0804*/ 	.word	0x0500000f


	//   ....[217]....
        /*0808*/ 	.word	0x0500000f


	//   ....[218]....
        /*080c*/ 	.word	0x0500000f


	//   ....[219]....
        /*0810*/ 	.word	0x0500000f


	//   ....[220]....
        /*0814*/ 	.word	0x0500000f


	//   ....[221]....
        /*0818*/ 	.word	0x0500000f


	//   ....[222]....
        /*081c*/ 	.word	0x0500000f


	//   ....[223]....
        /*0820*/ 	.word	0x0500000f


	//   ....[224]....
        /*0824*/ 	.word	0x0500000f


	//   ....[225]....
        /*0828*/ 	.word	0x0500000f


	//   ....[226]....
        /*082c*/ 	.word	0x0500000f


	//   ....[227]....
        /*0830*/ 	.word	0x0500000f


	//   ....[228]....
        /*0834*/ 	.word	0x0500000f


	//   ....[229]....
        /*0838*/ 	.word	0x0500000f


	//   ....[230]....
        /*083c*/ 	.word	0x0500000f


	//   ....[231]....
        /*0840*/ 	.word	0x0500000f


	//   ....[232]....
        /*0844*/ 	.word	0x0500000f


	//   ....[233]....
        /*0848*/ 	.word	0x0500000f


	//   ....[234]....
        /*084c*/ 	.word	0x0500000f


	//   ....[235]....
        /*0850*/ 	.word	0x0500000f


	//   ....[236]....
        /*0854*/ 	.word	0x0500000f


	//   ....[237]....
        /*0858*/ 	.word	0x0500000f


	//   ....[238]....
        /*085c*/ 	.word	0x0500000f


	//   ....[239]....
        /*0860*/ 	.word	0x0500000f


	//   ....[240]....
        /*0864*/ 	.word	0x0500000f


	//   ....[241]....
        /*0868*/ 	.word	0x0500000f


	//   ....[242]....
        /*086c*/ 	.word	0x0500000f


	//   ....[243]....
        /*0870*/ 	.word	0x0500000f


	//   ....[244]....
        /*0874*/ 	.word	0x0500000f


	//   ....[245]....
        /*0878*/ 	.word	0x0500000f


	//   ....[246]....
        /*087c*/ 	.word	0x0500000f


	//   ....[247]....
        /*0880*/ 	.word	0x0500000f


	//   ....[248]....
        /*0884*/ 	.word	0x0500000f


	//   ....[249]....
        /*0888*/ 	.word	0x0500000f


	//   ....[250]....
        /*088c*/ 	.word	0x0500000f


	//   ....[251]....
        /*0890*/ 	.word	0x0500000f


	//   ....[252]....
        /*0894*/ 	.word	0x0500000f


	//   ....[253]....
        /*0898*/ 	.word	0x0500000f


	//   ....[254]....
        /*089c*/ 	.word	0x0500000f


	//   ....[255]....
        /*08a0*/ 	.word	0x0500000f


	//   ....[0]....
        /*08a4*/ 	.word	0x0500000f


	//   ....[1]....
        /*08a8*/ 	.word	0x0500000f


	//   ....[2]....
        /*08ac*/ 	.word	0x0500000f


	//   ....[3]....
        /*08b0*/ 	.word	0x0500000f


	//   ....[4]....
        /*08b4*/ 	.word	0x0500000f


	//   ....[5]....
        /*08b8*/ 	.word	0x0500000f


	//   ....[6]....
        /*08bc*/ 	.word	0x0500000f


	//   ....[7]....
        /*08c0*/ 	.word	0x0500000f


	//   ....[8]....
        /*08c4*/ 	.word	0x0500000f


	//   ....[9]....
        /*08c8*/ 	.word	0x0500000f


	//   ....[10]....
        /*08cc*/ 	.word	0x0500000f


	//   ....[11]....
        /*08d0*/ 	.word	0x0500000f


	//   ....[12]....
        /*08d4*/ 	.word	0x0500000f


	//   ....[13]....
        /*08d8*/ 	.word	0x0500000f


	//   ....[14]....
        /*08dc*/ 	.word	0x0500000f


	//   ....[15]....
        /*08e0*/ 	.word	0x0500000f


	//   ....[16]....
        /*08e4*/ 	.word	0x0500000f


	//   ....[17]....
        /*08e8*/ 	.word	0x0500000f


	//   ....[18]....
        /*08ec*/ 	.word	0x0500000f


	//   ....[19]....
        /*08f0*/ 	.word	0x0500000f


	//   ....[20]....
        /*08f4*/ 	.word	0x0500000f


	//   ....[21]....
        /*08f8*/ 	.word	0x0500000f


	//   ....[22]....
        /*08fc*/ 	.word	0x0500000f


	//   ....[23]....
        /*0900*/ 	.word	0x0500000f


	//   ....[24]....
        /*0904*/ 	.word	0x0500000f


	//   ....[25]....
        /*0908*/ 	.word	0x0500000f


	//   ....[26]....
        /*090c*/ 	.word	0x0500000f


	//   ....[27]....
        /*0910*/ 	.word	0x0500000f


	//   ....[28]....
        /*0914*/ 	.word	0x0500000f


	//   ....[29]....
        /*0918*/ 	.word	0x0500000f


	//   ....[30]....
        /*091c*/ 	.word	0x0500000f


	//   ....[31]....
        /*0920*/ 	.word	0x0500000f


	//   ....[32]....
        /*0924*/ 	.word	0x0500000f


	//   ....[33]....
        /*0928*/ 	.word	0x0500000f


	//   ....[34]....
        /*092c*/ 	.word	0x0500000f


	//   ....[35]....
        /*0930*/ 	.word	0x0500000f


	//   ....[36]....
        /*0934*/ 	.word	0x0500000f


	//   ....[37]....
        /*0938*/ 	.word	0x0500000f


	//   ....[38]....
        /*093c*/ 	.word	0x0500000f


	//   ....[39]....
        /*0940*/ 	.word	0x0500000f


	//   ....[40]....
        /*0944*/ 	.word	0x0500000f


	//   ....[41]....
        /*0948*/ 	.word	0x0500000f


	//   ....[42]....
        /*094c*/ 	.word	0x0500000f


	//   ....[43]....
        /*0950*/ 	.word	0x0500000f


	//   ....[44]....
        /*0954*/ 	.word	0x0500000f


	//   ....[45]....
        /*0958*/ 	.word	0x0500000f


	//   ....[46]....
        /*095c*/ 	.word	0x0500000f


	//   ....[47]....
        /*0960*/ 	.word	0x0500000f


	//   ....[48]....
        /*0964*/ 	.word	0x0500000f


	//   ....[49]....
        /*0968*/ 	.word	0x0500000f


	//   ....[50]....
        /*096c*/ 	.word	0x0500000f


	//   ....[51]....
        /*0970*/ 	.word	0x0500000f


	//   ....[52]....
        /*0974*/ 	.word	0x0500000f


	//   ....[53]....
        /*0978*/ 	.word	0x0500000f


	//   ....[54]....
        /*097c*/ 	.word	0x0500000f


	//   ....[55]....
        /*0980*/ 	.word	0x0500000f


	//   ....[56]....
        /*0984*/ 	.word	0x0500000f


	//   ....[57]....
        /*0988*/ 	.word	0x0500000f


	//   ....[58]....
        /*098c*/ 	.word	0x0500000f


	//   ....[59]....
        /*0990*/ 	.word	0x0500000f


	//   ....[60]....
        /*0994*/ 	.word	0x0500000f


	//   ....[61]....
        /*0998*/ 	.word	0x0500000f


	//   ....[62]....
        /*099c*/ 	.word	0x0500000f


	//   ....[63]....
        /*09a0*/ 	.word	0x0500000f


	//   ....[64]....
        /*09a4*/ 	.word	0x0500000f


	//   ....[65]....
        /*09a8*/ 	.word	0x0500000f


	//   ....[66]....
        /*09ac*/ 	.word	0x0500000f


	//   ....[67]....
        /*09b0*/ 	.word	0x0500000f


	//   ....[68]....
        /*09b4*/ 	.word	0x0500000f


	//   ....[69]....
        /*09b8*/ 	.word	0x0500000f


	//   ....[70]....
        /*09bc*/ 	.word	0x0500000f


	//   ....[71]....
        /*09c0*/ 	.word	0x0500000f


	//   ....[72]....
        /*09c4*/ 	.word	0x0500000f


	//   ....[73]....
        /*09c8*/ 	.word	0x0500000f


	//   ....[74]....
        /*09cc*/ 	.word	0x0500000f


	//   ....[75]....
        /*09d0*/ 	.word	0x0500000f


	//   ....[76]....
        /*09d4*/ 	.word	0x0500000f


	//   ....[77]....
        /*09d8*/ 	.word	0x0500000f


	//   ....[78]....
        /*09dc*/ 	.word	0x0500000f


	//   ....[79]....
        /*09e0*/ 	.word	0x0500000f


	//   ....[80]....
        /*09e4*/ 	.word	0x0500000f


	//   ....[81]....
        /*09e8*/ 	.word	0x0500000f


	//   ....[82]....
        /*09ec*/ 	.word	0x0500000f


	//   ....[83]....
        /*09f0*/ 	.word	0x0500000f


	//   ....[84]....
        /*09f4*/ 	.word	0x0500000f


	//   ....[85]....
        /*09f8*/ 	.word	0x0500000f


	//   ....[86]....
        /*09fc*/ 	.word	0x0500000f


	//----- nvinfo : EIATTR_COOP_GROUP_INSTR_OFFSETS
	.align		4
.L_143:
        /*0a00*/ 	.byte	0x04, 0x28
        /*0a02*/ 	.short	(.L_145 - .L_144)


	//   ....[0]....
.L_144:
        /*0a04*/ 	.word	0x00000070


	//   ....[1]....
        /*0a08*/ 	.word	0x00000140


	//   ....[2]....
        /*0a0c*/ 	.word	0x00000190


	//   ....[3]....
        /*0a10*/ 	.word	0x000003c0


	//   ....[4]....
        /*0a14*/ 	.word	0x00000520


	//   ....[5]....
        /*0a18*/ 	.word	0x00000640


	//   ....[6]....
        /*0a1c*/ 	.word	0x000007a0


	//   ....[7]....
        /*0a20*/ 	.word	0x00002db0


	//   ....[8]....
        /*0a24*/ 	.word	0x00002dc0


	//   ....[9]....
        /*0a28*/ 	.word	0x00003510


	//   ....[10]....
        /*0a2c*/ 	.word	0x00003520


	//   ....[11]....
        /*0a30*/ 	.word	0x00004240


	//   ....[12]....
        /*0a34*/ 	.word	0x00004250


	//   ....[13]....
        /*0a38*/ 	.word	0x00004a40


	//   ....[14]....
        /*0a3c*/ 	.word	0x00004a50


	//   ....[15]....
        /*0a40*/ 	.word	0x000054c0


	//   ....[16]....
        /*0a44*/ 	.word	0x000054d0


	//   ....[17]....
        /*0a48*/ 	.word	0x000055e0


	//   ....[18]....
        /*0a4c*/ 	.word	0x000055f0


	//   ....[19]....
        /*0a50*/ 	.word	0x00005960


	//   ....[20]....
        /*0a54*/ 	.word	0x00005980


	//   ....[21]....
        /*0a58*/ 	.word	0x00005a60


	//   ....[22]....
        /*0a5c*/ 	.word	0x00005a80


	//   ....[23]....
        /*0a60*/ 	.word	0x00006140


	//   ....[24]....
        /*0a64*/ 	.word	0x00006720


	//   ....[25]....
        /*0a68*/ 	.word	0x00006730


	//   ....[26]....
        /*0a6c*/ 	.word	0x00006740


	//   ....[27]....
        /*0a70*/ 	.word	0x00006750


	//   ....[28]....
        /*0a74*/ 	.word	0x000077a0


	//   ....[29]....
        /*0a78*/ 	.word	0x000077b0


	//   ....[30]....
        /*0a7c*/ 	.word	0x000077c0


	//   ....[31]....
        /*0a80*/ 	.word	0x000077d0


	//   ....[32]....
        /*0a84*/ 	.word	0x00009bd0


	//   ....[33]....
        /*0a88*/ 	.word	0x00009bf0


	//   ....[34]....
        /*0a8c*/ 	.word	0x0000a100


	//   ....[35]....
        /*0a90*/ 	.word	0x0000a120


	//   ....[36]....
        /*0a94*/ 	.word	0x0000c2c0


	//   ....[37]....
        /*0a98*/ 	.word	0x0000c320


	//   ....[38]....
        /*0a9c*/ 	.word	0x0000c700


	//   ....[39]....
        /*0aa0*/ 	.word	0x0000c720


	//   ....[40]....
        /*0aa4*/ 	.word	0x0000dca0


	//   ....[41]....
        /*0aa8*/ 	.word	0x0000dcb0


	//   ....[42]....
        /*0aac*/ 	.word	0x0000dd50


	//   ....[43]....
        /*0ab0*/ 	.word	0x0000dd60


	//   ....[44]....
        /*0ab4*/ 	.word	0x0000eb50


	//   ....[45]....
        /*0ab8*/ 	.word	0x0000eb70


	//   ....[46]....
        /*0abc*/ 	.word	0x0000eb80


	//   ....[47]....
        /*0ac0*/ 	.word	0x0000eb90


	//   ....[48]....
        /*0ac4*/ 	.word	0x0000f0f0


	//   ....[49]....
        /*0ac8*/ 	.word	0x0000f130


	//   ....[50]....
        /*0acc*/ 	.word	0x0000f160


	//   ....[51]....
        /*0ad0*/ 	.word	0x0000f190


	//   ....[52]....
        /*0ad4*/ 	.word	0x0000f1b0


	//   ....[53]....
        /*0ad8*/ 	.word	0x0000f1c0


	//   ....[54]....
        /*0adc*/ 	.word	0x0000f200


	//   ....[55]....
        /*0ae0*/ 	.word	0x0000f230


	//   ....[56]....
        /*0ae4*/ 	.word	0x0000f6e0


	//   ....[57]....
        /*0ae8*/ 	.word	0x0000f6f0


	//   ....[58]....
        /*0aec*/ 	.word	0x0000f970


	//   ....[59]....
        /*0af0*/ 	.word	0x0000f980


	//   ....[60]....
        /*0af4*/ 	.word	0x00010470


	//   ....[61]....
        /*0af8*/ 	.word	0x000104a0


	//   ....[62]....
        /*0afc*/ 	.word	0x000104c0


	//   ....[63]....
        /*0b00*/ 	.word	0x000104f0


	//   ....[64]....
        /*0b04*/ 	.word	0x00010520


	//   ....[65]....
        /*0b08*/ 	.word	0x00010530


	//   ....[66]....
        /*0b0c*/ 	.word	0x00010560


	//   ....[67]....
        /*0b10*/ 	.word	0x000105a0


	//   ....[68]....
        /*0b14*/ 	.word	0x000106f0


	//   ....[69]....
        /*0b18*/ 	.word	0x00010920


	//   ....[70]....
        /*0b1c*/ 	.word	0x00010950


	//   ....[71]....
        /*0b20*/ 	.word	0x00010980


	//   ....[72]....
        /*0b24*/ 	.word	0x000109b0


	//   ....[73]....
        /*0b28*/ 	.word	0x000109e0


	//   ....[74]....
        /*0b2c*/ 	.word	0x00010a10


	//   ....[75]....
        /*0b30*/ 	.word	0x00010ba0


	//   ....[76]....
        /*0b34*/ 	.word	0x00010bd0


	//   ....[77]....
        /*0b38*/ 	.word	0x00010c00


	//   ....[78]....
        /*0b3c*/ 	.word	0x00010c30


	//   ....[79]....
        /*0b40*/ 	.word	0x00010c60


	//   ....[80]....
        /*0b44*/ 	.word	0x00010c90


	//   ....[81]....
        /*0b48*/ 	.word	0x00010d20


	//   ....[82]....
        /*0b4c*/ 	.word	0x00010d50


	//   ....[83]....
        /*0b50*/ 	.word	0x00010d60


	//   ....[84]....
        /*0b54*/ 	.word	0x00010e00


	//   ....[85]....
        /*0b58*/ 	.word	0x00011d90


	//   ....[86]....
        /*0b5c*/ 	.word	0x00013870


	//   ....[87]....
        /*0b60*/ 	.word	0x00013890


	//   ....[88]....
        /*0b64*/ 	.word	0x00013920


	//   ....[89]....
        /*0b68*/ 	.word	0x00013940


	//   ....[90]....
        /*0b6c*/ 	.word	0x000139c0


	//   ....[91]....
        /*0b70*/ 	.word	0x000139e0


	//   ....[92]....
        /*0b74*/ 	.word	0x00013a60


	//   ....[93]....
        /*0b78*/ 	.word	0x00013a80


	//   ....[94]....
        /*0b7c*/ 	.word	0x00013b00


	//   ....[95]....
        /*0b80*/ 	.word	0x00013b20


	//   ....[96]....
        /*0b84*/ 	.word	0x00013ba0


	//   ....[97]....
        /*0b88*/ 	.word	0x00013bc0


	//   ....[98]....
        /*0b8c*/ 	.word	0x00013c40


	//   ....[99]....
        /*0b90*/ 	.word	0x00013c60


	//   ....[100]....
        /*0b94*/ 	.word	0x00013c70


	//   ....[101]....
        /*0b98*/ 	.word	0x00013c80


	//   ....[102]....
        /*0b9c*/ 	.word	0x000145a0


	//   ....[103]....
        /*0ba0*/ 	.word	0x000145d0


	//   ....[104]....
        /*0ba4*/ 	.word	0x000145f0


	//   ....[105]....
        /*0ba8*/ 	.word	0x00014670


	//   ....[106]....
        /*0bac*/ 	.word	0x00014690


	//   ....[107]....
        /*0bb0*/ 	.word	0x00014710


	//   ....[108]....
        /*0bb4*/ 	.word	0x00014730


	//   ....[109]....
        /*0bb8*/ 	.word	0x000147b0


	//   ....[110]....
        /*0bbc*/ 	.word	0x000147d0


	//   ....[111]....
        /*0bc0*/ 	.word	0x00014850


	//   ....[112]....
        /*0bc4*/ 	.word	0x00014870


	//   ....[113]....
        /*0bc8*/ 	.word	0x000148f0


	//   ....[114]....
        /*0bcc*/ 	.word	0x00014910


	//   ....[115]....
        /*0bd0*/ 	.word	0x00014990


	//   ....[116]....
        /*0bd4*/ 	.word	0x000149b0


	//   ....[117]....
        /*0bd8*/ 	.word	0x000149c0


	//   ....[118]....
        /*0bdc*/ 	.word	0x00014a30


	//   ....[119]....
        /*0be0*/ 	.word	0x00014a80


	//   ....[120]....
        /*0be4*/ 	.word	0x00014b10


	//   ....[121]....
        /*0be8*/ 	.word	0x00014b40


	//   ....[122]....
        /*0bec*/ 	.word	0x00014b50


	//   ....[123]....
        /*0bf0*/ 	.word	0x00014bc0


	//   ....[124]....
        /*0bf4*/ 	.word	0x00014bd0


	//   ....[125]....
        /*0bf8*/ 	.word	0x00014be0


	//   ....[126]....
        /*0bfc*/ 	.word	0x000153d0


	//   ....[127]....
        /*0c00*/ 	.word	0x000153f0


	//   ....[128]....
        /*0c04*/ 	.word	0x00015460


	//   ....[129]....
        /*0c08*/ 	.word	0x00015470


	//   ....[130]....
        /*0c0c*/ 	.word	0x000154b0


	//   ....[131]....
        /*0c10*/ 	.word	0x000154c0


	//   ....[132]....
        /*0c14*/ 	.word	0x00015500


	//   ....[133]....
        /*0c18*/ 	.word	0x00015510


	//   ....[134]....
        /*0c1c*/ 	.word	0x00015550


	//   ....[135]....
        /*0c20*/ 	.word	0x00015560


	//   ....[136]....
        /*0c24*/ 	.word	0x000155a0


	//   ....[137]....
        /*0c28*/ 	.word	0x000155b0


	//   ....[138]....
        /*0c2c*/ 	.word	0x000155f0


	//   ....[139]....
        /*0c30*/ 	.word	0x00015600


	//   ....[140]....
        /*0c34*/ 	.word	0x00015610


	//   ....[141]....
        /*0c38*/ 	.word	0x00015650


	//   ....[142]....
        /*0c3c*/ 	.word	0x00015900


	//   ....[143]....
        /*0c40*/ 	.word	0x00015930


	//   ....[144]....
        /*0c44*/ 	.word	0x00015990


	//   ....[145]....
        /*0c48*/ 	.word	0x000159a0


	//   ....[146]....
        /*0c4c*/ 	.word	0x000159f0


	//   ....[147]....
        /*0c50*/ 	.word	0x00015a00


	//   ....[148]....
        /*0c54*/ 	.word	0x00015a50


	//   ....[149]....
        /*0c58*/ 	.word	0x00015a60


	//   ....[150]....
        /*0c5c*/ 	.word	0x00015ab0


	//   ....[151]....
        /*0c60*/ 	.word	0x00015ac0


	//   ....[152]....
        /*0c64*/ 	.word	0x00015b10


	//   ....[153]....
        /*0c68*/ 	.word	0x00015b20


	//   ....[154]....
        /*0c6c*/ 	.word	0x00015b70


	//   ....[155]....
        /*0c70*/ 	.word	0x00015b80


	//   ....[156]....
        /*0c74*/ 	.word	0x00015b90


	//   ....[157]....
        /*0c78*/ 	.word	0x00015bd0


	//   ....[158]....
        /*0c7c*/ 	.word	0x000161a0


	//   ....[159]....
        /*0c80*/ 	.word	0x000161e0


	//   ....[160]....
        /*0c84*/ 	.word	0x00016200


	//   ....[161]....
        /*0c88*/ 	.word	0x00016240


	//   ....[162]....
        /*0c8c*/ 	.word	0x00016260


	//   ....[163]....
        /*0c90*/ 	.word	0x000162a0


	//   ....[164]....
        /*0c94*/ 	.word	0x000162c0


	//   ....[165]....
        /*0c98*/ 	.word	0x00016300


	//   ....[166]....
        /*0c9c*/ 	.word	0x00016320


	//   ....[167]....
        /*0ca0*/ 	.word	0x00016360


	//   ....[168]....
        /*0ca4*/ 	.word	0x00016380


	//   ....[169]....
        /*0ca8*/ 	.word	0x000163c0


	//   ....[170]....
        /*0cac*/ 	.word	0x000163e0


	//   ....[171]....
        /*0cb0*/ 	.word	0x00016420


	//   ....[172]....
        /*0cb4*/ 	.word	0x00016440


	//   ....[173]....
        /*0cb8*/ 	.word	0x00016450


	//   ....[174]....
        /*0cbc*/ 	.word	0x00016810


	//   ....[175]....
        /*0cc0*/ 	.word	0x00016840


	//   ....[176]....
        /*0cc4*/ 	.word	0x000168a0


	//   ....[177]....
        /*0cc8*/ 	.word	0x000168d0


	//   ....[178]....
        /*0ccc*/ 	.word	0x00016900


	//   ....[179]....
        /*0cd0*/ 	.word	0x00016930


	//   ....[180]....
        /*0cd4*/ 	.word	0x00016960


	//   ....[181]....
        /*0cd8*/ 	.word	0x00016990


	//   ....[182]....
        /*0cdc*/ 	.word	0x00016b30


	//   ....[183]....
        /*0ce0*/ 	.word	0x00016b60


	//   ....[184]....
        /*0ce4*/ 	.word	0x00016b90


	//   ....[185]....
        /*0ce8*/ 	.word	0x00016bc0


	//   ....[186]....
        /*0cec*/ 	.word	0x00016bf0


	//   ....[187]....
        /*0cf0*/ 	.word	0x00016c20


	//   ....[188]....
        /*0cf4*/ 	.word	0x00016ce0


	//   ....[189]....
        /*0cf8*/ 	.word	0x00016d00


	//   ....[190]....
        /*0cfc*/ 	.word	0x00016d10


	//   ....[191]....
        /*0d00*/ 	.word	0x00016d70


	//   ....[192]....
        /*0d04*/ 	.word	0x00017390


	//   ....[193]....
        /*0d08*/ 	.word	0x000176b0


	//   ....[194]....
        /*0d0c*/ 	.word	0x00017740


	//   ....[195]....
        /*0d10*/ 	.word	0x000177d0


	//   ....[196]....
        /*0d14*/ 	.word	0x00017860


	//   ....[197]....
        /*0d18*/ 	.word	0x00017940


	//   ....[198]....
        /*0d1c*/ 	.word	0x000179d0


	//   ....[199]....
        /*0d20*/ 	.word	0x00017a70


	//   ....[200]....
        /*0d24*/ 	.word	0x00017b00


	//   ....[201]....
        /*0d28*/ 	.word	0x00017bf0


	//   ....[202]....
        /*0d2c*/ 	.word	0x00017c80


	//   ....[203]....
        /*0d30*/ 	.word	0x00017d20


	//   ....[204]....
        /*0d34*/ 	.word	0x00017db0


	//   ....[205]....
        /*0d38*/ 	.word	0x00017ef0


	//   ....[206]....
        /*0d3c*/ 	.word	0x00017fa0


	//   ....[207]....
        /*0d40*/ 	.word	0x00018030


	//   ....[208]....
        /*0d44*/ 	.word	0x00018080


	//   ....[209]....
        /*0d48*/ 	.word	0x000180d0


	//   ....[210]....
        /*0d4c*/ 	.word	0x000181b0


	//   ....[211]....
        /*0d50*/ 	.word	0x00018240


	//   ....[212]....
        /*0d54*/ 	.word	0x00018290


	//   ....[213]....
        /*0d58*/ 	.word	0x000182e0


	//   ....[214]....
        /*0d5c*/ 	.word	0x00018500


	//   ....[215]....
        /*0d60*/ 	.word	0x00018560


	//   ....[216]....
        /*0d64*/ 	.word	0x00018620


	//   ....[217]....
        /*0d68*/ 	.word	0x00018690


	//   ....[218]....
        /*0d6c*/ 	.word	0x000186f0


	//   ....[219]....
        /*0d70*/ 	.word	0x000187a0


	//   ....[220]....
        /*0d74*/ 	.word	0x00018800


	//   ....[221]....
        /*0d78*/ 	.word	0x00018890


	//   ....[222]....
        /*0d7c*/ 	.word	0x00018910


	//   ....[223]....
        /*0d80*/ 	.word	0x00018960


	//   ....[224]....
        /*0d84*/ 	.word	0x000189f0


	//   ....[225]....
        /*0d88*/ 	.word	0x00018a80


	//   ....[226]....
        /*0d8c*/ 	.word	0x00018b20


	//   ....[227]....
        /*0d90*/ 	.word	0x00018bc0


	//   ....[228]....
        /*0d94*/ 	.word	0x00018c20


	//   ....[229]....
        /*0d98*/ 	.word	0x00018c90


	//   ....[230]....
        /*0d9c*/ 	.word	0x00018cf0


	//   ....[231]....
        /*0da0*/ 	.word	0x00018d60


	//   ....[232]....
        /*0da4*/ 	.word	0x00018e20


	//   ....[233]....
        /*0da8*/ 	.word	0x00018e80


	//   ....[234]....
        /*0dac*/ 	.word	0x00018f40


	//   ....[235]....
        /*0db0*/ 	.word	0x00019220


	//   ....[236]....
        /*0db4*/ 	.word	0x00019310


	//   ....[237]....
        /*0db8*/ 	.word	0x000193b0


	//   ....[238]....
        /*0dbc*/ 	.word	0x00019410


	//   ....[239]....
        /*0dc0*/ 	.word	0x00019500


	//   ....[240]....
        /*0dc4*/ 	.word	0x00019570


	//   ....[241]....
        /*0dc8*/ 	.word	0x00019660


	//   ....[242]....
        /*0dcc*/ 	.word	0x000196d0


	//   ....[243]....
        /*0dd0*/ 	.word	0x000197c0


	//   ....[244]....
        /*0dd4*/ 	.word	0x00019830


	//   ....[245]....
        /*0dd8*/ 	.word	0x00019920


	//   ....[246]....
        /*0ddc*/ 	.word	0x00019990


	//   ....[247]....
        /*0de0*/ 	.word	0x00019a80


	//   ....[248]....
        /*0de4*/ 	.word	0x00019af0


	//   ....[249]....
        /*0de8*/ 	.word	0x00019be0


	//   ....[250]....
        /*0dec*/ 	.word	0x00019c50


	//   ....[251]....
        /*0df0*/ 	.word	0x00019cf0


	//   ....[252]....
        /*0df4*/ 	.word	0x00019de0


	//   ....[253]....
        /*0df8*/ 	.word	0x00019e50


	//   ....[254]....
        /*0dfc*/ 	.word	0x00019eb0


	//   ....[255]....
        /*0e00*/ 	.word	0x00019fa0


	//   ....[0]....
        /*0e04*/ 	.word	0x0001a000


	//   ....[1]....
        /*0e08*/ 	.word	0x0001a100


	//   ....[2]....
        /*0e0c*/ 	.word	0x0001a160


	//   ....[3]....
        /*0e10*/ 	.word	0x0001a260


	//   ....[4]....
        /*0e14*/ 	.word	0x0001a2c0


	//   ....[5]....
        /*0e18*/ 	.word	0x0001a3c0


	//   ....[6]....
        /*0e1c*/ 	.word	0x0001a420


	//   ....[7]....
        /*0e20*/ 	.word	0x0001a520


	//   ....[8]....
        /*0e24*/ 	.word	0x0001a580


	//   ....[9]....
        /*0e28*/ 	.word	0x0001a680


	//   ....[10]....
        /*0e2c*/ 	.word	0x0001a6e0


	//   ....[11]....
        /*0e30*/ 	.word	0x0001a7e0


	//   ....[12]....
        /*0e34*/ 	.word	0x0001a840


	//   ....[13]....
        /*0e38*/ 	.word	0x0001a930


	//   ....[14]....
        /*0e3c*/ 	.word	0x0001a990


	//   ....[15]....
        /*0e40*/ 	.word	0x0001aa70


	//   ....[16]....
        /*0e44*/ 	.word	0x0001aad0


	//   ....[17]....
        /*0e48*/ 	.word	0x0001aba0


	//   ....[18]....
        /*0e4c*/ 	.word	0x0001ac00


	//   ....[19]....
        /*0e50*/ 	.word	0x0001acc0


	//   ....[20]....
        /*0e54*/ 	.word	0x0001ae00


	//   ....[21]....
        /*0e58*/ 	.word	0x0001aeb0


	//   ....[22]....
        /*0e5c*/ 	.word	0x0001af20


	//   ....[23]....
        /*0e60*/ 	.word	0x0001aff0


	//   ....[24]....
        /*0e64*/ 	.word	0x0001b050


	//   ....[25]....
        /*0e68*/ 	.word	0x0001b100


	//   ....[26]....
        /*0e6c*/ 	.word	0x0001b160


	//   ....[27]....
        /*0e70*/ 	.word	0x0001b210


	//   ....[28]....
        /*0e74*/ 	.word	0x0001b270


	//   ....[29]....
        /*0e78*/ 	.word	0x0001b320


	//   ....[30]....
        /*0e7c*/ 	.word	0x0001b380


	//   ....[31]....
        /*0e80*/ 	.word	0x0001b430


	//   ....[32]....
        /*0e84*/ 	.word	0x0001b490


	//   ....[33]....
        /*0e88*/ 	.word	0x0001b540


	//   ....[34]....
        /*0e8c*/ 	.word	0x0001b5a0


	//   ....[35]....
        /*0e90*/ 	.word	0x0001b650


	//   ....[36]....
        /*0e94*/ 	.word	0x0001b740


	//   ....[37]....
        /*0e98*/ 	.word	0x0001b7f0


	//   ....[38]....
        /*0e9c*/ 	.word	0x0001b850


	//   ....[39]....
        /*0ea0*/ 	.word	0x0001b910


	//   ....[40]....
        /*0ea4*/ 	.word	0x0001b970


	//   ....[41]....
        /*0ea8*/ 	.word	0x0001ba30


	//   ....[42]....
        /*0eac*/ 	.word	0x0001ba90


	//   ....[43]....
        /*0eb0*/ 	.word	0x0001bb50


	//   ....[44]....
        /*0eb4*/ 	.word	0x0001bbb0


	//   ....[45]....
        /*0eb8*/ 	.word	0x0001bc70


	//   ....[46]....
        /*0ebc*/ 	.word	0x0001bcd0


	//   ....[47]....
        /*0ec0*/ 	.word	0x0001bd90


	//   ....[48]....
        /*0ec4*/ 	.word	0x0001bdf0


	//   ....[49]....
        /*0ec8*/ 	.word	0x0001beb0


	//   ....[50]....
        /*0ecc*/ 	.word	0x0001bf10


	//   ....[51]....
        /*0ed0*/ 	.word	0x0001bfc0


	//   ....[52]....
        /*0ed4*/ 	.word	0x0001c0b0


	//   ....[53]....
        /*0ed8*/ 	.word	0x0001c170


	//   ....[54]....
        /*0edc*/ 	.word	0x0001c1d0


	//   ....[55]....
        /*0ee0*/ 	.word	0x0001c280


	//   ....[56]....
        /*0ee4*/ 	.word	0x0001c2e0


	//   ....[57]....
        /*0ee8*/ 	.word	0x0001c390


	//   ....[58]....
        /*0eec*/ 	.word	0x0001c3f0


	//   ....[59]....
        /*0ef0*/ 	.word	0x0001c4a0


	//   ....[60]....
        /*0ef4*/ 	.word	0x0001c500


	//   ....[61]....
        /*0ef8*/ 	.word	0x0001c5b0


	//   ....[62]....
        /*0efc*/ 	.word	0x0001c610


	//   ....[63]....
        /*0f00*/ 	.word	0x0001c6c0


	//   ....[64]....
        /*0f04*/ 	.word	0x0001c720


	//   ....[65]....
        /*0f08*/ 	.word	0x0001c7d0


	//   ....[66]....
        /*0f0c*/ 	.word	0x0001c830


	//   ....[67]....
        /*0f10*/ 	.word	0x0001c8d0


	//   ....[68]....
        /*0f14*/ 	.word	0x0001c960


	//   ....[69]....
        /*0f18*/ 	.word	0x0001ca00


	//   ....[70]....
        /*0f1c*/ 	.word	0x0001cb80


	//   ....[71]....
        /*0f20*/ 	.word	0x0001cbf0


	//   ....[72]....
        /*0f24*/ 	.word	0x0001cc60


	//   ....[73]....
        /*0f28*/ 	.word	0x0001ccd0


	//   ....[74]....
        /*0f2c*/ 	.word	0x0001cd40


	//   ....[75]....
        /*0f30*/ 	.word	0x0001cdc0


	//   ....[76]....
        /*0f34*/ 	.word	0x0001ce40


	//   ....[77]....
        /*0f38*/ 	.word	0x0001ced0


	//   ....[78]....
        /*0f3c*/ 	.word	0x0001cf40


	//   ....[79]....
        /*0f40*/ 	.word	0x0001cfb0


	//   ....[80]....
        /*0f44*/ 	.word	0x0001d020


	//   ....[81]....
        /*0f48*/ 	.word	0x0001d0a0


	//   ....[82]....
        /*0f4c*/ 	.word	0x0001d110


	//   ....[83]....
        /*0f50*/ 	.word	0x0001d1b0


	//   ....[84]....
        /*0f54*/ 	.word	0x0001d200


	//   ....[85]....
        /*0f58*/ 	.word	0x0001d290


	//   ....[86]....
        /*0f5c*/ 	.word	0x0001d3c0


	//----- nvinfo : EIATTR_REG_RECONFIG
	.align		4
.L_145:
        /*0f60*/ 	.byte	0x01, 0x54
	.zero		2


	//----- nvinfo : EIATTR_SYSCALL_OFFSETS
	.align		4
        /*0f64*/ 	.byte	0x04, 0x46
        /*0f66*/ 	.short	(.L_147 - .L_146)


	//   ....[0]....
.L_146:
        /*0f68*/ 	.word	0x00001ae0


	//   ....[1]....
        /*0f6c*/ 	.word	0x00001c30


	//   ....[2]....
        /*0f70*/ 	.word	0x00006310


	//   ....[3]....
        /*0f74*/ 	.word	0x00006690


	//   ....[4]....
        /*0f78*/ 	.word	0x00012ed0


	//   ....[5]....
        /*0f7c*/ 	.word	0x00013020


	//   ....[6]....
        /*0f80*/ 	.word	0x00013110


	//   ....[7]....
        /*0f84*/ 	.word	0x000140b0


	//----- nvinfo : EIATTR_MBARRIER_INSTR_OFFSETS
	.align		4
.L_147:
        /*0f88*/ 	.byte	0x04, 0x39
        /*0f8a*/ 	.short	(.L_149 - .L_148)


	//   ....[0]....
.L_148:
        /*0f8c*/ 	.word	0x00000270
        /*0f90*/ 	.word	0x000000ff
        /*0f94*/ 	.word	0x00016800
        /*0f98*/ 	.short	0x0100
        /*0f9a*/ 	.byte	0x08
	.zero		1


	//   ....[1]....
        /*0f9c*/ 	.word	0x00000280
        /*0fa0*/ 	.word	0x000000ff
        /*0fa4*/ 	.word	0x00016820
        /*0fa8*/ 	.short	0x0100
        /*0faa*/ 	.byte	0x08
	.zero		1


	//   ....[2]....
        /*0fac*/ 	.word	0x00000370
        /*0fb0*/ 	.word	0x000000ff
        /*0fb4*/ 	.word	0x00016830
        /*0fb8*/ 	.short	0x0100
        /*0fba*/ 	.byte	0x08
	.zero		1


	//   ....[3]....
        /*0fbc*/ 	.word	0x00000380
        /*0fc0*/ 	.word	0x000000ff
        /*0fc4*/ 	.word	0x00016840
        /*0fc8*/ 	.short	0x0100
        /*0fca*/ 	.byte	0x08
	.zero		1


	//   ....[4]....
        /*0fcc*/ 	.word	0x00000390
        /*0fd0*/ 	.word	0x000000ff
        /*0fd4*/ 	.word	0x00016838
        /*0fd8*/ 	.short	0x0100
        /*0fda*/ 	.byte	0x08
	.zero		1


	//   ....[5]....
        /*0fdc*/ 	.word	0x000003a0
        /*0fe0*/ 	.word	0x000000ff
        /*0fe4*/ 	.word	0x00016848
        /*0fe8*/ 	.short	0x0100
        /*0fea*/ 	.byte	0x08
	.zero		1


	//   ....[6]....
        /*0fec*/ 	.word	0x000004d0
        /*0ff0*/ 	.word	0x000000ff
        /*0ff4*/ 	.word	0x00016850
        /*0ff8*/ 	.short	0x0100
        /*0ffa*/ 	.byte	0x08
	.zero		1


	//   ....[7]....
        /*0ffc*/ 	.word	0x000004e0
        /*1000*/ 	.word	0x000000ff
        /*1004*/ 	.word	0x00016860
        /*1008*/ 	.short	0x0100
        /*100a*/ 	.byte	0x08
	.zero		1


	//   ....[8]....
        /*100c*/ 	.word	0x000004f0
        /*1010*/ 	.word	0x000000ff
        /*1014*/ 	.word	0x00016858
        /*1018*/ 	.short	0x0100
        /*101a*/ 	.byte	0x08
	.zero		1


	//   ....[9]....
        /*101c*/ 	.word	0x00000500
        /*1020*/ 	.word	0x000000ff
        /*1024*/ 	.word	0x00016868
        /*1028*/ 	.short	0x0100
        /*102a*/ 	.byte	0x08
	.zero		1


	//   ....[10]....
        /*102c*/ 	.word	0x000005f0
        /*1030*/ 	.word	0x000000ff
        /*1034*/ 	.word	0x00016870
        /*1038*/ 	.short	0x0100
        /*103a*/ 	.byte	0x06
	.zero		1


	//   ....[11]....
        /*103c*/ 	.word	0x00000600
        /*1040*/ 	.word	0x000000ff
        /*1044*/ 	.word	0x00016880
        /*1048*/ 	.short	0x0100
        /*104a*/ 	.byte	0x06
	.zero		1


	//   ....[12]....
        /*104c*/ 	.word	0x00000610
        /*1050*/ 	.word	0x000000ff
        /*1054*/ 	.word	0x00016878
        /*1058*/ 	.short	0x0100
        /*105a*/ 	.byte	0x06
	.zero		1


	//   ....[13]....
        /*105c*/ 	.word	0x00000620
        /*1060*/ 	.word	0x000000ff
        /*1064*/ 	.word	0x00016888
        /*1068*/ 	.short	0x0100
        /*106a*/ 	.byte	0x06
	.zero		1


	//   ....[14]....
        /*106c*/ 	.word	0x00000750
        /*1070*/ 	.word	0x000000ff
        /*1074*/ 	.word	0x00016890
        /*1078*/ 	.short	0x0100
        /*107a*/ 	.byte	0x08
	.zero		1


	//   ....[15]....
        /*107c*/ 	.word	0x00000760
        /*1080*/ 	.word	0x000000ff
        /*1084*/ 	.word	0x000168a0
        /*1088*/ 	.short	0x0100
        /*108a*/ 	.byte	0x08
	.zero		1


	//   ....[16]....
        /*108c*/ 	.word	0x00000770
        /*1090*/ 	.word	0x000000ff
        /*1094*/ 	.word	0x00016898
        /*1098*/ 	.short	0x0100
        /*109a*/ 	.byte	0x08
	.zero		1


	//   ....[17]....
        /*109c*/ 	.word	0x00000780
        /*10a0*/ 	.word	0x000000ff
        /*10a4*/ 	.word	0x000168a8
        /*10a8*/ 	.short	0x0100
        /*10aa*/ 	.byte	0x08
	.zero		1


	//   ....[18]....
        /*10ac*/ 	.word	0x000008b0
        /*10b0*/ 	.word	0x000000ff
        /*10b4*/ 	.word	0x000168b0
        /*10b8*/ 	.short	0x0100
        /*10ba*/ 	.byte	0x08
	.zero		1


	//   ....[19]....
        /*10bc*/ 	.word	0x000008c0
        /*10c0*/ 	.word	0x000000ff
        /*10c4*/ 	.word	0x000168c0
        /*10c8*/ 	.short	0x0100
        /*10ca*/ 	.byte	0x08
	.zero		1


	//   ....[20]....
        /*10cc*/ 	.word	0x000008d0
        /*10d0*/ 	.word	0x000000ff
        /*10d4*/ 	.word	0x000168b8
        /*10d8*/ 	.short	0x0100
        /*10da*/ 	.byte	0x08
	.zero		1


	//   ....[21]....
        /*10dc*/ 	.word	0x000008e0
        /*10e0*/ 	.word	0x000000ff
        /*10e4*/ 	.word	0x000168c8
        /*10e8*/ 	.short	0x0100
        /*10ea*/ 	.byte	0x08
	.zero		1


	//   ....[22]....
        /*10ec*/ 	.word	0x00002d60
        /*10f0*/ 	.word	0x00000046
        /*10f4*/ 	.word	0x00016890
        /*10f8*/ 	.short	0x010a
        /*10fa*/ 	.byte	0x3f
	.zero		1


	//   ....[23]....
        /*10fc*/ 	.word	0x000041e0
        /*1100*/ 	.word	0x00000046
        /*1104*/ 	.word	0x00016890
        /*1108*/ 	.short	0x010a
        /*110a*/ 	.byte	0x3f
	.zero		1


	//   ....[24]....
        /*110c*/ 	.word	0x00005320
        /*1110*/ 	.word	0x00000046
        /*1114*/ 	.word	0x00016890
        /*1118*/ 	.short	0x010a
        /*111a*/ 	.byte	0x3f
	.zero		1


	//   ....[25]....
        /*111c*/ 	.word	0x000057b0
        /*1120*/ 	.word	0x00000008
        /*1124*/ 	.word	0x00000000
        /*1128*/ 	.short	0x0101
        /*112a*/ 	.byte	0x3f
	.zero		1


	//   ....[26]....
        /*112c*/ 	.word	0x000057f0
        /*1130*/ 	.word	0x00000046
        /*1134*/ 	.word	0x000168b0
        /*1138*/ 	.short	0x010a
        /*113a*/ 	.byte	0x3f
	.zero		1


	//   ....[27]....
        /*113c*/ 	.word	0x00005c00
        /*1140*/ 	.word	0x00000046
        /*1144*/ 	.word	0x00000000
        /*1148*/ 	.short	0x0101
        /*114a*/ 	.byte	0x3f
	.zero		1


	//   ....[28]....
        /*114c*/ 	.word	0x000063b0
        /*1150*/ 	.word	0x00000012
        /*1154*/ 	.word	0x00016800
        /*1158*/ 	.short	0x010a
        /*115a*/ 	.byte	0x3f
	.zero		1


	//   ....[29]....
        /*115c*/ 	.word	0x00006400
        /*1160*/ 	.word	0x00000012
        /*1164*/ 	.word	0x00016800
        /*1168*/ 	.short	0x010a
        /*116a*/ 	.byte	0x3f
	.zero		1


	//   ....[30]....
        /*116c*/ 	.word	0x00006ab0
        /*1170*/ 	.word	0x00000012
        /*1174*/ 	.word	0x00016800
        /*1178*/ 	.short	0x010a
        /*117a*/ 	.byte	0x3f
	.zero		1


	//   ....[31]....
        /*117c*/ 	.word	0x00007ab0
        /*1180*/ 	.word	0x00000012
        /*1184*/ 	.word	0x00016800
        /*1188*/ 	.short	0x010a
        /*118a*/ 	.byte	0x3f
	.zero		1


	//   ....[32]....
        /*118c*/ 	.word	0x00008880
        /*1190*/ 	.word	0x00000000
        /*1194*/ 	.word	0x00016830
        /*1198*/ 	.short	0x010a
        /*119a*/ 	.byte	0x3f
	.zero		1


	//   ....[33]....
        /*119c*/ 	.word	0x00008930
        /*11a0*/ 	.word	0x00000000
        /*11a4*/ 	.word	0x00016830
        /*11a8*/ 	.short	0x010a
        /*11aa*/ 	.byte	0x3f
	.zero		1


	//   ....[34]....
        /*11ac*/ 	.word	0x0000a5e0
        /*11b0*/ 	.word	0x00000000
        /*11b4*/ 	.word	0x00000000
        /*11b8*/ 	.short	0x0101
        /*11ba*/ 	.byte	0x3f
	.zero		1


	//   ....[35]....
        /*11bc*/ 	.word	0x0000b200
        /*11c0*/ 	.word	0x00000005
        /*11c4*/ 	.word	0x00016830
        /*11c8*/ 	.short	0x010a
        /*11ca*/ 	.byte	0x3f
	.zero		1


	//   ....[36]....
        /*11cc*/ 	.word	0x0000b250
        /*11d0*/ 	.word	0x00000005
        /*11d4*/ 	.word	0x00016830
        /*11d8*/ 	.short	0x010a
        /*11da*/ 	.byte	0x3f
	.zero		1


	//   ....[37]....
        /*11dc*/ 	.word	0x0000b5a0
        /*11e0*/ 	.word	0x00000005
        /*11e4*/ 	.word	0x00016850
        /*11e8*/ 	.short	0x010a
        /*11ea*/ 	.byte	0x3f
	.zero		1


	//   ....[38]....
        /*11ec*/ 	.word	0x0000b5e0
        /*11f0*/ 	.word	0x00000005
        /*11f4*/ 	.word	0x00016850
        /*11f8*/ 	.short	0x010a
        /*11fa*/ 	.byte	0x3f
	.zero		1


	//   ....[39]....
        /*11fc*/ 	.word	0x0000bbb0
        /*1200*/ 	.word	0x0000001f
        /*1204*/ 	.word	0x00000000
        /*1208*/ 	.short	0x0101
        /*120a*/ 	.byte	0x3f
	.zero		1


	//   ....[40]....
        /*120c*/ 	.word	0x0000d5a0
        /*1210*/ 	.word	0x0000000b
        /*1214*/ 	.word	0x00000000
        /*1218*/ 	.short	0x0101
        /*121a*/ 	.byte	0x3f
	.zero		1


	//   ....[41]....
        /*121c*/ 	.word	0x0000d900
        /*1220*/ 	.word	0x0000000b
        /*1224*/ 	.word	0x00016850
        /*1228*/ 	.short	0x010a
        /*122a*/ 	.byte	0x3f
	.zero		1


	//   ....[42]....
        /*122c*/ 	.word	0x0000d970
        /*1230*/ 	.word	0x0000000b
        /*1234*/ 	.word	0x00016850
        /*1238*/ 	.short	0x010a
        /*123a*/ 	.byte	0x3f
	.zero		1


	//   ....[43]....
        /*123c*/ 	.word	0x0000dfa0
        /*1240*/ 	.word	0x00000004
        /*1244*/ 	.word	0x00000000
        /*1248*/ 	.short	0x0101
        /*124a*/ 	.byte	0x3f
	.zero		1


	//   ....[44]....
        /*124c*/ 	.word	0x0000f000
        /*1250*/ 	.word	0x00000000
        /*1254*/ 	.word	0x00000000
        /*1258*/ 	.short	0x0101
        /*125a*/ 	.byte	0x3f
	.zero		1


	//   ....[45]....
        /*125c*/ 	.word	0x0000f5a0
        /*1260*/ 	.word	0x00000008
        /*1264*/ 	.word	0x00000000
        /*1268*/ 	.short	0x0101
        /*126a*/ 	.byte	0x3f
	.zero		1


	//   ....[46]....
        /*126c*/ 	.word	0x00011e70
        /*1270*/ 	.word	0x00000010
        /*1274*/ 	.word	0x00016820
        /*1278*/ 	.short	0x010a
        /*127a*/ 	.byte	0x3f
	.zero		1


	//   ....[47]....
        /*127c*/ 	.word	0x00011f30
        /*1280*/ 	.word	0x00000006
        /*1284*/ 	.word	0x000168a0
        /*1288*/ 	.short	0x010a
        /*128a*/ 	.byte	0x3f
	.zero		1


	//   ....[48]....
        /*128c*/ 	.word	0x00012170
        /*1290*/ 	.word	0x00000006
        /*1294*/ 	.word	0x000168c0
        /*1298*/ 	.short	0x010a
        /*129a*/ 	.byte	0x3f
	.zero		1


	//   ....[49]....
        /*129c*/ 	.word	0x00012500
        /*12a0*/ 	.word	0x00000006
        /*12a4*/ 	.word	0x000168a0
        /*12a8*/ 	.short	0x010a
        /*12aa*/ 	.byte	0x3f
	.zero		1


	//   ....[50]....
        /*12ac*/ 	.word	0x00012720
        /*12b0*/ 	.word	0x00000006
        /*12b4*/ 	.word	0x000168c0
        /*12b8*/ 	.short	0x010a
        /*12ba*/ 	.byte	0x3f
	.zero		1


	//   ....[51]....
        /*12bc*/ 	.word	0x000135d0
        /*12c0*/ 	.word	0x00000003
        /*12c4*/ 	.word	0x00016840
        /*12c8*/ 	.short	0x010a
        /*12ca*/ 	.byte	0x3f
	.zero		1


	//   ....[52]....
        /*12cc*/ 	.word	0x00013d80
        /*12d0*/ 	.word	0x00000003
        /*12d4*/ 	.word	0x00016830
        /*12d8*/ 	.short	0x0107
        /*12da*/ 	.byte	0x3f
	.zero		1


	//   ....[53]....
        /*12dc*/ 	.word	0x00013e50
        /*12e0*/ 	.word	0x00000003
        /*12e4*/ 	.word	0x00016830
        /*12e8*/ 	.short	0x0101
        /*12ea*/ 	.byte	0x3f
	.zero		1


	//   ....[54]....
        /*12ec*/ 	.word	0x00014cc0
        /*12f0*/ 	.word	0x00000010
        /*12f4*/ 	.word	0x00016800
        /*12f8*/ 	.short	0x0107
        /*12fa*/ 	.byte	0x3f
	.zero		1


	//   ....[55]....
        /*12fc*/ 	.word	0x00014db0
        /*1300*/ 	.word	0x00000010
        /*1304*/ 	.word	0x00016800
        /*1308*/ 	.short	0x0101
        /*130a*/ 	.byte	0x3f
	.zero		1


	//   ....[56]....
        /*130c*/ 	.word	0x00014dd0
        /*1310*/ 	.word	0x00000010
        /*1314*/ 	.word	0x00016820
        /*1318*/ 	.short	0x010a
        /*131a*/ 	.byte	0x3f
	.zero		1


	//   ....[57]....
        /*131c*/ 	.word	0x000151a0
        /*1320*/ 	.word	0x00000005
        /*1324*/ 	.word	0x00016840
        /*1328*/ 	.short	0x010a
        /*132a*/ 	.byte	0x3f
	.zero		1


	//   ....[58]....
        /*132c*/ 	.word	0x000156d0
        /*1330*/ 	.word	0x00000005
        /*1334*/ 	.word	0x00016830
        /*1338*/ 	.short	0x0107
        /*133a*/ 	.byte	0x3f
	.zero		1


	//   ....[59]....
        /*133c*/ 	.word	0x00015790
        /*1340*/ 	.word	0x00000005
        /*1344*/ 	.word	0x00016830
        /*1348*/ 	.short	0x0101
        /*134a*/ 	.byte	0x3f
	.zero		1


	//   ....[60]....
        /*134c*/ 	.word	0x000157f0
        /*1350*/ 	.word	0x00000005
        /*1354*/ 	.word	0x00016860
        /*1358*/ 	.short	0x010a
        /*135a*/ 	.byte	0x3f
	.zero		1


	//   ....[61]....
        /*135c*/ 	.word	0x00015cc0
        /*1360*/ 	.word	0x00000005
        /*1364*/ 	.word	0x00016850
        /*1368*/ 	.short	0x0107
        /*136a*/ 	.byte	0x3f
	.zero		1


	//   ....[62]....
        /*136c*/ 	.word	0x00015e40
        /*1370*/ 	.word	0x00000005
        /*1374*/ 	.word	0x00016850
        /*1378*/ 	.short	0x0101
        /*137a*/ 	.byte	0x3f
	.zero		1


	//   ....[63]....
        /*137c*/ 	.word	0x00016060
        /*1380*/ 	.word	0x00000000
        /*1384*/ 	.word	0x00016860
        /*1388*/ 	.short	0x010a
        /*138a*/ 	.byte	0x3f
	.zero		1


	//   ....[64]....
        /*138c*/ 	.word	0x00016500
        /*1390*/ 	.word	0x00000000
        /*1394*/ 	.word	0x00016850
        /*1398*/ 	.short	0x0107
        /*139a*/ 	.byte	0x3f
	.zero		1


	//   ....[65]....
        /*139c*/ 	.word	0x000165d0
        /*13a0*/ 	.word	0x00000000
        /*13a4*/ 	.word	0x00016850
        /*13a8*/ 	.short	0x0101
        /*13aa*/ 	.byte	0x3f
	.zero		1


	//   ....[66]....
        /*13ac*/ 	.word	0x00017310
        /*13b0*/ 	.word	0x00000005
        /*13b4*/ 	.word	0x00016820
        /*13b8*/ 	.short	0x010a
        /*13ba*/ 	.byte	0x3f
	.zero		1


	//   ....[67]....
        /*13bc*/ 	.word	0x00017480
        /*13c0*/ 	.word	0x00000003
        /*13c4*/ 	.word	0x00016840
        /*13c8*/ 	.short	0x010a
        /*13ca*/ 	.byte	0x3f
	.zero		1


	//   ....[68]....
        /*13cc*/ 	.word	0x00017520
        /*13d0*/ 	.word	0x00000005
        /*13d4*/ 	.word	0x00016840
        /*13d8*/ 	.short	0x010a
        /*13da*/ 	.byte	0x3f
	.zero		1


	//   ....[69]....
        /*13dc*/ 	.word	0x00017560
        /*13e0*/ 	.word	0x00000003
        /*13e4*/ 	.word	0x00016860
        /*13e8*/ 	.short	0x010a
        /*13ea*/ 	.byte	0x3f
	.zero		1


	//   ....[70]....
        /*13ec*/ 	.word	0x000175a0
        /*13f0*/ 	.word	0x00000005
        /*13f4*/ 	.word	0x00016860
        /*13f8*/ 	.short	0x010a
        /*13fa*/ 	.byte	0x3f
	.zero		1


	//   ....[71]....
        /*13fc*/ 	.word	0x00017600
        /*1400*/ 	.word	0x00000046
        /*1404*/ 	.word	0x00016890
        /*1408*/ 	.short	0x010a
        /*140a*/ 	.byte	0x3f
	.zero		1


	//   ....[72]....
        /*140c*/ 	.word	0x00017890
        /*1410*/ 	.word	0x00000046
        /*1414*/ 	.word	0x00016890
        /*1418*/ 	.short	0x010a
        /*141a*/ 	.byte	0x3f
	.zero		1


	//   ....[73]....
        /*141c*/ 	.word	0x00017b40
        /*1420*/ 	.word	0x00000046
        /*1424*/ 	.word	0x00016890
        /*1428*/ 	.short	0x010a
        /*142a*/ 	.byte	0x3f
	.zero		1


	//   ....[74]....
        /*142c*/ 	.word	0x00017df0
        /*1430*/ 	.word	0x00000046
        /*1434*/ 	.word	0x000168b0
        /*1438*/ 	.short	0x010a
        /*143a*/ 	.byte	0x3f
	.zero		1


	//   ....[75]....
        /*143c*/ 	.word	0x00018100
        /*1440*/ 	.word	0x00000012
        /*1444*/ 	.word	0x00016800
        /*1448*/ 	.short	0x010a
        /*144a*/ 	.byte	0x3f
	.zero		1


	//   ....[76]....
        /*144c*/ 	.word	0x00018310
        /*1450*/ 	.word	0x00000012
        /*1454*/ 	.word	0x00016800
        /*1458*/ 	.short	0x010a
        /*145a*/ 	.byte	0x3f
	.zero		1


	//   ....[77]....
        /*145c*/ 	.word	0x00018360
        /*1460*/ 	.word	0x00000000
        /*1464*/ 	.word	0x00016830
        /*1468*/ 	.short	0x010a
        /*146a*/ 	.byte	0x3f
	.zero		1


	//   ....[78]....
        /*146c*/ 	.word	0x000183b0
        /*1470*/ 	.word	0x00000005
        /*1474*/ 	.word	0x00016830
        /*1478*/ 	.short	0x010a
        /*147a*/ 	.byte	0x3f
	.zero		1


	//   ....[79]....
        /*147c*/ 	.word	0x00018400
        /*1480*/ 	.word	0x00000005
        /*1484*/ 	.word	0x00016850
        /*1488*/ 	.short	0x010a
        /*148a*/ 	.byte	0x3f
	.zero		1


	//   ....[80]....
        /*148c*/ 	.word	0x00018450
        /*1490*/ 	.word	0x0000000b
        /*1494*/ 	.word	0x00016850
        /*1498*/ 	.short	0x010a
        /*149a*/ 	.byte	0x3f
	.zero		1


	//   ....[81]....
        /*149c*/ 	.word	0x00019000
        /*14a0*/ 	.word	0x00000010
        /*14a4*/ 	.word	0x00016820
        /*14a8*/ 	.short	0x010a
        /*14aa*/ 	.byte	0x3f
	.zero		1


	//   ....[82]....
        /*14ac*/ 	.word	0x00019050
        /*14b0*/ 	.word	0x00000006
        /*14b4*/ 	.word	0x000168a0
        /*14b8*/ 	.short	0x010a
        /*14ba*/ 	.byte	0x3f
	.zero		1


	//   ....[83]....
        /*14bc*/ 	.word	0x000190a0
        /*14c0*/ 	.word	0x00000006
        /*14c4*/ 	.word	0x000168c0
        /*14c8*/ 	.short	0x010a
        /*14ca*/ 	.byte	0x3f
	.zero		1


	//   ....[84]....
        /*14cc*/ 	.word	0x000190f0
        /*14d0*/ 	.word	0x00000006
        /*14d4*/ 	.word	0x000168a0
        /*14d8*/ 	.short	0x010a
        /*14da*/ 	.byte	0x3f
	.zero		1


	//   ....[85]....
        /*14dc*/ 	.word	0x00019140
        /*14e0*/ 	.word	0x00000006
        /*14e4*/ 	.word	0x000168c0
        /*14e8*/ 	.short	0x010a
        /*14ea*/ 	.byte	0x3f
	.zero		1


	//   ....[86]....
        /*14ec*/ 	.word	0x00019260
        /*14f0*/ 	.word	0x00000003
        /*14f4*/ 	.word	0x00016840
        /*14f8*/ 	.short	0x010a
        /*14fa*/ 	.byte	0x3f
	.zero		1


	//   ....[87]....
        /*14fc*/ 	.word	0x0001ad00
        /*1500*/ 	.word	0x00000010
        /*1504*/ 	.word	0x00016820
        /*1508*/ 	.short	0x010a
        /*150a*/ 	.byte	0x3f
	.zero		1


	//   ....[88]....
        /*150c*/ 	.word	0x0001ad50
        /*1510*/ 	.word	0x00000005
        /*1514*/ 	.word	0x00016840
        /*1518*/ 	.short	0x010a
        /*151a*/ 	.byte	0x3f
	.zero		1


	//   ....[89]....
        /*151c*/ 	.word	0x0001b690
        /*1520*/ 	.word	0x00000005
        /*1524*/ 	.word	0x00016860
        /*1528*/ 	.short	0x010a
        /*152a*/ 	.byte	0x3f
	.zero		1


	//   ....[90]....
        /*152c*/ 	.word	0x0001c000
        /*1530*/ 	.word	0x00000000
        /*1534*/ 	.word	0x00016860
        /*1538*/ 	.short	0x010a
        /*153a*/ 	.byte	0x3f
	.zero		1


	//   ....[91]....
        /*153c*/ 	.word	0x0001d2e0
        /*1540*/ 	.word	0x00000005
        /*1544*/ 	.word	0x00016820
        /*1548*/ 	.short	0x010a
        /*154a*/ 	.byte	0x3f
	.zero		1


	//   ....[92]....
        /*154c*/ 	.word	0x0001d480
        /*1550*/ 	.word	0x00000003
        /*1554*/ 	.word	0x00016840
        /*1558*/ 	.short	0x010a
        /*155a*/ 	.byte	0x3f
	.zero		1


	//   ....[93]....
        /*155c*/ 	.word	0x0001d4d0
        /*1560*/ 	.word	0x00000005
        /*1564*/ 	.word	0x00016840
        /*1568*/ 	.short	0x010a
        /*156a*/ 	.byte	0x3f
	.zero		1


	//   ....[94]....
        /*156c*/ 	.word	0x0001d520
        /*1570*/ 	.word	0x00000003
        /*1574*/ 	.word	0x00016860
        /*1578*/ 	.short	0x010a
        /*157a*/ 	.byte	0x3f
	.zero		1


	//----- nvinfo : EIATTR_NUM_MBARRIERS
	.align		4
.L_149:
        /*157c*/ 	.byte	0x03, 0x38
        /*157e*/ 	.short	0x0016


	//----- nvinfo : EIATTR_EXIT_INSTR_OFFSETS
	.align		4
        /*1580*/ 	.byte	0x04, 0x1c
        /*1582*/ 	.short	(.L_151 - .L_150)


	//   ....[0]....
.L_150:
        /*1584*/ 	.word	0x000175f0


	//----- nvinfo : EIATTR_MAX_THREADS
	.align		4
.L_151:
        /*1588*/ 	.byte	0x04, 0x05
        /*158a*/ 	.short	(.L_153 - .L_152)
.L_152:
        /*158c*/ 	.word	0x00000200
        /*1590*/ 	.word	0x00000001
        /*1594*/ 	.word	0x00000001


	//----- nvinfo : EIATTR_CRS_STACK_SIZE
	.align		4
.L_153:
        /*1598*/ 	.byte	0x04, 0x1e
        /*159a*/ 	.short	(.L_155 - .L_154)
.L_154:
        /*159c*/ 	.word	0x00000000


	//----- nvinfo : EIATTR_CBANK_PARAM_SIZE
	.align		4
.L_155:
        /*15a0*/ 	.byte	0x03, 0x19
        /*15a2*/ 	.short	0x0af0


	//----- nvinfo : EIATTR_PARAM_CBANK
	.align		4
        /*15a4*/ 	.byte	0x04, 0x0a
        /*15a6*/ 	.short	(.L_157 - .L_156)
	.align		4
.L_156:
        /*15a8*/ 	.word	index@(.nv.constant0._ZN7cutlass13device_kernelIN5flash11enable_sm90INS1_16FlashAttnFwdSm90INS1_25CollectiveMainloopFwdSm90ILi2EN4cute5tupleIJNS5_1CILi1EEES8_S8_EEENS6_IJNS7_ILi192EEENS7_ILi128EEENS7_ILi64EEEEEELi64ENS_10bfloat16_tEfNS_4arch4Sm90ELb0ELb0ELb1ELb1ELb1ELb1ELb0ELb1ELb1ELb1ELb1ELb0EEENS1_21CollectiveEpilogueFwdINS6_IJSA_SC_SB_EEES9_SE_SG_Li384ELb1ELb1ELb1ELb0EEENS1_36VarlenDynamicPersistentTileSchedulerILi192ELi128ELi384ELi128ELb1ELb1ELb1ELb0ELb1ELb1EEEEEEEEEvNT_6ParamsE)
        /*15ac*/ 	.short	0x0210
        /*15ae*/ 	.short	0x0af0


	//----- nvinfo : EIATTR_SW_WAR
	.align		4
.L_157:
        /*15b0*/ 	.byte	0x04, 0x36
        /*15b2*/ 	.short	(.L_159 - .L_158)
.L_158:
        /*15b4*/ 	.word	0x00000008
.L_159:


//--------------------- .nv.info._ZN7cutlass13device_kernelIN5flash11enable_sm90INS1_16FlashAttnFwdSm90INS1_25CollectiveMainloopFwdSm90ILi2EN4cute5tupleIJNS5_1CILi1EEES8_S8_EEENS6_IJNS7_ILi192EEENS7_ILi128EEENS7_ILi64EEEEEELi64ENS_10bfloat16_tEfNS_4arch4Sm90ELb0ELb1ELb1ELb0ELb1ELb0ELb0ELb1ELb1ELb1ELb1ELb0EEENS1_21CollectiveEpilogueFwdINS6_IJSA_SC_SB_EEES9_SE_SG_Li384ELb0ELb1ELb1ELb0EEENS1_19SingleTileSchedulerILb0ELb1ELb1ELi192EEEEEEEEEvNT_6ParamsE --------------------------
	.section	.nv.info._ZN7cutlass13device_kernelIN5flash11enable_sm90INS1_16FlashAttnFwdSm90INS1_25CollectiveMainloopFwdSm90ILi2EN4cute5tupleIJNS5_1CILi1EEES8_S8_EEENS6_IJNS7_ILi192EEENS7_ILi128EEENS7_ILi64EEEEEELi64ENS_10bfloat16_tEfNS_4arch4Sm90ELb0ELb1ELb1ELb0ELb1ELb0ELb0ELb1ELb1ELb1ELb1ELb0EEENS1_21CollectiveEpilogueFwdINS6_IJSA_SC_SB_EEES9_SE_SG_Li384ELb0ELb1ELb1ELb0EEENS1_19SingleTileSchedulerILb0ELb1ELb1ELi192EEEEEEEEEvNT_6ParamsE,"",@"SHT_CUDA_INFO"
	.sectionflags	@""
	.align	4


	//----- nvinfo : EIATTR_CUDA_API_VERSION
	.align		4
        /*0000*/ 	.byte	0x04, 0x37
        /*0002*/ 	.short	(.L_161 - .L_160)
.L_160:
        /*0004*/ 	.word	0x00000082


	//----- nvinfo : EIATTR_KPARAM_INFO
	.align		4
.L_161:
        /*0008*/ 	.byte	0x04, 0x17
        /*000a*/ 	.short	(.L_163 - .L_162)
.L_162:
        /*000c*/ 	.word	0x00000000
        /*0010*/ 	.short	0x0000
        /*0012*/ 	.short	0x0070
        /*0014*/ 	.byte	0x00, 0xf0, 0x01, 0x28


	//----- nvinfo : EIATTR_SPARSE_MMA_MASK
	.align		4
.L_163:
        /*0018*/ 	.byte	0x03, 0x50
        /*001a*/ 	.short	0x0000


	//----- nvinfo : EIATTR_MAXREG_COUNT
	.align		4
        /*001c*/ 	.byte	0x03, 0x1b
        /*001e*/ 	.short	0x0080


	//----- nvinfo : EIATTR_NUM_BARRIERS
	.align		4
        /*0020*/ 	.byte	0x02, 0x4c
        /*0022*/ 	.byte	0x10
	.zero		1


	//----- nvinfo : EIATTR_EXTERNS
	.align		4
        /*0024*/ 	.byte	0x04, 0x0f
        /*0026*/ 	.short	(.L_165 - .L_164)


	//   ....[0]....
	.align		4
.L_164:
        /*0028*/ 	.word	index@(__assertfail)


	//----- nvinfo : EIATTR_ANNOTATIONS
	.align		4
.L_165:
        /*002c*/ 	.byte	0x04, 0x55
        /*002e*/ 	.short	(.L_167 - .L_166)


	//   ....[0]....
.L_166:
        /*0030*/ 	.word	0x00000001
        /*0034*/ 	.byte	0x20, 0x11, 0x01, 0x00, 0x01, 0x00, 0x00, 0x00, 0xc0, 0x29, 0x01, 0x00


	//----- nvinfo : EIATTR_MERCURY_ISA_VERSION
	.align		4
.L_167:
        /*0040*/ 	.byte	0x03, 0x5f
        /*0042*/ 	.short	0x0101


	//----- nvinfo : EIATTR_INT_WARP_WIDE_INSTR_OFFSETS
	.align		4
        /*0044*/ 	.byte	0x04, 0x31
        /*0046*/ 	.short	(.L_169 - .L_168)


	//   ....[0]....
.L_168:
        /*0048*/ 	.word	0x000000c0


	//   ....[1]....
        /*004c*/ 	.word	0x000000d0


	//   ....[2]....
        /*0050*/ 	.word	0x00000170


	//----- nvinfo : EIATTR_COOP_GROUP_MASK_REGIDS
	.align		4
.L_169:
        /*0054*/ 	.byte	0x04, 0x29
        /*0056*/ 	.short	(.L_171 - .L_170)


	//   ....[0]....
.L_170:
        /*0058*/ 	.word	0xffffffff


	//   ....[1]....
        /*005c*/ 	.word	0xffffffff


	//   ....[2]....
        /*0060*/ 	.word	0xffffffff


	//   ....[3]....
        /*0064*/ 	.word	0xffffffff


	//   ....[4]....
        /*0068*/ 	.word	0xffffffff


	//   ....[5]....
        /*006c*/ 	.word	0xffffffff


	//   ....[6]....
        /*0070*/ 	.word	0xffffffff


	//   ....[7]....
        /*0074*/ 	.word	0xffffffff


	//   ....[8]....
        /*0078*/ 	.word	0xffffffff


	//   ....[9]....
        /*007c*/ 	.word	0xffffffff


	//   ....[10]....
        /*0080*/ 	.word	0xffffffff


	//   ....[11]....
        /*0084*/ 	.word	0xffffffff


	//   ....[12]....
        /*0088*/ 	.word	0xffffffff


	//   ....[13]....
        /*008c*/ 	.word	0xffffffff


	//   ....[14]....
        /*0090*/ 	.word	0xffffffff


	//   ....[15]....
        /*0094*/ 	.word	0xffffffff


	//   ....[16]....
        /*0098*/ 	.word	0xffffffff


	//   ....[17]....
        /*009c*/ 	.word	0xffffffff


	//   ....[18]....
        /*00a0*/ 	.word	0xffffffff


	//   ....[19]....
        /*00a4*/ 	.word	0xffffffff


	//   ....[20]....
        /*00a8*/ 	.word	0xffffffff


	//   ....[21]....
        /*00ac*/ 	.word	0xffffffff


	//   ....[22]....
        /*00b0*/ 	.word	0xffffffff


	//   ....[23]....
        /*00b4*/ 	.word	0xffffffff


	//   ....[24]....
        /*00b8*/ 	.word	0xffffffff


	//   ....[25]....
        /*00bc*/ 	.word	0xffffffff


	//   ....[26]....
        /*00c0*/ 	.word	0xffffffff


	//   ....[27]....
        /*00c4*/ 	.word	0xffffffff


	//   ....[28]....
        /*00c8*/ 	.word	0xffffffff


	//   ....[29]....
        /*00cc*/ 	.word	0xffffffff


	//   ....[30]....
        /*00d0*/ 	.word	0xffffffff


	//   ....[31]....
        /*00d4*/ 	.word	0xffffffff


	//   ....[32]....
        /*00d8*/ 	.word	0xffffffff


	//   ....[33]....
        /*00dc*/ 	.word	0xffffffff


	//   ....[34]....
        /*00e0*/ 	.word	0xffffffff


	//   ....[35]....
        /*00e4*/ 	.word	0xffffffff


	//   ....[36]....
        /*00e8*/ 	.word	0xffffffff


	//   ....[37]....
        /*00ec*/ 	.word	0xffffffff


	//   ....[38]....
        /*00f0*/ 	.word	0xffffffff


	//   ....[39]....
        /*00f4*/ 	.word	0xffffffff


	//   ....[40]....
        /*00f8*/ 	.word	0xffffffff


	//   ....[41]....
        /*00fc*/ 	.word	0xffffffff


	//   ....[42]....
        /*0100*/ 	.word	0xffffffff


	//   ....[43]....
        /*0104*/ 	.word	0xffffffff


	//   ....[44]....
        /*0108*/ 	.word	0xffffffff


	//   ....[45]....
        /*010c*/ 	.word	0xffffffff


	//   ....[46]....
        /*0110*/ 	.word	0xffffffff


	//   ....[47]....
        /*0114*/ 	.word	0xffffffff


	//   ....[48]....
        /*0118*/ 	.word	0xffffffff


	//   ....[49]....
        /*011c*/ 	.word	0xffffffff


	//   ....[50]....
        /*0120*/ 	.word	0xffffffff


	//   ....[51]....
        /*0124*/ 	.word	0xffffffff


	//   ....[52]....
        /*0128*/ 	.word	0xffffffff


	//   ....[53]....
        /*012c*/ 	.word	0xffffffff


	//   ....[54]....
        /*0130*/ 	.word	0xffffffff


	//   ....[55]....
        /*0134*/ 	.word	0xffffffff


	//   ....[56]....
        /*0138*/ 	.word	0xffffffff


	//   ....[57]....
        /*013c*/ 	.word	0xffffffff


	//   ....[58]....
        /*0140*/ 	.word	0xffffffff


	//   ....[59]....
        /*0144*/ 	.word	0xffffffff


	//   ....[60]....
        /*0148*/ 	.word	0xffffffff


	//   ....[61]....
        /*014c*/ 	.word	0xffffffff


	//   ....[62]....
        /*0150*/ 	.word	0xffffffff


	//   ....[63]....
        /*0154*/ 	.word	0xffffffff


	//   ....[64]....
        /*0158*/ 	.word	0xffffffff


	//   ....[65]....
        /*015c*/ 	.word	0xffffffff


	//   ....[66]....
        /*0160*/ 	.word	0xffffffff


	//   ....[67]....
        /*0164*/ 	.word	0xffffffff


	//   ....[68]....
        /*0168*/ 	.word	0xffffffff


	//   ....[69]....
        /*016c*/ 	.word	0xffffffff


	//   ....[70]....
        /*0170*/ 	.word	0xffffffff


	//   ....[71]....
        /*0174*/ 	.word	0xffffffff


	//   ....[72]....
        /*0178*/ 	.word	0xffffffff


	//   ....[73]....
        /*017c*/ 	.word	0xffffffff


	//   ....[74]....
        /*0180*/ 	.word	0xffffffff


	//   ....[75]....
        /*0184*/ 	.word	0xffffffff


	//   ....[76]....
        /*0188*/ 	.word	0xffffffff


	//   ....[77]....
        /*018c*/ 	.word	0xffffffff


	//   ....[78]....
        /*0190*/ 	.word	0xffffffff


	//   ....[79]....
        /*0194*/ 	.word	0xffffffff


	//   ....[80]....
        /*0198*/ 	.word	0xffffffff


	//   ....[81]....
        /*019c*/ 	.word	0xffffffff


	//   ....[82]....
        /*01a0*/ 	.word	0xffffffff


	//   ....[83]....
        /*01a4*/ 	.word	0xffffffff


	//   ....[84]....
        /*01a8*/ 	.word	0xffffffff


	//   ....[85]....
        /*01ac*/ 	.word	0xffffffff


	//   ....[86]....
        /*01b0*/ 	.word	0xffffffff


	//   ....[87]....
        /*01b4*/ 	.word	0xffffffff


	//   ....[88]....
        /*01b8*/ 	.word	0xffffffff


	//   ....[89]....
        /*01bc*/ 	.word	0xffffffff


	//   ....[90]....
        /*01c0*/ 	.word	0xffffffff


	//   ....[91]....
        /*01c4*/ 	.word	0xffffffff


	//   ....[92]....
        /*01c8*/ 	.word	0xffffffff


	//   ....[93]....
        /*01cc*/ 	.word	0xffffffff


	//   ....[94]....
        /*01d0*/ 	.word	0xffffffff


	//   ....[95]....
        /*01d4*/ 	.word	0xffffffff


	//   ....[96]....
        /*01d8*/ 	.word	0xffffffff


	//   ....[97]....
        /*01dc*/ 	.word	0xffffffff


	//   ....[98]....
        /*01e0*/ 	.word	0xffffffff


	//   ....[99]....
        /*01e4*/ 	.word	0xffffffff


	//   ....[100]....
        /*01e8*/ 	.word	0xffffffff


	//   ....[101]....
        /*01ec*/ 	.word	0xffffffff


	//   ....[102]....
        /*01f0*/ 	.word	0xffffffff


	//   ....[103]....
        /*01f4*/ 	.word	0xffffffff


	//   ....[104]....
        /*01f8*/ 	.word	0xffffffff


	//   ....[105]....
        /*01fc*/ 	.word	0xffffffff


	//   ....[106]....
        /*0200*/ 	.word	0xffffffff


	//   ....[107]....
        /*0204*/ 	.word	0xffffffff


	//   ....[108]....
        /*0208*/ 	.word	0xffffffff


	//   ....[109]....
        /*020c*/ 	.word	0xffffffff


	//   ....[110]....
        /*0210*/ 	.word	0xffffffff


	//   ....[111]....
        /*0214*/ 	.word	0xffffffff


	//   ....[112]....
        /*0218*/ 	.word	0xffffffff


	//   ....[113]....
        /*021c*/ 	.word	0xffffffff


	//   ....[114]....
        /*0220*/ 	.word	0xffffffff


	//   ....[115]....
        /*0224*/ 	.word	0xffffffff


	//   ....[116]....
        /*0228*/ 	.word	0xffffffff


	//   ....[117]....
        /*022c*/ 	.word	0xffffffff


	//   ....[118]....
        /*0230*/ 	.word	0xffffffff


	//   ....[119]....
        /*0234*/ 	.word	0xffffffff


	//   ....[120]....
        /*0238*/ 	.word	0xffffffff


	//   ....[121]....
        /*023c*/ 	.word	0xffffffff


	//   ....[122]....
        /*0240*/ 	.word	0xffffffff


	//   ....[123]....
        /*0244*/ 	.word	0xffffffff


	//   ....[124]....
        /*0248*/ 	.word	0xffffffff


	//   ....[125]....
        /*024c*/ 	.word	0xffffffff


	//   ....[126]....
        /*0250*/ 	.word	0xffffffff


	//   ....[127]....
        /*0254*/ 	.word	0xffffffff


	//   ....[128]....
        /*0258*/ 	.word	0xffffffff


	//   ....[129]....
        /*025c*/ 	.word	0xffffffff


	//   ....[130]....
        /*0260*/ 	.word	0xffffffff


	//   ....[131]....
        /*0264*/ 	.word	0x0500000f


	//   ....[132]....
        /*0268*/ 	.word	0x0500000f


	//   ....[133]....
        /*026c*/ 	.word	0x0500000f


	//   ....[134]....
        /*0270*/ 	.word	0x0500000f


	//   ....[135]....
        /*0274*/ 	.word	0x0500000f


	//   ....[136]....
        /*0278*/ 	.word	0x0500000f


	//   ....[137]....
        /*027c*/ 	.word	0x0500000f


	//   ....[138]....
        /*0280*/ 	.word	0x0500000f


	//   ....[139]....
        /*0284*/ 	.word	0x0500000f


	//   ....[140]....
        /*0288*/ 	.word	0x0500000f


	//   ....[141]....
        /*028c*/ 	.word	0x0500000f


	//   ....[142]....
        /*0290*/ 	.word	0x0500000f


	//   ....[143]....
        /*0294*/ 	.word	0x0500000f


	//   ....[144]....
        /*0298*/ 	.word	0x0500000f


	//   ....[145]....
        /*029c*/ 	.word	0x0500000f


	//   ....[146]....
        /*02a0*/ 	.word	0x0500000f


	//   ....[147]....
        /*02a4*/ 	.word	0x0500000f


	//   ....[148]....
        /*02a8*/ 	.word	0x0500000f


	//   ....[149]....
        /*02ac*/ 	.word	0x0500000f


	//   ....[150]....
        /*02b0*/ 	.word	0x0500000f


	//   ....[151]....
        /*02b4*/ 	.word	0x0500000f


	//   ....[152]....
        /*02b8*/ 	.word	0x0500000f


	//   ....[153]....
        /*02bc*/ 	.word	0x0500000f


	//   ....[154]....
        /*02c0*/ 	.word	0x0500000f


	//   ....[155]....
        /*02c4*/ 	.word	0x0500000f


	//   ....[156]....
        /*02c8*/ 	.word	0x0500000f


	//   ....[157]....
        /*02cc*/ 	.word	0x0500000f


	//   ....[158]....
        /*02d0*/ 	.word	0x0500000f


	//   ....[159]....
        /*02d4*/ 	.word	0x0500000f


	//   ....[160]....
        /*02d8*/ 	.word	0x0500000f


	//   ....[161]....
        /*02dc*/ 	.word	0x0500000f


	//   ....[162]....
        /*02e0*/ 	.word	0x0500000f


	//   ....[163]....
        /*02e4*/ 	.word	0x0500000f


	//   ....[164]....
        /*02e8*/ 	.word	0x0500000f


	//   ....[165]....
        /*02ec*/ 	.word	0x0500000f


	//   ....[166]....
        /*02f0*/ 	.word	0x0500000f


	//   ....[167]....
        /*02f4*/ 	.word	0x0500000f


	//   ....[168]....
        /*02f8*/ 	.word	0x0500000f


	//   ....[169]....
        /*02fc*/ 	.word	0x0500000f


	//   ....[170]....
        /*0300*/ 	.word	0x0500000f


	//   ....[171]....
        /*0304*/ 	.word	0x0500000f


	//   ....[172]....
        /*0308*/ 	.word	0x0500000f


	//   ....[173]....
        /*030c*/ 	.word	0x0500000f


	//   ....[174]....
        /*0310*/ 	.word	0x0500000f


	//   ....[175]....
        /*0314*/ 	.word	0x0500000f


	//   ....[176]....
        /*0318*/ 	.word	0x0500000f


	//   ....[177]....
        /*031c*/ 	.word	0x0500000f


	//   ....[178]....
        /*0320*/ 	.word	0x0500000f


	//   ....[179]....
        /*0324*/ 	.word	0x0500000f


	//   ....[180]....
        /*0328*/ 	.word	0x0500000f


	//   ....[181]....
        /*032c*/ 	.word	0x0500000f


	//   ....[182]....
        /*0330*/ 	.word	0x0500000f


	//   ....[183]....
        /*0334*/ 	.word	0x0500000f


	//   ....[184]....
        /*0338*/ 	.word	0x0500000f


	//   ....[185]....
        /*033c*/ 	.word	0x0500000f


	//   ....[186]....
        /*0340*/ 	.word	0x0500000f


	//   ....[187]....
        /*0344*/ 	.word	0x0500000f


	//   ....[188]....
        /*0348*/ 	.word	0x0500000f


	//   ....[189]....
        /*034c*/ 	.word	0x0500000f


	//   ....[190]....
        /*0350*/ 	.word	0x0500000f


	//   ....[191]....
        /*0354*/ 	.word	0x0500000f


	//   ....[192]....
        /*0358*/ 	.word	0x0500000f


	//   ....[193]....
        /*035c*/ 	.word	0x0500000f


	//   ....[194]....
        /*0360*/ 	.word	0x0500000f


	//   ....[195]....
        /*0364*/ 	.word	0x0500000f


	//   ....[196]....
        /*0368*/ 	.word	0x0500000f


	//   ....[197]....
        /*036c*/ 	.word	0x0500000f


	//   ....[198]....
        /*0370*/ 	.word	0x0500000f


	//   ....[199]....
        /*0374*/ 	.word	0x0500000f


	//   ....[200]....
        /*0378*/ 	.word	0x0500000f


	//   ....[201]....
        /*037c*/ 	.word	0x0500000f


	//   ....[202]....
        /*0380*/ 	.word	0x0500000f


	//   ....[203]....
        /*0384*/ 	.word	0x0500000f


	//   ....[204]....
        /*0388*/ 	.word	0x0500000f


	//   ....[205]....
        /*038c*/ 	.word	0x0500000f


	//   ....[206]....
        /*0390*/ 	.word	0x0500000f


	//   ....[207]....
        /*0394*/ 	.word	0x0500000f


	//   ....[208]....
        /*0398*/ 	.word	0x0500000f


	//   ....[209]....
        /*039c*/ 	.word	0x0500000f


	//   ....[210]....
        /*03a0*/ 	.word	0x0500000f


	//   ....[211]....
        /*03a4*/ 	.word	0x0500000f


	//   ....[212]....
        /*03a8*/ 	.word	0x0500000f


	//   ....[213]....
        /*03ac*/ 	.word	0x0500000f


	//   ....[214]....
        /*03b0*/ 	.word	0x0500000f


	//   ....[215]....
        /*03b4*/ 	.word	0x0500000f


	//   ....[216]....
        /*03b8*/ 	.word	0x0500000f


	//   ....[217]....
        /*03bc*/ 	.word	0x0500000f


	//   ....[218]....
        /*03c0*/ 	.word	0x0500000f


	//   ....[219]....
        /*03c4*/ 	.word	0x0500000f


	//   ....[220]....
        /*03c8*/ 	.word	0x0500000f


	//----- nvinfo : EIATTR_COOP_GROUP_INSTR_OFFSETS
	.align		4
.L_171:
        /*03cc*/ 	.byte	0x04, 0x28
        /*03ce*/ 	.short	(.L_173 - .L_172)


	//   ....[0]....
.L_172:
        /*03d0*/ 	.word	0x00000080


	//   ....[1]....
        /*03d4*/ 	.word	0x00000090


	//   ....[2]....
        /*03d8*/ 	.word	0x000002d0


	//   ....[3]....
        /*03dc*/ 	.word	0x00000430


	//   ....[4]....
        /*03e0*/ 	.word	0x00000550


	//   ....[5]....
        /*03e4*/ 	.word	0x000006b0


	//   ....[6]....
        /*03e8*/ 	.word	0x00001420


	//   ....[7]....
        /*03ec*/ 	.word	0x00001d50


	//   ....[8]....
        /*03f0*/ 	.word	0x00002ac0


	//   ....[9]....
        /*03f4*/ 	.word	0x00003a00


	//   ....[10]....
        /*03f8*/ 	.word	0x00003b10


	//   ....[11]....
        /*03fc*/ 	.word	0x00004390


	//   ....[12]....
        /*0400*/ 	.word	0x000043f0


	//   ....[13]....
        /*0404*/ 	.word	0x00005b00


	//   ....[14]....
        /*0408*/ 	.word	0x00006450


	//   ....[15]....
        /*040c*/ 	.word	0x00006fd0


	//   ....[16]....
        /*0410*/ 	.word	0x00006ff0


	//   ....[17]....
        /*0414*/ 	.word	0x00007a40


	//   ....[18]....
        /*0418*/ 	.word	0x00007aa0


	//   ....[19]....
        /*041c*/ 	.word	0x00009e50


	//   ....[20]....
        /*0420*/ 	.word	0x00009e90


	//   ....[21]....
        /*0424*/ 	.word	0x00009ec0


	//   ....[22]....
        /*0428*/ 	.word	0x00009ed0


	//   ....[23]....
        /*042c*/ 	.word	0x0000b950


	//   ....[24]....
        /*0430*/ 	.word	0x0000c290


	//   ....[25]....
        /*0434*/ 	.word	0x0000ce70


	//   ....[26]....
        /*0438*/ 	.word	0x0000cf10


	//   ....[27]....
        /*043c*/ 	.word	0x0000d810


	//   ....[28]....
        /*0440*/ 	.word	0x0000d890


	//   ....[29]....
        /*0444*/ 	.word	0x0000e780


	//   ....[30]....
        /*0448*/ 	.word	0x0000e7b0


	//   ....[31]....
        /*044c*/ 	.word	0x0000e870


	//   ....[32]....
        /*0450*/ 	.word	0x0000e880


	//   ....[33]....
        /*0454*/ 	.word	0x0000f5f0


	//   ....[34]....
        /*0458*/ 	.word	0x0000f630


	//   ....[35]....
        /*045c*/ 	.word	0x0000f670


	//   ....[36]....
        /*0460*/ 	.word	0x0000f690


	//   ....[37]....
        /*0464*/ 	.word	0x0000f6c0


	//   ....[38]....
        /*0468*/ 	.word	0x0000f6d0


	//   ....[39]....
        /*046c*/ 	.word	0x0000fa10


	//   ....[40]....
        /*0470*/ 	.word	0x0000fa20


	//   ....[41]....
        /*0474*/ 	.word	0x00010140


	//   ....[42]....
        /*0478*/ 	.word	0x00011690


	//   ....[43]....
        /*047c*/ 	.word	0x000116b0


	//   ....[44]....
        /*0480*/ 	.word	0x000116c0


	//   ....[45]....
        /*0484*/ 	.word	0x000116d0


	//   ....[46]....
        /*0488*/ 	.word	0x000116e0


	//   ....[47]....
        /*048c*/ 	.word	0x00011730


	//   ....[48]....
        /*0490*/ 	.word	0x00011790


	//   ....[49]....
        /*0494*/ 	.word	0x000117b0


	//   ....[50]....
        /*0498*/ 	.word	0x000117e0


	//   ....[51]....
        /*049c*/ 	.word	0x00011810


	//   ....[52]....
        /*04a0*/ 	.word	0x00011860


	//   ....[53]....
        /*04a4*/ 	.word	0x00011890


	//   ....[54]....
        /*04a8*/ 	.word	0x000118c0


	//   ....[55]....
        /*04ac*/ 	.word	0x000118f0


	//   ....[56]....
        /*04b0*/ 	.word	0x00011920


	//   ....[57]....
        /*04b4*/ 	.word	0x00011950


	//   ....[58]....
        /*04b8*/ 	.word	0x00012110


	//   ....[59]....
        /*04bc*/ 	.word	0x00012120


	//   ....[60]....
        /*04c0*/ 	.word	0x00012130


	//   ....[61]....
        /*04c4*/ 	.word	0x00012140


	//   ....[62]....
        /*04c8*/ 	.word	0x00012150


	//   ....[63]....
        /*04cc*/ 	.word	0x00012210


	//   ....[64]....
        /*04d0*/ 	.word	0x00012260


	//   ....[65]....
        /*04d4*/ 	.word	0x000122a0


	//   ....[66]....
        /*04d8*/ 	.word	0x000122f0


	//   ....[67]....
        /*04dc*/ 	.word	0x00012320


	//   ....[68]....
        /*04e0*/ 	.word	0x00012370


	//   ....[69]....
        /*04e4*/ 	.word	0x000123a0


	//   ....[70]....
        /*04e8*/ 	.word	0x000123f0


	//   ....[71]....
        /*04ec*/ 	.word	0x00012420


	//   ....[72]....
        /*04f0*/ 	.word	0x00012460


	//   ....[73]....
        /*04f4*/ 	.word	0x000124a0


	//   ....[74]....
        /*04f8*/ 	.word	0x000124e0


	//   ....[75]....
        /*04fc*/ 	.word	0x00012500


	//   ....[76]....
        /*0500*/ 	.word	0x00012530


	//   ....[77]....
        /*0504*/ 	.word	0x00012580


	//   ....[78]....
        /*0508*/ 	.word	0x000125a0


	//   ....[79]....
        /*050c*/ 	.word	0x000125e0


	//   ....[80]....
        /*0510*/ 	.word	0x00012600


	//   ....[81]....
        /*0514*/ 	.word	0x000126a0


	//   ....[82]....
        /*0518*/ 	.word	0x00012dc0


	//   ....[83]....
        /*051c*/ 	.word	0x00012df0


	//   ....[84]....
        /*0520*/ 	.word	0x00012e00


	//   ....[85]....
        /*0524*/ 	.word	0x00012e40


	//   ....[86]....
        /*0528*/ 	.word	0x00012e50


	//   ....[87]....
        /*052c*/ 	.word	0x00012e90


	//   ....[88]....
        /*0530*/ 	.word	0x00012ea0


	//   ....[89]....
        /*0534*/ 	.word	0x00012ee0


	//   ....[90]....
        /*0538*/ 	.word	0x00012ef0


	//   ....[91]....
        /*053c*/ 	.word	0x00012f30


	//   ....[92]....
        /*0540*/ 	.word	0x00012f40


	//   ....[93]....
        /*0544*/ 	.word	0x00012f80


	//   ....[94]....
        /*0548*/ 	.word	0x00012f90


	//   ....[95]....
        /*054c*/ 	.word	0x00012fd0


	//   ....[96]....
        /*0550*/ 	.word	0x00012fe0


	//   ....[97]....
        /*0554*/ 	.word	0x00012ff0


	//   ....[98]....
        /*0558*/ 	.word	0x00013250


	//   ....[99]....
        /*055c*/ 	.word	0x00013280


	//   ....[100]....
        /*0560*/ 	.word	0x00013290


	//   ....[101]....
        /*0564*/ 	.word	0x000132a0


	//   ....[102]....
        /*0568*/ 	.word	0x000132b0


	//   ....[103]....
        /*056c*/ 	.word	0x000132c0


	//   ....[104]....
        /*0570*/ 	.word	0x000132e0


	//   ....[105]....
        /*0574*/ 	.word	0x00013330


	//   ....[106]....
        /*0578*/ 	.word	0x00013350


	//   ....[107]....
        /*057c*/ 	.word	0x00013390


	//   ....[108]....
        /*0580*/ 	.word	0x000133b0


	//   ....[109]....
        /*0584*/ 	.word	0x000133f0


	//   ....[110]....
        /*0588*/ 	.word	0x00013410


	//   ....[111]....
        /*058c*/ 	.word	0x00013450


	//   ....[112]....
        /*0590*/ 	.word	0x00013470


	//   ....[113]....
        /*0594*/ 	.word	0x000134a0


	//   ....[114]....
        /*0598*/ 	.word	0x000139b0


	//   ....[115]....
        /*059c*/ 	.word	0x000139e0


	//   ....[116]....
        /*05a0*/ 	.word	0x00013a10


	//   ....[117]....
        /*05a4*/ 	.word	0x00013a30


	//   ....[118]....
        /*05a8*/ 	.word	0x00013a40


	//   ....[119]....
        /*05ac*/ 	.word	0x00013a50


	//   ....[120]....
        /*05b0*/ 	.word	0x00013a70


	//   ....[121]....
        /*05b4*/ 	.word	0x00013a90


	//   ....[122]....
        /*05b8*/ 	.word	0x00013ab0


	//   ....[123]....
        /*05bc*/ 	.word	0x00013ad0


	//   ....[124]....
        /*05c0*/ 	.word	0x00013af0


	//   ....[125]....
        /*05c4*/ 	.word	0x00013b10


	//   ....[126]....
        /*05c8*/ 	.word	0x00013b40


	//   ....[127]....
        /*05cc*/ 	.word	0x00013b60


	//   ....[128]....
        /*05d0*/ 	.word	0x00013bc0


	//   ....[129]....
        /*05d4*/ 	.word	0x00013bf0


	//   ....[130]....
        /*05d8*/ 	.word	0x00013f00


	//   ....[131]....
        /*05dc*/ 	.word	0x00014520


	//   ....[132]....
        /*05e0*/ 	.word	0x00014610


	//   ....[133]....
        /*05e4*/ 	.word	0x000146b0


	//   ....[134]....
        /*05e8*/ 	.word	0x00014740


	//   ....[135]....
        /*05ec*/ 	.word	0x00014800


	//   ....[136]....
        /*05f0*/ 	.word	0x00014860


	//   ....[137]....
        /*05f4*/ 	.word	0x00014900


	//   ....[138]....
        /*05f8*/ 	.word	0x00014960


	//   ....[139]....
        /*05fc*/ 	.word	0x00014a40


	//   ....[140]....
        /*0600*/ 	.word	0x00014ab0


	//   ....[141]....
        /*0604*/ 	.word	0x00014b50


	//   ....[142]....
        /*0608*/ 	.word	0x00014bb0


	//   ....[143]....
        /*060c*/ 	.word	0x00014c80


	//   ....[144]....
        /*0610*/ 	.word	0x00014cf0


	//   ....[145]....
        /*0614*/ 	.word	0x00014da0


	//   ....[146]....
        /*0618*/ 	.word	0x00014e00


	//   ....[147]....
        /*061c*/ 	.word	0x00014eb0


	//   ....[148]....
        /*0620*/ 	.word	0x00014f40


	//   ....[149]....
        /*0624*/ 	.word	0x00014fa0


	//   ....[150]....
        /*0628*/ 	.word	0x00015060


	//   ....[151]....
        /*062c*/ 	.word	0x00015110


	//   ....[152]....
        /*0630*/ 	.word	0x00015170


	//   ....[153]....
        /*0634*/ 	.word	0x00015250


	//   ....[154]....
        /*0638*/ 	.word	0x000152c0


	//   ....[155]....
        /*063c*/ 	.word	0x00015380


	//   ....[156]....
        /*0640*/ 	.word	0x000153e0


	//   ....[157]....
        /*0644*/ 	.word	0x000154c0


	//   ....[158]....
        /*0648*/ 	.word	0x00015530


	//   ....[159]....
        /*064c*/ 	.word	0x000155f0


	//   ....[160]....
        /*0650*/ 	.word	0x00015650


	//   ....[161]....
        /*0654*/ 	.word	0x00015720


	//   ....[162]....
        /*0658*/ 	.word	0x00015790


	//   ....[163]....
        /*065c*/ 	.word	0x00015850


	//   ....[164]....
        /*0660*/ 	.word	0x000158c0


	//   ....[165]....
        /*0664*/ 	.word	0x000159a0


	//   ....[166]....
        /*0668*/ 	.word	0x00015a00


	//   ....[167]....
        /*066c*/ 	.word	0x00015ad0


	//   ....[168]....
        /*0670*/ 	.word	0x00015b30


	//   ....[169]....
        /*0674*/ 	.word	0x00015be0


	//   ....[170]....
        /*0678*/ 	.word	0x00015c60


	//   ....[171]....
        /*067c*/ 	.word	0x00015d10


	//   ....[172]....
        /*0680*/ 	.word	0x00015e50


	//   ....[173]....
        /*0684*/ 	.word	0x00015ef0


	//   ....[174]....
        /*0688*/ 	.word	0x00015f90


	//   ....[175]....
        /*068c*/ 	.word	0x00016020


	//   ....[176]....
        /*0690*/ 	.word	0x000160c0


	//   ....[177]....
        /*0694*/ 	.word	0x00016150


	//   ....[178]....
        /*0698*/ 	.word	0x000161f0


	//   ....[179]....
        /*069c*/ 	.word	0x00016280


	//   ....[180]....
        /*06a0*/ 	.word	0x00016320


	//   ....[181]....
        /*06a4*/ 	.word	0x000163b0


	//   ....[182]....
        /*06a8*/ 	.word	0x00016450


	//   ....[183]....
        /*06ac*/ 	.word	0x000164e0


	//   ....[184]....
        /*06b0*/ 	.word	0x00016580


	//   ....[185]....
        /*06b4*/ 	.word	0x00016610


	//   ....[186]....
        /*06b8*/ 	.word	0x000166b0


	//   ....[187]....
        /*06bc*/ 	.word	0x00016740


	//   ....[188]....
        /*06c0*/ 	.word	0x00016820


	//   ....[189]....
        /*06c4*/ 	.word	0x000168d0


	//   ....[190]....
        /*06c8*/ 	.word	0x00016930


	//   ....[191]....
        /*06cc*/ 	.word	0x000169e0


	//   ....[192]....
        /*06d0*/ 	.word	0x00016a70


	//   ....[193]....
        /*06d4*/ 	.word	0x00016b10


	//   ....[194]....
        /*06d8*/ 	.word	0x00016b90


	//   ....[195]....
        /*06dc*/ 	.word	0x00016c30


	//   ....[196]....
        /*06e0*/ 	.word	0x00016cc0


	//   ....[197]....
        /*06e4*/ 	.word	0x00016d60


	//   ....[198]....
        /*06e8*/ 	.word	0x00016de0


	//   ....[199]....
        /*06ec*/ 	.word	0x00016e80


	//   ....[200]....
        /*06f0*/ 	.word	0x00016f10


	//   ....[201]....
        /*06f4*/ 	.word	0x00016fb0


	//   ....[202]....
        /*06f8*/ 	.word	0x00017030


	//   ....[203]....
        /*06fc*/ 	.word	0x000170c0


	//   ....[204]....
        /*0700*/ 	.word	0x000171a0


	//   ....[205]....
        /*0704*/ 	.word	0x00017260


	//   ....[206]....
        /*0708*/ 	.word	0x000172c0


	//   ....[207]....
        /*070c*/ 	.word	0x00017370


	//   ....[208]....
        /*0710*/ 	.word	0x000173d0


	//   ....[209]....
        /*0714*/ 	.word	0x00017490


	//   ....[210]....
        /*0718*/ 	.word	0x000174f0


	//   ....[211]....
        /*071c*/ 	.word	0x000175b0


	//   ....[212]....
        /*0720*/ 	.word	0x00017610


	//   ....[213]....
        /*0724*/ 	.word	0x000176d0


	//   ....[214]....
        /*0728*/ 	.word	0x00017730


	//   ....[215]....
        /*072c*/ 	.word	0x000177f0


	//   ....[216]....
        /*0730*/ 	.word	0x00017850


	//   ....[217]....
        /*0734*/ 	.word	0x00017910


	//   ....[218]....
        /*0738*/ 	.word	0x00017970


	//   ....[219]....
        /*073c*/ 	.word	0x00017a20


	//   ....[220]....
        /*0740*/ 	.word	0x00017b30


	//----- nvinfo : EIATTR_REG_RECONFIG
	.align		4
.L_173:
        /*0744*/ 	.byte	0x01, 0x54
	.zero		2


	//----- nvinfo : EIATTR_SYSCALL_OFFSETS
	.align		4
        /*0748*/ 	.byte	0x04, 0x46
        /*074a*/ 	.short	(.L_175 - .L_174)


	//   ....[0]....
.L_174:
        /*074c*/ 	.word	0x000015e0


	//   ....[1]....
        /*0750*/ 	.word	0x00010d00


	//   ....[2]....
        /*0754*/ 	.word	0x00010e40


	//   ....[3]....
        /*0758*/ 	.word	0x00010f30


	//   ....[4]....
        /*075c*/ 	.word	0x00011c90


	//----- nvinfo : EIATTR_MBARRIER_INSTR_OFFSETS
	.align		4
.L_175:
        /*0760*/ 	.byte	0x04, 0x39
        /*0762*/ 	.short	(.L_177 - .L_176)


	//   ....[0]....
.L_176:
        /*0764*/ 	.word	0x00000180
        /*0768*/ 	.word	0x000000ff
        /*076c*/ 	.word	0x00016800
        /*0770*/ 	.short	0x0100
        /*0772*/ 	.byte	0x08
	.zero		1


	//   ....[1]....
        /*0774*/ 	.word	0x00000190
        /*0778*/ 	.word	0x000000ff
        /*077c*/ 	.word	0x00016820
        /*0780*/ 	.short	0x0100
        /*0782*/ 	.byte	0x08
	.zero		1


	//   ....[2]....
        /*0784*/ 	.word	0x00000280
        /*0788*/ 	.word	0x000000ff
        /*078c*/ 	.word	0x00016830
        /*0790*/ 	.short	0x0100
        /*0792*/ 	.byte	0x08
	.zero		1


	//   ....[3]....
        /*0794*/ 	.word	0x00000290
        /*0798*/ 	.word	0x000000ff
        /*079c*/ 	.word	0x00016840
        /*07a0*/ 	.short	0x0100
        /*07a2*/ 	.byte	0x08
	.zero		1


	//   ....[4]....
        /*07a4*/ 	.word	0x000002a0
        /*07a8*/ 	.word	0x000000ff
        /*07ac*/ 	.word	0x00016838
        /*07b0*/ 	.short	0x0100
        /*07b2*/ 	.byte	0x08
	.zero		1


	//   ....[5]....
        /*07b4*/ 	.word	0x000002b0
        /*07b8*/ 	.word	0x000000ff
        /*07bc*/ 	.word	0x00016848
        /*07c0*/ 	.short	0x0100
        /*07c2*/ 	.byte	0x08
	.zero		1


	//   ....[6]....
        /*07c4*/ 	.word	0x000003e0
        /*07c8*/ 	.word	0x000000ff
        /*07cc*/ 	.word	0x00016850
        /*07d0*/ 	.short	0x0100
        /*07d2*/ 	.byte	0x08
	.zero		1


	//   ....[7]....
        /*07d4*/ 	.word	0x000003f0
        /*07d8*/ 	.word	0x000000ff
        /*07dc*/ 	.word	0x00016860
        /*07e0*/ 	.short	0x0100
        /*07e2*/ 	.byte	0x08
	.zero		1


	//   ....[8]....
        /*07e4*/ 	.word	0x00000400
        /*07e8*/ 	.word	0x000000ff
        /*07ec*/ 	.word	0x00016858
        /*07f0*/ 	.short	0x0100
        /*07f2*/ 	.byte	0x08
	.zero		1


	//   ....[9]....
        /*07f4*/ 	.word	0x00000410
        /*07f8*/ 	.word	0x000000ff
        /*07fc*/ 	.word	0x00016868
        /*0800*/ 	.short	0x0100
        /*0802*/ 	.byte	0x08
	.zero		1


	//   ....[10]....
        /*0804*/ 	.word	0x00000500
        /*0808*/ 	.word	0x000000ff
        /*080c*/ 	.word	0x00016870
        /*0810*/ 	.short	0x0100
        /*0812*/ 	.byte	0x06
	.zero		1


	//   ....[11]....
        /*0814*/ 	.word	0x00000510
        /*0818*/ 	.word	0x000000ff
        /*081c*/ 	.word	0x00016880
        /*0820*/ 	.short	0x0100
        /*0822*/ 	.byte	0x06
	.zero		1


	//   ....[12]....
        /*0824*/ 	.word	0x00000520
        /*0828*/ 	.word	0x000000ff
        /*082c*/ 	.word	0x00016878
        /*0830*/ 	.short	0x0100
        /*0832*/ 	.byte	0x06
	.zero		1


	//   ....[13]....
        /*0834*/ 	.word	0x00000530
        /*0838*/ 	.word	0x000000ff
        /*083c*/ 	.word	0x00016888
        /*0840*/ 	.short	0x0100
        /*0842*/ 	.byte	0x06
	.zero		1


	//   ....[14]....
        /*0844*/ 	.word	0x00000660
        /*0848*/ 	.word	0x000000ff
        /*084c*/ 	.word	0x00016890
        /*0850*/ 	.short	0x0100
        /*0852*/ 	.byte	0x08
	.zero		1


	//   ....[15]....
        /*0854*/ 	.word	0x00000670
        /*0858*/ 	.word	0x000000ff
        /*085c*/ 	.word	0x000168a0
        /*0860*/ 	.short	0x0100
        /*0862*/ 	.byte	0x08
	.zero		1


	//   ....[16]....
        /*0864*/ 	.word	0x00000680
        /*0868*/ 	.word	0x000000ff
        /*086c*/ 	.word	0x00016898
        /*0870*/ 	.short	0x0100
        /*0872*/ 	.byte	0x08
	.zero		1


	//   ....[17]....
        /*0874*/ 	.word	0x00000690
        /*0878*/ 	.word	0x000000ff
        /*087c*/ 	.word	0x000168a8
        /*0880*/ 	.short	0x0100
        /*0882*/ 	.byte	0x08
	.zero		1


	//   ....[18]....
        /*0884*/ 	.word	0x000007d0
        /*0888*/ 	.word	0x000000ff
        /*088c*/ 	.word	0x000168b0
        /*0890*/ 	.short	0x0100
        /*0892*/ 	.byte	0x08
	.zero		1


	//   ....[19]....
        /*0894*/ 	.word	0x000007e0
        /*0898*/ 	.word	0x000000ff
        /*089c*/ 	.word	0x000168c0
        /*08a0*/ 	.short	0x0100
        /*08a2*/ 	.byte	0x08
	.zero		1


	//   ....[20]....
        /*08a4*/ 	.word	0x000007f0
        /*08a8*/ 	.word	0x000000ff
        /*08ac*/ 	.word	0x000168b8
        /*08b0*/ 	.short	0x0100
        /*08b2*/ 	.byte	0x08
	.zero		1


	//   ....[21]....
        /*08b4*/ 	.word	0x00000800
        /*08b8*/ 	.word	0x000000ff
        /*08bc*/ 	.word	0x000168c8
        /*08c0*/ 	.short	0x0100
        /*08c2*/ 	.byte	0x08
	.zero		1


	//   ....[22]....
        /*08c4*/ 	.word	0x00001600
        /*08c8*/ 	.word	0x000000ff
        /*08cc*/ 	.word	0x00016800
        /*08d0*/ 	.short	0x010a
        /*08d2*/ 	.byte	0x2b
	.zero		1


	//   ....[23]....
        /*08d4*/ 	.word	0x00001670
        /*08d8*/ 	.word	0x000000ff
        /*08dc*/ 	.word	0x00016830
        /*08e0*/ 	.short	0x010a
        /*08e2*/ 	.byte	0x2b
	.zero		1


	//   ....[24]....
        /*08e4*/ 	.word	0x000016d0
        /*08e8*/ 	.word	0x000000ff
        /*08ec*/ 	.word	0x00016830
        /*08f0*/ 	.short	0x010a
        /*08f2*/ 	.byte	0x2b
	.zero		1


	//   ....[25]....
        /*08f4*/ 	.word	0x00002000
        /*08f8*/ 	.word	0x000000ff
        /*08fc*/ 	.word	0x00000000
        /*0900*/ 	.short	0x0101
        /*0902*/ 	.byte	0x04
	.zero		1


	//   ....[26]....
        /*0904*/ 	.word	0x00005340
        /*0908*/ 	.word	0x000000ff
        /*090c*/ 	.word	0x00016830
        /*0910*/ 	.short	0x010a
        /*0912*/ 	.byte	0x07
	.zero		1


	//   ....[27]....
        /*0914*/ 	.word	0x00005380
        /*0918*/ 	.word	0x000000ff
        /*091c*/ 	.word	0x00016830
        /*0920*/ 	.short	0x010a
        /*0922*/ 	.byte	0x07
	.zero		1


	//   ....[28]....
        /*0924*/ 	.word	0x000055b0
        /*0928*/ 	.word	0x000000ff
        /*092c*/ 	.word	0x00016850
        /*0930*/ 	.short	0x010a
        /*0932*/ 	.byte	0x0a
	.zero		1


	//   ....[29]....
        /*0934*/ 	.word	0x000055f0
        /*0938*/ 	.word	0x000000ff
        /*093c*/ 	.word	0x00016850
        /*0940*/ 	.short	0x010a
        /*0942*/ 	.byte	0x0a
	.zero		1


	//   ....[30]....
        /*0944*/ 	.word	0x00005eb0
        /*0948*/ 	.word	0x000000ff
        /*094c*/ 	.word	0x00000000
        /*0950*/ 	.short	0x0101
        /*0952*/ 	.byte	0x0a
	.zero		1


	//   ....[31]....
        /*0954*/ 	.word	0x000084c0
        /*0958*/ 	.word	0x000000ff
        /*095c*/ 	.word	0x00000000
        /*0960*/ 	.short	0x0101
        /*0962*/ 	.byte	0x0a
	.zero		1


	//   ....[32]....
        /*0964*/ 	.word	0x00008c40
        /*0968*/ 	.word	0x000000ff
        /*096c*/ 	.word	0x00016830
        /*0970*/ 	.short	0x010a
        /*0972*/ 	.byte	0x07
	.zero		1


	//   ....[33]....
        /*0974*/ 	.word	0x00008c80
        /*0978*/ 	.word	0x000000ff
        /*097c*/ 	.word	0x00016830
        /*0980*/ 	.short	0x010a
        /*0982*/ 	.byte	0x07
	.zero		1


	//   ....[34]....
        /*0984*/ 	.word	0x00008eb0
        /*0988*/ 	.word	0x000000ff
        /*098c*/ 	.word	0x00016850
        /*0990*/ 	.short	0x010a
        /*0992*/ 	.byte	0x0a
	.zero		1


	//   ....[35]....
        /*0994*/ 	.word	0x00008ef0
        /*0998*/ 	.word	0x000000ff
        /*099c*/ 	.word	0x00016850
        /*09a0*/ 	.short	0x010a
        /*09a2*/ 	.byte	0x0a
	.zero		1


	//   ....[36]....
        /*09a4*/ 	.word	0x000097c0
        /*09a8*/ 	.word	0x000000ff
        /*09ac*/ 	.word	0x00000000
        /*09b0*/ 	.short	0x0101
        /*09b2*/ 	.byte	0x0a
	.zero		1


	//   ....[37]....
        /*09b4*/ 	.word	0x0000acb0
        /*09b8*/ 	.word	0x000000ff
        /*09bc*/ 	.word	0x00000000
        /*09c0*/ 	.short	0x0101
        /*09c2*/ 	.byte	0x0a
	.zero		1


	//   ....[38]....
        /*09c4*/ 	.word	0x0000b200
        /*09c8*/ 	.word	0x000000ff
        /*09cc*/ 	.word	0x00016830
        /*09d0*/ 	.short	0x010a
        /*09d2*/ 	.byte	0x0a
	.zero		1


	//   ....[39]....
        /*09d4*/ 	.word	0x0000b240
        /*09d8*/ 	.word	0x000000ff
        /*09dc*/ 	.word	0x00016830
        /*09e0*/ 	.short	0x010a
        /*09e2*/ 	.byte	0x0a
	.zero		1


	//   ....[40]....
        /*09e4*/ 	.word	0x0000b430
        /*09e8*/ 	.word	0x000000ff
        /*09ec*/ 	.word	0x00016850
        /*09f0*/ 	.short	0x010a
        /*09f2*/ 	.byte	0x0a
	.zero		1


	//   ....[41]....
        /*09f4*/ 	.word	0x0000b470
        /*09f8*/ 	.word	0x000000ff
        /*09fc*/ 	.word	0x00016850
        /*0a00*/ 	.short	0x010a
        /*0a02*/ 	.byte	0x0a
	.zero		1


	//   ....[42]....
        /*0a04*/ 	.word	0x0000bcf0
        /*0a08*/ 	.word	0x000000ff
        /*0a0c*/ 	.word	0x00000000
        /*0a10*/ 	.short	0x0101
        /*0a12*/ 	.byte	0x0a
	.zero		1


	//   ....[43]....
        /*0a14*/ 	.word	0x0000e300
        /*0a18*/ 	.word	0x000000ff
        /*0a1c*/ 	.word	0x00000000
        /*0a20*/ 	.short	0x0101
        /*0a22*/ 	.byte	0x0a
	.zero		1


	//   ....[44]....
        /*0a24*/ 	.word	0x0000e700
        /*0a28*/ 	.word	0x000000ff
        /*0a2c*/ 	.word	0x00016850
        /*0a30*/ 	.short	0x010a
        /*0a32*/ 	.byte	0x08
	.zero		1


	//   ....[45]....
        /*0a34*/ 	.word	0x0000e740
        /*0a38*/ 	.word	0x000000ff
        /*0a3c*/ 	.word	0x00016850
        /*0a40*/ 	.short	0x010a
        /*0a42*/ 	.byte	0x08
	.zero		1


	//   ....[46]....
        /*0a44*/ 	.word	0x0000eca0
        /*0a48*/ 	.word	0x000000ff
        /*0a4c*/ 	.word	0x00000000
        /*0a50*/ 	.short	0x0101
        /*0a52*/ 	.byte	0x04
	.zero		1


	//   ....[47]....
        /*0a54*/ 	.word	0x0000f6b0
        /*0a58*/ 	.word	0x000000ff
        /*0a5c*/ 	.word	0x00000000
        /*0a60*/ 	.short	0x0101
        /*0a62*/ 	.byte	0x04
	.zero		1


	//   ....[48]....
        /*0a64*/ 	.word	0x00011390
        /*0a68*/ 	.word	0x000000ff
        /*0a6c*/ 	.word	0x00016840
        /*0a70*/ 	.short	0x010a
        /*0a72*/ 	.byte	0x30
	.zero		1


	//   ....[49]....
        /*0a74*/ 	.word	0x00011a40
        /*0a78*/ 	.word	0x000000ff
        /*0a7c*/ 	.word	0x00016830
        /*0a80*/ 	.short	0x0107
        /*0a82*/ 	.byte	0x30
	.zero		1


	//   ....[50]....
        /*0a84*/ 	.word	0x00011ad0
        /*0a88*/ 	.word	0x000000ff
        /*0a8c*/ 	.word	0x00016830
        /*0a90*/ 	.short	0x0101
        /*0a92*/ 	.byte	0x30
	.zero		1


	//   ....[51]....
        /*0a94*/ 	.word	0x00012790
        /*0a98*/ 	.word	0x000000ff
        /*0a9c*/ 	.word	0x00016800
        /*0aa0*/ 	.short	0x0107
        /*0aa2*/ 	.byte	0x30
	.zero		1


	//   ....[52]....
        /*0aa4*/ 	.word	0x000127d0
        /*0aa8*/ 	.word	0x000000ff
        /*0aac*/ 	.word	0x00016800
        /*0ab0*/ 	.short	0x0101
        /*0ab2*/ 	.byte	0x30
	.zero		1


	//   ....[53]....
        /*0ab4*/ 	.word	0x00012800
        /*0ab8*/ 	.word	0x000000ff
        /*0abc*/ 	.word	0x00016820
        /*0ac0*/ 	.short	0x010a
        /*0ac2*/ 	.byte	0x30
	.zero		1


	//   ....[54]....
        /*0ac4*/ 	.word	0x00012bd0
        /*0ac8*/ 	.word	0x00000007
        /*0acc*/ 	.word	0x00016840
        /*0ad0*/ 	.short	0x010a
        /*0ad2*/ 	.byte	0x3f
	.zero		1


	//   ....[55]....
        /*0ad4*/ 	.word	0x000130b0
        /*0ad8*/ 	.word	0x00000007
        /*0adc*/ 	.word	0x00016830
        /*0ae0*/ 	.short	0x0107
        /*0ae2*/ 	.byte	0x3f
	.zero		1


	//   ....[56]....
        /*0ae4*/ 	.word	0x00013180
        /*0ae8*/ 	.word	0x00000007
        /*0aec*/ 	.word	0x00016830
        /*0af0*/ 	.short	0x0101
        /*0af2*/ 	.byte	0x3f
	.zero		1


	//   ....[57]....
        /*0af4*/ 	.word	0x000131e0
        /*0af8*/ 	.word	0x00000007
        /*0afc*/ 	.word	0x00016860
        /*0b00*/ 	.short	0x010a
        /*0b02*/ 	.byte	0x3f
	.zero		1


	//   ....[58]....
        /*0b04*/ 	.word	0x000135d0
        /*0b08*/ 	.word	0x00000007
        /*0b0c*/ 	.word	0x00016850
        /*0b10*/ 	.short	0x0107
        /*0b12*/ 	.byte	0x3f
	.zero		1


	//   ....[59]....
        /*0b14*/ 	.word	0x00013740
        /*0b18*/ 	.word	0x00000007
        /*0b1c*/ 	.word	0x00016850
        /*0b20*/ 	.short	0x0101
        /*0b22*/ 	.byte	0x3f
	.zero		1


	//   ....[60]....
        /*0b24*/ 	.word	0x00013900
        /*0b28*/ 	.word	0x00000000
        /*0b2c*/ 	.word	0x00016860
        /*0b30*/ 	.short	0x010a
        /*0b32*/ 	.byte	0x3f
	.zero		1


	//   ....[61]....
        /*0b34*/ 	.word	0x00013d20
        /*0b38*/ 	.word	0x00000000
        /*0b3c*/ 	.word	0x00016850
        /*0b40*/ 	.short	0x0107
        /*0b42*/ 	.byte	0x3f
	.zero		1


	//   ....[62]....
        /*0b44*/ 	.word	0x00013e00
        /*0b48*/ 	.word	0x00000000
        /*0b4c*/ 	.word	0x00016850
        /*0b50*/ 	.short	0x0101
        /*0b52*/ 	.byte	0x3f
	.zero		1


	//   ....[63]....
        /*0b54*/ 	.word	0x00013e90
        /*0b58*/ 	.word	0x00000007
        /*0b5c*/ 	.word	0x00016820
        /*0b60*/ 	.short	0x010a
        /*0b62*/ 	.byte	0x3f
	.zero		1


	//   ....[64]....
        /*0b64*/ 	.word	0x00013ff0
        /*0b68*/ 	.word	0x00000005
        /*0b6c*/ 	.word	0x00016840
        /*0b70*/ 	.short	0x010a
        /*0b72*/ 	.byte	0x3f
	.zero		1


	//   ....[65]....
        /*0b74*/ 	.word	0x00014090
        /*0b78*/ 	.word	0x00000003
        /*0b7c*/ 	.word	0x00016840
        /*0b80*/ 	.short	0x010a
        /*0b82*/ 	.byte	0x3f
	.zero		1


	//   ....[66]....
        /*0b84*/ 	.word	0x000140d0
        /*0b88*/ 	.word	0x00000005
        /*0b8c*/ 	.word	0x00016860
        /*0b90*/ 	.short	0x010a
        /*0b92*/ 	.byte	0x3f
	.zero		1


	//   ....[67]....
        /*0b94*/ 	.word	0x00014110
        /*0b98*/ 	.word	0x00000003
        /*0b9c*/ 	.word	0x00016860
        /*0ba0*/ 	.short	0x010a
        /*0ba2*/ 	.byte	0x3f
	.zero		1


	//   ....[68]....
        /*0ba4*/ 	.word	0x00014180
        /*0ba8*/ 	.word	0x00000003
        /*0bac*/ 	.word	0x00016800
        /*0bb0*/ 	.short	0x010a
        /*0bb2*/ 	.byte	0x3f
	.zero		1


	//   ....[69]....
        /*0bb4*/ 	.word	0x000141e0
        /*0bb8*/ 	.word	0x00000003
        /*0bbc*/ 	.word	0x00016830
        /*0bc0*/ 	.short	0x010a
        /*0bc2*/ 	.byte	0x3f
	.zero		1


	//   ....[70]....
        /*0bc4*/ 	.word	0x00014240
        /*0bc8*/ 	.word	0x0000000b
        /*0bcc*/ 	.word	0x00016830
        /*0bd0*/ 	.short	0x010a
        /*0bd2*/ 	.byte	0x3f
	.zero		1


	//   ....[71]....
        /*0bd4*/ 	.word	0x000142a0
        /*0bd8*/ 	.word	0x0000000b
        /*0bdc*/ 	.word	0x00016850
        /*0be0*/ 	.short	0x010a
        /*0be2*/ 	.byte	0x3f
	.zero		1


	//   ....[72]....
        /*0be4*/ 	.word	0x00014300
        /*0be8*/ 	.word	0x0000000b
        /*0bec*/ 	.word	0x00016830
        /*0bf0*/ 	.short	0x010a
        /*0bf2*/ 	.byte	0x3f
	.zero		1


	//   ....[73]....
        /*0bf4*/ 	.word	0x00014360
        /*0bf8*/ 	.word	0x0000000b
        /*0bfc*/ 	.word	0x00016850
        /*0c00*/ 	.short	0x010a
        /*0c02*/ 	.byte	0x3f
	.zero		1


	//   ....[74]....
        /*0c04*/ 	.word	0x000143c0
        /*0c08*/ 	.word	0x0000000c
        /*0c0c*/ 	.word	0x00016830
        /*0c10*/ 	.short	0x010a
        /*0c12*/ 	.byte	0x3f
	.zero		1


	//   ....[75]....
        /*0c14*/ 	.word	0x00014420
        /*0c18*/ 	.word	0x0000000c
        /*0c1c*/ 	.word	0x00016850
        /*0c20*/ 	.short	0x010a
        /*0c22*/ 	.byte	0x3f
	.zero		1


	//   ....[76]....
        /*0c24*/ 	.word	0x00014480
        /*0c28*/ 	.word	0x00000005
        /*0c2c*/ 	.word	0x00016850
        /*0c30*/ 	.short	0x010a
        /*0c32*/ 	.byte	0x3f
	.zero		1


	//   ....[77]....
        /*0c34*/ 	.word	0x00014560
        /*0c38*/ 	.word	0x00000002
        /*0c3c*/ 	.word	0x00016840
        /*0c40*/ 	.short	0x010a
        /*0c42*/ 	.byte	0x3f
	.zero		1


	//   ....[78]....
        /*0c44*/ 	.word	0x00015d50
        /*0c48*/ 	.word	0x00000003
        /*0c4c*/ 	.word	0x00016820
        /*0c50*/ 	.short	0x010a
        /*0c52*/ 	.byte	0x3f
	.zero		1


	//   ....[79]....
        /*0c54*/ 	.word	0x00015da0
        /*0c58*/ 	.word	0x00000007
        /*0c5c*/ 	.word	0x00016840
        /*0c60*/ 	.short	0x010a
        /*0c62*/ 	.byte	0x3f
	.zero		1


	//   ....[80]....
        /*0c64*/ 	.word	0x00016770
        /*0c68*/ 	.word	0x00000007
        /*0c6c*/ 	.word	0x00016860
        /*0c70*/ 	.short	0x010a
        /*0c72*/ 	.byte	0x3f
	.zero		1


	//   ....[81]....
        /*0c74*/ 	.word	0x000170f0
        /*0c78*/ 	.word	0x00000000
        /*0c7c*/ 	.word	0x00016860
        /*0c80*/ 	.short	0x010a
        /*0c82*/ 	.byte	0x3f
	.zero		1


	//   ....[82]....
        /*0c84*/ 	.word	0x00017a50
        /*0c88*/ 	.word	0x00000007
        /*0c8c*/ 	.word	0x00016820
        /*0c90*/ 	.short	0x010a
        /*0c92*/ 	.byte	0x3f
	.zero		1


	//   ....[83]....
        /*0c94*/ 	.word	0x00017bf0
        /*0c98*/ 	.word	0x00000005
        /*0c9c*/ 	.word	0x00016840
        /*0ca0*/ 	.short	0x010a
        /*0ca2*/ 	.byte	0x3f
	.zero		1


	//   ....[84]....
        /*0ca4*/ 	.word	0x00017c40
        /*0ca8*/ 	.word	0x00000003
        /*0cac*/ 	.word	0x00016840
        /*0cb0*/ 	.short	0x010a
        /*0cb2*/ 	.byte	0x3f
	.zero		1


	//   ....[85]....
        /*0cb4*/ 	.word	0x00017c90
        /*0cb8*/ 	.word	0x00000005
        /*0cbc*/ 	.word	0x00016860
        /*0cc0*/ 	.short	0x010a
        /*0cc2*/ 	.byte	0x3f
	.zero		1


	//----- nvinfo : EIATTR_NUM_MBARRIERS
	.align		4
.L_177:
        /*0cc4*/ 	.byte	0x03, 0x38
        /*0cc6*/ 	.short	0x0016


	//----- nvinfo : EIATTR_EXIT_INSTR_OFFSETS
	.align		4
        /*0cc8*/ 	.byte	0x04, 0x1c
        /*0cca*/ 	.short	(.L_179 - .L_178)


	//   ....[0]....
.L_178:
        /*0ccc*/ 	.word	0x00014160


	//----- nvinfo : EIATTR_MAX_THREADS
	.align		4
.L_179:
        /*0cd0*/ 	.byte	0x04, 0x05
        /*0cd2*/ 	.short	(.L_181 - .L_180)
.L_180:
        /*0cd4*/ 	.word	0x00000200
        /*0cd8*/ 	.word	0x00000001
        /*0cdc*/ 	.word	0x00000001


	//----- nvinfo : EIATTR_CRS_STACK_SIZE
	.align		4
.L_181:
        /*0ce0*/ 	.byte	0x04, 0x1e
        /*0ce2*/ 	.short	(.L_183 - .L_182)
.L_182:
        /*0ce4*/ 	.word	0x00000000


	//----- nvinfo : EIATTR_CBANK_PARAM_SIZE
	.align		4
.L_183:
        /*0ce8*/ 	.byte	0x03, 0x19
        /*0cea*/ 	.short	0x0a70


	//----- nvinfo : EIATTR_PARAM_CBANK
	.align		4
        /*0cec*/ 	.byte	0x04, 0x0a
        /*0cee*/ 	.short	(.L_185 - .L_184)
	.align		4
.L_184:
        /*0cf0*/ 	.word	index@(.nv.constant0._ZN7cutlass13device_kernelIN5flash11enable_sm90INS1_16FlashAttnFwdSm90INS1_25CollectiveMainloopFwdSm90ILi2EN4cute5tupleIJNS5_1CILi1EEES8_S8_EEENS6_IJNS7_ILi192EEENS7_ILi128EEENS7_ILi64EEEEEELi64ENS_10bfloat16_tEfNS_4arch4Sm90ELb0ELb1ELb1ELb0ELb1ELb0ELb0ELb1ELb1ELb1ELb1ELb0EEENS1_21CollectiveEpilogueFwdINS6_IJSA_SC_SB_EEES9_SE_SG_Li384ELb0ELb1ELb1ELb0EEENS1_19SingleTileSchedulerILb0ELb1ELb1ELi192EEEEEEEEEvNT_6ParamsE)
        /*0cf4*/ 	.short	0x0210
        /*0cf6*/ 	.short	0x0a70


	//----- nvinfo : EIATTR_SW_WAR
	.align		4
.L_185:
        /*0cf8*/ 	.byte	0x04, 0x36
        /*0cfa*/ 	.short	(.L_187 - .L_186)
.L_186:
        /*0cfc*/ 	.word	0x00000008
.L_187:


//--------------------- .nv.info._ZN7cutlass13device_kernelIN5flash11enable_sm90INS1_16FlashAttnFwdSm90INS1_25CollectiveMainloopFwdSm90ILi2EN4cute5tupleIJNS5_1CILi1EEES8_S8_EEENS6_IJNS7_ILi192EEENS7_ILi128EEENS7_ILi64EEEEEELi64ENS_10bfloat16_tEfNS_4arch4Sm90ELb0ELb1ELb1ELb1ELb1ELb0ELb0ELb1ELb1ELb1ELb1ELb0EEENS1_21CollectiveEpilogueFwdINS6_IJSA_SC_SB_EEES9_SE_SG_Li384ELb1ELb1ELb1ELb0EEENS1_36VarlenDynamicPersistentTileSchedulerILi192ELi128ELi384ELi128ELb1ELb1ELb1ELb1ELb0ELb1EEEEEEEEEvNT_6ParamsE --------------------------
	.section	.nv.info._ZN7cutlass13device_kernelIN5flash11enable_sm90INS1_16FlashAttnFwdSm90INS1_25CollectiveMainloopFwdSm90ILi2EN4cute5tupleIJNS5_1CILi1EEES8_S8_EEENS6_IJNS7_ILi192EEENS7_ILi128EEENS7_ILi64EEEEEELi64ENS_10bfloat16_tEfNS_4arch4Sm90ELb0ELb1ELb1ELb1ELb1ELb0ELb0ELb1ELb1ELb1ELb1ELb0EEENS1_21CollectiveEpilogueFwdINS6_IJSA_SC_SB_EEES9_SE_SG_Li384ELb1ELb1ELb1ELb0EEENS1_36VarlenDynamicPersistentTileSchedulerILi192ELi128ELi384ELi128ELb1ELb1ELb1ELb1ELb0ELb1EEEEEEEEEvNT_6ParamsE,"",@"SHT_CUDA_INFO"
	.sectionflags	@""
	.align	4


	//----- nvinfo : EIATTR_CUDA_API_VERSION
	.align		4
        /*0000*/ 	.byte	0x04, 0x37
        /*0002*/ 	.short	(.L_189 - .L_188)
.L_188:
        /*0004*/ 	.word	0x00000082


	//----- nvinfo : EIATTR_KPARAM_INFO
	.align		4
.L_189:
        /*0008*/ 	.byte	0x04, 0x17
        /*000a*/ 	.short	(.L_191 - .L_190)
.L_190:
        /*000c*/ 	.word	0x00000000
        /*0010*/ 	.short	0x0000
        /*0012*/ 	.short	0x0070
        /*0014*/ 	.byte	0x00, 0xf0, 0x01, 0x2a


	//----- nvinfo : EIATTR_SPARSE_MMA_MASK
	.align		4
.L_191:
        /*0018*/ 	.byte	0x03, 0x50
        /*001a*/ 	.short	0x0000


	//----- nvinfo : EIATTR_MAXREG_COUNT
	.align		4
        /*001c*/ 	.byte	0x03, 0x1b
        /*001e*/ 	.short	0x0080


	//----- nvinfo : EIATTR_NUM_BARRIERS
	.align		4
        /*0020*/ 	.byte	0x02, 0x4c
        /*0022*/ 	.byte	0x10
	.zero		1


	//----- nvinfo : EIATTR_EXTERNS
	.align		4
        /*0024*/ 	.byte	0x04, 0x0f
        /*0026*/ 	.short	(.L_193 - .L_192)


	//   ....[0]....
	.align		4
.L_192:
        /*0028*/ 	.word	index@(__assertfail)


	//----- nvinfo : EIATTR_ANNOTATIONS
	.align		4
.L_193:
        /*002c*/ 	.byte	0x04, 0x55
        /*002e*/ 	.short	(.L_195 - .L_194)


	//   ....[0]....
.L_194:
        /* <DEDUP_REMOVED lines=22> */


	//----- nvinfo : EIATTR_MERCURY_ISA_VERSION
	.align		4
.L_195:
        /*0178*/ 	.byte	0x03, 0x5f
        /*017a*/ 	.short	0x0101


	//----- nvinfo : EIATTR_UNUSED_LOAD_BYTE_OFFSET
	.align		4
        /*017c*/ 	.byte	0x04, 0x44
        /*017e*/ 	.short	(.L_197 - .L_196)


	//   ....[0]....
.L_196:
        /*0180*/ 	.word	0x00000970
        /*0184*/ 	.word	0x0000fff0


	//   ....[1]....
        /*0188*/ 	.word	0x0000f550
        /*018c*/ 	.word	0x0000fff0


	//----- nvinfo : EIATTR_INT_WARP_WIDE_INSTR_OFFSETS
	.align		4
.L_197:
        /*0190*/ 	.byte	0x04, 0x31
        /*0192*/ 	.short	(.L_199 - .L_198)


	//   ....[0]....
.L_198:
        /*0194*/ 	.word	0x000000c0


	//   ....[1]....
        /*0198*/ 	.word	0x000000d0


	//   ....[2]....
        /*019c*/ 	.word	0x00000170


	//   ....[3]....
        /*01a0*/ 	.word	0x00013640


	//   ....[4]....
        /*01a4*/ 	.word	0x000136d0


	//   ....[5]....
        /*01a8*/ 	.word	0x00016760


	//   ....[6]....
        /*01ac*/ 	.word	0x000167f0


	//----- nvinfo : EIATTR_COOP_GROUP_MASK_REGIDS
	.align		4
.L_199:
        /*01b0*/ 	.byte	0x04, 0x29
        /*01b2*/ 	.short	(.L_201 - .L_200)


	//   ....[0]....
.L_200:
        /*01b4*/ 	.word	0xffffffff


	//   ....[1]....
        /*01b8*/ 	.word	0xffffffff


	//   ....[2]....
        /*01bc*/ 	.word	0xffffffff


	//   ....[3]....
        /*01c0*/ 	.word	0xffffffff


	//   ....[4]....
        /*01c4*/ 	.word	0xffffffff


	//   ....[5]....
        /*01c8*/ 	.word	0xffffffff


	//   ....[6]....
        /*01cc*/ 	.word	0xffffffff


	//   ....[7]....
        /*01d0*/ 	.word	0xffffffff


	//   ....[8]....
        /*01d4*/ 	.word	0xffffffff


	//   ....[9]....
        /*01d8*/ 	.word	0xffffffff


	//   ....[10]....
        /*01dc*/ 	.word	0xffffffff


	//   ....[11]....
        /*01e0*/ 	.word	0xffffffff


	//   ....[12]....
        /*01e4*/ 	.word	0xffffffff


	//   ....[13]....
        /*01e8*/ 	.word	0xffffffff


	//   ....[14]....
        /*01ec*/ 	.word	0xffffffff


	//   ....[15]....
        /*01f0*/ 	.word	0xffffffff


	//   ....[16]....
        /*01f4*/ 	.word	0xffffffff


	//   ....[17]....
        /*01f8*/ 	.word	0xffffffff


	//   ....[18]....
        /*01fc*/ 	.word	0xffffffff


	//   ....[19]....
        /*0200*/ 	.word	0xffffffff


	//   ....[20]....
        /*0204*/ 	.word	0xffffffff


	//   ....[21]....
        /*0208*/ 	.word	0xffffffff


	//   ....[22]....
        /*020c*/ 	.word	0xffffffff


	//   ....[23]....
        /*0210*/ 	.word	0xffffffff


	//   ....[24]....
        /*0214*/ 	.word	0xffffffff


	//   ....[25]....
        /*0218*/ 	.word	0xffffffff


	//   ....[26]....
        /*021c*/ 	.word	0xffffffff


	//   ....[27]....
        /*0220*/ 	.word	0xffffffff


	//   ....[28]....
        /*0224*/ 	.word	0xffffffff


	//   ....[29]....
        /*0228*/ 	.word	0xffffffff


	//   ....[30]....
        /*022c*/ 	.word	0xffffffff


	//   ....[31]....
        /*0230*/ 	.word	0xffffffff


	//   ....[32]....
        /*0234*/ 	.word	0xffffffff


	//   ....[33]....
        /*0238*/ 	.word	0xffffffff


	//   ....[34]....
        /*023c*/ 	.word	0xffffffff


	//   ....[35]....
        /*0240*/ 	.word	0xffffffff


	//   ....[36]....
        /*0244*/ 	.word	0xffffffff


	//   ....[37]....
        /*0248*/ 	.word	0xffffffff


	//   ....[38]....
        /*024c*/ 	.word	0xffffffff


	//   ....[39]....
        /*0250*/ 	.word	0xffffffff


	//   ....[40]....
        /*0254*/ 	.word	0xffffffff


	//   ....[41]....
        /*0258*/ 	.word	0xffffffff


	//   ....[42]....
        /*025c*/ 	.word	0xffffffff


	//   ....[43]....
        /*0260*/ 	.word	0xffffffff


	//   ....[44]....
        /*0264*/ 	.word	0xffffffff


	//   ....[45]....
        /*0268*/ 	.word	0xffffffff


	//   ....[46]....
        /*026c*/ 	.word	0xffffffff


	//   ....[47]....
        /*0270*/ 	.word	0xffffffff


	//   ....[48]....
        /*0274*/ 	.word	0xffffffff


	//   ....[49]....
        /*0278*/ 	.word	0xffffffff


	//   ....[50]....
        /*027c*/ 	.word	0xffffffff


	//   ....[51]....
        /*0280*/ 	.word	0xffffffff


	//   ....[52]....
        /*0284*/ 	.word	0xffffffff


	//   ....[53]....
        /*0288*/ 	.word	0xffffffff


	//   ....[54]....
        /*028c*/ 	.word	0xffffffff


	//   ....[55]....
        /*0290*/ 	.word	0xffffffff


	//   ....[56]....
        /*0294*/ 	.word	0xffffffff


	//   ....[57]....
        /*0298*/ 	.word	0xffffffff


	//   ....[58]....
        /*029c*/ 	.word	0xffffffff


	//   ....[59]....
        /*02a0*/ 	.word	0xffffffff


	//   ....[60]....
        /*02a4*/ 	.word	0xffffffff


	//   ....[61]....
        /*02a8*/ 	.word	0xffffffff


	//   ....[62]....
        /*02ac*/ 	.word	0xffffffff


	//   ....[63]....
        /*02b0*/ 	.word	0xffffffff


	//   ....[64]....
        /*02b4*/ 	.word	0xffffffff


	//   ....[65]....
        /*02b8*/ 	.word	0xffffffff


	//   ....[66]....
        /*02bc*/ 	.word	0xffffffff


	//   ....[67]....
        /*02c0*/ 	.word	0xffffffff


	//   ....[68]....
        /*02c4*/ 	.word	0xffffffff


	//   ....[69]....
        /*02c8*/ 	.word	0xffffffff


	//   ....[70]....
        /*02cc*/ 	.word	0xffffffff


	//   ....[71]....
        /*02d0*/ 	.word	0xffffffff


	//   ....[72]....
        /*02d4*/ 	.word	0xffffffff


	//   ....[73]....
        /*02d8*/ 	.word	0xffffffff


	//   ....[74]....
        /*02dc*/ 	.word	0xffffffff


	//   ....[75]....
        /*02e0*/ 	.word	0xffffffff


	//   ....[76]....
        /*02e4*/ 	.word	0xffffffff


	//   ....[77]....
        /*02e8*/ 	.word	0xffffffff


	//   ....[78]....
        /*02ec*/ 	.word	0xffffffff


	//   ....[79]....
        /*02f0*/ 	.word	0xffffffff


	//   ....[80]....
        /*02f4*/ 	.word	0xffffffff


	//   ....[81]....
        /*02f8*/ 	.word	0xffffffff


	//   ....[82]....
        /*02fc*/ 	.word	0xffffffff


	//   ....[83]....
        /*0300*/ 	.word	0xffffffff


	//   ....[84]....
        /*0304*/ 	.word	0xffffffff


	//   ....[85]....
        /*0308*/ 	.word	0xffffffff


	//   ....[86]....
        /*030c*/ 	.word	0xffffffff


	//   ....[87]....
        /*0310*/ 	.word	0xffffffff


	//   ....[88]....
        /*0314*/ 	.word	0xffffffff


	//   ....[89]....
        /*0318*/ 	.word	0xffffffff


	//   ....[90]....
        /*031c*/ 	.word	0xffffffff


	//   ....[91]....
        /*0320*/ 	.word	0xffffffff


	//   ....[92]....
        /*0324*/ 	.word	0xffffffff


	//   ....[93]....
        /*0328*/ 	.word	0xffffffff


	//   ....[94]....
        /*032c*/ 	.word	0xffffffff


	//   ....[95]....
        /*0330*/ 	.word	0xffffffff


	//   ....[96]....
        /*0334*/ 	.word	0xffffffff


	//   ....[97]....
        /*0338*/ 	.word	0xffffffff


	//   ....[98]....
        /*033c*/ 	.word	0xffffffff


	//   ....[99]....
        /*0340*/ 	.word	0xffffffff


	//   ....[100]....
        /*0344*/ 	.word	0xffffffff


	//   ....[101]....
        /*0348*/ 	.word	0xffffffff


	//   ....[102]....
        /*034c*/ 	.word	0xffffffff


	//   ....[103]....
        /*0350*/ 	.word	0xffffffff


	//   ....[104]....
        /*0354*/ 	.word	0xffffffff


	//   ....[105]....
        /*0358*/ 	.word	0xffffffff


	//   ....[106]....
        /*035c*/ 	.word	0xffffffff


	//   ....[107]....
        /*0360*/ 	.word	0xffffffff


	//   ....[108]....
        /*0364*/ 	.word	0xffffffff


	//   ....[109]....
        /*0368*/ 	.word	0xffffffff


	//   ....[110]....
        /*036c*/ 	.word	0xffffffff


	//   ....[111]....
        /*0370*/ 	.word	0xffffffff


	//   ....[112]....
        /*0374*/ 	.word	0xffffffff


	//   ....[113]....
        /*0378*/ 	.word	0xffffffff


	//   ....[114]....
        /*037c*/ 	.word	0xffffffff


	//   ....[115]....
        /*0380*/ 	.word	0xffffffff


	//   ....[116]....
        /*0384*/ 	.word	0xffffffff


	//   ....[117]....
        /*0388*/ 	.word	0xffffffff


	//   ....[118]....
        /*038c*/ 	.word	0xffffffff


	//   ....[119]....
        /*0390*/ 	.word	0xffffffff


	//   ....[120]....
        /*0394*/ 	.word	0xffffffff


	//   ....[121]....
        /*0398*/ 	.word	0xffffffff


	//   ....[122]....
        /*039c*/ 	.word	0xffffffff


	//   ....[123]....
        /*03a0*/ 	.word	0xffffffff


	//   ....[124]....
        /*03a4*/ 	.word	0xffffffff


	//   ....[125]....
        /*03a8*/ 	.word	0xffffffff


	//   ....[126]....
        /*03ac*/ 	.word	0xffffffff


	//   ....[127]....
        /*03b0*/ 	.word	0xffffffff


	//   ....[128]....
        /*03b4*/ 	.word	0xffffffff


	//   ....[129]....
        /*03b8*/ 	.word	0xffffffff


	//   ....[130]....
        /*03bc*/ 	.word	0xffffffff


	//   ....[131]....
        /*03c0*/ 	.word	0xffffffff


	//   ....[132]....
        /*03c4*/ 	.word	0xffffffff


	//   ....[133]....
        /*03c8*/ 	.word	0xffffffff


	//   ....[134]....
        /*03cc*/ 	.word	0xffffffff


	//   ....[135]....
        /*03d0*/ 	.word	0xffffffff


	//   ....[136]....
        /*03d4*/ 	.word	0xffffffff


	//   ....[137]....
        /*03d8*/ 	.word	0xffffffff


	//   ....[138]....
        /*03dc*/ 	.word	0xffffffff


	//   ....[139]....
        /*03e0*/ 	.word	0xffffffff


	//   ....[140]....
        /*03e4*/ 	.word	0xffffffff


	//   ....[141]....
        /*03e8*/ 	.word	0xffffffff


	//   ....[142]....
        /*03ec*/ 	.word	0xffffffff


	//   ....[143]....
        /*03f0*/ 	.word	0xffffffff


	//   ....[144]....
        /*03f4*/ 	.word	0xffffffff


	//   ....[145]....
        /*03f8*/ 	.word	0xffffffff


	//   ....[146]....
        /*03fc*/ 	.word	0xffffffff


	//   ....[147]....
        /*0400*/ 	.word	0xffffffff


	//   ....[148]....
        /*0404*/ 	.word	0xffffffff


	//   ....[149]....
        /*0408*/ 	.word	0xffffffff


	//   ....[150]....
        /*040c*/ 	.word	0xffffffff


	//   ....[151]....
        /*0410*/ 	.word	0xffffffff


	//   ....[152]....
        /*0414*/ 	.word	0xffffffff


	//   ....[153]....
        /*0418*/ 	.word	0xffffffff


	//   ....[154]....
        /*041c*/ 	.word	0xffffffff


	//   ....[155]....
        /*0420*/ 	.word	0xffffffff


	//   ....[156]....
        /*0424*/ 	.word	0xffffffff


	//   ....[157]....
        /*0428*/ 	.word	0xffffffff


	//   ....[158]....
        /*042c*/ 	.word	0xffffffff


	//   ....[159]....
        /*0430*/ 	.word	0xffffffff


	//   ....[160]....
        /*0434*/ 	.word	0xffffffff


	//   ....[161]....
        /*0438*/ 	.word	0xffffffff


	//   ....[162]....
        /*043c*/ 	.word	0xffffffff


	//   ....[163]....
        /*0440*/ 	.word	0xffffffff


	//   ....[164]....
        /*0444*/ 	.word	0xffffffff


	//   ....[165]....
        /*0448*/ 	.word	0xffffffff


	//   ....[166]....
        /*044c*/ 	.word	0xffffffff


	//   ....[167]....
        /*0450*/ 	.word	0xffffffff


	//   ....[168]....
        /*0454*/ 	.word	0xffffffff


	//   ....[169]....
        /*0458*/ 	.word	0xffffffff


	//   ....[170]....
        /*045c*/ 	.word	0xffffffff


	//   ....[171]....
        /*0460*/ 	.word	0xffffffff


	//   ....[172]....
        /*0464*/ 	.word	0xffffffff


	//   ....[173]....
        /*0468*/ 	.word	0xffffffff


	//   ....[174]....
        /*046c*/ 	.word	0xffffffff


	//   ....[175]....
        /*0470*/ 	.word	0xffffffff


	//   ....[176]....
        /*0474*/ 	.word	0xffffffff


	//   ....[177]....
        /*0478*/ 	.word	0xffffffff


	//   ....[178]....
        /*047c*/ 	.word	0xffffffff


	//   ....[179]....
        /*0480*/ 	.word	0xffffffff


	//   ....[180]....
        /*0484*/ 	.word	0xffffffff


	//   ....[181]....
        /*0488*/ 	.word	0x0500000f


	//   ....[182]....
        /*048c*/ 	.word	0x0500000f


	//   ....[183]....
        /*0490*/ 	.word	0x0500000f


	//   ....[184]....
        /*0494*/ 	.word	0x0500000f


	//   ....[185]....
        /*0498*/ 	.word	0x0500000f


	//   ....[186]....
        /*049c*/ 	.word	0x0500000f


	//   ....[187]....
        /*04a0*/ 	.word	0x0500000f


	//   ....[188]....
        /*04a4*/ 	.word	0x0500000f


	//   ....[189]....
        /*04a8*/ 	.word	0x0500000f


	//   ....[190]....
        /*04ac*/ 	.word	0x0500000f


	//   ....[191]....
        /*04b0*/ 	.word	0x0500000f


	//   ....[192]....
        /*04b4*/ 	.word	0x0500000f


	//   ....[193]....
        /*04b8*/ 	.word	0x0500000f


	//   ....[194]....
        /*04bc*/ 	.word	0x0500000f


	//   ....[195]....
        /*04c0*/ 	.word	0x0500000f


	//   ....[196]....
        /*04c4*/ 	.word	0x0500000f


	//   ....[197]....
        /*04c8*/ 	.word	0x0500000f


	//   ....[198]....
        /*04cc*/ 	.word	0x0500000f


	//   ....[199]....
        /*04d0*/ 	.word	0x0500000f


	//   ....[200]....
        /*04d4*/ 	.word	0x0500000f


	//   ....[201]....
        /*04d8*/ 	.word	0x0500000f


	//   ....[202]....
        /*04dc*/ 	.word	0x0500000f


	//   ....[203]....
        /*04e0*/ 	.word	0x0500000f


	//   ....[204]....
        /*04e4*/ 	.word	0x0500000f


	//   ....[205]....
        /*04e8*/ 	.word	0x0500000f


	//   ....[206]....
        /*04ec*/ 	.word	0x0500000f


	//   ....[207]....
        /*04f0*/ 	.word	0x0500000f


	//   ....[208]....
        /*04f4*/ 	.word	0x0500000f


	//   ....[209]....
        /*04f8*/ 	.word	0x0500000f


	//   ....[210]....
        /*04fc*/ 	.word	0x0500000f


	//   ....[211]....
        /*0500*/ 	.word	0x0500000f


	//   ....[212]....
        /*0504*/ 	.word	0x0500000f


	//   ....[213]....
        /*0508*/ 	.word	0x0500000f


	//   ....[214]....
        /*050c*/ 	.word	0x0500000f


	//   ....[215]....
        /*0510*/ 	.word	0x0500000f


	//   ....[216]....
        /*0514*/ 	.word	0x0500000f


	//   ....[217]....
        /*0518*/ 	.word	0x0500000f


	//   ....[218]....
        /*051c*/ 	.word	0x0500000f


	//   ....[219]....
        /*0520*/ 	.word	0x0500000f


	//   ....[220]....
        /*0524*/ 	.word	0x0500000f


	//   ....[221]....
        /*0528*/ 	.word	0x0500000f


	//   ....[222]....
        /*052c*/ 	.word	0x0500000f


	//   ....[223]....
        /*0530*/ 	.word	0x0500000f


	//   ....[224]....
        /*0534*/ 	.word	0x0500000f


	//   ....[225]....
        /*0538*/ 	.word	0x0500000f


	//   ....[226]....
        /*053c*/ 	.word	0x0500000f


	//   ....[227]....
        /*0540*/ 	.word	0x0500000f


	//   ....[228]....
        /*0544*/ 	.word	0x0500000f


	//   ....[229]....
        /*0548*/ 	.word	0x0500000f


	//   ....[230]....
        /*054c*/ 	.word	0x0500000f


	//   ....[231]....
        /*0550*/ 	.word	0x0500000f


	//   ....[232]....
        /*0554*/ 	.word	0x0500000f


	//   ....[233]....
        /*0558*/ 	.word	0x0500000f


	//   ....[234]....
        /*055c*/ 	.word	0x0500000f


	//   ....[235]....
        /*0560*/ 	.word	0x0500000f


	//   ....[236]....
        /*0564*/ 	.word	0x0500000f


	//   ....[237]....
        /*0568*/ 	.word	0x0500000f


	//   ....[238]....
        /*056c*/ 	.word	0x0500000f


	//   ....[239]....
        /*0570*/ 	.word	0x0500000f


	//   ....[240]....
        /*0574*/ 	.word	0x0500000f


	//   ....[241]....
        /*0578*/ 	.word	0x0500000f


	//   ....[242]....
        /*057c*/ 	.word	0x0500000f


	//   ....[243]....
        /*0580*/ 	.word	0x0500000f


	//   ....[244]....
        /*0584*/ 	.word	0x0500000f


	//   ....[245]....
        /*0588*/ 	.word	0x0500000f


	//   ....[246]....
        /*058c*/ 	.word	0x0500000f


	//   ....[247]....
        /*0590*/ 	.word	0x0500000f


	//   ....[248]....
        /*0594*/ 	.word	0x0500000f


	//   ....[249]....
        /*0598*/ 	.word	0x0500000f


	//   ....[250]....
        /*059c*/ 	.word	0x0500000f


	//   ....[251]....
        /*05a0*/ 	.word	0x0500000f


	//   ....[252]....
        /*05a4*/ 	.word	0x0500000f


	//   ....[253]....
        /*05a8*/ 	.word	0x0500000f


	//   ....[254]....
        /*05ac*/ 	.word	0x0500000f


	//   ....[255]....
        /*05b0*/ 	.word	0x0500000f


	//   ....[0]....
        /*05b4*/ 	.word	0x0500000f


	//   ....[1]....
        /*05b8*/ 	.word	0x0500000f


	//   ....[2]....
        /*05bc*/ 	.word	0x0500000f


	//   ....[3]....
        /*05c0*/ 	.word	0x0500000f


	//   ....[4]....
        /*05c4*/ 	.word	0x0500000f


	//   ....[5]....
        /*05c8*/ 	.word	0x0500000f


	//   ....[6]....
        /*05cc*/ 	.word	0x0500000f


	//   ....[7]....
        /*05d0*/ 	.word	0x0500000f


	//   ....[8]....
        /*05d4*/ 	.word	0x0500000f


	//   ....[9]....
        /*05d8*/ 	.word	0x0500000f


	//   ....[10]....
        /*05dc*/ 	.word	0x0500000f


	//   ....[11]....
        /*05e0*/ 	.word	0x0500000f


	//   ....[12]....
        /*05e4*/ 	.word	0x0500000f


	//   ....[13]....
        /*05e8*/ 	.word	0x0500000f


	//   ....[14]....
        /*05ec*/ 	.word	0x0500000f


	//   ....[15]....
        /*05f0*/ 	.word	0x0500000f


	//   ....[16]....
        /*05f4*/ 	.word	0x0500000f


	//   ....[17]....
        /*05f8*/ 	.word	0x0500000f


	//   ....[18]....
        /*05fc*/ 	.word	0x0500000f


	//   ....[19]....
        /*0600*/ 	.word	0x0500000f


	//   ....[20]....
        /*0604*/ 	.word	0x0500000f


	//   ....[21]....
        /*0608*/ 	.word	0x0500000f


	//   ....[22]....
        /*060c*/ 	.word	0x0500000f


	//   ....[23]....
        /*0610*/ 	.word	0x0500000f


	//   ....[24]....
        /*0614*/ 	.word	0x0500000f


	//   ....[25]....
        /*0618*/ 	.word	0x0500000f


	//   ....[26]....
        /*061c*/ 	.word	0x0500000f


	//   ....[27]....
        /*0620*/ 	.word	0x0500000f


	//   ....[28]....
        /*0624*/ 	.word	0x0500000f


	//   ....[29]....
        /*0628*/ 	.word	0x0500000f


	//   ....[30]....
        /*062c*/ 	.word	0x0500000f


	//   ....[31]....
        /*0630*/ 	.word	0x0500000f


	//   ....[32]....
        /*0634*/ 	.word	0x0500000f


	//----- nvinfo : EIATTR_COOP_GROUP_INSTR_OFFSETS
	.align		4
.L_201:
        /*0638*/ 	.byte	0x04, 0x28
        /*063a*/ 	.short	(.L_203 - .L_202)


	//   ....[0]....
.L_202:
        /*063c*/ 	.word	0x00000080


	//   ....[1]....
        /*0640*/ 	.word	0x00000090


	//   ....[2]....
        /*0644*/ 	.word	0x000002d0


	//   ....[3]....
        /*0648*/ 	.word	0x00000430


	//   ....[4]....
        /*064c*/ 	.word	0x00000550


	//   ....[5]....
        /*0650*/ 	.word	0x000006b0


	//   ....[6]....
        /*0654*/ 	.word	0x00001c80


	//   ....[7]....
        /*0658*/ 	.word	0x000023a0


	//   ....[8]....
        /*065c*/ 	.word	0x00003730


	//   ....[9]....
        /*0660*/ 	.word	0x00004150


	//   ....[10]....
        /*0664*/ 	.word	0x00004260


	//   ....[11]....
        /*0668*/ 	.word	0x00004a20


	//   ....[12]....
        /*066c*/ 	.word	0x00004a80


	//   ....[13]....
        /*0670*/ 	.word	0x000061a0


	//   ....[14]....
        /*0674*/ 	.word	0x00006ae0


	//   ....[15]....
        /*0678*/ 	.word	0x000076c0


	//   ....[16]....
        /*067c*/ 	.word	0x000077c0


	//   ....[17]....
        /*0680*/ 	.word	0x00008000


	//   ....[18]....
        /*0684*/ 	.word	0x00008080


	//   ....[19]....
        /*0688*/ 	.word	0x0000a4d0


	//   ....[20]....
        /*068c*/ 	.word	0x0000a4f0


	//   ....[21]....
        /*0690*/ 	.word	0x0000a520


	//   ....[22]....
        /*0694*/ 	.word	0x0000a530


	//   ....[23]....
        /*0698*/ 	.word	0x0000bfd0


	//   ....[24]....
        /*069c*/ 	.word	0x0000c910


	//   ....[25]....
        /*06a0*/ 	.word	0x0000d4f0


	//   ....[26]....
        /*06a4*/ 	.word	0x0000d5f0


	//   ....[27]....
        /*06a8*/ 	.word	0x0000de50


	//   ....[28]....
        /*06ac*/ 	.word	0x0000dec0


	//   ....[29]....
        /*06b0*/ 	.word	0x0000ee00


	//   ....[30]....
        /*06b4*/ 	.word	0x0000ee30


	//   ....[31]....
        /*06b8*/ 	.word	0x0000eed0


	//   ....[32]....
        /*06bc*/ 	.word	0x0000eef0


	//   ....[33]....
        /*06c0*/ 	.word	0x0000fdf0


	//   ....[34]....
        /*06c4*/ 	.word	0x0000fe00


	//   ....[35]....
        /*06c8*/ 	.word	0x0000fe10


	//   ....[36]....
        /*06cc*/ 	.word	0x0000fe50


	//   ....[37]....
        /*06d0*/ 	.word	0x00010470


	//   ....[38]....
        /*06d4*/ 	.word	0x000104b0


	//   ....[39]....
        /*06d8*/ 	.word	0x000104d0


	//   ....[40]....
        /*06dc*/ 	.word	0x00010510


	//   ....[41]....
        /*06e0*/ 	.word	0x00010530


	//   ....[42]....
        /*06e4*/ 	.word	0x00010540


	//   ....[43]....
        /*06e8*/ 	.word	0x00010560


	//   ....[44]....
        /*06ec*/ 	.word	0x00010580


	//   ....[45]....
        /*06f0*/ 	.word	0x00010990


	//   ....[46]....
        /*06f4*/ 	.word	0x000109c0


	//   ....[47]....
        /*06f8*/ 	.word	0x00010c00


	//   ....[48]....
        /*06fc*/ 	.word	0x00010c10


	//   ....[49]....
        /*0700*/ 	.word	0x00011760


	//   ....[50]....
        /*0704*/ 	.word	0x00011790


	//   ....[51]....
        /*0708*/ 	.word	0x000117d0


	//   ....[52]....
        /*070c*/ 	.word	0x00011800


	//   ....[53]....
        /*0710*/ 	.word	0x00011810


	//   ....[54]....
        /*0714*/ 	.word	0x00011820


	//   ....[55]....
        /*0718*/ 	.word	0x00011830


	//   ....[56]....
        /*071c*/ 	.word	0x00011850


	//   ....[57]....
        /*0720*/ 	.word	0x000119c0


	//   ....[58]....
        /*0724*/ 	.word	0x00011bc0


	//   ....[59]....
        /*0728*/ 	.word	0x00011bf0


	//   ....[60]....
        /*072c*/ 	.word	0x00011c20


	//   ....[61]....
        /*0730*/ 	.word	0x00011c50


	//   ....[62]....
        /*0734*/ 	.word	0x00011c80


	//   ....[63]....
        /*0738*/ 	.word	0x00011cb0


	//   ....[64]....
        /*073c*/ 	.word	0x00011e10


	//   ....[65]....
        /*0740*/ 	.word	0x00011e40


	//   ....[66]....
        /*0744*/ 	.word	0x00011e70


	//   ....[67]....
        /*0748*/ 	.word	0x00011ea0


	//   ....[68]....
        /*074c*/ 	.word	0x00011ed0


	//   ....[69]....
        /*0750*/ 	.word	0x00011f00


	//   ....[70]....
        /*0754*/ 	.word	0x00011f90


	//   ....[71]....
        /*0758*/ 	.word	0x00011fc0


	//   ....[72]....
        /*075c*/ 	.word	0x00011fd0


	//   ....[73]....
        /*0760*/ 	.word	0x00012010


	//   ....[74]....
        /*0764*/ 	.word	0x00014190


	//   ....[75]....
        /*0768*/ 	.word	0x000141b0


	//   ....[76]....
        /*076c*/ 	.word	0x00014240


	//   ....[77]....
        /*0770*/ 	.word	0x00014260


	//   ....[78]....
        /*0774*/ 	.word	0x000142e0


	//   ....[79]....
        /*0778*/ 	.word	0x00014300


	//   ....[80]....
        /*077c*/ 	.word	0x00014380


	//   ....[81]....
        /*0780*/ 	.word	0x000143a0


	//   ....[82]....
        /*0784*/ 	.word	0x00014420


	//   ....[83]....
        /*0788*/ 	.word	0x00014440


	//   ....[84]....
        /*078c*/ 	.word	0x000144c0


	//   ....[85]....
        /*0790*/ 	.word	0x000144e0


	//   ....[86]....
        /*0794*/ 	.word	0x00014560


	//   ....[87]....
        /*0798*/ 	.word	0x00014580


	//   ....[88]....
        /*079c*/ 	.word	0x00014590


	//   ....[89]....
        /*07a0*/ 	.word	0x000145a0


	//   ....[90]....
        /*07a4*/ 	.word	0x00014e50


	//   ....[91]....
        /*07a8*/ 	.word	0x00014e80


	//   ....[92]....
        /*07ac*/ 	.word	0x00014f20


	//   ....[93]....
        /*07b0*/ 	.word	0x00014f40


	//   ....[94]....
        /*07b4*/ 	.word	0x00014fc0


	//   ....[95]....
        /*07b8*/ 	.word	0x00014fe0


	//   ....[96]....
        /*07bc*/ 	.word	0x00015060


	//   ....[97]....
        /*07c0*/ 	.word	0x00015080


	//   ....[98]....
        /*07c4*/ 	.word	0x00015100


	//   ....[99]....
        /*07c8*/ 	.word	0x00015120


	//   ....[100]....
        /*07cc*/ 	.word	0x000151a0


	//   ....[101]....
        /*07d0*/ 	.word	0x000151c0


	//   ....[102]....
        /*07d4*/ 	.word	0x00015240


	//   ....[103]....
        /*07d8*/ 	.word	0x00015260


	//   ....[104]....
        /*07dc*/ 	.word	0x00015270


	//   ....[105]....
        /*07e0*/ 	.word	0x000152e0


	//   ....[106]....
        /*07e4*/ 	.word	0x00015330


	//   ....[107]....
        /*07e8*/ 	.word	0x00015360


	//   ....[108]....
        /*07ec*/ 	.word	0x000153f0


	//   ....[109]....
        /*07f0*/ 	.word	0x00015400


	//   ....[110]....
        /*07f4*/ 	.word	0x00015470


	//   ....[111]....
        /*07f8*/ 	.word	0x00015480


	//   ....[112]....
        /*07fc*/ 	.word	0x000154c0


	//   ....[113]....
        /*0800*/ 	.word	0x000154e0


	//   ....[114]....
        /*0804*/ 	.word	0x00015c20


	//   ....[115]....
        /*0808*/ 	.word	0x00015c50


	//   ....[116]....
        /*080c*/ 	.word	0x00015ca0


	//   ....[117]....
        /*0810*/ 	.word	0x00015cb0


	//   ....[118]....
        /*0814*/ 	.word	0x00015cf0


	//   ....[119]....
        /*0818*/ 	.word	0x00015d00


	//   ....[120]....
        /*081c*/ 	.word	0x00015d40


	//   ....[121]....
        /*0820*/ 	.word	0x00015d50


	//   ....[122]....
        /*0824*/ 	.word	0x00015d90


	//   ....[123]....
        /*0828*/ 	.word	0x00015da0


	//   ....[124]....
        /*082c*/ 	.word	0x00015de0


	//   ....[125]....
        /*0830*/ 	.word	0x00015df0


	//   ....[126]....
        /*0834*/ 	.word	0x00015e30


	//   ....[127]....
        /*0838*/ 	.word	0x00015e40


	//   ....[128]....
        /*083c*/ 	.word	0x00015e50


	//   ....[129]....
        /*0840*/ 	.word	0x00015e90


	//   ....[130]....
        /*0844*/ 	.word	0x00016150


	//   ....[131]....
        /*0848*/ 	.word	0x00016180


	//   ....[132]....
        /*084c*/ 	.word	0x000161e0


	//   ....[133]....
        /*0850*/ 	.word	0x000161f0


	//   ....[134]....
        /*0854*/ 	.word	0x00016240


	//   ....[135]....
        /*0858*/ 	.word	0x00016250


	//   ....[136]....
        /*085c*/ 	.word	0x000162a0


	//   ....[137]....
        /*0860*/ 	.word	0x000162b0


	//   ....[138]....
        /*0864*/ 	.word	0x00016300


	//   ....[139]....
        /*0868*/ 	.word	0x00016310


	//   ....[140]....
        /*086c*/ 	.word	0x00016360


	//   ....[141]....
        /*0870*/ 	.word	0x00016370


	//   ....[142]....
        /*0874*/ 	.word	0x000163c0


	//   ....[143]....
        /*0878*/ 	.word	0x000163d0


	//   ....[144]....
        /*087c*/ 	.word	0x000163e0


	//   ....[145]....
        /*0880*/ 	.word	0x00016420


	//   ....[146]....
        /*0884*/ 	.word	0x000169c0


	//   ....[147]....
        /*0888*/ 	.word	0x00016a00


	//   ....[148]....
        /*088c*/ 	.word	0x00016a10


	//   ....[149]....
        /*0890*/ 	.word	0x00016a20


	//   ....[150]....
        /*0894*/ 	.word	0x00016a30


	//   ....[151]....
        /*0898*/ 	.word	0x00016a40


	//   ....[152]....
        /*089c*/ 	.word	0x00016a60


	//   ....[153]....
        /*08a0*/ 	.word	0x00016ab0


	//   ....[154]....
        /*08a4*/ 	.word	0x00016ad0


	//   ....[155]....
        /*08a8*/ 	.word	0x00016b10


	//   ....[156]....
        /*08ac*/ 	.word	0x00016b30


	//   ....[157]....
        /*08b0*/ 	.word	0x00016b70


	//   ....[158]....
        /*08b4*/ 	.word	0x00016b90


	//   ....[159]....
        /*08b8*/ 	.word	0x00016be0


	//   ....[160]....
        /*08bc*/ 	.word	0x00016c10


	//   ....[161]....
        /*08c0*/ 	.word	0x00016c70


	//   ....[162]....
        /*08c4*/ 	.word	0x00017020


	//   ....[163]....
        /*08c8*/ 	.word	0x00017050


	//   ....[164]....
        /*08cc*/ 	.word	0x000170b0


	//   ....[165]....
        /*08d0*/ 	.word	0x000170e0


	//   ....[166]....
        /*08d4*/ 	.word	0x00017110


	//   ....[167]....
        /*08d8*/ 	.word	0x00017140


	//   ....[168]....
        /*08dc*/ 	.word	0x00017170


	//   ....[169]....
        /*08e0*/ 	.word	0x000171a0


	//   ....[170]....
        /*08e4*/ 	.word	0x00017340


	//   ....[171]....
        /*08e8*/ 	.word	0x00017370


	//   ....[172]....
        /*08ec*/ 	.word	0x000173a0


	//   ....[173]....
        /*08f0*/ 	.word	0x000173d0


	//   ....[174]....
        /*08f4*/ 	.word	0x00017400


	//   ....[175]....
        /*08f8*/ 	.word	0x00017430


	//   ....[176]....
        /*08fc*/ 	.word	0x000174f0


	//   ....[177]....
        /*0900*/ 	.word	0x00017510


	//   ....[178]....
        /*0904*/ 	.word	0x00017530


	//   ....[179]....
        /*0908*/ 	.word	0x00017590


	//   ....[180]....
        /*090c*/ 	.word	0x00017fb0


	//   ....[181]....
        /*0910*/ 	.word	0x00018610


	//   ....[182]....
        /*0914*/ 	.word	0x00018700


	//   ....[183]....
        /*0918*/ 	.word	0x000187a0


	//   ....[184]....
        /*091c*/ 	.word	0x00018800


	//   ....[185]....
        /*0920*/ 	.word	0x000188f0


	//   ....[186]....
        /*0924*/ 	.word	0x00018960


	//   ....[187]....
        /*0928*/ 	.word	0x00018a50


	//   ....[188]....
        /*092c*/ 	.word	0x00018ac0


	//   ....[189]....
        /*0930*/ 	.word	0x00018bb0


	//   ....[190]....
        /*0934*/ 	.word	0x00018c20


	//   ....[191]....
        /*0938*/ 	.word	0x00018d10


	//   ....[192]....
        /*093c*/ 	.word	0x00018d80


	//   ....[193]....
        /*0940*/ 	.word	0x00018e70


	//   ....[194]....
        /*0944*/ 	.word	0x00018ee0


	//   ....[195]....
        /*0948*/ 	.word	0x00018fd0


	//   ....[196]....
        /*094c*/ 	.word	0x00019040


	//   ....[197]....
        /*0950*/ 	.word	0x000190e0


	//   ....[198]....
        /*0954*/ 	.word	0x000191d0


	//   ....[199]....
        /*0958*/ 	.word	0x00019240


	//   ....[200]....
        /*095c*/ 	.word	0x000192a0


	//   ....[201]....
        /*0960*/ 	.word	0x00019390


	//   ....[202]....
        /*0964*/ 	.word	0x000193f0


	//   ....[203]....
        /*0968*/ 	.word	0x000194f0


	//   ....[204]....
        /*096c*/ 	.word	0x00019550


	//   ....[205]....
        /*0970*/ 	.word	0x00019650


	//   ....[206]....
        /*0974*/ 	.word	0x000196b0


	//   ....[207]....
        /*0978*/ 	.word	0x000197b0


	//   ....[208]....
        /*097c*/ 	.word	0x00019810


	//   ....[209]....
        /*0980*/ 	.word	0x00019910


	//   ....[210]....
        /*0984*/ 	.word	0x00019970


	//   ....[211]....
        /*0988*/ 	.word	0x00019a70


	//   ....[212]....
        /*098c*/ 	.word	0x00019ad0


	//   ....[213]....
        /*0990*/ 	.word	0x00019b80


	//   ....[214]....
        /*0994*/ 	.word	0x00019c40


	//   ....[215]....
        /*0998*/ 	.word	0x00019d00


	//   ....[216]....
        /*099c*/ 	.word	0x00019d60


	//   ....[217]....
        /*09a0*/ 	.word	0x00019e60


	//   ....[218]....
        /*09a4*/ 	.word	0x00019ec0


	//   ....[219]....
        /*09a8*/ 	.word	0x00019f90


	//   ....[220]....
        /*09ac*/ 	.word	0x00019ff0


	//   ....[221]....
        /*09b0*/ 	.word	0x0001a0b0


	//   ....[222]....
        /*09b4*/ 	.word	0x0001a1f0


	//   ....[223]....
        /*09b8*/ 	.word	0x0001a290


	//   ....[224]....
        /*09bc*/ 	.word	0x0001a300


	//   ....[225]....
        /*09c0*/ 	.word	0x0001a3b0


	//   ....[226]....
        /*09c4*/ 	.word	0x0001a410


	//   ....[227]....
        /*09c8*/ 	.word	0x0001a4c0


	//   ....[228]....
        /*09cc*/ 	.word	0x0001a520


	//   ....[229]....
        /*09d0*/ 	.word	0x0001a5d0


	//   ....[230]....
        /*09d4*/ 	.word	0x0001a630


	//   ....[231]....
        /*09d8*/ 	.word	0x0001a6e0


	//   ....[232]....
        /*09dc*/ 	.word	0x0001a740


	//   ....[233]....
        /*09e0*/ 	.word	0x0001a7f0


	//   ....[234]....
        /*09e4*/ 	.word	0x0001a850


	//   ....[235]....
        /*09e8*/ 	.word	0x0001a900


	//   ....[236]....
        /*09ec*/ 	.word	0x0001a960


	//   ....[237]....
        /*09f0*/ 	.word	0x0001aa10


	//   ....[238]....
        /*09f4*/ 	.word	0x0001ab00


	//   ....[239]....
        /*09f8*/ 	.word	0x0001abb0


	//   ....[240]....
        /*09fc*/ 	.word	0x0001ac10


	//   ....[241]....
        /*0a00*/ 	.word	0x0001acd0


	//   ....[242]....
        /*0a04*/ 	.word	0x0001ad30


	//   ....[243]....
        /*0a08*/ 	.word	0x0001adf0


	//   ....[244]....
        /*0a0c*/ 	.word	0x0001ae50


	//   ....[245]....
        /*0a10*/ 	.word	0x0001af10


	//   ....[246]....
        /*0a14*/ 	.word	0x0001af70


	//   ....[247]....
        /*0a18*/ 	.word	0x0001b030


	//   ....[248]....
        /*0a1c*/ 	.word	0x0001b090


	//   ....[249]....
        /*0a20*/ 	.word	0x0001b150


	//   ....[250]....
        /*0a24*/ 	.word	0x0001b1b0


	//   ....[251]....
        /*0a28*/ 	.word	0x0001b270


	//   ....[252]....
        /*0a2c*/ 	.word	0x0001b2d0


	//   ....[253]....
        /*0a30*/ 	.word	0x0001b380


	//   ....[254]....
        /*0a34*/ 	.word	0x0001b470


	//   ....[255]....
        /*0a38*/ 	.word	0x0001b520


	//   ....[0]....
        /*0a3c*/ 	.word	0x0001b590


	//   ....[1]....
        /*0a40*/ 	.word	0x0001b640


	//   ....[2]....
        /*0a44*/ 	.word	0x0001b6a0


	//   ....[3]....
        /*0a48*/ 	.word	0x0001b760


	//   ....[4]....
        /*0a4c*/ 	.word	0x0001b7c0


	//   ....[5]....
        /*0a50*/ 	.word	0x0001b880


	//   ....[6]....
        /*0a54*/ 	.word	0x0001b8e0


	//   ....[7]....
        /*0a58*/ 	.word	0x0001b9a0


	//   ....[8]....
        /*0a5c*/ 	.word	0x0001ba00


	//   ....[9]....
        /*0a60*/ 	.word	0x0001bac0


	//   ....[10]....
        /*0a64*/ 	.word	0x0001bb20


	//   ....[11]....
        /*0a68*/ 	.word	0x0001bbe0


	//   ....[12]....
        /*0a6c*/ 	.word	0x0001bc40


	//   ....[13]....
        /*0a70*/ 	.word	0x0001bce0


	//   ....[14]....
        /*0a74*/ 	.word	0x0001bd70


	//   ....[15]....
        /*0a78*/ 	.word	0x0001be10


	//   ....[16]....
        /*0a7c*/ 	.word	0x0001bf80


	//   ....[17]....
        /*0a80*/ 	.word	0x0001bff0


	//   ....[18]....
        /*0a84*/ 	.word	0x0001c060


	//   ....[19]....
        /*0a88*/ 	.word	0x0001c0d0


	//   ....[20]....
        /*0a8c*/ 	.word	0x0001c140


	//   ....[21]....
        /*0a90*/ 	.word	0x0001c1c0


	//   ....[22]....
        /*0a94*/ 	.word	0x0001c240


	//   ....[23]....
        /*0a98*/ 	.word	0x0001c2d0


	//   ....[24]....
        /*0a9c*/ 	.word	0x0001c340


	//   ....[25]....
        /*0aa0*/ 	.word	0x0001c3b0


	//   ....[26]....
        /*0aa4*/ 	.word	0x0001c420


	//   ....[27]....
        /*0aa8*/ 	.word	0x0001c4a0


	//   ....[28]....
        /*0aac*/ 	.word	0x0001c510


	//   ....[29]....
        /*0ab0*/ 	.word	0x0001c5c0


	//   ....[30]....
        /*0ab4*/ 	.word	0x0001c610


	//   ....[31]....
        /*0ab8*/ 	.word	0x0001c6a0


	//   ....[32]....
        /*0abc*/ 	.word	0x0001c7d0


	//----- nvinfo : EIATTR_REG_RECONFIG
	.align		4
.L_203:
        /*0ac0*/ 	.byte	0x01, 0x54
	.zero		2


	//----- nvinfo : EIATTR_SYSCALL_OFFSETS
	.align		4
        /*0ac4*/ 	.byte	0x04, 0x46
        /*0ac6*/ 	.short	(.L_205 - .L_204)


	//   ....[0]....
.L_204:
        /*0ac8*/ 	.word	0x00001e30


	//   ....[1]....
        /*0acc*/ 	.word	0x00013830


	//   ....[2]....
        /*0ad0*/ 	.word	0x00013980


	//   ....[3]....
        /*0ad4*/ 	.word	0x00013a70


	//   ....[4]....
        /*0ad8*/ 	.word	0x00014950


	//----- nvinfo : EIATTR_MBARRIER_INSTR_OFFSETS
	.align		4
.L_205:
        /*0adc*/ 	.byte	0x04, 0x39
        /*0ade*/ 	.short	(.L_207 - .L_206)


	//   ....[0]....
.L_206:
        /*0ae0*/ 	.word	0x00000180
        /*0ae4*/ 	.word	0x000000ff
        /*0ae8*/ 	.word	0x00016800
        /*0aec*/ 	.short	0x0100
        /*0aee*/ 	.byte	0x08
	.zero		1


	//   ....[1]....
        /*0af0*/ 	.word	0x00000190
        /*0af4*/ 	.word	0x000000ff
        /*0af8*/ 	.word	0x00016820
        /*0afc*/ 	.short	0x0100
        /*0afe*/ 	.byte	0x08
	.zero		1


	//   ....[2]....
        /*0b00*/ 	.word	0x00000280
        /*0b04*/ 	.word	0x000000ff
        /*0b08*/ 	.word	0x00016830
        /*0b0c*/ 	.short	0x0100
        /*0b0e*/ 	.byte	0x08
	.zero		1


	//   ....[3]....
        /*0b10*/ 	.word	0x00000290
        /*0b14*/ 	.word	0x000000ff
        /*0b18*/ 	.word	0x00016840
        /*0b1c*/ 	.short	0x0100
        /*0b1e*/ 	.byte	0x08
	.zero		1


	//   ....[4]....
        /*0b20*/ 	.word	0x000002a0
        /*0b24*/ 	.word	0x000000ff
        /*0b28*/ 	.word	0x00016838
        /*0b2c*/ 	.short	0x0100
        /*0b2e*/ 	.byte	0x08
	.zero		1


	//   ....[5]....
        /*0b30*/ 	.word	0x000002b0
        /*0b34*/ 	.word	0x000000ff
        /*0b38*/ 	.word	0x00016848
        /*0b3c*/ 	.short	0x0100
        /*0b3e*/ 	.byte	0x08
	.zero		1


	//   ....[6]....
        /*0b40*/ 	.word	0x000003e0
        /*0b44*/ 	.word	0x000000ff
        /*0b48*/ 	.word	0x00016850
        /*0b4c*/ 	.short	0x0100
        /*0b4e*/ 	.byte	0x08
	.zero		1


	//   ....[7]....
        /*0b50*/ 	.word	0x000003f0
        /*0b54*/ 	.word	0x000000ff
        /*0b58*/ 	.word	0x00016860
        /*0b5c*/ 	.short	0x0100
        /*0b5e*/ 	.byte	0x08
	.zero		1


	//   ....[8]....
        /*0b60*/ 	.word	0x00000400
        /*0b64*/ 	.word	0x000000ff
        /*0b68*/ 	.word	0x00016858
        /*0b6c*/ 	.short	0x0100
        /*0b6e*/ 	.byte	0x08
	.zero		1


	//   ....[9]....
        /*0b70*/ 	.word	0x00000410
        /*0b74*/ 	.word	0x000000ff
        /*0b78*/ 	.word	0x00016868
        /*0b7c*/ 	.short	0x0100
        /*0b7e*/ 	.byte	0x08
	.zero		1


	//   ....[10]....
        /*0b80*/ 	.word	0x00000500
        /*0b84*/ 	.word	0x000000ff
        /*0b88*/ 	.word	0x00016870
        /*0b8c*/ 	.short	0x0100
        /*0b8e*/ 	.byte	0x06
	.zero		1


	//   ....[11]....
        /*0b90*/ 	.word	0x00000510
        /*0b94*/ 	.word	0x000000ff
        /*0b98*/ 	.word	0x00016880
        /*0b9c*/ 	.short	0x0100
        /*0b9e*/ 	.byte	0x06
	.zero		1


	//   ....[12]....
        /*0ba0*/ 	.word	0x00000520
        /*0ba4*/ 	.word	0x000000ff
        /*0ba8*/ 	.word	0x00016878
        /*0bac*/ 	.short	0x0100
        /*0bae*/ 	.byte	0x06
	.zero		1


	//   ....[13]....
        /*0bb0*/ 	.word	0x00000530
        /*0bb4*/ 	.word	0x000000ff
        /*0bb8*/ 	.word	0x00016888
        /*0bbc*/ 	.short	0x0100
        /*0bbe*/ 	.byte	0x06
	.zero		1


	//   ....[14]....
        /*0bc0*/ 	.word	0x00000660
        /*0bc4*/ 	.word	0x000000ff
        /*0bc8*/ 	.word	0x00016890
        /*0bcc*/ 	.short	0x0100
        /*0bce*/ 	.byte	0x08
	.zero		1


	//   ....[15]....
        /*0bd0*/ 	.word	0x00000670
        /*0bd4*/ 	.word	0x000000ff
        /*0bd8*/ 	.word	0x000168a0
        /*0bdc*/ 	.short	0x0100
        /*0bde*/ 	.byte	0x08
	.zero		1


	//   ....[16]....
        /*0be0*/ 	.word	0x00000680
        /*0be4*/ 	.word	0x000000ff
        /*0be8*/ 	.word	0x00016898
        /*0bec*/ 	.short	0x0100
        /*0bee*/ 	.byte	0x08
	.zero		1


	//   ....[17]....
        /*0bf0*/ 	.word	0x00000690
        /*0bf4*/ 	.word	0x000000ff
        /*0bf8*/ 	.word	0x000168a8
        /*0bfc*/ 	.short	0x0100
        /*0bfe*/ 	.byte	0x08
	.zero		1


	//   ....[18]....
        /*0c00*/ 	.word	0x000007d0
        /*0c04*/ 	.word	0x000000ff
        /*0c08*/ 	.word	0x000168b0
        /*0c0c*/ 	.short	0x0100
        /*0c0e*/ 	.byte	0x08
	.zero		1


	//   ....[19]....
        /*0c10*/ 	.word	0x000007e0
        /*0c14*/ 	.word	0x000000ff
        /*0c18*/ 	.word	0x000168c0
        /*0c1c*/ 	.short	0x0100
        /*0c1e*/ 	.byte	0x08
	.zero		1


	//   ....[20]....
        /*0c20*/ 	.word	0x000007f0
        /*0c24*/ 	.word	0x000000ff
        /*0c28*/ 	.word	0x000168b8
        /*0c2c*/ 	.short	0x0100
        /*0c2e*/ 	.byte	0x08
	.zero		1


	//   ....[21]....
        /*0c30*/ 	.word	0x00000800
        /*0c34*/ 	.word	0x000000ff
        /*0c38*/ 	.word	0x000168c8
        /*0c3c*/ 	.short	0x0100
        /*0c3e*/ 	.byte	0x08
	.zero		1


	//   ....[22]....
        /*0c40*/ 	.word	0x00001eb0
        /*0c44*/ 	.word	0x000000ff
        /*0c48*/ 	.word	0x00016800
        /*0c4c*/ 	.short	0x010a
        /*0c4e*/ 	.byte	0x2d
	.zero		1


	//   ....[23]....
        /*0c50*/ 	.word	0x00001f30
        /*0c54*/ 	.word	0x0000005b
        /*0c58*/ 	.word	0x00016830
        /*0c5c*/ 	.short	0x010a
        /*0c5e*/ 	.byte	0x3f
	.zero		1


	//   ....[24]....
        /*0c60*/ 	.word	0x00001f70
        /*0c64*/ 	.word	0x0000005b
        /*0c68*/ 	.word	0x00016830
        /*0c6c*/ 	.short	0x010a
        /*0c6e*/ 	.byte	0x3f
	.zero		1


	//   ....[25]....
        /*0c70*/ 	.word	0x00002710
        /*0c74*/ 	.word	0x000000ff
        /*0c78*/ 	.word	0x00000000
        /*0c7c*/ 	.short	0x0101
        /*0c7e*/ 	.byte	0x06
	.zero		1


	//   ....[26]....
        /*0c80*/ 	.word	0x000059c0
        /*0c84*/ 	.word	0x000000ff
        /*0c88*/ 	.word	0x00016830
        /*0c8c*/ 	.short	0x010a
        /*0c8e*/ 	.byte	0x06
	.zero		1


	//   ....[27]....
        /*0c90*/ 	.word	0x00005a00
        /*0c94*/ 	.word	0x000000ff
        /*0c98*/ 	.word	0x00016830
        /*0c9c*/ 	.short	0x010a
        /*0c9e*/ 	.byte	0x06
	.zero		1


	//   ....[28]....
        /*0ca0*/ 	.word	0x00005c30
        /*0ca4*/ 	.word	0x000000ff
        /*0ca8*/ 	.word	0x00016850
        /*0cac*/ 	.short	0x010a
        /*0cae*/ 	.byte	0x06
	.zero		1


	//   ....[29]....
        /*0cb0*/ 	.word	0x00005c70
        /*0cb4*/ 	.word	0x000000ff
        /*0cb8*/ 	.word	0x00016850
        /*0cbc*/ 	.short	0x010a
        /*0cbe*/ 	.byte	0x06
	.zero		1


	//   ....[30]....
        /*0cc0*/ 	.word	0x000064f0
        /*0cc4*/ 	.word	0x000000ff
        /*0cc8*/ 	.word	0x00000000
        /*0ccc*/ 	.short	0x0101
        /*0cce*/ 	.byte	0x06
	.zero		1


	//   ....[31]....
        /*0cd0*/ 	.word	0x00008b40
        /*0cd4*/ 	.word	0x000000ff
        /*0cd8*/ 	.word	0x00000000
        /*0cdc*/ 	.short	0x0101
        /*0cde*/ 	.byte	0x06
	.zero		1


	//   ....[32]....
        /*0ce0*/ 	.word	0x00009290
        /*0ce4*/ 	.word	0x000000ff
        /*0ce8*/ 	.word	0x00016830
        /*0cec*/ 	.short	0x010a
        /*0cee*/ 	.byte	0x06
	.zero		1


	//   ....[33]....
        /*0cf0*/ 	.word	0x000092d0
        /*0cf4*/ 	.word	0x000000ff
        /*0cf8*/ 	.word	0x00016830
        /*0cfc*/ 	.short	0x010a
        /*0cfe*/ 	.byte	0x06
	.zero		1


	//   ....[34]....
        /*0d00*/ 	.word	0x00009500
        /*0d04*/ 	.word	0x000000ff
        /*0d08*/ 	.word	0x00016850
        /*0d0c*/ 	.short	0x010a
        /*0d0e*/ 	.byte	0x06
	.zero		1


	//   ....[35]....
        /*0d10*/ 	.word	0x00009540
        /*0d14*/ 	.word	0x000000ff
        /*0d18*/ 	.word	0x00016850
        /*0d1c*/ 	.short	0x010a
        /*0d1e*/ 	.byte	0x06
	.zero		1


	//   ....[36]....
        /*0d20*/ 	.word	0x00009d40
        /*0d24*/ 	.word	0x000000ff
        /*0d28*/ 	.word	0x00000000
        /*0d2c*/ 	.short	0x0101
        /*0d2e*/ 	.byte	0x06
	.zero		1


	//   ....[37]....
        /*0d30*/ 	.word	0x0000b310
        /*0d34*/ 	.word	0x000000ff
        /*0d38*/ 	.word	0x00000000
        /*0d3c*/ 	.short	0x0101
        /*0d3e*/ 	.byte	0x06
	.zero		1


	//   ....[38]....
        /*0d40*/ 	.word	0x0000b820
        /*0d44*/ 	.word	0x000000ff
        /*0d48*/ 	.word	0x00016830
        /*0d4c*/ 	.short	0x010a
        /*0d4e*/ 	.byte	0x06
	.zero		1


	//   ....[39]....
        /*0d50*/ 	.word	0x0000b860
        /*0d54*/ 	.word	0x000000ff
        /*0d58*/ 	.word	0x00016830
        /*0d5c*/ 	.short	0x010a
        /*0d5e*/ 	.byte	0x06
	.zero		1


	//   ....[40]....
        /*0d60*/ 	.word	0x0000ba60
        /*0d64*/ 	.word	0x000000ff
        /*0d68*/ 	.word	0x00016850
        /*0d6c*/ 	.short	0x010a
        /*0d6e*/ 	.byte	0x06
	.zero		1


	//   ....[41]....
        /*0d70*/ 	.word	0x0000baa0
        /*0d74*/ 	.word	0x000000ff
        /*0d78*/ 	.word	0x00016850
        /*0d7c*/ 	.short	0x010a
        /*0d7e*/ 	.byte	0x06
	.zero		1


	//   ....[42]....
        /*0d80*/ 	.word	0x0000c320
        /*0d84*/ 	.word	0x000000ff
        /*0d88*/ 	.word	0x00000000
        /*0d8c*/ 	.short	0x0101
        /*0d8e*/ 	.byte	0x06
	.zero		1


	//   ....[43]....
        /*0d90*/ 	.word	0x0000e970
        /*0d94*/ 	.word	0x000000ff
        /*0d98*/ 	.word	0x00000000
        /*0d9c*/ 	.short	0x0101
        /*0d9e*/ 	.byte	0x06
	.zero		1


	//   ....[44]....
        /*0da0*/ 	.word	0x0000ed70
        /*0da4*/ 	.word	0x000000ff
        /*0da8*/ 	.word	0x00016850
        /*0dac*/ 	.short	0x010a
        /*0dae*/ 	.byte	0x05
	.zero		1


	//   ....[45]....
        /*0db0*/ 	.word	0x0000edb0
        /*0db4*/ 	.word	0x000000ff
        /*0db8*/ 	.word	0x00016850
        /*0dbc*/ 	.short	0x010a
        /*0dbe*/ 	.byte	0x05
	.zero		1


	//   ....[46]....
        /*0dc0*/ 	.word	0x0000f330
        /*0dc4*/ 	.word	0x000000ff
        /*0dc8*/ 	.word	0x00000000
        /*0dcc*/ 	.short	0x0101
        /*0dce*/ 	.byte	0x04
	.zero		1


	//   ....[47]....
        /*0dd0*/ 	.word	0x00010320
        /*0dd4*/ 	.word	0x00000000
        /*0dd8*/ 	.word	0x00000000
        /*0ddc*/ 	.short	0x0101
        /*0dde*/ 	.byte	0x3f
	.zero		1


	//   ....[48]....
        /*0de0*/ 	.word	0x000109b0
        /*0de4*/ 	.word	0x00000006
        /*0de8*/ 	.word	0x00000000
        /*0dec*/ 	.short	0x0101
        /*0dee*/ 	.byte	0x3f
	.zero		1


	//   ....[49]....
        /*0df0*/ 	.word	0x00013f30
        /*0df4*/ 	.word	0x00000005
        /*0df8*/ 	.word	0x00016840
        /*0dfc*/ 	.short	0x010a
        /*0dfe*/ 	.byte	0x3f
	.zero		1


	//   ....[50]....
        /*0e00*/ 	.word	0x000146a0
        /*0e04*/ 	.word	0x00000005
        /*0e08*/ 	.word	0x00016830
        /*0e0c*/ 	.short	0x0107
        /*0e0e*/ 	.byte	0x3f
	.zero		1


	//   ....[51]....
        /*0e10*/ 	.word	0x00014770
        /*0e14*/ 	.word	0x00000005
        /*0e18*/ 	.word	0x00016830
        /*0e1c*/ 	.short	0x0101
        /*0e1e*/ 	.byte	0x3f
	.zero		1


	//   ....[52]....
        /*0e20*/ 	.word	0x00015580
        /*0e24*/ 	.word	0x00000016
        /*0e28*/ 	.word	0x00016800
        /*0e2c*/ 	.short	0x0107
        /*0e2e*/ 	.byte	0x3f
	.zero		1


	//   ....[53]....
        /*0e30*/ 	.word	0x00015680
        /*0e34*/ 	.word	0x00000016
        /*0e38*/ 	.word	0x00016800
        /*0e3c*/ 	.short	0x0101
        /*0e3e*/ 	.byte	0x3f
	.zero		1


	//   ....[54]....
        /*0e40*/ 	.word	0x000156b0
        /*0e44*/ 	.word	0x00000016
        /*0e48*/ 	.word	0x00016820
        /*0e4c*/ 	.short	0x010a
        /*0e4e*/ 	.byte	0x3f
	.zero		1


	//   ....[55]....
        /*0e50*/ 	.word	0x00015a40
        /*0e54*/ 	.word	0x00000005
        /*0e58*/ 	.word	0x00016840
        /*0e5c*/ 	.short	0x010a
        /*0e5e*/ 	.byte	0x3f
	.zero		1


	//   ....[56]....
        /*0e60*/ 	.word	0x00015f10
        /*0e64*/ 	.word	0x00000005
        /*0e68*/ 	.word	0x00016830
        /*0e6c*/ 	.short	0x0107
        /*0e6e*/ 	.byte	0x3f
	.zero		1


	//   ....[57]....
        /*0e70*/ 	.word	0x00015fd0
        /*0e74*/ 	.word	0x00000005
        /*0e78*/ 	.word	0x00016830
        /*0e7c*/ 	.short	0x0101
        /*0e7e*/ 	.byte	0x3f
	.zero		1


	//   ....[58]....
        /*0e80*/ 	.word	0x00016030
        /*0e84*/ 	.word	0x00000005
        /*0e88*/ 	.word	0x00016860
        /*0e8c*/ 	.short	0x010a
        /*0e8e*/ 	.byte	0x3f
	.zero		1


	//   ....[59]....
        /*0e90*/ 	.word	0x00016510
        /*0e94*/ 	.word	0x00000005
        /*0e98*/ 	.word	0x00016850
        /*0e9c*/ 	.short	0x0107
        /*0e9e*/ 	.byte	0x3f
	.zero		1


	//   ....[60]....
        /*0ea0*/ 	.word	0x00016680
        /*0ea4*/ 	.word	0x00000005
        /*0ea8*/ 	.word	0x00016850
        /*0eac*/ 	.short	0x0101
        /*0eae*/ 	.byte	0x3f
	.zero		1


	//   ....[61]....
        /*0eb0*/ 	.word	0x000168a0
        /*0eb4*/ 	.word	0x00000000
        /*0eb8*/ 	.word	0x00016860
        /*0ebc*/ 	.short	0x010a
        /*0ebe*/ 	.byte	0x3f
	.zero		1


	//   ....[62]....
        /*0ec0*/ 	.word	0x00016d20
        /*0ec4*/ 	.word	0x00000000
        /*0ec8*/ 	.word	0x00016850
        /*0ecc*/ 	.short	0x0107
        /*0ece*/ 	.byte	0x3f
	.zero		1


	//   ....[63]....
        /*0ed0*/ 	.word	0x00016de0
        /*0ed4*/ 	.word	0x00000000
        /*0ed8*/ 	.word	0x00016850
        /*0edc*/ 	.short	0x0101
        /*0ede*/ 	.byte	0x3f
	.zero		1


	//   ....[64]....
        /*0ee0*/ 	.word	0x00017f30
        /*0ee4*/ 	.word	0x00000004
        /*0ee8*/ 	.word	0x00016820
        /*0eec*/ 	.short	0x010a
        /*0eee*/ 	.byte	0x3f
	.zero		1


	//   ....[65]....
        /*0ef0*/ 	.word	0x000180b0
        /*0ef4*/ 	.word	0x00000005
        /*0ef8*/ 	.word	0x00016840
        /*0efc*/ 	.short	0x010a
        /*0efe*/ 	.byte	0x3f
	.zero		1


	//   ....[66]....
        /*0f00*/ 	.word	0x00018150
        /*0f04*/ 	.word	0x00000019
        /*0f08*/ 	.word	0x00016840
        /*0f0c*/ 	.short	0x010a
        /*0f0e*/ 	.byte	0x3f
	.zero		1


	//   ....[67]....
        /*0f10*/ 	.word	0x00018190
        /*0f14*/ 	.word	0x00000005
        /*0f18*/ 	.word	0x00016860
        /*0f1c*/ 	.short	0x010a
        /*0f1e*/ 	.byte	0x3f
	.zero		1


	//   ....[68]....
        /*0f20*/ 	.word	0x000181d0
        /*0f24*/ 	.word	0x00000019
        /*0f28*/ 	.word	0x00016860
        /*0f2c*/ 	.short	0x010a
        /*0f2e*/ 	.byte	0x3f
	.zero		1


	//   ....[69]....
        /*0f30*/ 	.word	0x00018240
        /*0f34*/ 	.word	0x00000003
        /*0f38*/ 	.word	0x00016800
        /*0f3c*/ 	.short	0x010a
        /*0f3e*/ 	.byte	0x3f
	.zero		1


	//   ....[70]....
        /*0f40*/ 	.word	0x00018290
        /*0f44*/ 	.word	0x0000005b
        /*0f48*/ 	.word	0x00016830
        /*0f4c*/ 	.short	0x010a
        /*0f4e*/ 	.byte	0x3f
	.zero		1


	//   ....[71]....
        /*0f50*/ 	.word	0x000182f0
        /*0f54*/ 	.word	0x00000007
        /*0f58*/ 	.word	0x00016830
        /*0f5c*/ 	.short	0x010a
        /*0f5e*/ 	.byte	0x3f
	.zero		1


	//   ....[72]....
        /*0f60*/ 	.word	0x00018350
        /*0f64*/ 	.word	0x00000007
        /*0f68*/ 	.word	0x00016850
        /*0f6c*/ 	.short	0x010a
        /*0f6e*/ 	.byte	0x3f
	.zero		1


	//   ....[73]....
        /*0f70*/ 	.word	0x000183b0
        /*0f74*/ 	.word	0x00000007
        /*0f78*/ 	.word	0x00016830
        /*0f7c*/ 	.short	0x010a
        /*0f7e*/ 	.byte	0x3f
	.zero		1


	//   ....[74]....
        /*0f80*/ 	.word	0x00018410
        /*0f84*/ 	.word	0x00000007
        /*0f88*/ 	.word	0x00016850
        /*0f8c*/ 	.short	0x010a
        /*0f8e*/ 	.byte	0x3f
	.zero		1


	//   ....[75]....
        /*0f90*/ 	.word	0x00018470
        /*0f94*/ 	.word	0x00000007
        /*0f98*/ 	.word	0x00016830
        /*0f9c*/ 	.short	0x010a
        /*0f9e*/ 	.byte	0x3f
	.zero		1


	//   ....[76]....
        /*0fa0*/ 	.word	0x000184d0
        /*0fa4*/ 	.word	0x00000007
        /*0fa8*/ 	.word	0x00016850
        /*0fac*/ 	.short	0x010a
        /*0fae*/ 	.byte	0x3f
	.zero		1


	//   ....[77]....
        /*0fb0*/ 	.word	0x00018530
        /*0fb4*/ 	.word	0x00000004
        /*0fb8*/ 	.word	0x00016850
        /*0fbc*/ 	.short	0x010a
        /*0fbe*/ 	.byte	0x3f
	.zero		1


	//   ....[78]....
        /*0fc0*/ 	.word	0x00018650
        /*0fc4*/ 	.word	0x00000005
        /*0fc8*/ 	.word	0x00016840
        /*0fcc*/ 	.short	0x010a
        /*0fce*/ 	.byte	0x3f
	.zero		1


	//   ....[79]....
        /*0fd0*/ 	.word	0x0001a0f0
        /*0fd4*/ 	.word	0x00000016
        /*0fd8*/ 	.word	0x00016820
        /*0fdc*/ 	.short	0x010a
        /*0fde*/ 	.byte	0x3f
	.zero		1


	//   ....[80]....
        /*0fe0*/ 	.word	0x0001a140
        /*0fe4*/ 	.word	0x00000005
        /*0fe8*/ 	.word	0x00016840
        /*0fec*/ 	.short	0x010a
        /*0fee*/ 	.byte	0x3f
	.zero		1


	//   ....[81]....
        /*0ff0*/ 	.word	0x0001aa50
        /*0ff4*/ 	.word	0x00000005
        /*0ff8*/ 	.word	0x00016860
        /*0ffc*/ 	.short	0x010a
        /*0ffe*/ 	.byte	0x3f
	.zero		1


	//   ....[82]....
        /*1000*/ 	.word	0x0001b3c0
        /*1004*/ 	.word	0x00000000
        /*1008*/ 	.word	0x00016860
        /*100c*/ 	.short	0x010a
        /*100e*/ 	.byte	0x3f
	.zero		1


	//   ....[83]....
        /*1010*/ 	.word	0x0001c6f0
        /*1014*/ 	.word	0x00000004
        /*1018*/ 	.word	0x00016820
        /*101c*/ 	.short	0x010a
        /*101e*/ 	.byte	0x3f
	.zero		1


	//   ....[84]....
        /*1020*/ 	.word	0x0001c890
        /*1024*/ 	.word	0x00000005
        /*1028*/ 	.word	0x00016840
        /*102c*/ 	.short	0x010a
        /*102e*/ 	.byte	0x3f
	.zero		1


	//   ....[85]....
        /*1030*/ 	.word	0x0001c8e0
        /*1034*/ 	.word	0x00000019
        /*1038*/ 	.word	0x00016840
        /*103c*/ 	.short	0x010a
        /*103e*/ 	.byte	0x3f
	.zero		1


	//   ....[86]....
        /*1040*/ 	.word	0x0001c930
        /*1044*/ 	.word	0x00000005
        /*1048*/ 	.word	0x00016860
        /*104c*/ 	.short	0x010a
        /*104e*/ 	.byte	0x3f
	.zero		1


	//----- nvinfo : EIATTR_NUM_MBARRIERS
	.align		4
.L_207:
        /*1050*/ 	.byte	0x03, 0x38
        /*1052*/ 	.short	0x0016


	//----- nvinfo : EIATTR_EXIT_INSTR_OFFSETS
	.align		4
        /*1054*/ 	.byte	0x04, 0x1c
        /*1056*/ 	.short	(.L_209 - .L_208)


	//   ....[0]....
.L_208:
        /*1058*/ 	.word	0x000009b0


	//   ....[1]....
        /*105c*/ 	.word	0x00011960


	//   ....[2]....
        /*1060*/ 	.word	0x00018220


	//----- nvinfo : EIATTR_MAX_THREADS
	.align		4
.L_209:
        /*1064*/ 	.byte	0x04, 0x05
        /*1066*/ 	.short	(.L_211 - .L_210)
.L_210:
        /*1068*/ 	.word	0x00000200
        /*106c*/ 	.word	0x00000001
        /*1070*/ 	.word	0x00000001


	//----- nvinfo : EIATTR_CRS_STACK_SIZE
	.align		4
.L_211:
        /*1074*/ 	.byte	0x04, 0x1e
        /*1076*/ 	.short	(.L_213 - .L_212)
.L_212:
        /*1078*/ 	.word	0x00000000


	//----- nvinfo : EIATTR_CBANK_PARAM_SIZE
	.align		4
.L_213:
        /*107c*/ 	.byte	0x03, 0x19
        /*107e*/ 	.short	0x0af0


	//----- nvinfo : EIATTR_PARAM_CBANK
	.align		4
        /*1080*/ 	.byte	0x04, 0x0a
        /*1082*/ 	.short	(.L_215 - .L_214)
	.align		4
.L_214:
        /*1084*/ 	.word	index@(.nv.constant0._ZN7cutlass13device_kernelIN5flash11enable_sm90INS1_16FlashAttnFwdSm90INS1_25CollectiveMainloopFwdSm90ILi2EN4cute5tupleIJNS5_1CILi1EEES8_S8_EEENS6_IJNS7_ILi192EEENS7_ILi128EEENS7_ILi64EEEEEELi64ENS_10bfloat16_tEfNS_4arch4Sm90ELb0ELb1ELb1ELb1ELb1ELb0ELb0ELb1ELb1ELb1ELb1ELb0EEENS1_21CollectiveEpilogueFwdINS6_IJSA_SC_SB_EEES9_SE_SG_Li384ELb1ELb1ELb1ELb0EEENS1_36VarlenDynamicPersistentTileSchedulerILi192ELi128ELi384ELi128ELb1ELb1ELb1ELb1ELb0ELb1EEEEEEEEEvNT_6ParamsE)
        /*1088*/ 	.short	0x0210
        /*108a*/ 	.short	0x0af0


	//----- nvinfo : EIATTR_SW_WAR
	.align		4
.L_215:
        /*108c*/ 	.byte	0x04, 0x36
        /*108e*/ 	.short	(.L_217 - .L_216)
.L_216:
        /*1090*/ 	.word	0x00000008
.L_217:


//--------------------- .nv.info._ZN7cutlass13device_kernelIN5flash11enable_sm90INS1_16FlashAttnFwdSm90INS1_25CollectiveMainloopFwdSm90ILi2EN4cute5tupleIJNS5_1CILi1EEES8_S8_EEENS6_IJNS7_ILi192EEENS7_ILi128EEENS7_ILi64EEEEEELi64ENS_10bfloat16_tEfNS_4arch4Sm90ELb0ELb1ELb1ELb1ELb1ELb1ELb0ELb1ELb1ELb1ELb1ELb0EEENS1_21CollectiveEpilogueFwdINS6_IJSA_SC_SB_EEES9_SE_SG_Li384ELb1ELb1ELb1ELb0EEENS1_36VarlenDynamicPersistentTileSchedulerILi192ELi128ELi384ELi128ELb1ELb1ELb1ELb1ELb0ELb1EEEEEEEEEvNT_6ParamsE --------------------------
	.section	.nv.info._ZN7cutlass13device_kernelIN5flash11enable_sm90INS1_16FlashAttnFwdSm90INS1_25CollectiveMainloopFwdSm90ILi2EN4cute5tupleIJNS5_1CILi1EEES8_S8_EEENS6_IJNS7_ILi192EEENS7_ILi128EEENS7_ILi64EEEEEELi64ENS_10bfloat16_tEfNS_4arch4Sm90ELb0ELb1ELb1ELb1ELb1ELb1ELb0ELb1ELb1ELb1ELb1ELb0EEENS1_21CollectiveEpilogueFwdINS6_IJSA_SC_SB_EEES9_SE_SG_Li384ELb1ELb1ELb1ELb0EEENS1_36VarlenDynamicPersistentTileSchedulerILi192ELi128ELi384ELi128ELb1ELb1ELb1ELb1ELb0ELb1EEEEEEEEEvNT_6ParamsE,"",@"SHT_CUDA_INFO"
	.sectionflags	@""
	.align	4


	//----- nvinfo : EIATTR_CUDA_API_VERSION
	.align		4
        /*0000*/ 	.byte	0x04, 0x37
        /*0002*/ 	.short	(.L_219 - .L_218)
.L_218:
        /*0004*/ 	.word	0x00000082


	//----- nvinfo : EIATTR_KPARAM_INFO
	.align		4
.L_219:
        /*0008*/ 	.byte	0x04, 0x17
        /*000a*/ 	.short	(.L_221 - .L_220)
.L_220:
        /*000c*/ 	.word	0x00000000
        /*0010*/ 	.short	0x0000
        /*0012*/ 	.short	0x0070
        /*0014*/ 	.byte	0x00, 0xf0, 0x01, 0x2a


	//----- nvinfo : EIATTR_SPARSE_MMA_MASK
	.align		4
.L_221:
        /*0018*/ 	.byte	0x03, 0x50
        /*001a*/ 	.short	0x0000


	//----- nvinfo : EIATTR_MAXREG_COUNT
	.align		4
        /*001c*/ 	.byte	0x03, 0x1b
        /*001e*/ 	.short	0x0080


	//----- nvinfo : EIATTR_NUM_BARRIERS
	.align		4
        /*0020*/ 	.byte	0x02, 0x4c
        /*0022*/ 	.byte	0x10
	.zero		1


	//----- nvinfo : EIATTR_EXTERNS
	.align		4
        /*0024*/ 	.byte	0x04, 0x0f
        /*0026*/ 	.short	(.L_223 - .L_222)


	//   ....[0]....
	.align		4
.L_222:
        /*0028*/ 	.word	index@(__assertfail)


	//----- nvinfo : EIATTR_ANNOTATIONS
	.align		4
.L_223:
        /*002c*/ 	.byte	0x04, 0x55
        /*002e*/ 	.short	(.L_225 - .L_224)


	//   ....[0]....
.L_224:
        /* <DEDUP_REMOVED lines=85> */
        /*0574*/ 	.byte	0x20, 0x2c, 0x02, 0x00, 0x01, 0x00, 0x00, 0x00, 0xb0, 0x30, 0x02, 0x00


	//----- nvinfo : EIATTR_MERCURY_ISA_VERSION
	.align		4
.L_225:
        /*0580*/ 	.byte	0x03, 0x5f
        /*0582*/ 	.short	0x0101


	//----- nvinfo : EIATTR_UNUSED_LOAD_BYTE_OFFSET
	.align		4
        /*0584*/ 	.byte	0x04, 0x44
        /*0586*/ 	.short	(.L_227 - .L_226)


	//   ....[0]....
.L_226:
        /*0588*/ 	.word	0x00000a90
        /*058c*/ 	.word	0x0000fff0


	//   ....[1]....
        /*0590*/ 	.word	0x00018030
        /*0594*/ 	.word	0x0000fff0


	//----- nvinfo : EIATTR_INT_WARP_WIDE_INSTR_OFFSETS
	.align		4
.L_227:
        /*0598*/ 	.byte	0x04, 0x31
        /*059a*/ 	.short	(.L_229 - .L_228)


	//   ....[0]....
.L_228:
        /*059c*/ 	.word	0x00000130


	//   ....[1]....
        /*05a0*/ 	.word	0x00000170


	//   ....[2]....
        /*05a4*/ 	.word	0x000001e0


	//   ....[3]....
        /*05a8*/ 	.word	0x0001d5e0


	//   ....[4]....
        /*05ac*/ 	.word	0x0001d670


	//   ....[5]....
        /*05b0*/ 	.word	0x000207c0


	//   ....[6]....
        /*05b4*/ 	.word	0x00020850


	//----- nvinfo : EIATTR_COOP_GROUP_MASK_REGIDS
	.align		4
.L_229:
        /*05b8*/ 	.byte	0x04, 0x29
        /*05ba*/ 	.short	(.L_231 - .L_230)


	//   ....[0]....
.L_230:
        /*05bc*/ 	.word	0xffffffff


	//   ....[1]....
        /*05c0*/ 	.word	0xffffffff


	//   ....[2]....
        /*05c4*/ 	.word	0xffffffff


	//   ....[3]....
        /*05c8*/ 	.word	0xffffffff


	//   ....[4]....
        /*05cc*/ 	.word	0xffffffff


	//   ....[5]....
        /*05d0*/ 	.word	0xffffffff


	//   ....[6]....
        /*05d4*/ 	.word	0xffffffff


	//   ....[7]....
        /*05d8*/ 	.word	0xffffffff


	//   ....[8]....
        /*05dc*/ 	.word	0xffffffff


	//   ....[9]....
        /*05e0*/ 	.word	0xffffffff


	//   ....[10]....
        /*05e4*/ 	.word	0xffffffff


	//   ....[11]....
        /*05e8*/ 	.word	0xffffffff


	//   ....[12]....
        /*05ec*/ 	.word	0xffffffff


	//   ....[13]....
        /*05f0*/ 	.word	0xffffffff


	//   ....[14]....
        /*05f4*/ 	.word	0xffffffff


	//   ....[15]....
        /*05f8*/ 	.word	0xffffffff


	//   ....[16]....
        /*05fc*/ 	.word	0xffffffff


	//   ....[17]....
        /*0600*/ 	.word	0xffffffff


	//   ....[18]....
        /*0604*/ 	.word	0xffffffff


	//   ....[19]....
        /*0608*/ 	.word	0xffffffff


	//   ....[20]....
        /*060c*/ 	.word	0xffffffff


	//   ....[21]....
        /*0610*/ 	.word	0xffffffff


	//   ....[22]....
        /*0614*/ 	.word	0xffffffff


	//   ....[23]....
        /*0618*/ 	.word	0xffffffff


	//   ....[24]....
        /*061c*/ 	.word	0xffffffff


	//   ....[25]....
        /*0620*/ 	.word	0xffffffff


	//   ....[26]....
        /*0624*/ 	.word	0xffffffff


	//   ....[27]....
        /*0628*/ 	.word	0xffffffff


	//   ....[28]....
        /*062c*/ 	.word	0xffffffff


	//   ....[29]....
        /*0630*/ 	.word	0xffffffff


	//   ....[30]....
        /*0634*/ 	.word	0xffffffff


	//   ....[31]....
        /*0638*/ 	.word	0xffffffff


	//   ....[32]....
        /*063c*/ 	.word	0xffffffff


	//   ....[33]....
        /*0640*/ 	.word	0xffffffff


	//   ....[34]....
        /*0644*/ 	.word	0xffffffff


	//   ....[35]....
        /*0648*/ 	.word	0xffffffff


	//   ....[36]....
        /*064c*/ 	.word	0xffffffff


	//   ....[37]....
        /*0650*/ 	.word	0xffffffff


	//   ....[38]....
        /*0654*/ 	.word	0xffffffff


	//   ....[39]....
        /*0658*/ 	.word	0xffffffff


	//   ....[40]....
        /*065c*/ 	.word	0xffffffff


	//   ....[41]....
        /*0660*/ 	.word	0xffffffff


	//   ....[42]....
        /*0664*/ 	.word	0xffffffff


	//   ....[43]....
        /*0668*/ 	.word	0xffffffff


	//   ....[44]....
        /*066c*/ 	.word	0xffffffff


	//   ....[45]....
        /*0670*/ 	.word	0xffffffff


	//   ....[46]....
        /*0674*/ 	.word	0xffffffff


	//   ....[47]....
        /*0678*/ 	.word	0xffffffff


	//   ....[48]....
        /*067c*/ 	.word	0xffffffff


	//   ....[49]....
        /*0680*/ 	.word	0xffffffff


	//   ....[50]....
        /*0684*/ 	.word	0xffffffff


	//   ....[51]....
        /*0688*/ 	.word	0xffffffff


	//   ....[52]....
        /*068c*/ 	.word	0xffffffff


	//   ....[53]....
        /*0690*/ 	.word	0xffffffff


	//   ....[54]....
        /*0694*/ 	.word	0xffffffff


	//   ....[55]....
        /*0698*/ 	.word	0xffffffff


	//   ....[56]....
        /*069c*/ 	.word	0xffffffff


	//   ....[57]....
        /*06a0*/ 	.word	0xffffffff


	//   ....[58]....
        /*06a4*/ 	.word	0xffffffff


	//   ....[59]....
        /*06a8*/ 	.word	0xffffffff


	//   ....[60]....
        /*06ac*/ 	.word	0xffffffff


	//   ....[61]....
        /*06b0*/ 	.word	0xffffffff


	//   ....[62]....
        /*06b4*/ 	.word	0xffffffff


	//   ....[63]....
        /*06b8*/ 	.word	0xffffffff


	//   ....[64]....
        /*06bc*/ 	.word	0xffffffff


	//   ....[65]....
        /*06c0*/ 	.word	0xffffffff


	//   ....[66]....
        /*06c4*/ 	.word	0xffffffff


	//   ....[67]....
        /*06c8*/ 	.word	0xffffffff


	//   ....[68]....
        /*06cc*/ 	.word	0xffffffff


	//   ....[69]....
        /*06d0*/ 	.word	0xffffffff


	//   ....[70]....
        /*06d4*/ 	.word	0xffffffff


	//   ....[71]....
        /*06d8*/ 	.word	0xffffffff


	//   ....[72]....
        /*06dc*/ 	.word	0xffffffff


	//   ....[73]....
        /*06e0*/ 	.word	0xffffffff


	//   ....[74]....
        /*06e4*/ 	.word	0xffffffff


	//   ....[75]....
        /*06e8*/ 	.word	0xffffffff


	//   ....[76]....
        /*06ec*/ 	.word	0xffffffff


	//   ....[77]....
        /*06f0*/ 	.word	0xffffffff


	//   ....[78]....
        /*06f4*/ 	.word	0xffffffff


	//   ....[79]....
        /*06f8*/ 	.word	0xffffffff


	//   ....[80]....
        /*06fc*/ 	.word	0xffffffff


	//   ....[81]....
        /*0700*/ 	.word	0xffffffff


	//   ....[82]....
        /*0704*/ 	.word	0xffffffff


	//   ....[83]....
        /*0708*/ 	.word	0xffffffff


	//   ....[84]....
        /*070c*/ 	.word	0xffffffff


	//   ....[85]....
        /*0710*/ 	.word	0xffffffff


	//   ....[86]....
        /*0714*/ 	.word	0xffffffff


	//   ....[87]....
        /*0718*/ 	.word	0xffffffff


	//   ....[88]....
        /*071c*/ 	.word	0xffffffff


	//   ....[89]....
        /*0720*/ 	.word	0xffffffff


	//   ....[90]....
        /*0724*/ 	.word	0xffffffff


	//   ....[91]....
        /*0728*/ 	.word	0xffffffff


	//   ....[92]....
        /*072c*/ 	.word	0xffffffff


	//   ....[93]....
        /*0730*/ 	.word	0xffffffff


	//   ....[94]....
        /*0734*/ 	.word	0xffffffff


	//   ....[95]....
        /*0738*/ 	.word	0xffffffff


	//   ....[96]....
        /*073c*/ 	.word	0xffffffff


	//   ....[97]....
        /*0740*/ 	.word	0xffffffff


	//   ....[98]....
        /*0744*/ 	.word	0xffffffff


	//   ....[99]....
        /*0748*/ 	.word	0xffffffff


	//   ....[100]....
        /*074c*/ 	.word	0xffffffff


	//   ....[101]....
        /*0750*/ 	.word	0xffffffff


	//   ....[102]....
        /*0754*/ 	.word	0xffffffff


	//   ....[103]....
        /*0758*/ 	.word	0xffffffff


	//   ....[104]....
        /*075c*/ 	.word	0xffffffff


	//   ....[105]....
        /*0760*/ 	.word	0xffffffff


	//   ....[106]....
        /*0764*/ 	.word	0xffffffff


	//   ....[107]....
        /*0768*/ 	.word	0xffffffff


	//   ....[108]....
        /*076c*/ 	.word	0xffffffff


	//   ....[109]....
        /*0770*/ 	.word	0xffffffff


	//   ....[110]....
        /*0774*/ 	.word	0xffffffff


	//   ....[111]....
        /*0778*/ 	.word	0xffffffff


	//   ....[112]....
        /*077c*/ 	.word	0xffffffff


	//   ....[113]....
        /*0780*/ 	.word	0xffffffff


	//   ....[114]....
        /*0784*/ 	.word	0xffffffff


	//   ....[115]....
        /*0788*/ 	.word	0xffffffff


	//   ....[116]....
        /*078c*/ 	.word	0xffffffff


	//   ....[117]....
        /*0790*/ 	.word	0xffffffff


	//   ....[118]....
        /*0794*/ 	.word	0xffffffff


	//   ....[119]....
        /*0798*/ 	.word	0xffffffff


	//   ....[120]....
        /*079c*/ 	.word	0xffffffff


	//   ....[121]....
        /*07a0*/ 	.word	0xffffffff


	//   ....[122]....
        /*07a4*/ 	.word	0xffffffff


	//   ....[123]....
        /*07a8*/ 	.word	0xffffffff


	//   ....[124]....
        /*07ac*/ 	.word	0xffffffff


	//   ....[125]....
        /*07b0*/ 	.word	0xffffffff


	//   ....[126]....
        /*07b4*/ 	.word	0xffffffff


	//   ....[127]....
        /*07b8*/ 	.word	0xffffffff


	//   ....[128]....
        /*07bc*/ 	.word	0xffffffff


	//   ....[129]....
        /*07c0*/ 	.word	0xffffffff


	//   ....[130]....
        /*07c4*/ 	.word	0xffffffff


	//   ....[131]....
        /*07c8*/ 	.word	0xffffffff


	//   ....[132]....
        /*07cc*/ 	.word	0xffffffff


	//   ....[133]....
        /*07d0*/ 	.word	0xffffffff


	//   ....[134]....
        /*07d4*/ 	.word	0xffffffff


	//   ....[135]....
        /*07d8*/ 	.word	0xffffffff


	//   ....[136]....
        /*07dc*/ 	.word	0xffffffff


	//   ....[137]....
        /*07e0*/ 	.word	0xffffffff


	//   ....[138]....
        /*07e4*/ 	.word	0xffffffff


	//   ....[139]....
        /*07e8*/ 	.word	0xffffffff


	//   ....[140]....
        /*07ec*/ 	.word	0xffffffff


	//   ....[141]....
        /*07f0*/ 	.word	0xffffffff


	//   ....[142]....
        /*07f4*/ 	.word	0xffffffff


	//   ....[143]....
        /*07f8*/ 	.word	0xffffffff


	//   ....[144]....
        /*07fc*/ 	.word	0xffffffff


	//   ....[145]....
        /*0800*/ 	.word	0xffffffff


	//   ....[146]....
        /*0804*/ 	.word	0xffffffff


	//   ....[147]....
        /*0808*/ 	.word	0xffffffff


	//   ....[148]....
        /*080c*/ 	.word	0xffffffff


	//   ....[149]....
        /*0810*/ 	.word	0xffffffff


	//   ....[150]....
        /*0814*/ 	.word	0xffffffff


	//   ....[151]....
        /*0818*/ 	.word	0xffffffff


	//   ....[152]....
        /*081c*/ 	.word	0xffffffff


	//   ....[153]....
        /*0820*/ 	.word	0xffffffff


	//   ....[154]....
        /*0824*/ 	.word	0xffffffff


	//   ....[155]....
        /*0828*/ 	.word	0xffffffff


	//   ....[156]....
        /*082c*/ 	.word	0xffffffff


	//   ....[157]....
        /*0830*/ 	.word	0xffffffff


	//   ....[158]....
        /*0834*/ 	.word	0xffffffff


	//   ....[159]....
        /*0838*/ 	.word	0xffffffff


	//   ....[160]....
        /*083c*/ 	.word	0xffffffff


	//   ....[161]....
        /*0840*/ 	.word	0xffffffff


	//   ....[162]....
        /*0844*/ 	.word	0xffffffff


	//   ....[163]....
        /*0848*/ 	.word	0xffffffff


	//   ....[164]....
        /*084c*/ 	.word	0xffffffff


	//   ....[165]....
        /*0850*/ 	.word	0xffffffff


	//   ....[166]....
        /*0854*/ 	.word	0xffffffff


	//   ....[167]....
        /*0858*/ 	.word	0xffffffff


	//   ....[168]....
        /*085c*/ 	.word	0xffffffff


	//   ....[169]....
        /*0860*/ 	.word	0xffffffff


	//   ....[170]....
        /*0864*/ 	.word	0xffffffff


	//   ....[171]....
        /*0868*/ 	.word	0xffffffff


	//   ....[172]....
        /*086c*/ 	.word	0xffffffff


	//   ....[173]....
        /*0870*/ 	.word	0xffffffff


	//   ....[174]....
        /*0874*/ 	.word	0xffffffff


	//   ....[175]....
        /*0878*/ 	.word	0xffffffff


	//   ....[176]....
        /*087c*/ 	.word	0xffffffff


	//   ....[177]....
        /*0880*/ 	.word	0xffffffff


	//   ....[178]....
        /*0884*/ 	.word	0xffffffff


	//   ....[179]....
        /*0888*/ 	.word	0xffffffff


	//   ....[180]....
        /*088c*/ 	.word	0xffffffff


	//   ....[181]....
        /*0890*/ 	.word	0xffffffff


	//   ....[182]....
        /*0894*/ 	.word	0xffffffff


	//   ....[183]....
        /*0898*/ 	.word	0xffffffff


	//   ....[184]....
        /*089c*/ 	.word	0xffffffff


	//   ....[185]....
        /*08a0*/ 	.word	0xffffffff


	//   ....[186]....
        /*08a4*/ 	.word	0xffffffff


	//   ....[187]....
        /*08a8*/ 	.word	0xffffffff


	//   ....[188]....
        /*08ac*/ 	.word	0xffffffff


	//   ....[189]....
        /*08b0*/ 	.word	0xffffffff


	//   ....[190]....
        /*08b4*/ 	.word	0xffffffff


	//   ....[191]....
        /*08b8*/ 	.word	0xffffffff


	//   ....[192]....
        /*08bc*/ 	.word	0xffffffff


	//   ....[193]....
        /*08c0*/ 	.word	0xffffffff


	//   ....[194]....
        /*08c4*/ 	.word	0xffffffff


	//   ....[195]....
        /*08c8*/ 	.word	0xffffffff


	//   ....[196]....
        /*08cc*/ 	.word	0xffffffff


	//   ....[197]....
        /*08d0*/ 	.word	0xffffffff


	//   ....[198]....
        /*08d4*/ 	.word	0xffffffff


	//   ....[199]....
        /*08d8*/ 	.word	0xffffffff


	//   ....[200]....
        /*08dc*/ 	.word	0xffffffff


	//   ....[201]....
        /*08e0*/ 	.word	0xffffffff


	//   ....[202]....
        /*08e4*/ 	.word	0xffffffff


	//   ....[203]....
        /*08e8*/ 	.word	0xffffffff


	//   ....[204]....
        /*08ec*/ 	.word	0xffffffff


	//   ....[205]....
        /*08f0*/ 	.word	0xffffffff


	//   ....[206]....
        /*08f4*/ 	.word	0xffffffff


	//   ....[207]....
        /*08f8*/ 	.word	0xffffffff


	//   ....[208]....
        /*08fc*/ 	.word	0xffffffff


	//   ....[209]....
        /*0900*/ 	.word	0xffffffff


	//   ....[210]....
        /*0904*/ 	.word	0xffffffff


	//   ....[211]....
        /*0908*/ 	.word	0xffffffff


	//   ....[212]....
        /*090c*/ 	.word	0xffffffff


	//   ....[213]....
        /*0910*/ 	.word	0xffffffff


	//   ....[214]....
        /*0914*/ 	.word	0xffffffff


	//   ....[215]....
        /*0918*/ 	.word	0x0500000f


	//   ....[216]....
        /*091c*/ 	.word	0x0500000f


	//   ....[217]....
        /*0920*/ 	.word	0x0500000f


	//   ....[218]....
        /*0924*/ 	.word	0x0500000f


	//   ....[219]....
        /*0928*/ 	.word	0x0500000f


	//   ....[220]....
        /*092c*/ 	.word	0x0500000f


	//   ....[221]....
        /*0930*/ 	.word	0x0500000f


	//   ....[222]....
        /*0934*/ 	.word	0x0500000f


	//   ....[223]....
        /*0938*/ 	.word	0x0500000f


	//   ....[224]....
        /*093c*/ 	.word	0x0500000f


	//   ....[225]....
        /*0940*/ 	.word	0x0500000f


	//   ....[226]....
        /*0944*/ 	.word	0x0500000f


	//   ....[227]....
        /*0948*/ 	.word	0x0500000f


	//   ....[228]....
        /*094c*/ 	.word	0x0500000f


	//   ....[229]....
        /*0950*/ 	.word	0x0500000f


	//   ....[230]....
        /*0954*/ 	.word	0x0500000f


	//   ....[231]....
        /*0958*/ 	.word	0x0500000f


	//   ....[232]....
        /*095c*/ 	.word	0x0500000f


	//   ....[233]....
        /*0960*/ 	.word	0x0500000f


	//   ....[234]....
        /*0964*/ 	.word	0x0500000f


	//   ....[235]....
        /*0968*/ 	.word	0x0500000f


	//   ....[236]....
        /*096c*/ 	.word	0x0500000f


	//   ....[237]....
        /*0970*/ 	.word	0x0500000f


	//   ....[238]....
        /*0974*/ 	.word	0x0500000f


	//   ....[239]....
        /*0978*/ 	.word	0x0500000f


	//   ....[240]....
        /*097c*/ 	.word	0x0500000f


	//   ....[241]....
        /*0980*/ 	.word	0x0500000f


	//   ....[242]....
        /*0984*/ 	.word	0x0500000f


	//   ....[243]....
        /*0988*/ 	.word	0x0500000f


	//   ....[244]....
        /*098c*/ 	.word	0x0500000f


	//   ....[245]....
        /*0990*/ 	.word	0x0500000f


	//   ....[246]....
        /*0994*/ 	.word	0x0500000f


	//   ....[247]....
        /*0998*/ 	.word	0x0500000f


	//   ....[248]....
        /*099c*/ 	.word	0x0500000f


	//   ....[249]....
        /*09a0*/ 	.word	0x0500000f


	//   ....[250]....
        /*09a4*/ 	.word	0x0500000f


	//   ....[251]....
        /*09a8*/ 	.word	0x0500000f


	//   ....[252]....
        /*09ac*/ 	.word	0x0500000f


	//   ....[253]....
        /*09b0*/ 	.word	0x0500000f


	//   ....[254]....
        /*09b4*/ 	.word	0x0500000f


	//   ....[255]....
        /*09b8*/ 	.word	0x0500000f


	//   ....[0]....
        /*09bc*/ 	.word	0x0500000f


	//   ....[1]....
        /*09c0*/ 	.word	0x0500000f


	//   ....[2]....
        /*09c4*/ 	.word	0x0500000f


	//   ....[3]....
        /*09c8*/ 	.word	0x0500000f


	//   ....[4]....
        /*09cc*/ 	.word	0x0500000f


	//   ....[5]....
        /*09d0*/ 	.word	0x0500000f


	//   ....[6]....
        /*09d4*/ 	.word	0x0500000f


	//   ....[7]....
        /*09d8*/ 	.word	0x0500000f


	//   ....[8]....
        /*09dc*/ 	.word	0x0500000f


	//   ....[9]....
        /*09e0*/ 	.word	0x0500000f


	//   ....[10]....
        /*09e4*/ 	.word	0x0500000f


	//   ....[11]....
        /*09e8*/ 	.word	0x0500000f


	//   ....[12]....
        /*09ec*/ 	.word	0x0500000f


	//   ....[13]....
        /*09f0*/ 	.word	0x0500000f


	//   ....[14]....
        /*09f4*/ 	.word	0x0500000f


	//   ....[15]....
        /*09f8*/ 	.word	0x0500000f


	//   ....[16]....
        /*09fc*/ 	.word	0x0500000f


	//   ....[17]....
        /*0a00*/ 	.word	0x0500000f


	//   ....[18]....
        /*0a04*/ 	.word	0x0500000f


	//   ....[19]....
        /*0a08*/ 	.word	0x0500000f


	//   ....[20]....
        /*0a0c*/ 	.word	0x0500000f


	//   ....[21]....
        /*0a10*/ 	.word	0x0500000f


	//   ....[22]....
        /*0a14*/ 	.word	0x0500000f


	//   ....[23]....
        /*0a18*/ 	.word	0x0500000f


	//   ....[24]....
        /*0a1c*/ 	.word	0x0500000f


	//   ....[25]....
        /*0a20*/ 	.word	0x0500000f


	//   ....[26]....
        /*0a24*/ 	.word	0x0500000f


	//   ....[27]....
        /*0a28*/ 	.word	0x0500000f


	//   ....[28]....
        /*0a2c*/ 	.word	0x0500000f


	//   ....[29]....
        /*0a30*/ 	.word	0x0500000f


	//   ....[30]....
        /*0a34*/ 	.word	0x0500000f


	//   ....[31]....
        /*0a38*/ 	.word	0x0500000f


	//   ....[32]....
        /*0a3c*/ 	.word	0x0500000f


	//   ....[33]....
        /*0a40*/ 	.word	0x0500000f


	//   ....[34]....
        /*0a44*/ 	.word	0x0500000f


	//   ....[35]....
        /*0a48*/ 	.word	0x0500000f


	//   ....[36]....
        /*0a4c*/ 	.word	0x0500000f


	//   ....[37]....
        /*0a50*/ 	.word	0x0500000f


	//   ....[38]....
        /*0a54*/ 	.word	0x0500000f


	//   ....[39]....
        /*0a58*/ 	.word	0x0500000f


	//   ....[40]....
        /*0a5c*/ 	.word	0x0500000f


	//   ....[41]....
        /*0a60*/ 	.word	0x0500000f


	//   ....[42]....
        /*0a64*/ 	.word	0x0500000f


	//   ....[43]....
        /*0a68*/ 	.word	0x0500000f


	//   ....[44]....
        /*0a6c*/ 	.word	0x0500000f


	//   ....[45]....
        /*0a70*/ 	.word	0x0500000f


	//   ....[46]....
        /*0a74*/ 	.word	0x0500000f


	//   ....[47]....
        /*0a78*/ 	.word	0x0500000f


	//   ....[48]....
        /*0a7c*/ 	.word	0x0500000f


	//   ....[49]....
        /*0a80*/ 	.word	0x0500000f


	//   ....[50]....
        /*0a84*/ 	.word	0x0500000f


	//   ....[51]....
        /*0a88*/ 	.word	0x0500000f


	//   ....[52]....
        /*0a8c*/ 	.word	0x0500000f


	//   ....[53]....
        /*0a90*/ 	.word	0x0500000f


	//   ....[54]....
        /*0a94*/ 	.word	0x0500000f


	//   ....[55]....
        /*0a98*/ 	.word	0x0500000f


	//   ....[56]....
        /*0a9c*/ 	.word	0x0500000f


	//   ....[57]....
        /*0aa0*/ 	.word	0x0500000f


	//   ....[58]....
        /*0aa4*/ 	.word	0x0500000f


	//   ....[59]....
        /*0aa8*/ 	.word	0x0500000f


	//   ....[60]....
        /*0aac*/ 	.word	0x0500000f


	//   ....[61]....
        /*0ab0*/ 	.word	0x0500000f


	//   ....[62]....
        /*0ab4*/ 	.word	0x0500000f


	//   ....[63]....
        /*0ab8*/ 	.word	0x0500000f


	//   ....[64]....
        /*0abc*/ 	.word	0x0500000f


	//   ....[65]....
        /*0ac0*/ 	.word	0x0500000f


	//   ....[66]....
        /*0ac4*/ 	.word	0x0500000f


	//   ....[67]....
        /*0ac8*/ 	.word	0x0500000f


	//   ....[68]....
        /*0acc*/ 	.word	0x0500000f


	//   ....[69]....
        /*0ad0*/ 	.word	0x0500000f


	//   ....[70]....
        /*0ad4*/ 	.word	0x0500000f


	//   ....[71]....
        /*0ad8*/ 	.word	0x0500000f


	//   ....[72]....
        /*0adc*/ 	.word	0x0500000f


	//   ....[73]....
        /*0ae0*/ 	.word	0x0500000f


	//   ....[74]....
        /*0ae4*/ 	.word	0x0500000f


	//   ....[75]....
        /*0ae8*/ 	.word	0x0500000f


	//   ....[76]....
        /*0aec*/ 	.word	0x0500000f


	//   ....[77]....
        /*0af0*/ 	.word	0x0500000f


	//   ....[78]....
        /*0af4*/ 	.word	0x0500000f


	//   ....[79]....
        /*0af8*/ 	.word	0x0500000f


	//   ....[80]....
        /*0afc*/ 	.word	0x0500000f


	//   ....[81]....
        /*0b00*/ 	.word	0x0500000f


	//   ....[82]....
        /*0b04*/ 	.word	0x0500000f


	//   ....[83]....
        /*0b08*/ 	.word	0x0500000f


	//   ....[84]....
        /*0b0c*/ 	.word	0x0500000f


	//   ....[85]....
        /*0b10*/ 	.word	0x0500000f


	//   ....[86]....
        /*0b14*/ 	.word	0x0500000f


	//   ....[87]....
        /*0b18*/ 	.word	0x0500000f


	//   ....[88]....
        /*0b1c*/ 	.word	0x0500000f


	//   ....[89]....
        /*0b20*/ 	.word	0x0500000f


	//   ....[90]....
        /*0b24*/ 	.word	0x0500000f


	//   ....[91]....
        /*0b28*/ 	.word	0x0500000f


	//   ....[92]....
        /*0b2c*/ 	.word	0x0500000f


	//   ....[93]....
        /*0b30*/ 	.word	0x0500000f


	//   ....[94]....
        /*0b34*/ 	.word	0x0500000f


	//   ....[95]....
        /*0b38*/ 	.word	0x0500000f


	//   ....[96]....
        /*0b3c*/ 	.word	0x0500000f


	//   ....[97]....
        /*0b40*/ 	.word	0x0500000f


	//   ....[98]....
        /*0b44*/ 	.word	0x0500000f


	//   ....[99]....
        /*0b48*/ 	.word	0x0500000f


	//   ....[100]....
        /*0b4c*/ 	.word	0x0500000f


	//   ....[101]....
        /*0b50*/ 	.word	0x0500000f


	//   ....[102]....
        /*0b54*/ 	.word	0x0500000f


	//   ....[103]....
        /*0b58*/ 	.word	0x0500000f


	//   ....[104]....
        /*0b5c*/ 	.word	0x0500000f


	//   ....[105]....
        /*0b60*/ 	.word	0x0500000f


	//   ....[106]....
        /*0b64*/ 	.word	0x0500000f


	//   ....[107]....
        /*0b68*/ 	.word	0x0500000f


	//   ....[108]....
        /*0b6c*/ 	.word	0x0500000f


	//   ....[109]....
        /*0b70*/ 	.word	0x0500000f


	//   ....[110]....
        /*0b74*/ 	.word	0x0500000f


	//   ....[111]....
        /*0b78*/ 	.word	0x0500000f


	//   ....[112]....
        /*0b7c*/ 	.word	0x0500000f


	//   ....[113]....
        /*0b80*/ 	.word	0x0500000f


	//   ....[114]....
        /*0b84*/ 	.word	0x0500000f


	//   ....[115]....
        /*0b88*/ 	.word	0x0500000f


	//   ....[116]....
        /*0b8c*/ 	.word	0x0500000f


	//----- nvinfo : EIATTR_COOP_GROUP_INSTR_OFFSETS
	.align		4
.L_231:
        /*0b90*/ 	.byte	0x04, 0x28
        /*0b92*/ 	.short	(.L_233 - .L_232)


	//   ....[0]....
.L_232:
        /*0b94*/ 	.word	0x00000070


	//   ....[1]....
        /*0b98*/ 	.word	0x00000140


	//   ....[2]....
        /*0b9c*/ 	.word	0x00000190


	//   ....[3]....
        /*0ba0*/ 	.word	0x000003c0


	//   ....[4]....
        /*0ba4*/ 	.word	0x00000520


	//   ....[5]....
        /*0ba8*/ 	.word	0x00000640


	//   ....[6]....
        /*0bac*/ 	.word	0x000007a0


	//   ....[7]....
        /*0bb0*/ 	.word	0x000031f0


	//   ....[8]....
        /*0bb4*/ 	.word	0x00003200


	//   ....[9]....
        /*0bb8*/ 	.word	0x00003970


	//   ....[10]....
        /*0bbc*/ 	.word	0x00003980


	//   ....[11]....
        /*0bc0*/ 	.word	0x00004770


	//   ....[12]....
        /*0bc4*/ 	.word	0x00004780


	//   ....[13]....
        /*0bc8*/ 	.word	0x00004fa0


	//   ....[14]....
        /*0bcc*/ 	.word	0x00004fb0


	//   ....[15]....
        /*0bd0*/ 	.word	0x00005a50


	//   ....[16]....
        /*0bd4*/ 	.word	0x00005a60


	//   ....[17]....
        /*0bd8*/ 	.word	0x00005b80


	//   ....[18]....
        /*0bdc*/ 	.word	0x00005b90


	//   ....[19]....
        /*0be0*/ 	.word	0x00005f80


	//   ....[20]....
        /*0be4*/ 	.word	0x00005fa0


	//   ....[21]....
        /*0be8*/ 	.word	0x00006080


	//   ....[22]....
        /*0bec*/ 	.word	0x000060a0


	//   ....[23]....
        /*0bf0*/ 	.word	0x00006bd0


	//   ....[24]....
        /*0bf4*/ 	.word	0x000073e0


	//   ....[25]....
        /*0bf8*/ 	.word	0x000073f0


	//   ....[26]....
        /*0bfc*/ 	.word	0x00007400


	//   ....[27]....
        /*0c00*/ 	.word	0x00007410


	//   ....[28]....
        /*0c04*/ 	.word	0x00007750


	//   ....[29]....
        /*0c08*/ 	.word	0x00007760


	//   ....[30]....
        /*0c0c*/ 	.word	0x00007770


	//   ....[31]....
        /*0c10*/ 	.word	0x00007780


	//   ....[32]....
        /*0c14*/ 	.word	0x00008bc0


	//   ....[33]....
        /*0c18*/ 	.word	0x00008bd0


	//   ....[34]....
        /*0c1c*/ 	.word	0x00008be0


	//   ....[35]....
        /*0c20*/ 	.word	0x00008bf0


	//   ....[36]....
        /*0c24*/ 	.word	0x00008cf0


	//   ....[37]....
        /*0c28*/ 	.word	0x00008d10


	//   ....[38]....
        /*0c2c*/ 	.word	0x00008da0


	//   ....[39]....
        /*0c30*/ 	.word	0x00008dd0


	//   ....[40]....
        /*0c34*/ 	.word	0x0000aae0


	//   ....[41]....
        /*0c38*/ 	.word	0x0000bb20


	//   ....[42]....
        /*0c3c*/ 	.word	0x0000c210


	//   ....[43]....
        /*0c40*/ 	.word	0x0000c300


	//   ....[44]....
        /*0c44*/ 	.word	0x0000cc10


	//   ....[45]....
        /*0c48*/ 	.word	0x0000cc60


	//   ....[46]....
        /*0c4c*/ 	.word	0x0000e940


	//   ....[47]....
        /*0c50*/ 	.word	0x0000ef10


	//   ....[48]....
        /*0c54*/ 	.word	0x0000fb40


	//   ....[49]....
        /*0c58*/ 	.word	0x0000ff30


	//   ....[50]....
        /*0c5c*/ 	.word	0x00010350


	//   ....[51]....
        /*0c60*/ 	.word	0x000103b0


	//   ....[52]....
        /*0c64*/ 	.word	0x00012a30


	//   ....[53]....
        /*0c68*/ 	.word	0x00012af0


	//   ....[54]....
        /*0c6c*/ 	.word	0x00012c30


	//   ....[55]....
        /*0c70*/ 	.word	0x00012c60


	//   ....[56]....
        /*0c74*/ 	.word	0x00014bd0


	//   ....[57]....
        /*0c78*/ 	.word	0x00015220


	//   ....[58]....
        /*0c7c*/ 	.word	0x00015ea0


	//   ....[59]....
        /*0c80*/ 	.word	0x00016000


	//   ....[60]....
        /*0c84*/ 	.word	0x000166e0


	//   ....[61]....
        /*0c88*/ 	.word	0x00016750


	//   ....[62]....
        /*0c8c*/ 	.word	0x00017770


	//   ....[63]....
        /*0c90*/ 	.word	0x000177a0


	//   ....[64]....
        /*0c94*/ 	.word	0x00017860


	//   ....[65]....
        /*0c98*/ 	.word	0x00017b30


	//   ....[66]....
        /*0c9c*/ 	.word	0x000188e0


	//   ....[67]....
        /*0ca0*/ 	.word	0x00018900


	//   ....[68]....
        /*0ca4*/ 	.word	0x00018910


	//   ....[69]....
        /*0ca8*/ 	.word	0x00018920


	//   ....[70]....
        /*0cac*/ 	.word	0x00018e40


	//   ....[71]....
        /*0cb0*/ 	.word	0x00018e80


	//   ....[72]....
        /*0cb4*/ 	.word	0x00018eb0


	//   ....[73]....
        /*0cb8*/ 	.word	0x00018ee0


	//   ....[74]....
        /*0cbc*/ 	.word	0x00018f00


	//   ....[75]....
        /*0cc0*/ 	.word	0x00018f10


	//   ....[76]....
        /*0cc4*/ 	.word	0x00018f50


	//   ....[77]....
        /*0cc8*/ 	.word	0x00018f80


	//   ....[78]....
        /*0ccc*/ 	.word	0x00019430


	//   ....[79]....
        /*0cd0*/ 	.word	0x00019440


	//   ....[80]....
        /*0cd4*/ 	.word	0x000196c0


	//   ....[81]....
        /*0cd8*/ 	.word	0x000196d0


	//   ....[82]....
        /*0cdc*/ 	.word	0x0001a180


	//   ....[83]....
        /*0ce0*/ 	.word	0x0001a1b0


	//   ....[84]....
        /*0ce4*/ 	.word	0x0001a1d0


	//   ....[85]....
        /*0ce8*/ 	.word	0x0001a200


	//   ....[86]....
        /*0cec*/ 	.word	0x0001a230


	//   ....[87]....
        /*0cf0*/ 	.word	0x0001a240


	//   ....[88]....
        /*0cf4*/ 	.word	0x0001a270


	//   ....[89]....
        /*0cf8*/ 	.word	0x0001a2e0


	//   ....[90]....
        /*0cfc*/ 	.word	0x0001a410


	//   ....[91]....
        /*0d00*/ 	.word	0x0001a610


	//   ....[92]....
        /*0d04*/ 	.word	0x0001a640


	//   ....[93]....
        /*0d08*/ 	.word	0x0001a670


	//   ....[94]....
        /*0d0c*/ 	.word	0x0001a6a0


	//   ....[95]....
        /*0d10*/ 	.word	0x0001a6d0


	//   ....[96]....
        /*0d14*/ 	.word	0x0001a700


	//   ....[97]....
        /*0d18*/ 	.word	0x0001a890


	//   ....[98]....
        /*0d1c*/ 	.word	0x0001a8c0


	//   ....[99]....
        /*0d20*/ 	.word	0x0001a8f0


	//   ....[100]....
        /*0d24*/ 	.word	0x0001a920


	//   ....[101]....
        /*0d28*/ 	.word	0x0001a950


	//   ....[102]....
        /*0d2c*/ 	.word	0x0001a980


	//   ....[103]....
        /*0d30*/ 	.word	0x0001aa10


	//   ....[104]....
        /*0d34*/ 	.word	0x0001aa40


	//   ....[105]....
        /*0d38*/ 	.word	0x0001aa50


	//   ....[106]....
        /*0d3c*/ 	.word	0x0001aa90


	//   ....[107]....
        /*0d40*/ 	.word	0x0001c260


	//   ....[108]....
        /*0d44*/ 	.word	0x0001e140


	//   ....[109]....
        /*0d48*/ 	.word	0x0001e160


	//   ....[110]....
        /*0d4c*/ 	.word	0x0001e1f0


	//   ....[111]....
        /*0d50*/ 	.word	0x0001e210


	//   ....[112]....
        /*0d54*/ 	.word	0x0001e290


	//   ....[113]....
        /*0d58*/ 	.word	0x0001e2b0


	//   ....[114]....
        /*0d5c*/ 	.word	0x0001e330


	//   ....[115]....
        /*0d60*/ 	.word	0x0001e350


	//   ....[116]....
        /*0d64*/ 	.word	0x0001e3d0


	//   ....[117]....
        /*0d68*/ 	.word	0x0001e3f0


	//   ....[118]....
        /*0d6c*/ 	.word	0x0001e470


	//   ....[119]....
        /*0d70*/ 	.word	0x0001e490


	//   ....[120]....
        /*0d74*/ 	.word	0x0001e510


	//   ....[121]....
        /*0d78*/ 	.word	0x0001e530


	//   ....[122]....
        /*0d7c*/ 	.word	0x0001e540


	//   ....[123]....
        /*0d80*/ 	.word	0x0001e550


	//   ....[124]....
        /*0d84*/ 	.word	0x0001ee50


	//   ....[125]....
        /*0d88*/ 	.word	0x0001ee80


	//   ....[126]....
        /*0d8c*/ 	.word	0x0001eea0


	//   ....[127]....
        /*0d90*/ 	.word	0x0001ef20


	//   ....[128]....
        /*0d94*/ 	.word	0x0001ef40


	//   ....[129]....
        /*0d98*/ 	.word	0x0001efc0


	//   ....[130]....
        /*0d9c*/ 	.word	0x0001efe0


	//   ....[131]....
        /*0da0*/ 	.word	0x0001f060


	//   ....[132]....
        /*0da4*/ 	.word	0x0001f080


	//   ....[133]....
        /*0da8*/ 	.word	0x0001f100


	//   ....[134]....
        /*0dac*/ 	.word	0x0001f120


	//   ....[135]....
        /*0db0*/ 	.word	0x0001f1a0


	//   ....[136]....
        /*0db4*/ 	.word	0x0001f1c0


	//   ....[137]....
        /*0db8*/ 	.word	0x0001f240


	//   ....[138]....
        /*0dbc*/ 	.word	0x0001f260


	//   ....[139]....
        /*0dc0*/ 	.word	0x0001f270


	//   ....[140]....
        /*0dc4*/ 	.word	0x0001f2e0


	//   ....[141]....
        /*0dc8*/ 	.word	0x0001f330


	//   ....[142]....
        /*0dcc*/ 	.word	0x0001f3e0


	//   ....[143]....
        /*0dd0*/ 	.word	0x0001f3f0


	//   ....[144]....
        /*0dd4*/ 	.word	0x0001f460


	//   ....[145]....
        /*0dd8*/ 	.word	0x0001f470


	//   ....[146]....
        /*0ddc*/ 	.word	0x0001f480


	//   ....[147]....
        /*0de0*/ 	.word	0x0001f490


	//   ....[148]....
        /*0de4*/ 	.word	0x0001fc70


	//   ....[149]....
        /*0de8*/ 	.word	0x0001fc90


	//   ....[150]....
        /*0dec*/ 	.word	0x0001fd00


	//   ....[151]....
        /*0df0*/ 	.word	0x0001fd10


	//   ....[152]....
        /*0df4*/ 	.word	0x0001fd50


	//   ....[153]....
        /*0df8*/ 	.word	0x0001fd60


	//   ....[154]....
        /*0dfc*/ 	.word	0x0001fda0


	//   ....[155]....
        /*0e00*/ 	.word	0x0001fdb0


	//   ....[156]....
        /*0e04*/ 	.word	0x0001fdf0


	//   ....[157]....
        /*0e08*/ 	.word	0x0001fe00


	//   ....[158]....
        /*0e0c*/ 	.word	0x0001fe40


	//   ....[159]....
        /*0e10*/ 	.word	0x0001fe50


	//   ....[160]....
        /*0e14*/ 	.word	0x0001fe90


	//   ....[161]....
        /*0e18*/ 	.word	0x0001fea0


	//   ....[162]....
        /*0e1c*/ 	.word	0x0001feb0


	//   ....[163]....
        /*0e20*/ 	.word	0x0001fef0


	//   ....[164]....
        /*0e24*/ 	.word	0x000201a0


	//   ....[165]....
        /*0e28*/ 	.word	0x000201d0


	//   ....[166]....
        /*0e2c*/ 	.word	0x00020230


	//   ....[167]....
        /*0e30*/ 	.word	0x00020240


	//   ....[168]....
        /*0e34*/ 	.word	0x00020290


	//   ....[169]....
        /*0e38*/ 	.word	0x000202a0


	//   ....[170]....
        /*0e3c*/ 	.word	0x000202f0


	//   ....[171]....
        /*0e40*/ 	.word	0x00020300


	//   ....[172]....
        /*0e44*/ 	.word	0x00020350


	//   ....[173]....
        /*0e48*/ 	.word	0x00020360


	//   ....[174]....
        /*0e4c*/ 	.word	0x000203b0


	//   ....[175]....
        /*0e50*/ 	.word	0x000203c0


	//   ....[176]....
        /*0e54*/ 	.word	0x00020410


	//   ....[177]....
        /*0e58*/ 	.word	0x00020420


	//   ....[178]....
        /*0e5c*/ 	.word	0x00020430


	//   ....[179]....
        /*0e60*/ 	.word	0x00020470


	//   ....[180]....
        /*0e64*/ 	.word	0x00020a50


	//   ....[181]....
        /*0e68*/ 	.word	0x00020a90


	//   ....[182]....
        /*0e6c*/ 	.word	0x00020ab0


	//   ....[183]....
        /*0e70*/ 	.word	0x00020af0


	//   ....[184]....
        /*0e74*/ 	.word	0x00020b10


	//   ....[185]....
        /*0e78*/ 	.word	0x00020b50


	//   ....[186]....
        /*0e7c*/ 	.word	0x00020b70


	//   ....[187]....
        /*0e80*/ 	.word	0x00020bb0


	//   ....[188]....
        /*0e84*/ 	.word	0x00020bd0


	//   ....[189]....
        /*0e88*/ 	.word	0x00020c10


	//   ....[190]....
        /*0e8c*/ 	.word	0x00020c30


	//   ....[191]....
        /*0e90*/ 	.word	0x00020c70


	//   ....[192]....
        /*0e94*/ 	.word	0x00020c90


	//   ....[193]....
        /*0e98*/ 	.word	0x00020cd0


	//   ....[194]....
        /*0e9c*/ 	.word	0x00020cf0


	//   ....[195]....
        /*0ea0*/ 	.word	0x00020d00


	//   ....[196]....
        /*0ea4*/ 	.word	0x000210d0


	//   ....[197]....
        /*0ea8*/ 	.word	0x00021100


	//   ....[198]....
        /*0eac*/ 	.word	0x00021160


	//   ....[199]....
        /*0eb0*/ 	.word	0x00021190


	//   ....[200]....
        /*0eb4*/ 	.word	0x000211c0


	//   ....[201]....
        /*0eb8*/ 	.word	0x000211f0


	//   ....[202]....
        /*0ebc*/ 	.word	0x00021220


	//   ....[203]....
        /*0ec0*/ 	.word	0x00021250


	//   ....[204]....
        /*0ec4*/ 	.word	0x000213f0


	//   ....[205]....
        /*0ec8*/ 	.word	0x00021420


	//   ....[206]....
        /*0ecc*/ 	.word	0x00021450


	//   ....[207]....
        /*0ed0*/ 	.word	0x00021480


	//   ....[208]....
        /*0ed4*/ 	.word	0x000214b0


	//   ....[209]....
        /*0ed8*/ 	.word	0x000214e0


	//   ....[210]....
        /*0edc*/ 	.word	0x000215a0


	//   ....[211]....
        /*0ee0*/ 	.word	0x000215c0


	//   ....[212]....
        /*0ee4*/ 	.word	0x000215e0


	//   ....[213]....
        /*0ee8*/ 	.word	0x00021640


	//   ....[214]....
        /*0eec*/ 	.word	0x00022070


	//   ....[215]....
        /*0ef0*/ 	.word	0x000223b0


	//   ....[216]....
        /*0ef4*/ 	.word	0x00022440


	//   ....[217]....
        /*0ef8*/ 	.word	0x000224d0


	//   ....[218]....
        /*0efc*/ 	.word	0x00022560


	//   ....[219]....
        /*0f00*/ 	.word	0x00022640


	//   ....[220]....
        /*0f04*/ 	.word	0x000226d0


	//   ....[221]....
        /*0f08*/ 	.word	0x00022770


	//   ....[222]....
        /*0f0c*/ 	.word	0x00022800


	//   ....[223]....
        /*0f10*/ 	.word	0x000228f0


	//   ....[224]....
        /*0f14*/ 	.word	0x00022980


	//   ....[225]....
        /*0f18*/ 	.word	0x00022a20


	//   ....[226]....
        /*0f1c*/ 	.word	0x00022ab0


	//   ....[227]....
        /*0f20*/ 	.word	0x00022bf0


	//   ....[228]....
        /*0f24*/ 	.word	0x00022ca0


	//   ....[229]....
        /*0f28*/ 	.word	0x00022d30


	//   ....[230]....
        /*0f2c*/ 	.word	0x00022d80


	//   ....[231]....
        /*0f30*/ 	.word	0x00022dd0


	//   ....[232]....
        /*0f34*/ 	.word	0x00022e60


	//   ....[233]....
        /*0f38*/ 	.word	0x00022ef0


	//   ....[234]....
        /*0f3c*/ 	.word	0x00022f40


	//   ....[235]....
        /*0f40*/ 	.word	0x00022f90


	//   ....[236]....
        /*0f44*/ 	.word	0x00023080


	//   ....[237]....
        /*0f48*/ 	.word	0x00023130


	//   ....[238]....
        /*0f4c*/ 	.word	0x00023180


	//   ....[239]....
        /*0f50*/ 	.word	0x000231d0


	//   ....[240]....
        /*0f54*/ 	.word	0x00023360


	//   ....[241]....
        /*0f58*/ 	.word	0x000234b0


	//   ....[242]....
        /*0f5c*/ 	.word	0x00023560


	//   ....[243]....
        /*0f60*/ 	.word	0x000235b0


	//   ....[244]....
        /*0f64*/ 	.word	0x00023910


	//   ....[245]....
        /*0f68*/ 	.word	0x00023970


	//   ....[246]....
        /*0f6c*/ 	.word	0x00023a30


	//   ....[247]....
        /*0f70*/ 	.word	0x00023aa0


	//   ....[248]....
        /*0f74*/ 	.word	0x00023b00


	//   ....[249]....
        /*0f78*/ 	.word	0x00023bb0


	//   ....[250]....
        /*0f7c*/ 	.word	0x00023c10


	//   ....[251]....
        /*0f80*/ 	.word	0x00023ca0


	//   ....[252]....
        /*0f84*/ 	.word	0x00023d20


	//   ....[253]....
        /*0f88*/ 	.word	0x00023d70


	//   ....[254]....
        /*0f8c*/ 	.word	0x00023e00


	//   ....[255]....
        /*0f90*/ 	.word	0x00023e90


	//   ....[0]....
        /*0f94*/ 	.word	0x00023f30


	//   ....[1]....
        /*0f98*/ 	.word	0x00023fd0


	//   ....[2]....
        /*0f9c*/ 	.word	0x00024030


	//   ....[3]....
        /*0fa0*/ 	.word	0x000240a0


	//   ....[4]....
        /*0fa4*/ 	.word	0x00024100


	//   ....[5]....
        /*0fa8*/ 	.word	0x00024170


	//   ....[6]....
        /*0fac*/ 	.word	0x00024230


	//   ....[7]....
        /*0fb0*/ 	.word	0x00024290


	//   ....[8]....
        /*0fb4*/ 	.word	0x00024350


	//   ....[9]....
        /*0fb8*/ 	.word	0x00024630


	//   ....[10]....
        /*0fbc*/ 	.word	0x00024720


	//   ....[11]....
        /*0fc0*/ 	.word	0x000247c0


	//   ....[12]....
        /*0fc4*/ 	.word	0x00024820


	//   ....[13]....
        /*0fc8*/ 	.word	0x00024910


	//   ....[14]....
        /*0fcc*/ 	.word	0x00024980


	//   ....[15]....
        /*0fd0*/ 	.word	0x00024a70


	//   ....[16]....
        /*0fd4*/ 	.word	0x00024ae0


	//   ....[17]....
        /*0fd8*/ 	.word	0x00024bd0


	//   ....[18]....
        /*0fdc*/ 	.word	0x00024c40


	//   ....[19]....
        /*0fe0*/ 	.word	0x00024d30


	//   ....[20]....
        /*0fe4*/ 	.word	0x00024da0


	//   ....[21]....
        /*0fe8*/ 	.word	0x00024e90


	//   ....[22]....
        /*0fec*/ 	.word	0x00024f00


	//   ....[23]....
        /*0ff0*/ 	.word	0x00024ff0


	//   ....[24]....
        /*0ff4*/ 	.word	0x00025060


	//   ....[25]....
        /*0ff8*/ 	.word	0x00025100


	//   ....[26]....
        /*0ffc*/ 	.word	0x000251f0


	//   ....[27]....
        /*1000*/ 	.word	0x00025260


	//   ....[28]....
        /*1004*/ 	.word	0x000252c0


	//   ....[29]....
        /*1008*/ 	.word	0x000253b0


	//   ....[30]....
        /*100c*/ 	.word	0x00025410


	//   ....[31]....
        /*1010*/ 	.word	0x00025510


	//   ....[32]....
        /*1014*/ 	.word	0x00025570


	//   ....[33]....
        /*1018*/ 	.word	0x00025670


	//   ....[34]....
        /*101c*/ 	.word	0x000256d0


	//   ....[35]....
        /*1020*/ 	.word	0x000257d0


	//   ....[36]....
        /*1024*/ 	.word	0x00025830


	//   ....[37]....
        /*1028*/ 	.word	0x00025930


	//   ....[38]....
        /*102c*/ 	.word	0x00025990


	//   ....[39]....
        /*1030*/ 	.word	0x00025a90


	//   ....[40]....
        /*1034*/ 	.word	0x00025af0


	//   ....[41]....
        /*1038*/ 	.word	0x00025ba0


	//   ....[42]....
        /*103c*/ 	.word	0x00025c60


	//   ....[43]....
        /*1040*/ 	.word	0x00025d40


	//   ....[44]....
        /*1044*/ 	.word	0x00025da0


	//   ....[45]....
        /*1048*/ 	.word	0x00025e80


	//   ....[46]....
        /*104c*/ 	.word	0x00025ee0


	//   ....[47]....
        /*1050*/ 	.word	0x00025fb0


	//   ....[48]....
        /*1054*/ 	.word	0x00026010


	//   ....[49]....
        /*1058*/ 	.word	0x000260d0


	//   ....[50]....
        /*105c*/ 	.word	0x00026210


	//   ....[51]....
        /*1060*/ 	.word	0x000262c0


	//   ....[52]....
        /*1064*/ 	.word	0x00026340


	//   ....[53]....
        /*1068*/ 	.word	0x00026400


	//   ....[54]....
        /*106c*/ 	.word	0x00026460


	//   ....[55]....
        /*1070*/ 	.word	0x00026510


	//   ....[56]....
        /*1074*/ 	.word	0x00026570


	//   ....[57]....
        /*1078*/ 	.word	0x00026620


	//   ....[58]....
        /*107c*/ 	.word	0x00026680


	//   ....[59]....
        /*1080*/ 	.word	0x00026730


	//   ....[60]....
        /*1084*/ 	.word	0x00026790


	//   ....[61]....
        /*1088*/ 	.word	0x00026840


	//   ....[62]....
        /*108c*/ 	.word	0x000268a0


	//   ....[63]....
        /*1090*/ 	.word	0x00026950


	//   ....[64]....
        /*1094*/ 	.word	0x000269b0


	//   ....[65]....
        /*1098*/ 	.word	0x00026a60


	//   ....[66]....
        /*109c*/ 	.word	0x00026b50


	//   ....[67]....
        /*10a0*/ 	.word	0x00026c00


	//   ....[68]....
        /*10a4*/ 	.word	0x00026c60


	//   ....[69]....
        /*10a8*/ 	.word	0x00026d20


	//   ....[70]....
        /*10ac*/ 	.word	0x00026d80


	//   ....[71]....
        /*10b0*/ 	.word	0x00026e40


	//   ....[72]....
        /*10b4*/ 	.word	0x00026ea0


	//   ....[73]....
        /*10b8*/ 	.word	0x00026f60


	//   ....[74]....
        /*10bc*/ 	.word	0x00026fc0


	//   ....[75]....
        /*10c0*/ 	.word	0x00027080


	//   ....[76]....
        /*10c4*/ 	.word	0x000270e0


	//   ....[77]....
        /*10c8*/ 	.word	0x000271a0


	//   ....[78]....
        /*10cc*/ 	.word	0x00027200


	//   ....[79]....
        /*10d0*/ 	.word	0x000272c0


	//   ....[80]....
        /*10d4*/ 	.word	0x00027320


	//   ....[81]....
        /*10d8*/ 	.word	0x000273d0


	//   ....[82]....
        /*10dc*/ 	.word	0x000274c0


	//   ....[83]....
        /*10e0*/ 	.word	0x00027570


	//   ....[84]....
        /*10e4*/ 	.word	0x000275e0


	//   ....[85]....
        /*10e8*/ 	.word	0x00027690


	//   ....[86]....
        /*10ec*/ 	.word	0x000276f0


	//   ....[87]....
        /*10f0*/ 	.word	0x000277a0


	//   ....[88]....
        /*10f4*/ 	.word	0x00027800


	//   ....[89]....
        /*10f8*/ 	.word	0x000278b0


	//   ....[90]....
        /*10fc*/ 	.word	0x00027910


	//   ....[91]....
        /*1100*/ 	.word	0x000279c0


	//   ....[92]....
        /*1104*/ 	.word	0x00027a20


	//   ....[93]....
        /*1108*/ 	.word	0x00027ad0


	//   ....[94]....
        /*110c*/ 	.word	0x00027b30


	//   ....[95]....
        /*1110*/ 	.word	0x00027be0


	//   ....[96]....
        /*1114*/ 	.word	0x00027c40


	//   ....[97]....
        /*1118*/ 	.word	0x00027ce0


	//   ....[98]....
        /*111c*/ 	.word	0x00027d70


	//   ....[99]....
        /*1120*/ 	.word	0x00027e10


	//   ....[100]....
        /*1124*/ 	.word	0x00027f80


	//   ....[101]....
        /*1128*/ 	.word	0x00027ff0


	//   ....[102]....
        /*112c*/ 	.word	0x00028060


	//   ....[103]....
        /*1130*/ 	.word	0x000280d0


	//   ....[104]....
        /*1134*/ 	.word	0x00028140


	//   ....[105]....
        /*1138*/ 	.word	0x000281c0


	//   ....[106]....
        /*113c*/ 	.word	0x00028240


	//   ....[107]....
        /*1140*/ 	.word	0x000282d0


	//   ....[108]....
        /*1144*/ 	.word	0x00028340


	//   ....[109]....
        /*1148*/ 	.word	0x000283b0


	//   ....[110]....
        /*114c*/ 	.word	0x00028420


	//   ....[111]....
        /*1150*/ 	.word	0x000284a0


	//   ....[112]....
        /*1154*/ 	.word	0x00028510


	//   ....[113]....
        /*1158*/ 	.word	0x000285c0


	//   ....[114]....
        /*115c*/ 	.word	0x00028610


	//   ....[115]....
        /*1160*/ 	.word	0x000286a0


	//   ....[116]....
        /*1164*/ 	.word	0x000287d0


	//----- nvinfo : EIATTR_REG_RECONFIG
	.align		4
.L_233:
        /*1168*/ 	.byte	0x01, 0x54
	.zero		2


	//----- nvinfo : EIATTR_SYSCALL_OFFSETS
	.align		4
        /*116c*/ 	.byte	0x04, 0x46
        /*116e*/ 	.short	(.L_235 - .L_234)


	//   ....[0]....
.L_234:
        /*1170*/ 	.word	0x00001e90


	//   ....[1]....
        /*1174*/ 	.word	0x00001fe0


	//   ....[2]....
        /*1178*/ 	.word	0x00006da0


	//   ....[3]....
        /*117c*/ 	.word	0x000070c0


	//   ....[4]....
        /*1180*/ 	.word	0x0001d7d0


	//   ....[5]....
        /*1184*/ 	.word	0x0001d920


	//   ....[6]....
        /*1188*/ 	.word	0x0001da10


	//   ....[7]....
        /*118c*/ 	.word	0x0001e970


	//----- nvinfo : EIATTR_MBARRIER_INSTR_OFFSETS
	.align		4
.L_235:
        /*1190*/ 	.byte	0x04, 0x39
        /*1192*/ 	.short	(.L_237 - .L_236)


	//   ....[0]....
.L_236:
        /*1194*/ 	.word	0x00000270
        /*1198*/ 	.word	0x000000ff
        /*119c*/ 	.word	0x00016800
        /*11a0*/ 	.short	0x0100
        /*11a2*/ 	.byte	0x08
	.zero		1


	//   ....[1]....
        /*11a4*/ 	.word	0x00000280
        /*11a8*/ 	.word	0x000000ff
        /*11ac*/ 	.word	0x00016820
        /*11b0*/ 	.short	0x0100
        /*11b2*/ 	.byte	0x08
	.zero		1


	//   ....[2]....
        /*11b4*/ 	.word	0x00000370
        /*11b8*/ 	.word	0x000000ff
        /*11bc*/ 	.word	0x00016830
        /*11c0*/ 	.short	0x0100
        /*11c2*/ 	.byte	0x08
	.zero		1


	//   ....[3]....
        /*11c4*/ 	.word	0x00000380
        /*11c8*/ 	.word	0x000000ff
        /*11cc*/ 	.word	0x00016840
        /*11d0*/ 	.short	0x0100
        /*11d2*/ 	.byte	0x08
	.zero		1


	//   ....[4]....
        /*11d4*/ 	.word	0x00000390
        /*11d8*/ 	.word	0x000000ff
        /*11dc*/ 	.word	0x00016838
        /*11e0*/ 	.short	0x0100
        /*11e2*/ 	.byte	0x08
	.zero		1


	//   ....[5]....
        /*11e4*/ 	.word	0x000003a0
        /*11e8*/ 	.word	0x000000ff
        /*11ec*/ 	.word	0x00016848
        /*11f0*/ 	.short	0x0100
        /*11f2*/ 	.byte	0x08
	.zero		1


	//   ....[6]....
        /*11f4*/ 	.word	0x000004d0
        /*11f8*/ 	.word	0x000000ff
        /*11fc*/ 	.word	0x00016850
        /*1200*/ 	.short	0x0100
        /*1202*/ 	.byte	0x08
	.zero		1


	//   ....[7]....
        /*1204*/ 	.word	0x000004e0
        /*1208*/ 	.word	0x000000ff
        /*120c*/ 	.word	0x00016860
        /*1210*/ 	.short	0x0100
        /*1212*/ 	.byte	0x08
	.zero		1


	//   ....[8]....
        /*1214*/ 	.word	0x000004f0
        /*1218*/ 	.word	0x000000ff
        /*121c*/ 	.word	0x00016858
        /*1220*/ 	.short	0x0100
        /*1222*/ 	.byte	0x08
	.zero		1


	//   ....[9]....
        /*1224*/ 	.word	0x00000500
        /*1228*/ 	.word	0x000000ff
        /*122c*/ 	.word	0x00016868
        /*1230*/ 	.short	0x0100
        /*1232*/ 	.byte	0x08
	.zero		1


	//   ....[10]....
        /*1234*/ 	.word	0x000005f0
        /*1238*/ 	.word	0x000000ff
        /*123c*/ 	.word	0x00016870
        /*1240*/ 	.short	0x0100
        /*1242*/ 	.byte	0x06
	.zero		1


	//   ....[11]....
        /*1244*/ 	.word	0x00000600
        /*1248*/ 	.word	0x000000ff
        /*124c*/ 	.word	0x00016880
        /*1250*/ 	.short	0x0100
        /*1252*/ 	.byte	0x06
	.zero		1


	//   ....[12]....
        /*1254*/ 	.word	0x00000610
        /*1258*/ 	.word	0x000000ff
        /*125c*/ 	.word	0x00016878
        /*1260*/ 	.short	0x0100
        /*1262*/ 	.byte	0x06
	.zero		1


	//   ....[13]....
        /*1264*/ 	.word	0x00000620
        /*1268*/ 	.word	0x000000ff
        /*126c*/ 	.word	0x00016888
        /*1270*/ 	.short	0x0100
        /*1272*/ 	.byte	0x06
	.zero		1


	//   ....[14]....
        /*1274*/ 	.word	0x00000750
        /*1278*/ 	.word	0x000000ff
        /*127c*/ 	.word	0x00016890
        /*1280*/ 	.short	0x0100
        /*1282*/ 	.byte	0x08
	.zero		1


	//   ....[15]....
        /*1284*/ 	.word	0x00000760
        /*1288*/ 	.word	0x000000ff
        /*128c*/ 	.word	0x000168a0
        /*1290*/ 	.short	0x0100
        /*1292*/ 	.byte	0x08
	.zero		1


	//   ....[16]....
        /*1294*/ 	.word	0x00000770
        /*1298*/ 	.word	0x000000ff
        /*129c*/ 	.word	0x00016898
        /*12a0*/ 	.short	0x0100
        /*12a2*/ 	.byte	0x08
	.zero		1


	//   ....[17]....
        /*12a4*/ 	.word	0x00000780
        /*12a8*/ 	.word	0x000000ff
        /*12ac*/ 	.word	0x000168a8
        /*12b0*/ 	.short	0x0100
        /*12b2*/ 	.byte	0x08
	.zero		1


	//   ....[18]....
        /*12b4*/ 	.word	0x000008b0
        /*12b8*/ 	.word	0x000000ff
        /*12bc*/ 	.word	0x000168b0
        /*12c0*/ 	.short	0x0100
        /*12c2*/ 	.byte	0x08
	.zero		1


	//   ....[19]....
        /*12c4*/ 	.word	0x000008c0
        /*12c8*/ 	.word	0x000000ff
        /*12cc*/ 	.word	0x000168c0
        /*12d0*/ 	.short	0x0100
        /*12d2*/ 	.byte	0x08
	.zero		1


	//   ....[20]....
        /*12d4*/ 	.word	0x000008d0
        /*12d8*/ 	.word	0x000000ff
        /*12dc*/ 	.word	0x000168b8
        /*12e0*/ 	.short	0x0100
        /*12e2*/ 	.byte	0x08
	.zero		1


	//   ....[21]....
        /*12e4*/ 	.word	0x000008e0
        /*12e8*/ 	.word	0x000000ff
        /*12ec*/ 	.word	0x000168c8
        /*12f0*/ 	.short	0x0100
        /*12f2*/ 	.byte	0x08
	.zero		1


	//   ....[22]....
        /*12f4*/ 	.word	0x000031a0
        /*12f8*/ 	.word	0x00000045
        /*12fc*/ 	.word	0x00016890
        /*1300*/ 	.short	0x010a
        /*1302*/ 	.byte	0x3f
	.zero		1


	//   ....[23]....
        /*1304*/ 	.word	0x00004710
        /*1308*/ 	.word	0x00000045
        /*130c*/ 	.word	0x00016890
        /*1310*/ 	.short	0x010a
        /*1312*/ 	.byte	0x3f
	.zero		1


	//   ....[24]....
        /*1314*/ 	.word	0x00005850
        /*1318*/ 	.word	0x00000045
        /*131c*/ 	.word	0x00016890
        /*1320*/ 	.short	0x010a
        /*1322*/ 	.byte	0x3f
	.zero		1


	//   ....[25]....
        /*1324*/ 	.word	0x00005d60
        /*1328*/ 	.word	0x00000008
        /*132c*/ 	.word	0x00000000
        /*1330*/ 	.short	0x0101
        /*1332*/ 	.byte	0x3f
	.zero		1


	//   ....[26]....
        /*1334*/ 	.word	0x00005da0
        /*1338*/ 	.word	0x00000045
        /*133c*/ 	.word	0x000168b0
        /*1340*/ 	.short	0x010a
        /*1342*/ 	.byte	0x3f
	.zero		1


	//   ....[27]....
        /*1344*/ 	.word	0x00006230
        /*1348*/ 	.word	0x00000045
        /*134c*/ 	.word	0x00000000
        /*1350*/ 	.short	0x0101
        /*1352*/ 	.byte	0x3f
	.zero		1


	//   ....[28]....
        /*1354*/ 	.word	0x00006e40
        /*1358*/ 	.word	0x00000002
        /*135c*/ 	.word	0x00016800
        /*1360*/ 	.short	0x010a
        /*1362*/ 	.byte	0x3f
	.zero		1


	//   ....[29]....
        /*1364*/ 	.word	0x00006e90
        /*1368*/ 	.word	0x00000002
        /*136c*/ 	.word	0x00016800
        /*1370*/ 	.short	0x010a
        /*1372*/ 	.byte	0x3f
	.zero		1


	//   ....[30]....
        /*1374*/ 	.word	0x00007ad0
        /*1378*/ 	.word	0x00000002
        /*137c*/ 	.word	0x00016800
        /*1380*/ 	.short	0x010a
        /*1382*/ 	.byte	0x3f
	.zero		1


	//   ....[31]....
        /*1384*/ 	.word	0x000090f0
        /*1388*/ 	.word	0x00000002
        /*138c*/ 	.word	0x00016800
        /*1390*/ 	.short	0x010a
        /*1392*/ 	.byte	0x3f
	.zero		1


	//   ....[32]....
        /*1394*/ 	.word	0x0000a0d0
        /*1398*/ 	.word	0x00000000
        /*139c*/ 	.word	0x00016830
        /*13a0*/ 	.short	0x010a
        /*13a2*/ 	.byte	0x3f
	.zero		1


	//   ....[33]....
        /*13a4*/ 	.word	0x0000a180
        /*13a8*/ 	.word	0x00000000
        /*13ac*/ 	.word	0x00016830
        /*13b0*/ 	.short	0x010a
        /*13b2*/ 	.byte	0x3f
	.zero		1


	//   ....[34]....
        /*13b4*/ 	.word	0x0000ab20
        /*13b8*/ 	.word	0x00000004
        /*13bc*/ 	.word	0x00000000
        /*13c0*/ 	.short	0x0101
        /*13c2*/ 	.byte	0x3f
	.zero		1


	//   ....[35]....
        /*13c4*/ 	.word	0x0000dc20
        /*13c8*/ 	.word	0x00000009
        /*13cc*/ 	.word	0x00016830
        /*13d0*/ 	.short	0x010a
        /*13d2*/ 	.byte	0x3f
	.zero		1


	//   ....[36]....
        /*13d4*/ 	.word	0x0000dc70
        /*13d8*/ 	.word	0x00000009
        /*13dc*/ 	.word	0x00016830
        /*13e0*/ 	.short	0x010a
        /*13e2*/ 	.byte	0x3f
	.zero		1


	//   ....[37]....
        /*13e4*/ 	.word	0x0000df90
        /*13e8*/ 	.word	0x00000009
        /*13ec*/ 	.word	0x00016850
        /*13f0*/ 	.short	0x010a
        /*13f2*/ 	.byte	0x3f
	.zero		1


	//   ....[38]....
        /*13f4*/ 	.word	0x0000dfd0
        /*13f8*/ 	.word	0x00000009
        /*13fc*/ 	.word	0x00016850
        /*1400*/ 	.short	0x010a
        /*1402*/ 	.byte	0x3f
	.zero		1


	//   ....[39]....
        /*1404*/ 	.word	0x0000eb00
        /*1408*/ 	.word	0x00000038
        /*140c*/ 	.word	0x00000000
        /*1410*/ 	.short	0x0101
        /*1412*/ 	.byte	0x3f
	.zero		1


	//   ....[40]....
        /*1414*/ 	.word	0x00010f20
        /*1418*/ 	.word	0x00000013
        /*141c*/ 	.word	0x00000000
        /*1420*/ 	.short	0x0101
        /*1422*/ 	.byte	0x3f
	.zero		1


	//   ....[41]....
        /*1424*/ 	.word	0x00011720
        /*1428*/ 	.word	0x00000009
        /*142c*/ 	.word	0x00016830
        /*1430*/ 	.short	0x010a
        /*1432*/ 	.byte	0x3f
	.zero		1


	//   ....[42]....
        /*1434*/ 	.word	0x00011770
        /*1438*/ 	.word	0x00000009
        /*143c*/ 	.word	0x00016830
        /*1440*/ 	.short	0x010a
        /*1442*/ 	.byte	0x3f
	.zero		1


	//   ....[43]....
        /*1444*/ 	.word	0x00011ac0
        /*1448*/ 	.word	0x00000009
        /*144c*/ 	.word	0x00016850
        /*1450*/ 	.short	0x010a
        /*1452*/ 	.byte	0x3f
	.zero		1


	//   ....[44]....
        /*1454*/ 	.word	0x00011b00
        /*1458*/ 	.word	0x00000009
        /*145c*/ 	.word	0x00016850
        /*1460*/ 	.short	0x010a
        /*1462*/ 	.byte	0x3f
	.zero		1


	//   ....[45]....
        /*1464*/ 	.word	0x00012060
        /*1468*/ 	.word	0x0000000c
        /*146c*/ 	.word	0x00000000
        /*1470*/ 	.short	0x0101
        /*1472*/ 	.byte	0x3f
	.zero		1


	//   ....[46]....
        /*1474*/ 	.word	0x000139d0
        /*1478*/ 	.word	0x0000000f
        /*147c*/ 	.word	0x00000000
        /*1480*/ 	.short	0x0101
        /*1482*/ 	.byte	0x3f
	.zero		1


	//   ....[47]....
        /*1484*/ 	.word	0x00013f00
        /*1488*/ 	.word	0x00000009
        /*148c*/ 	.word	0x00016830
        /*1490*/ 	.short	0x010a
        /*1492*/ 	.byte	0x3f
	.zero		1


	//   ....[48]....
        /*1494*/ 	.word	0x00013f50
        /*1498*/ 	.word	0x00000009
        /*149c*/ 	.word	0x00016830
        /*14a0*/ 	.short	0x010a
        /*14a2*/ 	.byte	0x3f
	.zero		1


	//   ....[49]....
        /*14a4*/ 	.word	0x000142a0
        /*14a8*/ 	.word	0x00000009
        /*14ac*/ 	.word	0x00016850
        /*14b0*/ 	.short	0x010a
        /*14b2*/ 	.byte	0x3f
	.zero		1


	//   ....[50]....
        /*14b4*/ 	.word	0x000142e0
        /*14b8*/ 	.word	0x00000009
        /*14bc*/ 	.word	0x00016850
        /*14c0*/ 	.short	0x010a
        /*14c2*/ 	.byte	0x3f
	.zero		1


	//   ....[51]....
        /*14c4*/ 	.word	0x000148b0
        /*14c8*/ 	.word	0x00000036
        /*14cc*/ 	.word	0x00000000
        /*14d0*/ 	.short	0x0101
        /*14d2*/ 	.byte	0x3f
	.zero		1


	//   ....[52]....
        /*14d4*/ 	.word	0x00017230
        /*14d8*/ 	.word	0x0000000f
        /*14dc*/ 	.word	0x00000000
        /*14e0*/ 	.short	0x0101
        /*14e2*/ 	.byte	0x3f
	.zero		1


	//   ....[53]....
        /*14e4*/ 	.word	0x00017680
        /*14e8*/ 	.word	0x0000000b
        /*14ec*/ 	.word	0x00016850
        /*14f0*/ 	.short	0x010a
        /*14f2*/ 	.byte	0x3f
	.zero		1


	//   ....[54]....
        /*14f4*/ 	.word	0x000176f0
        /*14f8*/ 	.word	0x0000000b
        /*14fc*/ 	.word	0x00016850
        /*1500*/ 	.short	0x010a
        /*1502*/ 	.byte	0x3f
	.zero		1


	//   ....[55]....
        /*1504*/ 	.word	0x00017d10
        /*1508*/ 	.word	0x00000002
        /*150c*/ 	.word	0x00000000
        /*1510*/ 	.short	0x0101
        /*1512*/ 	.byte	0x3f
	.zero		1


	//   ....[56]....
        /*1514*/ 	.word	0x00018d50
        /*1518*/ 	.word	0x00000000
        /*151c*/ 	.word	0x00000000
        /*1520*/ 	.short	0x0101
        /*1522*/ 	.byte	0x3f
	.zero		1


	//   ....[57]....
        /*1524*/ 	.word	0x00019370
        /*1528*/ 	.word	0x00000008
        /*152c*/ 	.word	0x00000000
        /*1530*/ 	.short	0x0101
        /*1532*/ 	.byte	0x3f
	.zero		1


	//   ....[58]....
        /*1534*/ 	.word	0x0001c340
        /*1538*/ 	.word	0x00000010
        /*153c*/ 	.word	0x00016820
        /*1540*/ 	.short	0x010a
        /*1542*/ 	.byte	0x3f
	.zero		1


	//   ....[59]....
        /*1544*/ 	.word	0x0001c400
        /*1548*/ 	.word	0x00000005
        /*154c*/ 	.word	0x000168a0
        /*1550*/ 	.short	0x010a
        /*1552*/ 	.byte	0x3f
	.zero		1


	//   ....[60]....
        /*1554*/ 	.word	0x0001c640
        /*1558*/ 	.word	0x00000005
        /*155c*/ 	.word	0x000168c0
        /*1560*/ 	.short	0x010a
        /*1562*/ 	.byte	0x3f
	.zero		1


	//   ....[61]....
        /*1564*/ 	.word	0x0001c9d0
        /*1568*/ 	.word	0x00000005
        /*156c*/ 	.word	0x000168a0
        /*1570*/ 	.short	0x010a
        /*1572*/ 	.byte	0x3f
	.zero		1


	//   ....[62]....
        /*1574*/ 	.word	0x0001cbf0
        /*1578*/ 	.word	0x00000005
        /*157c*/ 	.word	0x000168c0
        /*1580*/ 	.short	0x010a
        /*1582*/ 	.byte	0x3f
	.zero		1


	//   ....[63]....
        /*1584*/ 	.word	0x0001dec0
        /*1588*/ 	.word	0x00000003
        /*158c*/ 	.word	0x00016840
        /*1590*/ 	.short	0x010a
        /*1592*/ 	.byte	0x3f
	.zero		1


	//   ....[64]....
        /*1594*/ 	.word	0x0001e650
        /*1598*/ 	.word	0x00000003
        /*159c*/ 	.word	0x00016830
        /*15a0*/ 	.short	0x0107
        /*15a2*/ 	.byte	0x3f
	.zero		1


	//   ....[65]....
        /*15a4*/ 	.word	0x0001e720
        /*15a8*/ 	.word	0x00000003
        /*15ac*/ 	.word	0x00016830
        /*15b0*/ 	.short	0x0101
        /*15b2*/ 	.byte	0x3f
	.zero		1


	//   ....[66]....
        /*15b4*/ 	.word	0x0001f570
        /*15b8*/ 	.word	0x00000010
        /*15bc*/ 	.word	0x00016800
        /*15c0*/ 	.short	0x0107
        /*15c2*/ 	.byte	0x3f
	.zero		1


	//   ....[67]....
        /*15c4*/ 	.word	0x0001f660
        /*15c8*/ 	.word	0x00000010
        /*15cc*/ 	.word	0x00016800
        /*15d0*/ 	.short	0x0101
        /*15d2*/ 	.byte	0x3f
	.zero		1


	//   ....[68]....
        /*15d4*/ 	.word	0x0001f680
        /*15d8*/ 	.word	0x00000010
        /*15dc*/ 	.word	0x00016820
        /*15e0*/ 	.short	0x010a
        /*15e2*/ 	.byte	0x3f
	.zero		1


	//   ....[69]....
        /*15e4*/ 	.word	0x0001fa60
        /*15e8*/ 	.word	0x00000005
        /*15ec*/ 	.word	0x00016840
        /*15f0*/ 	.short	0x010a
        /*15f2*/ 	.byte	0x3f
	.zero		1


	//   ....[70]....
        /*15f4*/ 	.word	0x0001ff70
        /*15f8*/ 	.word	0x00000005
        /*15fc*/ 	.word	0x00016830
        /*1600*/ 	.short	0x0107
        /*1602*/ 	.byte	0x3f
	.zero		1


	//   ....[71]....
        /*1604*/ 	.word	0x00020030
        /*1608*/ 	.word	0x00000005
        /*160c*/ 	.word	0x00016830
        /*1610*/ 	.short	0x0101
        /*1612*/ 	.byte	0x3f
	.zero		1


	//   ....[72]....
        /*1614*/ 	.word	0x00020090
        /*1618*/ 	.word	0x00000005
        /*161c*/ 	.word	0x00016860
        /*1620*/ 	.short	0x010a
        /*1622*/ 	.byte	0x3f
	.zero		1


	//   ....[73]....
        /*1624*/ 	.word	0x00020560
        /*1628*/ 	.word	0x00000005
        /*162c*/ 	.word	0x00016850
        /*1630*/ 	.short	0x0107
        /*1632*/ 	.byte	0x3f
	.zero		1


	//   ....[74]....
        /*1634*/ 	.word	0x000206e0
        /*1638*/ 	.word	0x00000005
        /*163c*/ 	.word	0x00016850
        /*1640*/ 	.short	0x0101
        /*1642*/ 	.byte	0x3f
	.zero		1


	//   ....[75]....
        /*1644*/ 	.word	0x00020910
        /*1648*/ 	.word	0x00000000
        /*164c*/ 	.word	0x00016860
        /*1650*/ 	.short	0x010a
        /*1652*/ 	.byte	0x3f
	.zero		1


	//   ....[76]....
        /*1654*/ 	.word	0x00020db0
        /*1658*/ 	.word	0x00000000
        /*165c*/ 	.word	0x00016850
        /*1660*/ 	.short	0x0107
        /*1662*/ 	.byte	0x3f
	.zero		1


	//   ....[77]....
        /*1664*/ 	.word	0x00020e90
        /*1668*/ 	.word	0x00000000
        /*166c*/ 	.word	0x00016850
        /*1670*/ 	.short	0x0101
        /*1672*/ 	.byte	0x3f
	.zero		1


	//   ....[78]....
        /*1674*/ 	.word	0x00021ff0
        /*1678*/ 	.word	0x00000005
        /*167c*/ 	.word	0x00016820
        /*1680*/ 	.short	0x010a
        /*1682*/ 	.byte	0x3f
	.zero		1


	//   ....[79]....
        /*1684*/ 	.word	0x00022190
        /*1688*/ 	.word	0x00000003
        /*168c*/ 	.word	0x00016840
        /*1690*/ 	.short	0x010a
        /*1692*/ 	.byte	0x3f
	.zero		1


	//   ....[80]....
        /*1694*/ 	.word	0x00022220
        /*1698*/ 	.word	0x00000005
        /*169c*/ 	.word	0x00016840
        /*16a0*/ 	.short	0x010a
        /*16a2*/ 	.byte	0x3f
	.zero		1


	//   ....[81]....
        /*16a4*/ 	.word	0x00022260
        /*16a8*/ 	.word	0x00000003
        /*16ac*/ 	.word	0x00016860
        /*16b0*/ 	.short	0x010a
        /*16b2*/ 	.byte	0x3f
	.zero		1


	//   ....[82]....
        /*16b4*/ 	.word	0x000222a0
        /*16b8*/ 	.word	0x00000005
        /*16bc*/ 	.word	0x00016860
        /*16c0*/ 	.short	0x010a
        /*16c2*/ 	.byte	0x3f
	.zero		1


	//   ....[83]....
        /*16c4*/ 	.word	0x00022300
        /*16c8*/ 	.word	0x00000045
        /*16cc*/ 	.word	0x00016890
        /*16d0*/ 	.short	0x010a
        /*16d2*/ 	.byte	0x3f
	.zero		1


	//   ....[84]....
        /*16d4*/ 	.word	0x00022590
        /*16d8*/ 	.word	0x00000045
        /*16dc*/ 	.word	0x00016890
        /*16e0*/ 	.short	0x010a
        /*16e2*/ 	.byte	0x3f
	.zero		1


	//   ....[85]....
        /*16e4*/ 	.word	0x00022840
        /*16e8*/ 	.word	0x00000045
        /*16ec*/ 	.word	0x00016890
        /*16f0*/ 	.short	0x010a
        /*16f2*/ 	.byte	0x3f
	.zero		1


	//   ....[86]....
        /*16f4*/ 	.word	0x00022af0
        /*16f8*/ 	.word	0x00000045
        /*16fc*/ 	.word	0x000168b0
        /*1700*/ 	.short	0x010a
        /*1702*/ 	.byte	0x3f
	.zero		1


	//   ....[87]....
        /*1704*/ 	.word	0x00022fc0
        /*1708*/ 	.word	0x00000002
        /*170c*/ 	.word	0x00016800
        /*1710*/ 	.short	0x010a
        /*1712*/ 	.byte	0x3f
	.zero		1


	//   ....[88]....
        /*1714*/ 	.word	0x000235e0
        /*1718*/ 	.word	0x00000002
        /*171c*/ 	.word	0x00016800
        /*1720*/ 	.short	0x010a
        /*1722*/ 	.byte	0x3f
	.zero		1


	//   ....[89]....
        /*1724*/ 	.word	0x00023630
        /*1728*/ 	.word	0x00000000
        /*172c*/ 	.word	0x00016830
        /*1730*/ 	.short	0x010a
        /*1732*/ 	.byte	0x3f
	.zero		1


	//   ....[90]....
        /*1734*/ 	.word	0x00023680
        /*1738*/ 	.word	0x00000009
        /*173c*/ 	.word	0x00016830
        /*1740*/ 	.short	0x010a
        /*1742*/ 	.byte	0x3f
	.zero		1


	//   ....[91]....
        /*1744*/ 	.word	0x000236d0
        /*1748*/ 	.word	0x00000009
        /*174c*/ 	.word	0x00016850
        /*1750*/ 	.short	0x010a
        /*1752*/ 	.byte	0x3f
	.zero		1


	//   ....[92]....
        /*1754*/ 	.word	0x00023720
        /*1758*/ 	.word	0x00000009
        /*175c*/ 	.word	0x00016830
        /*1760*/ 	.short	0x010a
        /*1762*/ 	.byte	0x3f
	.zero		1


	//   ....[93]....
        /*1764*/ 	.word	0x00023770
        /*1768*/ 	.word	0x00000009
        /*176c*/ 	.word	0x00016850
        /*1770*/ 	.short	0x010a
        /*1772*/ 	.byte	0x3f
	.zero		1


	//   ....[94]....
        /*1774*/ 	.word	0x000237c0
        /*1778*/ 	.word	0x00000009
        /*177c*/ 	.word	0x00016830
        /*1780*/ 	.short	0x010a
        /*1782*/ 	.byte	0x3f
	.zero		1


	//   ....[95]....
        /*1784*/ 	.word	0x00023810
        /*1788*/ 	.word	0x00000009
        /*178c*/ 	.word	0x00016850
        /*1790*/ 	.short	0x010a
        /*1792*/ 	.byte	0x3f
	.zero		1


	//   ....[96]....
        /*1794*/ 	.word	0x00023860
        /*1798*/ 	.word	0x0000000b
        /*179c*/ 	.word	0x00016850
        /*17a0*/ 	.short	0x010a
        /*17a2*/ 	.byte	0x3f
	.zero		1


	//   ....[97]....
        /*17a4*/ 	.word	0x00024410
        /*17a8*/ 	.word	0x00000010
        /*17ac*/ 	.word	0x00016820
        /*17b0*/ 	.short	0x010a
        /*17b2*/ 	.byte	0x3f
	.zero		1


	//   ....[98]....
        /*17b4*/ 	.word	0x00024460
        /*17b8*/ 	.word	0x00000005
        /*17bc*/ 	.word	0x000168a0
        /*17c0*/ 	.short	0x010a
        /*17c2*/ 	.byte	0x3f
	.zero		1


	//   ....[99]....
        /*17c4*/ 	.word	0x000244b0
        /*17c8*/ 	.word	0x00000005
        /*17cc*/ 	.word	0x000168c0
        /*17d0*/ 	.short	0x010a
        /*17d2*/ 	.byte	0x3f
	.zero		1


	//   ....[100]....
        /*17d4*/ 	.word	0x00024500
        /*17d8*/ 	.word	0x00000005
        /*17dc*/ 	.word	0x000168a0
        /*17e0*/ 	.short	0x010a
        /*17e2*/ 	.byte	0x3f
	.zero		1


	//   ....[101]....
        /*17e4*/ 	.word	0x00024550
        /*17e8*/ 	.word	0x00000005
        /*17ec*/ 	.word	0x000168c0
        /*17f0*/ 	.short	0x010a
        /*17f2*/ 	.byte	0x3f
	.zero		1


	//   ....[102]....
        /*17f4*/ 	.word	0x00024670
        /*17f8*/ 	.word	0x00000003
        /*17fc*/ 	.word	0x00016840
        /*1800*/ 	.short	0x010a
        /*1802*/ 	.byte	0x3f
	.zero		1


	//   ....[103]....
        /*1804*/ 	.word	0x00026110
        /*1808*/ 	.word	0x00000010
        /*180c*/ 	.word	0x00016820
        /*1810*/ 	.short	0x010a
        /*1812*/ 	.byte	0x3f
	.zero		1


	//   ....[104]....
        /*1814*/ 	.word	0x00026160
        /*1818*/ 	.word	0x00000005
        /*181c*/ 	.word	0x00016840
        /*1820*/ 	.short	0x010a
        /*1822*/ 	.byte	0x3f
	.zero		1


	//   ....[105]....
        /*1824*/ 	.word	0x00026aa0
        /*1828*/ 	.word	0x00000005
        /*182c*/ 	.word	0x00016860
        /*1830*/ 	.short	0x010a
        /*1832*/ 	.byte	0x3f
	.zero		1


	//   ....[106]....
        /*1834*/ 	.word	0x00027410
        /*1838*/ 	.word	0x00000000
        /*183c*/ 	.word	0x00016860
        /*1840*/ 	.short	0x010a
        /*1842*/ 	.byte	0x3f
	.zero		1


	//   ....[107]....
        /*1844*/ 	.word	0x000286f0
        /*1848*/ 	.word	0x00000005
        /*184c*/ 	.word	0x00016820
        /*1850*/ 	.short	0x010a
        /*1852*/ 	.byte	0x3f
	.zero		1


	//   ....[108]....
        /*1854*/ 	.word	0x00028890
        /*1858*/ 	.word	0x00000003
        /*185c*/ 	.word	0x00016840
        /*1860*/ 	.short	0x010a
        /*1862*/ 	.byte	0x3f
	.zero		1


	//   ....[109]....
        /*1864*/ 	.word	0x000288e0
        /*1868*/ 	.word	0x00000005
        /*186c*/ 	.word	0x00016840
        /*1870*/ 	.short	0x010a
        /*1872*/ 	.byte	0x3f
	.zero		1


	//   ....[110]....
        /*1874*/ 	.word	0x00028930
        /*1878*/ 	.word	0x00000003
        /*187c*/ 	.word	0x00016860
        /*1880*/ 	.short	0x010a
        /*1882*/ 	.byte	0x3f
	.zero		1


	//----- nvinfo : EIATTR_NUM_MBARRIERS
	.align		4
.L_237:
        /*1884*/ 	.byte	0x03, 0x38
        /*1886*/ 	.short	0x0016


	//----- nvinfo : EIATTR_EXIT_INSTR_OFFSETS
	.align		4
        /*1888*/ 	.byte	0x04, 0x1c
        /*188a*/ 	.short	(.L_239 - .L_238)


	//   ....[0]....
.L_238:
        /*188c*/ 	.word	0x000222f0


	//----- nvinfo : EIATTR_MAX_THREADS
	.align		4
.L_239:
        /*1890*/ 	.byte	0x04, 0x05
        /*1892*/ 	.short	(.L_241 - .L_240)
.L_240:
        /*1894*/ 	.word	0x00000200
        /*1898*/ 	.word	0x00000001
        /*189c*/ 	.word	0x00000001


	//----- nvinfo : EIATTR_CRS_STACK_SIZE
	.align		4
.L_241:
        /*18a0*/ 	.byte	0x04, 0x1e
        /*18a2*/ 	.short	(.L_243 - .L_242)
.L_242:
        /*18a4*/ 	.word	0x00000000


	//----- nvinfo : EIATTR_CBANK_PARAM_SIZE
	.align		4
.L_243:
        /*18a8*/ 	.byte	0x03, 0x19
        /*18aa*/ 	.short	0x0af0


	//----- nvinfo : EIATTR_PARAM_CBANK
	.align		4
        /*18ac*/ 	.byte	0x04, 0x0a
        /*18ae*/ 	.short	(.L_245 - .L_244)
	.align		4
.L_244:
        /*18b0*/ 	.word	index@(.nv.constant0._ZN7cutlass13device_kernelIN5flash11enable_sm90INS1_16FlashAttnFwdSm90INS1_25CollectiveMainloopFwdSm90ILi2EN4cute5tupleIJNS5_1CILi1EEES8_S8_EEENS6_IJNS7_ILi192EEENS7_ILi128EEENS7_ILi64EEEEEELi64ENS_10bfloat16_tEfNS_4arch4Sm90ELb0ELb1ELb1ELb1ELb1ELb1ELb0ELb1ELb1ELb1ELb1ELb0EEENS1_21CollectiveEpilogueFwdINS6_IJSA_SC_SB_EEES9_SE_SG_Li384ELb1ELb1ELb1ELb0EEENS1_36VarlenDynamicPersistentTileSchedulerILi192ELi128ELi384ELi128ELb1ELb1ELb1ELb1ELb0ELb1EEEEEEEEEvNT_6ParamsE)
        /*18b4*/ 	.short	0x0210
        /*18b6*/ 	.short	0x0af0


	//----- nvinfo : EIATTR_SW_WAR
	.align		4
.L_245:
        /*18b8*/ 	.byte	0x04, 0x36
        /*18ba*/ 	.short	(.L_247 - .L_246)
.L_246:
        /*18bc*/ 	.word	0x00000008
.L_247:


//--------------------- .nv.info._ZN7cutlass13device_kernelIN5flash11enable_sm90INS1_16FlashAttnFwdSm90INS1_25CollectiveMainloopFwdSm90ILi2EN4cute5tupleIJNS5_1CILi1EEES8_S8_EEENS6_IJNS7_ILi192EEENS7_ILi128EEENS7_ILi64EEEEEELi64ENS_10bfloat16_tEfNS_4arch4Sm90ELb1ELb0ELb1ELb0ELb1ELb0ELb0ELb1ELb1ELb1ELb1ELb0EEENS1_21CollectiveEpilogueFwdINS6_IJSA_SC_SB_EEES9_SE_SG_Li384ELb0ELb1ELb1ELb0EEENS1_19SingleTileSchedulerILb0ELb1ELb1ELi192EEEEEEEEEvNT_6ParamsE --------------------------
	.section	.nv.info._ZN7cutlass13device_kernelIN5flash11enable_sm90INS1_16FlashAttnFwdSm90INS1_25CollectiveMainloopFwdSm90ILi2EN4cute5tupleIJNS5_1CILi1EEES8_S8_EEENS6_IJNS7_ILi192EEENS7_ILi128EEENS7_ILi64EEEEEELi64ENS_10bfloat16_tEfNS_4arch4Sm90ELb1ELb0ELb1ELb0ELb1ELb0ELb0ELb1ELb1ELb1ELb1ELb0EEENS1_21CollectiveEpilogueFwdINS6_IJSA_SC_SB_EEES9_SE_SG_Li384ELb0ELb1ELb1ELb0EEENS1_19SingleTileSchedulerILb0ELb1ELb1ELi192EEEEEEEEEvNT_6ParamsE,"",@"SHT_CUDA_INFO"
	.sectionflags	@""
	.align	4


	//----- nvinfo : EIATTR_CUDA_API_VERSION
	.align		4
        /*0000*/ 	.byte	0x04, 0x37
        /*0002*/ 	.short	(.L_249 - .L_248)
.L_248:
        /*0004*/ 	.word	0x00000082


	//----- nvinfo : EIATTR_KPARAM_INFO
	.align		4
.L_249:
        /*0008*/ 	.byte	0x04, 0x17
        /*000a*/ 	.short	(.L_251 - .L_250)
.L_250:
        /*000c*/ 	.word	0x00000000
        /*0010*/ 	.short	0x0000
        /*0012*/ 	.short	0x0070
        /*0014*/ 	.byte	0x00, 0xf0, 0x01, 0x28


	//----- nvinfo : EIATTR_SPARSE_MMA_MASK
	.align		4
.L_251:
        /*0018*/ 	.byte	0x03, 0x50
        /*001a*/ 	.short	0x0000


	//----- nvinfo : EIATTR_MAXREG_COUNT
	.align		4
        /*001c*/ 	.byte	0x03, 0x1b
        /*001e*/ 	.short	0x0080


	//----- nvinfo : EIATTR_NUM_BARRIERS
	.align		4
        /*0020*/ 	.byte	0x02, 0x4c
        /*0022*/ 	.byte	0x10
	.zero		1


	//----- nvinfo : EIATTR_EXTERNS
	.align		4
        /*0024*/ 	.byte	0x04, 0x0f
        /*0026*/ 	.short	(.L_253 - .L_252)


	//   ....[0]....
	.align		4
.L_252:
        /*0028*/ 	.word	index@(__assertfail)


	//----- nvinfo : EIATTR_ANNOTATIONS
	.align		4
.L_253:
        /*002c*/ 	.byte	0x04, 0x55
        /*002e*/ 	.short	(.L_255 - .L_254)


	//   ....[0]....
.L_254:
        /*0030*/ 	.word	0x00000001
        /*0034*/ 	.byte	0x80, 0xbe, 0x00, 0x00, 0x01, 0x00, 0x00, 0x00, 0x20, 0xd4, 0x00, 0x00


	//----- nvinfo : EIATTR_MERCURY_ISA_VERSION
	.align		4
.L_255:
        /*0040*/ 	.byte	0x03, 0x5f
        /*0042*/ 	.short	0x0101


	//----- nvinfo : EIATTR_INT_WARP_WIDE_INSTR_OFFSETS
	.align		4
        /*0044*/ 	.byte	0x04, 0x31
        /*0046*/ 	.short	(.L_257 - .L_256)


	//   ....[0]....
.L_256:
        /*0048*/ 	.word	0x000000c0


	//   ....[1]....
        /*004c*/ 	.word	0x000000d0


	//   ....[2]....
        /*0050*/ 	.word	0x00000170


	//----- nvinfo : EIATTR_COOP_GROUP_MASK_REGIDS
	.align		4
.L_257:
        /*0054*/ 	.byte	0x04, 0x29
        /*0056*/ 	.short	(.L_259 - .L_258)


	//   ....[0]....
.L_258:
        /*0058*/ 	.word	0xffffffff


	//   ....[1]....
        /*005c*/ 	.word	0xffffffff


	//   ....[2]....
        /*0060*/ 	.word	0xffffffff


	//   ....[3]....
        /*0064*/ 	.word	0xffffffff


	//   ....[4]....
        /*0068*/ 	.word	0xffffffff


	//   ....[5]....
        /*006c*/ 	.word	0xffffffff


	//   ....[6]....
        /*0070*/ 	.word	0xffffffff


	//   ....[7]....
        /*0074*/ 	.word	0xffffffff


	//   ....[8]....
        /*0078*/ 	.word	0xffffffff


	//   ....[9]....
        /*007c*/ 	.word	0xffffffff


	//   ....[10]....
        /*0080*/ 	.word	0xffffffff


	//   ....[11]....
        /*0084*/ 	.word	0xffffffff


	//   ....[12]....
        /*0088*/ 	.word	0xffffffff


	//   ....[13]....
        /*008c*/ 	.word	0xffffffff


	//   ....[14]....
        /*0090*/ 	.word	0xffffffff


	//   ....[15]....
        /*0094*/ 	.word	0xffffffff


	//   ....[16]....
        /*0098*/ 	.word	0xffffffff


	//   ....[17]....
        /*009c*/ 	.word	0xffffffff


	//   ....[18]....
        /*00a0*/ 	.word	0xffffffff


	//   ....[19]....
        /*00a4*/ 	.word	0xffffffff


	//   ....[20]....
        /*00a8*/ 	.word	0xffffffff


	//   ....[21]....
        /*00ac*/ 	.word	0xffffffff


	//   ....[22]....
        /*00b0*/ 	.word	0xffffffff


	//   ....[23]....
        /*00b4*/ 	.word	0xffffffff


	//   ....[24]....
        /*00b8*/ 	.word	0xffffffff


	//   ....[25]....
        /*00bc*/ 	.word	0xffffffff


	//   ....[26]....
        /*00c0*/ 	.word	0xffffffff


	//   ....[27]....
        /*00c4*/ 	.word	0xffffffff


	//   ....[28]....
        /*00c8*/ 	.word	0xffffffff


	//   ....[29]....
        /*00cc*/ 	.word	0xffffffff


	//   ....[30]....
        /*00d0*/ 	.word	0xffffffff


	//   ....[31]....
        /*00d4*/ 	.word	0xffffffff


	//   ....[32]....
        /*00d8*/ 	.word	0xffffffff


	//   ....[33]....
        /*00dc*/ 	.word	0xffffffff


	//   ....[34]....
        /*00e0*/ 	.word	0xffffffff


	//   ....[35]....
        /*00e4*/ 	.word	0xffffffff


	//   ....[36]....
        /*00e8*/ 	.word	0xffffffff


	//   ....[37]....
        /*00ec*/ 	.word	0xffffffff


	//   ....[38]....
        /*00f0*/ 	.word	0xffffffff


	//   ....[39]....
        /*00f4*/ 	.word	0xffffffff


	//   ....[40]....
        /*00f8*/ 	.word	0xffffffff


	//   ....[41]....
        /*00fc*/ 	.word	0xffffffff


	//   ....[42]....
        /*0100*/ 	.word	0xffffffff


	//   ....[43]....
        /*0104*/ 	.word	0xffffffff


	//   ....[44]....
        /*0108*/ 	.word	0xffffffff


	//   ....[45]....
        /*010c*/ 	.word	0xffffffff


	//   ....[46]....
        /*0110*/ 	.word	0xffffffff


	//   ....[47]....
        /*0114*/ 	.word	0xffffffff


	//   ....[48]....
        /*0118*/ 	.word	0xffffffff


	//   ....[49]....
        /*011c*/ 	.word	0xffffffff


	//   ....[50]....
        /*0120*/ 	.word	0xffffffff


	//   ....[51]....
        /*0124*/ 	.word	0xffffffff


	//   ....[52]....
        /*0128*/ 	.word	0xffffffff


	//   ....[53]....
        /*012c*/ 	.word	0xffffffff


	//   ....[54]....
        /*0130*/ 	.word	0xffffffff


	//   ....[55]....
        /*0134*/ 	.word	0xffffffff


	//   ....[56]....
        /*0138*/ 	.word	0xffffffff


	//   ....[57]....
        /*013c*/ 	.word	0xffffffff


	//   ....[58]....
        /*0140*/ 	.word	0xffffffff


	//   ....[59]....
        /*0144*/ 	.word	0xffffffff


	//   ....[60]....
        /*0148*/ 	.word	0xffffffff


	//   ....[61]....
        /*014c*/ 	.word	0xffffffff


	//   ....[62]....
        /*0150*/ 	.word	0xffffffff


	//   ....[63]....
        /*0154*/ 	.word	0xffffffff


	//   ....[64]....
        /*0158*/ 	.word	0xffffffff


	//   ....[65]....
        /*015c*/ 	.word	0xffffffff


	//   ....[66]....
        /*0160*/ 	.word	0xffffffff


	//   ....[67]....
        /*0164*/ 	.word	0xffffffff


	//   ....[68]....
        /*0168*/ 	.word	0xffffffff


	//   ....[69]....
        /*016c*/ 	.word	0xffffffff


	//   ....[70]....
        /*0170*/ 	.word	0xffffffff


	//   ....[71]....
        /*0174*/ 	.word	0xffffffff


	//   ....[72]....
        /*0178*/ 	.word	0xffffffff


	//   ....[73]....
        /*017c*/ 	.word	0xffffffff


	//   ....[74]....
        /*0180*/ 	.word	0xffffffff


	//   ....[75]....
        /*0184*/ 	.word	0xffffffff


	//   ....[76]....
        /*0188*/ 	.word	0xffffffff


	//   ....[77]....
        /*018c*/ 	.word	0xffffffff


	//   ....[78]....
        /*0190*/ 	.word	0xffffffff


	//   ....[79]....
        /*0194*/ 	.word	0xffffffff


	//   ....[80]....
        /*0198*/ 	.word	0xffffffff


	//   ....[81]....
        /*019c*/ 	.word	0xffffffff


	//   ....[82]....
        /*01a0*/ 	.word	0xffffffff


	//   ....[83]....
        /*01a4*/ 	.word	0xffffffff


	//   ....[84]....
        /*01a8*/ 	.word	0xffffffff


	//   ....[85]....
        /*01ac*/ 	.word	0xffffffff


	//   ....[86]....
        /*01b0*/ 	.word	0xffffffff


	//   ....[87]....
        /*01b4*/ 	.word	0xffffffff


	//   ....[88]....
        /*01b8*/ 	.word	0xffffffff


	//   ....[89]....
        /*01bc*/ 	.word	0xffffffff


	//   ....[90]....
        /*01c0*/ 	.word	0xffffffff


	//   ....[91]....
        /*01c4*/ 	.word	0xffffffff


	//   ....[92]....
        /*01c8*/ 	.word	0xffffffff


	//   ....[93]....
        /*01cc*/ 	.word	0xffffffff


	//   ....[94]....
        /*01d0*/ 	.word	0xffffffff


	//   ....[95]....
        /*01d4*/ 	.word	0xffffffff


	//   ....[96]....
        /*01d8*/ 	.word	0xffffffff


	//   ....[97]....
        /*01dc*/ 	.word	0xffffffff


	//   ....[98]....
        /*01e0*/ 	.word	0xffffffff


	//   ....[99]....
        /*01e4*/ 	.word	0xffffffff


	//   ....[100]....
        /*01e8*/ 	.word	0xffffffff


	//   ....[101]....
        /*01ec*/ 	.word	0xffffffff


	//   ....[102]....
        /*01f0*/ 	.word	0xffffffff


	//   ....[103]....
        /*01f4*/ 	.word	0xffffffff


	//   ....[104]....
        /*01f8*/ 	.word	0xffffffff


	//   ....[105]....
        /*01fc*/ 	.word	0xffffffff


	//   ....[106]....
        /*0200*/ 	.word	0xffffffff


	//   ....[107]....
        /*0204*/ 	.word	0xffffffff


	//   ....[108]....
        /*0208*/ 	.word	0xffffffff


	//   ....[109]....
        /*020c*/ 	.word	0xffffffff


	//   ....[110]....
        /*0210*/ 	.word	0xffffffff


	//   ....[111]....
        /*0214*/ 	.word	0xffffffff


	//   ....[112]....
        /*0218*/ 	.word	0xffffffff


	//   ....[113]....
        /*021c*/ 	.word	0xffffffff


	//   ....[114]....
        /*0220*/ 	.word	0xffffffff


	//   ....[115]....
        /*0224*/ 	.word	0xffffffff


	//   ....[116]....
        /*0228*/ 	.word	0xffffffff


	//   ....[117]....
        /*022c*/ 	.word	0xffffffff


	//   ....[118]....
        /*0230*/ 	.word	0xffffffff


	//   ....[119]....
        /*0234*/ 	.word	0xffffffff


	//   ....[120]....
        /*0238*/ 	.word	0xffffffff


	//   ....[121]....
        /*023c*/ 	.word	0xffffffff


	//   ....[122]....
        /*0240*/ 	.word	0xffffffff


	//   ....[123]....
        /*0244*/ 	.word	0xffffffff


	//   ....[124]....
        /*0248*/ 	.word	0xffffffff


	//   ....[125]....
        /*024c*/ 	.word	0x0500000f


	//   ....[126]....
        /*0250*/ 	.word	0x0500000f


	//   ....[127]....
        /*0254*/ 	.word	0x0500000f


	//   ....[128]....
        /*0258*/ 	.word	0x0500000f


	//   ....[129]....
        /*025c*/ 	.word	0x0500000f


	//   ....[130]....
        /*0260*/ 	.word	0x0500000f


	//   ....[131]....
        /*0264*/ 	.word	0x0500000f


	//   ....[132]....
        /*0268*/ 	.word	0x0500000f


	//   ....[133]....
        /*026c*/ 	.word	0x0500000f


	//   ....[134]....
        /*0270*/ 	.word	0x0500000f


	//   ....[135]....
        /*0274*/ 	.word	0x0500000f


	//   ....[136]....
        /*0278*/ 	.word	0x0500000f


	//   ....[137]....
        /*027c*/ 	.word	0x0500000f


	//   ....[138]....
        /*0280*/ 	.word	0x0500000f


	//   ....[139]....
        /*0284*/ 	.word	0x0500000f


	//   ....[140]....
        /*0288*/ 	.word	0x0500000f


	//   ....[141]....
        /*028c*/ 	.word	0x0500000f


	//   ....[142]....
        /*0290*/ 	.word	0x0500000f


	//   ....[143]....
        /*0294*/ 	.word	0x0500000f


	//   ....[144]....
        /*0298*/ 	.word	0x0500000f


	//   ....[145]....
        /*029c*/ 	.word	0x0500000f


	//   ....[146]....
        /*02a0*/ 	.word	0x0500000f


	//   ....[147]....
        /*02a4*/ 	.word	0x0500000f


	//   ....[148]....
        /*02a8*/ 	.word	0x0500000f


	//   ....[149]....
        /*02ac*/ 	.word	0x0500000f


	//   ....[150]....
        /*02b0*/ 	.word	0x0500000f


	//   ....[151]....
        /*02b4*/ 	.word	0x0500000f


	//   ....[152]....
        /*02b8*/ 	.word	0x0500000f


	//   ....[153]....
        /*02bc*/ 	.word	0x0500000f


	//   ....[154]....
        /*02c0*/ 	.word	0x0500000f


	//   ....[155]....
        /*02c4*/ 	.word	0x0500000f


	//   ....[156]....
        /*02c8*/ 	.word	0x0500000f


	//   ....[157]....
        /*02cc*/ 	.word	0x0500000f


	//   ....[158]....
        /*02d0*/ 	.word	0x0500000f


	//   ....[159]....
        /*02d4*/ 	.word	0x0500000f


	//   ....[160]....
        /*02d8*/ 	.word	0x0500000f


	//   ....[161]....
        /*02dc*/ 	.word	0x0500000f


	//   ....[162]....
        /*02e0*/ 	.word	0x0500000f


	//   ....[163]....
        /*02e4*/ 	.word	0x0500000f


	//   ....[164]....
        /*02e8*/ 	.word	0x0500000f


	//   ....[165]....
        /*02ec*/ 	.word	0x0500000f


	//   ....[166]....
        /*02f0*/ 	.word	0x0500000f


	//   ....[167]....
        /*02f4*/ 	.word	0x0500000f


	//   ....[168]....
        /*02f8*/ 	.word	0x0500000f


	//   ....[169]....
        /*02fc*/ 	.word	0x0500000f


	//   ....[170]....
        /*0300*/ 	.word	0x0500000f


	//   ....[171]....
        /*0304*/ 	.word	0x0500000f


	//   ....[172]....
        /*0308*/ 	.word	0x0500000f


	//   ....[173]....
        /*030c*/ 	.word	0x0500000f


	//   ....[174]....
        /*0310*/ 	.word	0x0500000f


	//   ....[175]....
        /*0314*/ 	.word	0x0500000f


	//   ....[176]....
        /*0318*/ 	.word	0x0500000f


	//   ....[177]....
        /*031c*/ 	.word	0x0500000f


	//   ....[178]....
        /*0320*/ 	.word	0x0500000f


	//   ....[179]....
        /*0324*/ 	.word	0x0500000f


	//   ....[180]....
        /*0328*/ 	.word	0x0500000f


	//   ....[181]....
        /*032c*/ 	.word	0x0500000f


	//   ....[182]....
        /*0330*/ 	.word	0x0500000f


	//   ....[183]....
        /*0334*/ 	.word	0x0500000f


	//   ....[184]....
        /*0338*/ 	.word	0x0500000f


	//   ....[185]....
        /*033c*/ 	.word	0x0500000f


	//   ....[186]....
        /*0340*/ 	.word	0x0500000f


	//   ....[187]....
        /*0344*/ 	.word	0x0500000f


	//   ....[188]....
        /*0348*/ 	.word	0x0500000f


	//   ....[189]....
        /*034c*/ 	.word	0x0500000f


	//   ....[190]....
        /*0350*/ 	.word	0x0500000f


	//   ....[191]....
        /*0354*/ 	.word	0x0500000f


	//   ....[192]....
        /*0358*/ 	.word	0x0500000f


	//   ....[193]....
        /*035c*/ 	.word	0x0500000f


	//   ....[194]....
        /*0360*/ 	.word	0x0500000f


	//   ....[195]....
        /*0364*/ 	.word	0x0500000f


	//   ....[196]....
        /*0368*/ 	.word	0x0500000f


	//   ....[197]....
        /*036c*/ 	.word	0x0500000f


	//   ....[198]....
        /*0370*/ 	.word	0x0500000f


	//   ....[199]....
        /*0374*/ 	.word	0x0500000f


	//   ....[200]....
        /*0378*/ 	.word	0x0500000f


	//   ....[201]....
        /*037c*/ 	.word	0x0500000f


	//   ....[202]....
        /*0380*/ 	.word	0x0500000f


	//   ....[203]....
        /*0384*/ 	.word	0x0500000f


	//   ....[204]....
        /*0388*/ 	.word	0x0500000f


	//   ....[205]....
        /*038c*/ 	.word	0x0500000f


	//   ....[206]....
        /*0390*/ 	.word	0x0500000f


	//   ....[207]....
        /*0394*/ 	.word	0x0500000f


	//   ....[208]....
        /*0398*/ 	.word	0x0500000f


	//   ....[209]....
        /*039c*/ 	.word	0x0500000f


	//   ....[210]....
        /*03a0*/ 	.word	0x0500000f


	//   ....[211]....
        /*03a4*/ 	.word	0x0500000f


	//   ....[212]....
        /*03a8*/ 	.word	0x0500000f


	//   ....[213]....
        /*03ac*/ 	.word	0x0500000f


	//   ....[214]....
        /*03b0*/ 	.word	0x0500000f


	//----- nvinfo : EIATTR_COOP_GROUP_INSTR_OFFSETS
	.align		4
.L_259:
        /*03b4*/ 	.byte	0x04, 0x28
        /*03b6*/ 	.short	(.L_261 - .L_260)


	//   ....[0]....
.L_260:
        /*03b8*/ 	.word	0x00000080


	//   ....[1]....
        /*03bc*/ 	.word	0x00000090


	//   ....[2]....
        /*03c0*/ 	.word	0x000002d0


	//   ....[3]....
        /*03c4*/ 	.word	0x00000430


	//   ....[4]....
        /*03c8*/ 	.word	0x00000550


	//   ....[5]....
        /*03cc*/ 	.word	0x000006b0


	//   ....[6]....
        /*03d0*/ 	.word	0x00001080


	//   ....[7]....
        /*03d4*/ 	.word	0x00001970


	//   ....[8]....
        /*03d8*/ 	.word	0x00001dc0


	//   ....[9]....
        /*03dc*/ 	.word	0x00002600


	//   ....[10]....
        /*03e0*/ 	.word	0x00002690


	//   ....[11]....
        /*03e4*/ 	.word	0x00003100


	//   ....[12]....
        /*03e8*/ 	.word	0x000031a0


	//   ....[13]....
        /*03ec*/ 	.word	0x00004700


	//   ....[14]....
        /*03f0*/ 	.word	0x00004ab0


	//   ....[15]....
        /*03f4*/ 	.word	0x000052f0


	//   ....[16]....
        /*03f8*/ 	.word	0x00005430


	//   ....[17]....
        /*03fc*/ 	.word	0x00005d30


	//   ....[18]....
        /*0400*/ 	.word	0x00005da0


	//   ....[19]....
        /*0404*/ 	.word	0x00008030


	//   ....[20]....
        /*0408*/ 	.word	0x00008050


	//   ....[21]....
        /*040c*/ 	.word	0x00008070


	//   ....[22]....
        /*0410*/ 	.word	0x00008090


	//   ....[23]....
        /*0414*/ 	.word	0x00009320


	//   ....[24]....
        /*0418*/ 	.word	0x00009340


	//   ....[25]....
        /*041c*/ 	.word	0x00009400


	//   ....[26]....
        /*0420*/ 	.word	0x00009420


	//   ....[27]....
        /*0424*/ 	.word	0x0000a1a0


	//   ....[28]....
        /*0428*/ 	.word	0x0000a1e0


	//   ....[29]....
        /*042c*/ 	.word	0x0000a220


	//   ....[30]....
        /*0430*/ 	.word	0x0000a250


	//   ....[31]....
        /*0434*/ 	.word	0x0000a270


	//   ....[32]....
        /*0438*/ 	.word	0x0000a290


	//   ....[33]....
        /*043c*/ 	.word	0x0000a5f0


	//   ....[34]....
        /*0440*/ 	.word	0x0000a600


	//   ....[35]....
        /*0444*/ 	.word	0x0000ad20


	//   ....[36]....
        /*0448*/ 	.word	0x0000bec0


	//   ....[37]....
        /*044c*/ 	.word	0x0000bee0


	//   ....[38]....
        /*0450*/ 	.word	0x0000bef0


	//   ....[39]....
        /*0454*/ 	.word	0x0000bf00


	//   ....[40]....
        /*0458*/ 	.word	0x0000bf10


	//   ....[41]....
        /*045c*/ 	.word	0x0000bf60


	//   ....[42]....
        /*0460*/ 	.word	0x0000bfa0


	//   ....[43]....
        /*0464*/ 	.word	0x0000bfd0


	//   ....[44]....
        /*0468*/ 	.word	0x0000c010


	//   ....[45]....
        /*046c*/ 	.word	0x0000c040


	//   ....[46]....
        /*0470*/ 	.word	0x0000c090


	//   ....[47]....
        /*0474*/ 	.word	0x0000c0c0


	//   ....[48]....
        /*0478*/ 	.word	0x0000c0f0


	//   ....[49]....
        /*047c*/ 	.word	0x0000c120


	//   ....[50]....
        /*0480*/ 	.word	0x0000c150


	//   ....[51]....
        /*0484*/ 	.word	0x0000c170


	//   ....[52]....
        /*0488*/ 	.word	0x0000c930


	//   ....[53]....
        /*048c*/ 	.word	0x0000c960


	//   ....[54]....
        /*0490*/ 	.word	0x0000c990


	//   ....[55]....
        /*0494*/ 	.word	0x0000c9c0


	//   ....[56]....
        /*0498*/ 	.word	0x0000c9f0


	//   ....[57]....
        /*049c*/ 	.word	0x0000ca40


	//   ....[58]....
        /*04a0*/ 	.word	0x0000caa0


	//   ....[59]....
        /*04a4*/ 	.word	0x0000cad0


	//   ....[60]....
        /*04a8*/ 	.word	0x0000cb00


	//   ....[61]....
        /*04ac*/ 	.word	0x0000cb60


	//   ....[62]....
        /*04b0*/ 	.word	0x0000cba0


	//   ....[63]....
        /*04b4*/ 	.word	0x0000cbd0


	//   ....[64]....
        /*04b8*/ 	.word	0x0000cc00


	//   ....[65]....
        /*04bc*/ 	.word	0x0000cc60


	//   ....[66]....
        /*04c0*/ 	.word	0x0000cc80


	//   ....[67]....
        /*04c4*/ 	.word	0x0000ccb0


	//   ....[68]....
        /*04c8*/ 	.word	0x0000cd00


	//   ....[69]....
        /*04cc*/ 	.word	0x0000cd70


	//   ....[70]....
        /*04d0*/ 	.word	0x0000cdb0


	//   ....[71]....
        /*04d4*/ 	.word	0x0000cdd0


	//   ....[72]....
        /*04d8*/ 	.word	0x0000ce00


	//   ....[73]....
        /*04dc*/ 	.word	0x0000ce10


	//   ....[74]....
        /*04e0*/ 	.word	0x0000ce50


	//   ....[75]....
        /*04e4*/ 	.word	0x0000ced0


	//   ....[76]....
        /*04e8*/ 	.word	0x0000d5f0


	//   ....[77]....
        /*04ec*/ 	.word	0x0000d620


	//   ....[78]....
        /*04f0*/ 	.word	0x0000d630


	//   ....[79]....
        /*04f4*/ 	.word	0x0000d670


	//   ....[80]....
        /*04f8*/ 	.word	0x0000d680


	//   ....[81]....
        /*04fc*/ 	.word	0x0000d6c0


	//   ....[82]....
        /*0500*/ 	.word	0x0000d6d0


	//   ....[83]....
        /*0504*/ 	.word	0x0000d710


	//   ....[84]....
        /*0508*/ 	.word	0x0000d720


	//   ....[85]....
        /*050c*/ 	.word	0x0000d760


	//   ....[86]....
        /*0510*/ 	.word	0x0000d770


	//   ....[87]....
        /*0514*/ 	.word	0x0000d7b0


	//   ....[88]....
        /*0518*/ 	.word	0x0000d7c0


	//   ....[89]....
        /*051c*/ 	.word	0x0000d800


	//   ....[90]....
        /*0520*/ 	.word	0x0000d810


	//   ....[91]....
        /*0524*/ 	.word	0x0000d820


	//   ....[92]....
        /*0528*/ 	.word	0x0000da80


	//   ....[93]....
        /*052c*/ 	.word	0x0000dab0


	//   ....[94]....
        /*0530*/ 	.word	0x0000dac0


	//   ....[95]....
        /*0534*/ 	.word	0x0000dad0


	//   ....[96]....
        /*0538*/ 	.word	0x0000dae0


	//   ....[97]....
        /*053c*/ 	.word	0x0000daf0


	//   ....[98]....
        /*0540*/ 	.word	0x0000db10


	//   ....[99]....
        /*0544*/ 	.word	0x0000db60


	//   ....[100]....
        /*0548*/ 	.word	0x0000db80


	//   ....[101]....
        /*054c*/ 	.word	0x0000dbc0


	//   ....[102]....
        /*0550*/ 	.word	0x0000dbe0


	//   ....[103]....
        /*0554*/ 	.word	0x0000dc20


	//   ....[104]....
        /*0558*/ 	.word	0x0000dc40


	//   ....[105]....
        /*055c*/ 	.word	0x0000dc80


	//   ....[106]....
        /*0560*/ 	.word	0x0000dca0


	//   ....[107]....
        /*0564*/ 	.word	0x0000dcd0


	//   ....[108]....
        /*0568*/ 	.word	0x0000e1e0


	//   ....[109]....
        /*056c*/ 	.word	0x0000e210


	//   ....[110]....
        /*0570*/ 	.word	0x0000e240


	//   ....[111]....
        /*0574*/ 	.word	0x0000e260


	//   ....[112]....
        /*0578*/ 	.word	0x0000e270


	//   ....[113]....
        /*057c*/ 	.word	0x0000e280


	//   ....[114]....
        /*0580*/ 	.word	0x0000e2a0


	//   ....[115]....
        /*0584*/ 	.word	0x0000e2c0


	//   ....[116]....
        /*0588*/ 	.word	0x0000e2e0


	//   ....[117]....
        /*058c*/ 	.word	0x0000e300


	//   ....[118]....
        /*0590*/ 	.word	0x0000e320


	//   ....[119]....
        /*0594*/ 	.word	0x0000e340


	//   ....[120]....
        /*0598*/ 	.word	0x0000e370


	//   ....[121]....
        /*059c*/ 	.word	0x0000e390


	//   ....[122]....
        /*05a0*/ 	.word	0x0000e3f0


	//   ....[123]....
        /*05a4*/ 	.word	0x0000e420


	//   ....[124]....
        /*05a8*/ 	.word	0x0000e730


	//   ....[125]....
        /*05ac*/ 	.word	0x0000ec90


	//   ....[126]....
        /*05b0*/ 	.word	0x0000ed80


	//   ....[127]....
        /*05b4*/ 	.word	0x0000ee20


	//   ....[128]....
        /*05b8*/ 	.word	0x0000eea0


	//   ....[129]....
        /*05bc*/ 	.word	0x0000ef70


	//   ....[130]....
        /*05c0*/ 	.word	0x0000efd0


	//   ....[131]....
        /*05c4*/ 	.word	0x0000f070


	//   ....[132]....
        /*05c8*/ 	.word	0x0000f0d0


	//   ....[133]....
        /*05cc*/ 	.word	0x0000f1b0


	//   ....[134]....
        /*05d0*/ 	.word	0x0000f220


	//   ....[135]....
        /*05d4*/ 	.word	0x0000f2c0


	//   ....[136]....
        /*05d8*/ 	.word	0x0000f320


	//   ....[137]....
        /*05dc*/ 	.word	0x0000f3f0


	//   ....[138]....
        /*05e0*/ 	.word	0x0000f450


	//   ....[139]....
        /*05e4*/ 	.word	0x0000f500


	//   ....[140]....
        /*05e8*/ 	.word	0x0000f560


	//   ....[141]....
        /*05ec*/ 	.word	0x0000f620


	//   ....[142]....
        /*05f0*/ 	.word	0x0000f6b0


	//   ....[143]....
        /*05f4*/ 	.word	0x0000f710


	//   ....[144]....
        /*05f8*/ 	.word	0x0000f7e0


	//   ....[145]....
        /*05fc*/ 	.word	0x0000f8a0


	//   ....[146]....
        /*0600*/ 	.word	0x0000f900


	//   ....[147]....
        /*0604*/ 	.word	0x0000f9c0


	//   ....[148]....
        /*0608*/ 	.word	0x0000fa30


	//   ....[149]....
        /*060c*/ 	.word	0x0000fb10


	//   ....[150]....
        /*0610*/ 	.word	0x0000fb70


	//   ....[151]....
        /*0614*/ 	.word	0x0000fc30


	//   ....[152]....
        /*0618*/ 	.word	0x0000fca0


	//   ....[153]....
        /*061c*/ 	.word	0x0000fd80


	//   ....[154]....
        /*0620*/ 	.word	0x0000fde0


	//   ....[155]....
        /*0624*/ 	.word	0x0000fea0


	//   ....[156]....
        /*0628*/ 	.word	0x0000ff10


	//   ....[157]....
        /*062c*/ 	.word	0x0000ffd0


	//   ....[158]....
        /*0630*/ 	.word	0x00010050


	//   ....[159]....
        /*0634*/ 	.word	0x00010110


	//   ....[160]....
        /*0638*/ 	.word	0x00010170


	//   ....[161]....
        /*063c*/ 	.word	0x00010240


	//   ....[162]....
        /*0640*/ 	.word	0x000102a0


	//   ....[163]....
        /*0644*/ 	.word	0x00010370


	//   ....[164]....
        /*0648*/ 	.word	0x000103e0


	//   ....[165]....
        /*064c*/ 	.word	0x00010490


	//   ....[166]....
        /*0650*/ 	.word	0x000105d0


	//   ....[167]....
        /*0654*/ 	.word	0x00010670


	//   ....[168]....
        /*0658*/ 	.word	0x00010710


	//   ....[169]....
        /*065c*/ 	.word	0x000107a0


	//   ....[170]....
        /*0660*/ 	.word	0x00010840


	//   ....[171]....
        /*0664*/ 	.word	0x000108d0


	//   ....[172]....
        /*0668*/ 	.word	0x00010970


	//   ....[173]....
        /*066c*/ 	.word	0x00010a00


	//   ....[174]....
        /*0670*/ 	.word	0x00010aa0


	//   ....[175]....
        /*0674*/ 	.word	0x00010b30


	//   ....[176]....
        /*0678*/ 	.word	0x00010bd0


	//   ....[177]....
        /*067c*/ 	.word	0x00010c60


	//   ....[178]....
        /*0680*/ 	.word	0x00010d00


	//   ....[179]....
        /*0684*/ 	.word	0x00010d90


	//   ....[180]....
        /*0688*/ 	.word	0x00010e30


	//   ....[181]....
        /*068c*/ 	.word	0x00010ec0


	//   ....[182]....
        /*0690*/ 	.word	0x00010fa0


	//   ....[183]....
        /*0694*/ 	.word	0x00011050


	//   ....[184]....
        /*0698*/ 	.word	0x000110b0


	//   ....[185]....
        /*069c*/ 	.word	0x00011160


	//   ....[186]....
        /*06a0*/ 	.word	0x000111f0


	//   ....[187]....
        /*06a4*/ 	.word	0x00011290


	//   ....[188]....
        /*06a8*/ 	.word	0x00011310


	//   ....[189]....
        /*06ac*/ 	.word	0x000113b0


	//   ....[190]....
        /*06b0*/ 	.word	0x00011440


	//   ....[191]....
        /*06b4*/ 	.word	0x000114e0


	//   ....[192]....
        /*06b8*/ 	.word	0x00011560


	//   ....[193]....
        /*06bc*/ 	.word	0x00011600


	//   ....[194]....
        /*06c0*/ 	.word	0x00011690


	//   ....[195]....
        /*06c4*/ 	.word	0x00011730


	//   ....[196]....
        /*06c8*/ 	.word	0x000117b0


	//   ....[197]....
        /*06cc*/ 	.word	0x00011840


	//   ....[198]....
        /*06d0*/ 	.word	0x00011920


	//   ....[199]....
        /*06d4*/ 	.word	0x000119e0


	//   ....[200]....
        /*06d8*/ 	.word	0x00011a40


	//   ....[201]....
        /*06dc*/ 	.word	0x00011af0


	//   ....[202]....
        /*06e0*/ 	.word	0x00011b50


	//   ....[203]....
        /*06e4*/ 	.word	0x00011c10


	//   ....[204]....
        /*06e8*/ 	.word	0x00011c70


	//   ....[205]....
        /*06ec*/ 	.word	0x00011d30


	//   ....[206]....
        /*06f0*/ 	.word	0x00011d90


	//   ....[207]....
        /*06f4*/ 	.word	0x00011e50


	//   ....[208]....
        /*06f8*/ 	.word	0x00011eb0


	//   ....[209]....
        /*06fc*/ 	.word	0x00011f70


	//   ....[210]....
        /*0700*/ 	.word	0x00011fd0


	//   ....[211]....
        /*0704*/ 	.word	0x00012090


	//   ....[212]....
        /*0708*/ 	.word	0x000120f0


	//   ....[213]....
        /*070c*/ 	.word	0x000121a0


	//   ....[214]....
        /*0710*/ 	.word	0x000122b0


	//----- nvinfo : EIATTR_REG_RECONFIG
	.align		4
.L_261:
        /*0714*/ 	.byte	0x01, 0x54
	.zero		2


	//----- nvinfo : EIATTR_SYSCALL_OFFSETS
	.align		4
        /*0718*/ 	.byte	0x04, 0x46
        /*071a*/ 	.short	(.L_263 - .L_262)


	//   ....[0]....
.L_262:
        /*071c*/ 	.word	0x00001240


	//   ....[1]....
        /*0720*/ 	.word	0x0000b570


	//   ....[2]....
        /*0724*/ 	.word	0x0000b6b0


	//   ....[3]....
        /*0728*/ 	.word	0x0000b7a0


	//   ....[4]....
        /*072c*/ 	.word	0x0000c4d0


	//----- nvinfo : EIATTR_MBARRIER_INSTR_OFFSETS
	.align		4
.L_263:
        /*0730*/ 	.byte	0x04, 0x39
        /*0732*/ 	.short	(.L_265 - .L_264)


	//   ....[0]....
.L_264:
        /*0734*/ 	.word	0x00000180
        /*0738*/ 	.word	0x000000ff
        /*073c*/ 	.word	0x00016800
        /*0740*/ 	.short	0x0100
        /*0742*/ 	.byte	0x08
	.zero		1


	//   ....[1]....
        /*0744*/ 	.word	0x00000190
        /*0748*/ 	.word	0x000000ff
        /*074c*/ 	.word	0x00016820
        /*0750*/ 	.short	0x0100
        /*0752*/ 	.byte	0x08
	.zero		1


	//   ....[2]....
        /*0754*/ 	.word	0x00000280
        /*0758*/ 	.word	0x000000ff
        /*075c*/ 	.word	0x00016830
        /*0760*/ 	.short	0x0100
        /*0762*/ 	.byte	0x08
	.zero		1


	//   ....[3]....
        /*0764*/ 	.word	0x00000290
        /*0768*/ 	.word	0x000000ff
        /*076c*/ 	.word	0x00016840
        /*0770*/ 	.short	0x0100
        /*0772*/ 	.byte	0x08
	.zero		1


	//   ....[4]....
        /*0774*/ 	.word	0x000002a0
        /*0778*/ 	.word	0x000000ff
        /*077c*/ 	.word	0x00016838
        /*0780*/ 	.short	0x0100
        /*0782*/ 	.byte	0x08
	.zero		1


	//   ....[5]....
        /*0784*/ 	.word	0x000002b0
        /*0788*/ 	.word	0x000000ff
        /*078c*/ 	.word	0x00016848
        /*0790*/ 	.short	0x0100
        /*0792*/ 	.byte	0x08
	.zero		1


	//   ....[6]....
        /*0794*/ 	.word	0x000003e0
        /*0798*/ 	.word	0x000000ff
        /*079c*/ 	.word	0x00016850
        /*07a0*/ 	.short	0x0100
        /*07a2*/ 	.byte	0x08
	.zero		1


	//   ....[7]....
        /*07a4*/ 	.word	0x000003f0
        /*07a8*/ 	.word	0x000000ff
        /*07ac*/ 	.word	0x00016860
        /*07b0*/ 	.short	0x0100
        /*07b2*/ 	.byte	0x08
	.zero		1


	//   ....[8]....
        /*07b4*/ 	.word	0x00000400
        /*07b8*/ 	.word	0x000000ff
        /*07bc*/ 	.word	0x00016858
        /*07c0*/ 	.short	0x0100
        /*07c2*/ 	.byte	0x08
	.zero		1


	//   ....[9]....
        /*07c4*/ 	.word	0x00000410
        /*07c8*/ 	.word	0x000000ff
        /*07cc*/ 	.word	0x00016868
        /*07d0*/ 	.short	0x0100
        /*07d2*/ 	.byte	0x08
	.zero		1


	//   ....[10]....
        /*07d4*/ 	.word	0x00000500
        /*07d8*/ 	.word	0x000000ff
        /*07dc*/ 	.word	0x00016870
        /*07e0*/ 	.short	0x0100
        /*07e2*/ 	.byte	0x06
	.zero		1


	//   ....[11]....
        /*07e4*/ 	.word	0x00000510
        /*07e8*/ 	.word	0x000000ff
        /*07ec*/ 	.word	0x00016880
        /*07f0*/ 	.short	0x0100
        /*07f2*/ 	.byte	0x06
	.zero		1


	//   ....[12]....
        /*07f4*/ 	.word	0x00000520
        /*07f8*/ 	.word	0x000000ff
        /*07fc*/ 	.word	0x00016878
        /*0800*/ 	.short	0x0100
        /*0802*/ 	.byte	0x06
	.zero		1


	//   ....[13]....
        /*0804*/ 	.word	0x00000530
        /*0808*/ 	.word	0x000000ff
        /*080c*/ 	.word	0x00016888
        /*0810*/ 	.short	0x0100
        /*0812*/ 	.byte	0x06
	.zero		1


	//   ....[14]....
        /*0814*/ 	.word	0x00000660
        /*0818*/ 	.word	0x000000ff
        /*081c*/ 	.word	0x00016890
        /*0820*/ 	.short	0x0100
        /*0822*/ 	.byte	0x08
	.zero		1


	//   ....[15]....
        /*0824*/ 	.word	0x00000670
        /*0828*/ 	.word	0x000000ff
        /*082c*/ 	.word	0x000168a0
        /*0830*/ 	.short	0x0100
        /*0832*/ 	.byte	0x08
	.zero		1


	//   ....[16]....
        /*0834*/ 	.word	0x00000680
        /*0838*/ 	.word	0x000000ff
        /*083c*/ 	.word	0x00016898
        /*0840*/ 	.short	0x0100
        /*0842*/ 	.byte	0x08
	.zero		1


	//   ....[17]....
        /*0844*/ 	.word	0x00000690
        /*0848*/ 	.word	0x000000ff
        /*084c*/ 	.word	0x000168a8
        /*0850*/ 	.short	0x0100
        /*0852*/ 	.byte	0x08
	.zero		1


	//   ....[18]....
        /*0854*/ 	.word	0x000007d0
        /*0858*/ 	.word	0x000000ff
        /*085c*/ 	.word	0x000168b0
        /*0860*/ 	.short	0x0100
        /*0862*/ 	.byte	0x08
	.zero		1


	//   ....[19]....
        /*0864*/ 	.word	0x000007e0
        /*0868*/ 	.word	0x000000ff
        /*086c*/ 	.word	0x000168c0
        /*0870*/ 	.short	0x0100
        /*0872*/ 	.byte	0x08
	.zero		1


	//   ....[20]....
        /*0874*/ 	.word	0x000007f0
        /*0878*/ 	.word	0x000000ff
        /*087c*/ 	.word	0x000168b8
        /*0880*/ 	.short	0x0100
        /*0882*/ 	.byte	0x08
	.zero		1


	//   ....[21]....
        /*0884*/ 	.word	0x00000800
        /*0888*/ 	.word	0x000000ff
        /*088c*/ 	.word	0x000168c8
        /*0890*/ 	.short	0x0100
        /*0892*/ 	.byte	0x08
	.zero		1


	//   ....[22]....
        /*0894*/ 	.word	0x00001260
        /*0898*/ 	.word	0x000000ff
        /*089c*/ 	.word	0x00016800
        /*08a0*/ 	.short	0x010a
        /*08a2*/ 	.byte	0x2a
	.zero		1


	//   ....[23]....
        /*08a4*/ 	.word	0x000012d0
        /*08a8*/ 	.word	0x000000ff
        /*08ac*/ 	.word	0x00016830
        /*08b0*/ 	.short	0x010a
        /*08b2*/ 	.byte	0x2a
	.zero		1


	//   ....[24]....
        /*08b4*/ 	.word	0x00001330
        /*08b8*/ 	.word	0x000000ff
        /*08bc*/ 	.word	0x00016830
        /*08c0*/ 	.short	0x010a
        /*08c2*/ 	.byte	0x2a
	.zero		1


	//   ....[25]....
        /*08c4*/ 	.word	0x000025f0
        /*08c8*/ 	.word	0x000000ff
        /*08cc*/ 	.word	0x00000000
        /*08d0*/ 	.short	0x0101
        /*08d2*/ 	.byte	0x06
	.zero		1


	//   ....[26]....
        /*08d4*/ 	.word	0x00003f40
        /*08d8*/ 	.word	0x000000ff
        /*08dc*/ 	.word	0x00016830
        /*08e0*/ 	.short	0x010a
        /*08e2*/ 	.byte	0x04
	.zero		1


	//   ....[27]....
        /*08e4*/ 	.word	0x00003f80
        /*08e8*/ 	.word	0x000000ff
        /*08ec*/ 	.word	0x00016830
        /*08f0*/ 	.short	0x010a
        /*08f2*/ 	.byte	0x04
	.zero		1


	//   ....[28]....
        /*08f4*/ 	.word	0x000041b0
        /*08f8*/ 	.word	0x000000ff
        /*08fc*/ 	.word	0x00016850
        /*0900*/ 	.short	0x010a
        /*0902*/ 	.byte	0x0a
	.zero		1


	//   ....[29]....
        /*0904*/ 	.word	0x000041f0
        /*0908*/ 	.word	0x000000ff
        /*090c*/ 	.word	0x00016850
        /*0910*/ 	.short	0x010a
        /*0912*/ 	.byte	0x0a
	.zero		1


	//   ....[30]....
        /*0914*/ 	.word	0x00004df0
        /*0918*/ 	.word	0x000000ff
        /*091c*/ 	.word	0x00000000
        /*0920*/ 	.short	0x0101
        /*0922*/ 	.byte	0x07
	.zero		1


	//   ....[31]....
        /*0924*/ 	.word	0x00006940
        /*0928*/ 	.word	0x000000ff
        /*092c*/ 	.word	0x00000000
        /*0930*/ 	.short	0x0101
        /*0932*/ 	.byte	0x06
	.zero		1


	//   ....[32]....
        /*0934*/ 	.word	0x00006e80
        /*0938*/ 	.word	0x000000ff
        /*093c*/ 	.word	0x00016830
        /*0940*/ 	.short	0x010a
        /*0942*/ 	.byte	0x0a
	.zero		1


	//   ....[33]....
        /*0944*/ 	.word	0x00006ec0
        /*0948*/ 	.word	0x000000ff
        /*094c*/ 	.word	0x00016830
        /*0950*/ 	.short	0x010a
        /*0952*/ 	.byte	0x0a
	.zero		1


	//   ....[34]....
        /*0954*/ 	.word	0x000070b0
        /*0958*/ 	.word	0x000000ff
        /*095c*/ 	.word	0x00016850
        /*0960*/ 	.short	0x010a
        /*0962*/ 	.byte	0x0a
	.zero		1


	//   ....[35]....
        /*0964*/ 	.word	0x000070f0
        /*0968*/ 	.word	0x000000ff
        /*096c*/ 	.word	0x00016850
        /*0970*/ 	.short	0x010a
        /*0972*/ 	.byte	0x0a
	.zero		1


	//   ....[36]....
        /*0974*/ 	.word	0x00007980
        /*0978*/ 	.word	0x000000ff
        /*097c*/ 	.word	0x00000000
        /*0980*/ 	.short	0x0101
        /*0982*/ 	.byte	0x07
	.zero		1


	//   ....[37]....
        /*0984*/ 	.word	0x00008e80
        /*0988*/ 	.word	0x000000ff
        /*098c*/ 	.word	0x00000000
        /*0990*/ 	.short	0x0101
        /*0992*/ 	.byte	0x06
	.zero		1


	//   ....[38]....
        /*0994*/ 	.word	0x00009290
        /*0998*/ 	.word	0x000000ff
        /*099c*/ 	.word	0x00016850
        /*09a0*/ 	.short	0x010a
        /*09a2*/ 	.byte	0x07
	.zero		1


	//   ....[39]....
        /*09a4*/ 	.word	0x000092d0
        /*09a8*/ 	.word	0x000000ff
        /*09ac*/ 	.word	0x00016850
        /*09b0*/ 	.short	0x010a
        /*09b2*/ 	.byte	0x07
	.zero		1


	//   ....[40]....
        /*09b4*/ 	.word	0x00009880
        /*09b8*/ 	.word	0x000000ff
        /*09bc*/ 	.word	0x00000000
        /*09c0*/ 	.short	0x0101
        /*09c2*/ 	.byte	0x04
	.zero		1


	//   ....[41]....
        /*09c4*/ 	.word	0x0000a260
        /*09c8*/ 	.word	0x000000ff
        /*09cc*/ 	.word	0x00000000
        /*09d0*/ 	.short	0x0101
        /*09d2*/ 	.byte	0x04
	.zero		1


	//   ....[42]....
        /*09d4*/ 	.word	0x0000bb40
        /*09d8*/ 	.word	0x000000ff
        /*09dc*/ 	.word	0x00016840
        /*09e0*/ 	.short	0x010a
        /*09e2*/ 	.byte	0x2f
	.zero		1


	//   ....[43]....
        /*09e4*/ 	.word	0x0000c270
        /*09e8*/ 	.word	0x000000ff
        /*09ec*/ 	.word	0x00016830
        /*09f0*/ 	.short	0x0107
        /*09f2*/ 	.byte	0x2f
	.zero		1


	//   ....[44]....
        /*09f4*/ 	.word	0x0000c300
        /*09f8*/ 	.word	0x000000ff
        /*09fc*/ 	.word	0x00016830
        /*0a00*/ 	.short	0x0101
        /*0a02*/ 	.byte	0x2f
	.zero		1


	//   ....[45]....
        /*0a04*/ 	.word	0x0000cfc0
        /*0a08*/ 	.word	0x000000ff
        /*0a0c*/ 	.word	0x00016800
        /*0a10*/ 	.short	0x0107
        /*0a12*/ 	.byte	0x2f
	.zero		1


	//   ....[46]....
        /*0a14*/ 	.word	0x0000d000
        /*0a18*/ 	.word	0x000000ff
        /*0a1c*/ 	.word	0x00016800
        /*0a20*/ 	.short	0x0101
        /*0a22*/ 	.byte	0x2f
	.zero		1


	//   ....[47]....
        /*0a24*/ 	.word	0x0000d010
        /*0a28*/ 	.word	0x000000ff
        /*0a2c*/ 	.word	0x00016820
        /*0a30*/ 	.short	0x010a
        /*0a32*/ 	.byte	0x2f
	.zero		1


	//   ....[48]....
        /*0a34*/ 	.word	0x0000d3f0
        /*0a38*/ 	.word	0x00000007
        /*0a3c*/ 	.word	0x00016840
        /*0a40*/ 	.short	0x010a
        /*0a42*/ 	.byte	0x3f
	.zero		1


	//   ....[49]....
        /*0a44*/ 	.word	0x0000d8e0
        /*0a48*/ 	.word	0x00000007
        /*0a4c*/ 	.word	0x00016830
        /*0a50*/ 	.short	0x0107
        /*0a52*/ 	.byte	0x3f
	.zero		1


	//   ....[50]....
        /*0a54*/ 	.word	0x0000d9b0
        /*0a58*/ 	.word	0x00000007
        /*0a5c*/ 	.word	0x00016830
        /*0a60*/ 	.short	0x0101
        /*0a62*/ 	.byte	0x3f
	.zero		1


	//   ....[51]....
        /*0a64*/ 	.word	0x0000da10
        /*0a68*/ 	.word	0x00000007
        /*0a6c*/ 	.word	0x00016860
        /*0a70*/ 	.short	0x010a
        /*0a72*/ 	.byte	0x3f
	.zero		1


	//   ....[52]....
        /*0a74*/ 	.word	0x0000de00
        /*0a78*/ 	.word	0x00000007
        /*0a7c*/ 	.word	0x00016850
        /*0a80*/ 	.short	0x0107
        /*0a82*/ 	.byte	0x3f
	.zero		1


	//   ....[53]....
        /*0a84*/ 	.word	0x0000df80
        /*0a88*/ 	.word	0x00000007
        /*0a8c*/ 	.word	0x00016850
        /*0a90*/ 	.short	0x0101
        /*0a92*/ 	.byte	0x3f
	.zero		1


	//   ....[54]....
        /*0a94*/ 	.word	0x0000e130
        /*0a98*/ 	.word	0x00000000
        /*0a9c*/ 	.word	0x00016860
        /*0aa0*/ 	.short	0x010a
        /*0aa2*/ 	.byte	0x3f
	.zero		1


	//   ....[55]....
        /*0aa4*/ 	.word	0x0000e550
        /*0aa8*/ 	.word	0x00000000
        /*0aac*/ 	.word	0x00016850
        /*0ab0*/ 	.short	0x0107
        /*0ab2*/ 	.byte	0x3f
	.zero		1


	//   ....[56]....
        /*0ab4*/ 	.word	0x0000e630
        /*0ab8*/ 	.word	0x00000000
        /*0abc*/ 	.word	0x00016850
        /*0ac0*/ 	.short	0x0101
        /*0ac2*/ 	.byte	0x3f
	.zero		1


	//   ....[57]....
        /*0ac4*/ 	.word	0x0000e6c0
        /*0ac8*/ 	.word	0x00000007
        /*0acc*/ 	.word	0x00016820
        /*0ad0*/ 	.short	0x010a
        /*0ad2*/ 	.byte	0x3f
	.zero		1


	//   ....[58]....
        /*0ad4*/ 	.word	0x0000e820
        /*0ad8*/ 	.word	0x00000005
        /*0adc*/ 	.word	0x00016840
        /*0ae0*/ 	.short	0x010a
        /*0ae2*/ 	.byte	0x3f
	.zero		1


	//   ....[59]....
        /*0ae4*/ 	.word	0x0000e8c0
        /*0ae8*/ 	.word	0x00000003
        /*0aec*/ 	.word	0x00016840
        /*0af0*/ 	.short	0x010a
        /*0af2*/ 	.byte	0x3f
	.zero		1


	//   ....[60]....
        /*0af4*/ 	.word	0x0000e900
        /*0af8*/ 	.word	0x00000005
        /*0afc*/ 	.word	0x00016860
        /*0b00*/ 	.short	0x010a
        /*0b02*/ 	.byte	0x3f
	.zero		1


	//   ....[61]....
        /*0b04*/ 	.word	0x0000e940
        /*0b08*/ 	.word	0x00000003
        /*0b0c*/ 	.word	0x00016860
        /*0b10*/ 	.short	0x010a
        /*0b12*/ 	.byte	0x3f
	.zero		1


	//   ....[62]....
        /*0b14*/ 	.word	0x0000e9b0
        /*0b18*/ 	.word	0x00000003
        /*0b1c*/ 	.word	0x00016800
        /*0b20*/ 	.short	0x010a
        /*0b22*/ 	.byte	0x3f
	.zero		1


	//   ....[63]....
        /*0b24*/ 	.word	0x0000ea10
        /*0b28*/ 	.word	0x00000003
        /*0b2c*/ 	.word	0x00016830
        /*0b30*/ 	.short	0x010a
        /*0b32*/ 	.byte	0x3f
	.zero		1


	//   ....[64]....
        /*0b34*/ 	.word	0x0000ea70
        /*0b38*/ 	.word	0x0000000a
        /*0b3c*/ 	.word	0x00016830
        /*0b40*/ 	.short	0x010a
        /*0b42*/ 	.byte	0x3f
	.zero		1


	//   ....[65]....
        /*0b44*/ 	.word	0x0000ead0
        /*0b48*/ 	.word	0x0000000a
        /*0b4c*/ 	.word	0x00016850
        /*0b50*/ 	.short	0x010a
        /*0b52*/ 	.byte	0x3f
	.zero		1


	//   ....[66]....
        /*0b54*/ 	.word	0x0000eb30
        /*0b58*/ 	.word	0x00000009
        /*0b5c*/ 	.word	0x00016830
        /*0b60*/ 	.short	0x010a
        /*0b62*/ 	.byte	0x3f
	.zero		1


	//   ....[67]....
        /*0b64*/ 	.word	0x0000eb90
        /*0b68*/ 	.word	0x00000009
        /*0b6c*/ 	.word	0x00016850
        /*0b70*/ 	.short	0x010a
        /*0b72*/ 	.byte	0x3f
	.zero		1


	//   ....[68]....
        /*0b74*/ 	.word	0x0000ebf0
        /*0b78*/ 	.word	0x00000004
        /*0b7c*/ 	.word	0x00016850
        /*0b80*/ 	.short	0x010a
        /*0b82*/ 	.byte	0x3f
	.zero		1


	//   ....[69]....
        /*0b84*/ 	.word	0x0000ecd0
        /*0b88*/ 	.word	0x00000003
        /*0b8c*/ 	.word	0x00016840
        /*0b90*/ 	.short	0x010a
        /*0b92*/ 	.byte	0x3f
	.zero		1


	//   ....[70]....
        /*0b94*/ 	.word	0x000104d0
        /*0b98*/ 	.word	0x00000003
        /*0b9c*/ 	.word	0x00016820
        /*0ba0*/ 	.short	0x010a
        /*0ba2*/ 	.byte	0x3f
	.zero		1


	//   ....[71]....
        /*0ba4*/ 	.word	0x00010520
        /*0ba8*/ 	.word	0x00000007
        /*0bac*/ 	.word	0x00016840
        /*0bb0*/ 	.short	0x010a
        /*0bb2*/ 	.byte	0x3f
	.zero		1


	//   ....[72]....
        /*0bb4*/ 	.word	0x00010ef0
        /*0bb8*/ 	.word	0x00000007
        /*0bbc*/ 	.word	0x00016860
        /*0bc0*/ 	.short	0x010a
        /*0bc2*/ 	.byte	0x3f
	.zero		1


	//   ....[73]....
        /*0bc4*/ 	.word	0x00011870
        /*0bc8*/ 	.word	0x00000000
        /*0bcc*/ 	.word	0x00016860
        /*0bd0*/ 	.short	0x010a
        /*0bd2*/ 	.byte	0x3f
	.zero		1


	//   ....[74]....
        /*0bd4*/ 	.word	0x000121d0
        /*0bd8*/ 	.word	0x00000007
        /*0bdc*/ 	.word	0x00016820
        /*0be0*/ 	.short	0x010a
        /*0be2*/ 	.byte	0x3f
	.zero		1


	//   ....[75]....
        /*0be4*/ 	.word	0x00012370
        /*0be8*/ 	.word	0x00000005
        /*0bec*/ 	.word	0x00016840
        /*0bf0*/ 	.short	0x010a
        /*0bf2*/ 	.byte	0x3f
	.zero		1


	//   ....[76]....
        /*0bf4*/ 	.word	0x000123c0
        /*0bf8*/ 	.word	0x00000003
        /*0bfc*/ 	.word	0x00016840
        /*0c00*/ 	.short	0x010a
        /*0c02*/ 	.byte	0x3f
	.zero		1


	//   ....[77]....
        /*0c04*/ 	.word	0x00012410
        /*0c08*/ 	.word	0x00000005
        /*0c0c*/ 	.word	0x00016860
        /*0c10*/ 	.short	0x010a
        /*0c12*/ 	.byte	0x3f
	.zero		1


	//----- nvinfo : EIATTR_NUM_MBARRIERS
	.align		4
.L_265:
        /*0c14*/ 	.byte	0x03, 0x38
        /*0c16*/ 	.short	0x0016


	//----- nvinfo : EIATTR_EXIT_INSTR_OFFSETS
	.align		4
        /*0c18*/ 	.byte	0x04, 0x1c
        /*0c1a*/ 	.short	(.L_267 - .L_266)


	//   ....[0]....
.L_266:
        /*0c1c*/ 	.word	0x0000e990


	//----- nvinfo : EIATTR_MAX_THREADS
	.align		4
.L_267:
        /*0c20*/ 	.byte	0x04, 0x05
        /*0c22*/ 	.short	(.L_269 - .L_268)
.L_268:
        /*0c24*/ 	.word	0x00000200
        /*0c28*/ 	.word	0x00000001
        /*0c2c*/ 	.word	0x00000001


	//----- nvinfo : EIATTR_CRS_STACK_SIZE
	.align		4
.L_269:
        /*0c30*/ 	.byte	0x04, 0x1e
        /*0c32*/ 	.short	(.L_271 - .L_270)
.L_270:
        /*0c34*/ 	.word	0x00000000


	//----- nvinfo : EIATTR_CBANK_PARAM_SIZE
	.align		4
.L_271:
        /*0c38*/ 	.byte	0x03, 0x19
        /*0c3a*/ 	.short	0x0a70


	//----- nvinfo : EIATTR_PARAM_CBANK
	.align		4
        /*0c3c*/ 	.byte	0x04, 0x0a
        /*0c3e*/ 	.short	(.L_273 - .L_272)
	.align		4
.L_272:
        /*0c40*/ 	.word	index@(.nv.constant0._ZN7cutlass13device_kernelIN5flash11enable_sm90INS1_16FlashAttnFwdSm90INS1_25CollectiveMainloopFwdSm90ILi2EN4cute5tupleIJNS5_1CILi1EEES8_S8_EEENS6_IJNS7_ILi192EEENS7_ILi128EEENS7_ILi64EEEEEELi64ENS_10bfloat16_tEfNS_4arch4Sm90ELb1ELb0ELb1ELb0ELb1ELb0ELb0ELb1ELb1ELb1ELb1ELb0EEENS1_21CollectiveEpilogueFwdINS6_IJSA_SC_SB_EEES9_SE_SG_Li384ELb0ELb1ELb1ELb0EEENS1_19SingleTileSchedulerILb0ELb1ELb1ELi192EEEEEEEEEvNT_6ParamsE)
        /*0c44*/ 	.short	0x0210
        /*0c46*/ 	.short	0x0a70


	//----- nvinfo : EIATTR_SW_WAR
	.align		4
.L_273:
        /*0c48*/ 	.byte	0x04, 0x36
        /*0c4a*/ 	.short	(.L_275 - .L_274)
.L_274:
        /*0c4c*/ 	.word	0x00000008
.L_275:


//--------------------- .nv.info._ZN7cutlass13device_kernelIN5flash11enable_sm90INS1_16FlashAttnFwdSm90INS1_25CollectiveMainloopFwdSm90ILi2EN4cute5tupleIJNS5_1CILi1EEES8_S8_EEENS6_IJNS7_ILi192EEENS7_ILi128EEENS7_ILi64EEEEEELi64ENS_10bfloat16_tEfNS_4arch4Sm90ELb1ELb0ELb1ELb1ELb1ELb0ELb0ELb1ELb1ELb1ELb1ELb0EEENS1_21CollectiveEpilogueFwdINS6_IJSA_SC_SB_EEES9_SE_SG_Li384ELb1ELb1ELb1ELb0EEENS1_36VarlenDynamicPersistentTileSchedulerILi192ELi128ELi384ELi128ELb1ELb1ELb1ELb1ELb1ELb1EEEEEEEEEvNT_6ParamsE --------------------------
	.section	.nv.info._ZN7cutlass13device_kernelIN5flash11enable_sm90INS1_16FlashAttnFwdSm90INS1_25CollectiveMainloopFwdSm90ILi2EN4cute5tupleIJNS5_1CILi1EEES8_S8_EEENS6_IJNS7_ILi192EEENS7_ILi128EEENS7_ILi64EEEEEELi64ENS_10bfloat16_tEfNS_4arch4Sm90ELb1ELb0ELb1ELb1ELb1ELb0ELb0ELb1ELb1ELb1ELb1ELb0EEENS1_21CollectiveEpilogueFwdINS6_IJSA_SC_SB_EEES9_SE_SG_Li384ELb1ELb1ELb1ELb0EEENS1_36VarlenDynamicPersistentTileSchedulerILi192ELi128ELi384ELi128ELb1ELb1ELb1ELb1ELb1ELb1EEEEEEEEEvNT_6ParamsE,"",@"SHT_CUDA_INFO"
	.sectionflags	@""
	.align	4


	//----- nvinfo : EIATTR_CUDA_API_VERSION
	.align		4
        /*0000*/ 	.byte	0x04, 0x37
        /*0002*/ 	.short	(.L_277 - .L_276)
.L_276:
        /*0004*/ 	.word	0x00000082


	//----- nvinfo : EIATTR_KPARAM_INFO
	.align		4
.L_277:
        /*0008*/ 	.byte	0x04, 0x17
        /*000a*/ 	.short	(.L_279 - .L_278)
.L_278:
        /*000c*/ 	.word	0x00000000
        /*0010*/ 	.short	0x0000
        /*0012*/ 	.short	0x0070
        /*0014*/ 	.byte	0x00, 0xf0, 0x01, 0x2a


	//----- nvinfo : EIATTR_SPARSE_MMA_MASK
	.align		4
.L_279:
        /*0018*/ 	.byte	0x03, 0x50
        /*001a*/ 	.short	0x0000


	//----- nvinfo : EIATTR_MAXREG_COUNT
	.align		4
        /*001c*/ 	.byte	0x03, 0x1b
        /*001e*/ 	.short	0x0080


	//----- nvinfo : EIATTR_NUM_BARRIERS
	.align		4
        /*0020*/ 	.byte	0x02, 0x4c
        /*0022*/ 	.byte	0x10
	.zero		1


	//----- nvinfo : EIATTR_EXTERNS
	.align		4
        /*0024*/ 	.byte	0x04, 0x0f
        /*0026*/ 	.short	(.L_281 - .L_280)


	//   ....[0]....
	.align		4
.L_280:
        /*0028*/ 	.word	index@(__assertfail)


	//----- nvinfo : EIATTR_ANNOTATIONS
	.align		4
.L_281:
        /*002c*/ 	.byte	0x04, 0x55
        /*002e*/ 	.short	(.L_283 - .L_282)


	//   ....[0]....
.L_282:
        /* <DEDUP_REMOVED lines=30> */


	//----- nvinfo : EIATTR_MERCURY_ISA_VERSION
	.align		4
.L_283:
        /*0200*/ 	.byte	0x03, 0x5f
        /*0202*/ 	.short	0x0101


	//----- nvinfo : EIATTR_UNUSED_LOAD_BYTE_OFFSET
	.align		4
        /*0204*/ 	.byte	0x04, 0x44
        /*0206*/ 	.short	(.L_285 - .L_284)


	//   ....[0]....
.L_284:
        /*0208*/ 	.word	0x00000970
        /*020c*/ 	.word	0x0000fff0


	//   ....[1]....
        /*0210*/ 	.word	0x0000a0f0
        /*0214*/ 	.word	0x0000fff0


	//----- nvinfo : EIATTR_INT_WARP_WIDE_INSTR_OFFSETS
	.align		4
.L_285:
        /*0218*/ 	.byte	0x04, 0x31
        /*021a*/ 	.short	(.L_287 - .L_286)


	//   ....[0]....
.L_286:
        /*021c*/ 	.word	0x000000c0


	//   ....[1]....
        /*0220*/ 	.word	0x000000d0


	//   ....[2]....
        /*0224*/ 	.word	0x00000170


	//   ....[3]....
        /*0228*/ 	.word	0x0000deb0


	//   ....[4]....
        /*022c*/ 	.word	0x0000df40


	//   ....[5]....
        /*0230*/ 	.word	0x00011050


	//   ....[6]....
        /*0234*/ 	.word	0x000110e0


	//----- nvinfo : EIATTR_COOP_GROUP_MASK_REGIDS
	.align		4
.L_287:
        /*0238*/ 	.byte	0x04, 0x29
        /*023a*/ 	.short	(.L_289 - .L_288)


	//   ....[0]....
.L_288:
        /*023c*/ 	.word	0xffffffff


	//   ....[1]....
        /*0240*/ 	.word	0xffffffff


	//   ....[2]....
        /*0244*/ 	.word	0xffffffff


	//   ....[3]....
        /*0248*/ 	.word	0xffffffff


	//   ....[4]....
        /*024c*/ 	.word	0xffffffff


	//   ....[5]....
        /*0250*/ 	.word	0xffffffff


	//   ....[6]....
        /*0254*/ 	.word	0xffffffff


	//   ....[7]....
        /*0258*/ 	.word	0xffffffff


	//   ....[8]....
        /*025c*/ 	.word	0xffffffff


	//   ....[9]....
        /*0260*/ 	.word	0xffffffff


	//   ....[10]....
        /*0264*/ 	.word	0xffffffff


	//   ....[11]....
        /*0268*/ 	.word	0xffffffff


	//   ....[12]....
        /*026c*/ 	.word	0xffffffff


	//   ....[13]....
        /*0270*/ 	.word	0xffffffff


	//   ....[14]....
        /*0274*/ 	.word	0xffffffff


	//   ....[15]....
        /*0278*/ 	.word	0xffffffff


	//   ....[16]....
        /*027c*/ 	.word	0xffffffff


	//   ....[17]....
        /*0280*/ 	.word	0xffffffff


	//   ....[18]....
        /*0284*/ 	.word	0xffffffff


	//   ....[19]....
        /*0288*/ 	.word	0xffffffff


	//   ....[20]....
        /*028c*/ 	.word	0xffffffff


	//   ....[21]....
        /*0290*/ 	.word	0xffffffff


	//   ....[22]....
        /*0294*/ 	.word	0xffffffff


	//   ....[23]....
        /*0298*/ 	.word	0xffffffff


	//   ....[24]....
        /*029c*/ 	.word	0xffffffff


	//   ....[25]....
        /*02a0*/ 	.word	0xffffffff


	//   ....[26]....
        /*02a4*/ 	.word	0xffffffff


	//   ....[27]....
        /*02a8*/ 	.word	0xffffffff


	//   ....[28]....
        /*02ac*/ 	.word	0xffffffff


	//   ....[29]....
        /*02b0*/ 	.word	0xffffffff


	//   ....[30]....
        /*02b4*/ 	.word	0xffffffff


	//   ....[31]....
        /*02b8*/ 	.word	0xffffffff


	//   ....[32]....
        /*02bc*/ 	.word	0xffffffff


	//   ....[33]....
        /*02c0*/ 	.word	0xffffffff


	//   ....[34]....
        /*02c4*/ 	.word	0xffffffff


	//   ....[35]....
        /*02c8*/ 	.word	0xffffffff


	//   ....[36]....
        /*02cc*/ 	.word	0xffffffff


	//   ....[37]....
        /*02d0*/ 	.word	0xffffffff


	//   ....[38]....
        /*02d4*/ 	.word	0xffffffff


	//   ....[39]....
        /*02d8*/ 	.word	0xffffffff


	//   ....[40]....
        /*02dc*/ 	.word	0xffffffff


	//   ....[41]....
        /*02e0*/ 	.word	0xffffffff


	//   ....[42]....
        /*02e4*/ 	.word	0xffffffff


	//   ....[43]....
        /*02e8*/ 	.word	0xffffffff


	//   ....[44]....
        /*02ec*/ 	.word	0xffffffff


	//   ....[45]....
        /*02f0*/ 	.word	0xffffffff


	//   ....[46]....
        /*02f4*/ 	.word	0xffffffff


	//   ....[47]....
        /*02f8*/ 	.word	0xffffffff


	//   ....[48]....
        /*02fc*/ 	.word	0xffffffff


	//   ....[49]....
        /*0300*/ 	.word	0xffffffff


	//   ....[50]....
        /*0304*/ 	.word	0xffffffff


	//   ....[51]....
        /*0308*/ 	.word	0xffffffff


	//   ....[52]....
        /*030c*/ 	.word	0xffffffff


	//   ....[53]....
        /*0310*/ 	.word	0xffffffff


	//   ....[54]....
        /*0314*/ 	.word	0xffffffff


	//   ....[55]....
        /*0318*/ 	.word	0xffffffff


	//   ....[56]....
        /*031c*/ 	.word	0xffffffff


	//   ....[57]....
        /*0320*/ 	.word	0xffffffff


	//   ....[58]....
        /*0324*/ 	.word	0xffffffff


	//   ....[59]....
        /*0328*/ 	.word	0xffffffff


	//   ....[60]....
        /*032c*/ 	.word	0xffffffff


	//   ....[61]....
        /*0330*/ 	.word	0xffffffff


	//   ....[62]....
        /*0334*/ 	.word	0xffffffff


	//   ....[63]....
        /*0338*/ 	.word	0xffffffff


	//   ....[64]....
        /*033c*/ 	.word	0xffffffff


	//   ....[65]....
        /*0340*/ 	.word	0xffffffff


	//   ....[66]....
        /*0344*/ 	.word	0xffffffff


	//   ....[67]....
        /*0348*/ 	.word	0xffffffff


	//   ....[68]....
        /*034c*/ 	.word	0xffffffff


	//   ....[69]....
        /*0350*/ 	.word	0xffffffff


	//   ....[70]....
        /*0354*/ 	.word	0xffffffff


	//   ....[71]....
        /*0358*/ 	.word	0xffffffff


	//   ....[72]....
        /*035c*/ 	.word	0xffffffff


	//   ....[73]....
        /*0360*/ 	.word	0xffffffff


	//   ....[74]....
        /*0364*/ 	.word	0xffffffff


	//   ....[75]....
        /*0368*/ 	.word	0xffffffff


	//   ....[76]....
        /*036c*/ 	.word	0xffffffff


	//   ....[77]....
        /*0370*/ 	.word	0xffffffff


	//   ....[78]....
        /*0374*/ 	.word	0xffffffff


	//   ....[79]....
        /*0378*/ 	.word	0xffffffff


	//   ....[80]....
        /*037c*/ 	.word	0xffffffff


	//   ....[81]....
        /*0380*/ 	.word	0xffffffff


	//   ....[82]....
        /*0384*/ 	.word	0xffffffff


	//   ....[83]....
        /*0388*/ 	.word	0xffffffff


	//   ....[84]....
        /*038c*/ 	.word	0xffffffff


	//   ....[85]....
        /*0390*/ 	.word	0xffffffff


	//   ....[86]....
        /*0394*/ 	.word	0xffffffff


	//   ....[87]....
        /*0398*/ 	.word	0xffffffff


	//   ....[88]....
        /*039c*/ 	.word	0xffffffff


	//   ....[89]....
        /*03a0*/ 	.word	0xffffffff


	//   ....[90]....
        /*03a4*/ 	.word	0xffffffff


	//   ....[91]....
        /*03a8*/ 	.word	0xffffffff


	//   ....[92]....
        /*03ac*/ 	.word	0xffffffff


	//   ....[93]....
        /*03b0*/ 	.word	0xffffffff


	//   ....[94]....
        /*03b4*/ 	.word	0xffffffff


	//   ....[95]....
        /*03b8*/ 	.word	0xffffffff


	//   ....[96]....
        /*03bc*/ 	.word	0xffffffff


	//   ....[97]....
        /*03c0*/ 	.word	0xffffffff


	//   ....[98]....
        /*03c4*/ 	.word	0xffffffff


	//   ....[99]....
        /*03c8*/ 	.word	0xffffffff


	//   ....[100]....
        /*03cc*/ 	.word	0xffffffff


	//   ....[101]....
        /*03d0*/ 	.word	0xffffffff


	//   ....[102]....
        /*03d4*/ 	.word	0xffffffff


	//   ....[103]....
        /*03d8*/ 	.word	0xffffffff


	//   ....[104]....
        /*03dc*/ 	.word	0xffffffff


	//   ....[105]....
        /*03e0*/ 	.word	0xffffffff


	//   ....[106]....
        /*03e4*/ 	.word	0xffffffff


	//   ....[107]....
        /*03e8*/ 	.word	0xffffffff


	//   ....[108]....
        /*03ec*/ 	.word	0xffffffff


	//   ....[109]....
        /*03f0*/ 	.word	0xffffffff


	//   ....[110]....
        /*03f4*/ 	.word	0xffffffff


	//   ....[111]....
        /*03f8*/ 	.word	0xffffffff


	//   ....[112]....
        /*03fc*/ 	.word	0xffffffff


	//   ....[113]....
        /*0400*/ 	.word	0xffffffff


	//   ....[114]....
        /*0404*/ 	.word	0xffffffff


	//   ....[115]....
        /*0408*/ 	.word	0xffffffff


	//   ....[116]....
        /*040c*/ 	.word	0xffffffff


	//   ....[117]....
        /*0410*/ 	.word	0xffffffff


	//   ....[118]....
        /*0414*/ 	.word	0xffffffff


	//   ....[119]....
        /*0418*/ 	.word	0xffffffff


	//   ....[120]....
        /*041c*/ 	.word	0xffffffff


	//   ....[121]....
        /*0420*/ 	.word	0xffffffff


	//   ....[122]....
        /*0424*/ 	.word	0xffffffff


	//   ....[123]....
        /*0428*/ 	.word	0xffffffff


	//   ....[124]....
        /*042c*/ 	.word	0xffffffff


	//   ....[125]....
        /*0430*/ 	.word	0xffffffff


	//   ....[126]....
        /*0434*/ 	.word	0xffffffff


	//   ....[127]....
        /*0438*/ 	.word	0xffffffff


	//   ....[128]....
        /*043c*/ 	.word	0xffffffff


	//   ....[129]....
        /*0440*/ 	.word	0xffffffff


	//   ....[130]....
        /*0444*/ 	.word	0xffffffff


	//   ....[131]....
        /*0448*/ 	.word	0xffffffff


	//   ....[132]....
        /*044c*/ 	.word	0xffffffff


	//   ....[133]....
        /*0450*/ 	.word	0xffffffff


	//   ....[134]....
        /*0454*/ 	.word	0xffffffff


	//   ....[135]....
        /*0458*/ 	.word	0xffffffff


	//   ....[136]....
        /*045c*/ 	.word	0xffffffff


	//   ....[137]....
        /*0460*/ 	.word	0xffffffff


	//   ....[138]....
        /*0464*/ 	.word	0xffffffff


	//   ....[139]....
        /*0468*/ 	.word	0xffffffff


	//   ....[140]....
        /*046c*/ 	.word	0xffffffff


	//   ....[141]....
        /*0470*/ 	.word	0xffffffff


	//   ....[142]....
        /*0474*/ 	.word	0xffffffff


	//   ....[143]....
        /*0478*/ 	.word	0xffffffff


	//   ....[144]....
        /*047c*/ 	.word	0xffffffff


	//   ....[145]....
        /*0480*/ 	.word	0xffffffff


	//   ....[146]....
        /*0484*/ 	.word	0xffffffff


	//   ....[147]....
        /*0488*/ 	.word	0xffffffff


	//   ....[148]....
        /*048c*/ 	.word	0xffffffff


	//   ....[149]....
        /*0490*/ 	.word	0xffffffff


	//   ....[150]....
        /*0494*/ 	.word	0xffffffff


	//   ....[151]....
        /*0498*/ 	.word	0xffffffff


	//   ....[152]....
        /*049c*/ 	.word	0xffffffff


	//   ....[153]....
        /*04a0*/ 	.word	0xffffffff


	//   ....[154]....
        /*04a4*/ 	.word	0xffffffff


	//   ....[155]....
        /*04a8*/ 	.word	0xffffffff


	//   ....[156]....
        /*04ac*/ 	.word	0xffffffff


	//   ....[157]....
        /*04b0*/ 	.word	0xffffffff


	//   ....[158]....
        /*04b4*/ 	.word	0xffffffff


	//   ....[159]....
        /*04b8*/ 	.word	0xffffffff


	//   ....[160]....
        /*04bc*/ 	.word	0xffffffff


	//   ....[161]....
        /*04c0*/ 	.word	0xffffffff


	//   ....[162]....
        /*04c4*/ 	.word	0xffffffff


	//   ....[163]....
        /*04c8*/ 	.word	0xffffffff


	//   ....[164]....
        /*04cc*/ 	.word	0xffffffff


	//   ....[165]....
        /*04d0*/ 	.word	0xffffffff


	//   ....[166]....
        /*04d4*/ 	.word	0xffffffff


	//   ....[167]....
        /*04d8*/ 	.word	0xffffffff


	//   ....[168]....
        /*04dc*/ 	.word	0xffffffff


	//   ....[169]....
        /*04e0*/ 	.word	0xffffffff


	//   ....[170]....
        /*04e4*/ 	.word	0xffffffff


	//   ....[171]....
        /*04e8*/ 	.word	0xffffffff


	//   ....[172]....
        /*04ec*/ 	.word	0xffffffff


	//   ....[173]....
        /*04f0*/ 	.word	0xffffffff


	//   ....[174]....
        /*04f4*/ 	.word	0xffffffff


	//   ....[175]....
        /*04f8*/ 	.word	0x0500000f


	//   ....[176]....
        /*04fc*/ 	.word	0x0500000f


	//   ....[177]....
        /*0500*/ 	.word	0x0500000f


	//   ....[178]....
        /*0504*/ 	.word	0x0500000f


	//   ....[179]....
        /*0508*/ 	.word	0x0500000f


	//   ....[180]....
        /*050c*/ 	.word	0x0500000f


	//   ....[181]....
        /*0510*/ 	.word	0x0500000f


	//   ....[182]....
        /*0514*/ 	.word	0x0500000f


	//   ....[183]....
        /*0518*/ 	.word	0x0500000f


	//   ....[184]....
        /*051c*/ 	.word	0x0500000f


	//   ....[185]....
        /*0520*/ 	.word	0x0500000f


	//   ....[186]....
        /*0524*/ 	.word	0x0500000f


	//   ....[187]....
        /*0528*/ 	.word	0x0500000f


	//   ....[188]....
        /*052c*/ 	.word	0x0500000f


	//   ....[189]....
        /*0530*/ 	.word	0x0500000f


	//   ....[190]....
        /*0534*/ 	.word	0x0500000f


	//   ....[191]....
        /*0538*/ 	.word	0x0500000f


	//   ....[192]....
        /*053c*/ 	.word	0x0500000f


	//   ....[193]....
        /*0540*/ 	.word	0x0500000f


	//   ....[194]....
        /*0544*/ 	.word	0x0500000f


	//   ....[195]....
        /*0548*/ 	.word	0x0500000f


	//   ....[196]....
        /*054c*/ 	.word	0x0500000f


	//   ....[197]....
        /*0550*/ 	.word	0x0500000f


	//   ....[198]....
        /*0554*/ 	.word	0x0500000f


	//   ....[199]....
        /*0558*/ 	.word	0x0500000f


	//   ....[200]....
        /*055c*/ 	.word	0x0500000f


	//   ....[201]....
        /*0560*/ 	.word	0x0500000f


	//   ....[202]....
        /*0564*/ 	.word	0x0500000f


	//   ....[203]....
        /*0568*/ 	.word	0x0500000f


	//   ....[204]....
        /*056c*/ 	.word	0x0500000f


	//   ....[205]....
        /*0570*/ 	.word	0x0500000f


	//   ....[206]....
        /*0574*/ 	.word	0x0500000f


	//   ....[207]....
        /*0578*/ 	.word	0x0500000f


	//   ....[208]....
        /*057c*/ 	.word	0x0500000f


	//   ....[209]....
        /*0580*/ 	.word	0x0500000f


	//   ....[210]....
        /*0584*/ 	.word	0x0500000f


	//   ....[211]....
        /*0588*/ 	.word	0x0500000f


	//   ....[212]....
        /*058c*/ 	.word	0x0500000f


	//   ....[213]....
        /*0590*/ 	.word	0x0500000f


	//   ....[214]....
        /*0594*/ 	.word	0x0500000f


	//   ....[215]....
        /*0598*/ 	.word	0x0500000f


	//   ....[216]....
        /*059c*/ 	.word	0x0500000f


	//   ....[217]....
        /*05a0*/ 	.word	0x0500000f


	//   ....[218]....
        /*05a4*/ 	.word	0x0500000f


	//   ....[219]....
        /*05a8*/ 	.word	0x0500000f


	//   ....[220]....
        /*05ac*/ 	.word	0x0500000f


	//   ....[221]....
        /*05b0*/ 	.word	0x0500000f


	//   ....[222]....
        /*05b4*/ 	.word	0x0500000f


	//   ....[223]....
        /*05b8*/ 	.word	0x0500000f


	//   ....[224]....
        /*05bc*/ 	.word	0x0500000f


	//   ....[225]....
        /*05c0*/ 	.word	0x0500000f


	//   ....[226]....
        /*05c4*/ 	.word	0x0500000f


	//   ....[227]....
        /*05c8*/ 	.word	0x0500000f


	//   ....[228]....
        /*05cc*/ 	.word	0x0500000f


	//   ....[229]....
        /*05d0*/ 	.word	0x0500000f


	//   ....[230]....
        /*05d4*/ 	.word	0x0500000f


	//   ....[231]....
        /*05d8*/ 	.word	0x0500000f


	//   ....[232]....
        /*05dc*/ 	.word	0x0500000f


	//   ....[233]....
        /*05e0*/ 	.word	0x0500000f


	//   ....[234]....
        /*05e4*/ 	.word	0x0500000f


	//   ....[235]....
        /*05e8*/ 	.word	0x0500000f


	//   ....[236]....
        /*05ec*/ 	.word	0x0500000f


	//   ....[237]....
        /*05f0*/ 	.word	0x0500000f


	//   ....[238]....
        /*05f4*/ 	.word	0x0500000f


	//   ....[239]....
        /*05f8*/ 	.word	0x0500000f


	//   ....[240]....
        /*05fc*/ 	.word	0x0500000f


	//   ....[241]....
        /*0600*/ 	.word	0x0500000f


	//   ....[242]....
        /*0604*/ 	.word	0x0500000f


	//   ....[243]....
        /*0608*/ 	.word	0x0500000f


	//   ....[244]....
        /*060c*/ 	.word	0x0500000f


	//   ....[245]....
        /*0610*/ 	.word	0x0500000f


	//   ....[246]....
        /*0614*/ 	.word	0x0500000f


	//   ....[247]....
        /*0618*/ 	.word	0x0500000f


	//   ....[248]....
        /*061c*/ 	.word	0x0500000f


	//   ....[249]....
        /*0620*/ 	.word	0x0500000f


	//   ....[250]....
        /*0624*/ 	.word	0x0500000f


	//   ....[251]....
        /*0628*/ 	.word	0x0500000f


	//   ....[252]....
        /*062c*/ 	.word	0x0500000f


	//   ....[253]....
        /*0630*/ 	.word	0x0500000f


	//   ....[254]....
        /*0634*/ 	.word	0x0500000f


	//   ....[255]....
        /*0638*/ 	.word	0x0500000f


	//   ....[0]....
        /*063c*/ 	.word	0x0500000f


	//   ....[1]....
        /*0640*/ 	.word	0x0500000f


	//   ....[2]....
        /*0644*/ 	.word	0x0500000f


	//   ....[3]....
        /*0648*/ 	.word	0x0500000f


	//   ....[4]....
        /*064c*/ 	.word	0x0500000f


	//   ....[5]....
        /*0650*/ 	.word	0x0500000f


	//   ....[6]....
        /*0654*/ 	.word	0x0500000f


	//   ....[7]....
        /*0658*/ 	.word	0x0500000f


	//   ....[8]....
        /*065c*/ 	.word	0x0500000f


	//   ....[9]....
        /*0660*/ 	.word	0x0500000f


	//   ....[10]....
        /*0664*/ 	.word	0x0500000f


	//   ....[11]....
        /*0668*/ 	.word	0x0500000f


	//   ....[12]....
        /*066c*/ 	.word	0x0500000f


	//   ....[13]....
        /*0670*/ 	.word	0x0500000f


	//   ....[14]....
        /*0674*/ 	.word	0x0500000f


	//   ....[15]....
        /*0678*/ 	.word	0x0500000f


	//   ....[16]....
        /*067c*/ 	.word	0x0500000f


	//   ....[17]....
        /*0680*/ 	.word	0x0500000f


	//   ....[18]....
        /*0684*/ 	.word	0x0500000f


	//   ....[19]....
        /*0688*/ 	.word	0x0500000f


	//   ....[20]....
        /*068c*/ 	.word	0x0500000f


	//   ....[21]....
        /*0690*/ 	.word	0x0500000f


	//   ....[22]....
        /*0694*/ 	.word	0x0500000f


	//   ....[23]....
        /*0698*/ 	.word	0x0500000f


	//   ....[24]....
        /*069c*/ 	.word	0x0500000f


	//   ....[25]....
        /*06a0*/ 	.word	0x0500000f


	//   ....[26]....
        /*06a4*/ 	.word	0x0500000f


	//----- nvinfo : EIATTR_COOP_GROUP_INSTR_OFFSETS
	.align		4
.L_289:
        /*06a8*/ 	.byte	0x04, 0x28
        /*06aa*/ 	.short	(.L_291 - .L_290)


	//   ....[0]....
.L_290:
        /*06ac*/ 	.word	0x00000080


	//   ....[1]....
        /*06b0*/ 	.word	0x00000090


	//   ....[2]....
        /*06b4*/ 	.word	0x000002d0


	//   ....[3]....
        /*06b8*/ 	.word	0x00000430


	//   ....[4]....
        /*06bc*/ 	.word	0x00000550


	//   ....[5]....
        /*06c0*/ 	.word	0x000006b0


	//   ....[6]....
        /*06c4*/ 	.word	0x00001900


	//   ....[7]....
        /*06c8*/ 	.word	0x00002020


	//   ....[8]....
        /*06cc*/ 	.word	0x00002440


	//   ....[9]....
        /*06d0*/ 	.word	0x00002ca0


	//   ....[10]....
        /*06d4*/ 	.word	0x00002d30


	//   ....[11]....
        /*06d8*/ 	.word	0x00003850


	//   ....[12]....
        /*06dc*/ 	.word	0x000038a0


	//   ....[13]....
        /*06e0*/ 	.word	0x00004d80


	//   ....[14]....
        /*06e4*/ 	.word	0x000053d0


	//   ....[15]....
        /*06e8*/ 	.word	0x00005930


	//   ....[16]....
        /*06ec*/ 	.word	0x00005a20


	//   ....[17]....
        /*06f0*/ 	.word	0x00006370


	//   ....[18]....
        /*06f4*/ 	.word	0x000063d0


	//   ....[19]....
        /*06f8*/ 	.word	0x000086b0


	//   ....[20]....
        /*06fc*/ 	.word	0x000086e0


	//   ....[21]....
        /*0700*/ 	.word	0x00008700


	//   ....[22]....
        /*0704*/ 	.word	0x00008720


	//   ....[23]....
        /*0708*/ 	.word	0x000099b0


	//   ....[24]....
        /*070c*/ 	.word	0x000099e0


	//   ....[25]....
        /*0710*/ 	.word	0x00009a80


	//   ....[26]....
        /*0714*/ 	.word	0x00009aa0


	//   ....[27]....
        /*0718*/ 	.word	0x0000a990


	//   ....[28]....
        /*071c*/ 	.word	0x0000a9a0


	//   ....[29]....
        /*0720*/ 	.word	0x0000a9b0


	//   ....[30]....
        /*0724*/ 	.word	0x0000aa00


	//   ....[31]....
        /*0728*/ 	.word	0x0000af70


	//   ....[32]....
        /*072c*/ 	.word	0x0000af90


	//   ....[33]....
        /*0730*/ 	.word	0x0000afa0


	//   ....[34]....
        /*0734*/ 	.word	0x0000afc0


	//   ....[35]....
        /*0738*/ 	.word	0x0000afe0


	//   ....[36]....
        /*073c*/ 	.word	0x0000b000


	//   ....[37]....
        /*0740*/ 	.word	0x0000b100


	//   ....[38]....
        /*0744*/ 	.word	0x0000b110


	//   ....[39]....
        /*0748*/ 	.word	0x0000b4f0


	//   ....[40]....
        /*074c*/ 	.word	0x0000b500


	//   ....[41]....
        /*0750*/ 	.word	0x0000b730


	//   ....[42]....
        /*0754*/ 	.word	0x0000b740


	//   ....[43]....
        /*0758*/ 	.word	0x0000c250


	//   ....[44]....
        /*075c*/ 	.word	0x0000c280


	//   ....[45]....
        /*0760*/ 	.word	0x0000c2c0


	//   ....[46]....
        /*0764*/ 	.word	0x0000c2f0


	//   ....[47]....
        /*0768*/ 	.word	0x0000c300


	//   ....[48]....
        /*076c*/ 	.word	0x0000c310


	//   ....[49]....
        /*0770*/ 	.word	0x0000c320


	//   ....[50]....
        /*0774*/ 	.word	0x0000c340


	//   ....[51]....
        /*0778*/ 	.word	0x0000c4a0


	//   ....[52]....
        /*077c*/ 	.word	0x0000c6c0


	//   ....[53]....
        /*0780*/ 	.word	0x0000c6f0


	//   ....[54]....
        /*0784*/ 	.word	0x0000c720


	//   ....[55]....
        /*0788*/ 	.word	0x0000c750


	//   ....[56]....
        /*078c*/ 	.word	0x0000c780


	//   ....[57]....
        /*0790*/ 	.word	0x0000c7b0


	//   ....[58]....
        /*0794*/ 	.word	0x0000c910


	//   ....[59]....
        /*0798*/ 	.word	0x0000c940


	//   ....[60]....
        /*079c*/ 	.word	0x0000c970


	//   ....[61]....
        /*07a0*/ 	.word	0x0000c9a0


	//   ....[62]....
        /*07a4*/ 	.word	0x0000c9d0


	//   ....[63]....
        /*07a8*/ 	.word	0x0000ca00


	//   ....[64]....
        /*07ac*/ 	.word	0x0000ca90


	//   ....[65]....
        /*07b0*/ 	.word	0x0000cac0


	//   ....[66]....
        /*07b4*/ 	.word	0x0000cad0


	//   ....[67]....
        /*07b8*/ 	.word	0x0000cb10


	//   ....[68]....
        /*07bc*/ 	.word	0x0000ea60


	//   ....[69]....
        /*07c0*/ 	.word	0x0000ea80


	//   ....[70]....
        /*07c4*/ 	.word	0x0000eb10


	//   ....[71]....
        /*07c8*/ 	.word	0x0000eb30


	//   ....[72]....
        /*07cc*/ 	.word	0x0000ebb0


	//   ....[73]....
        /*07d0*/ 	.word	0x0000ebd0


	//   ....[74]....
        /*07d4*/ 	.word	0x0000ec50


	//   ....[75]....
        /*07d8*/ 	.word	0x0000ec70


	//   ....[76]....
        /*07dc*/ 	.word	0x0000ecf0


	//   ....[77]....
        /*07e0*/ 	.word	0x0000ed10


	//   ....[78]....
        /*07e4*/ 	.word	0x0000ed90


	//   ....[79]....
        /*07e8*/ 	.word	0x0000edb0


	//   ....[80]....
        /*07ec*/ 	.word	0x0000ee30


	//   ....[81]....
        /*07f0*/ 	.word	0x0000ee50


	//   ....[82]....
        /*07f4*/ 	.word	0x0000ee60


	//   ....[83]....
        /*07f8*/ 	.word	0x0000ee70


	//   ....[84]....
        /*07fc*/ 	.word	0x0000f740


	//   ....[85]....
        /*0800*/ 	.word	0x0000f770


	//   ....[86]....
        /*0804*/ 	.word	0x0000f810


	//   ....[87]....
        /*0808*/ 	.word	0x0000f830


	//   ....[88]....
        /*080c*/ 	.word	0x0000f8b0


	//   ....[89]....
        /*0810*/ 	.word	0x0000f8d0


	//   ....[90]....
        /*0814*/ 	.word	0x0000f950


	//   ....[91]....
        /*0818*/ 	.word	0x0000f970


	//   ....[92]....
        /*081c*/ 	.word	0x0000f9f0


	//   ....[93]....
        /*0820*/ 	.word	0x0000fa10


	//   ....[94]....
        /*0824*/ 	.word	0x0000fa90


	//   ....[95]....
        /*0828*/ 	.word	0x0000fab0


	//   ....[96]....
        /*082c*/ 	.word	0x0000fb30


	//   ....[97]....
        /*0830*/ 	.word	0x0000fb50


	//   ....[98]....
        /*0834*/ 	.word	0x0000fb60


	//   ....[99]....
        /*0838*/ 	.word	0x0000fbd0


	//   ....[100]....
        /*083c*/ 	.word	0x0000fc20


	//   ....[101]....
        /*0840*/ 	.word	0x0000fc50


	//   ....[102]....
        /*0844*/ 	.word	0x0000fce0


	//   ....[103]....
        /*0848*/ 	.word	0x0000fcf0


	//   ....[104]....
        /*084c*/ 	.word	0x0000fd60


	//   ....[105]....
        /*0850*/ 	.word	0x0000fd70


	//   ....[106]....
        /*0854*/ 	.word	0x0000fdb0


	//   ....[107]....
        /*0858*/ 	.word	0x0000fdd0


	//   ....[108]....
        /*085c*/ 	.word	0x00010520


	//   ....[109]....
        /*0860*/ 	.word	0x00010550


	//   ....[110]....
        /*0864*/ 	.word	0x000105a0


	//   ....[111]....
        /*0868*/ 	.word	0x000105b0


	//   ....[112]....
        /*086c*/ 	.word	0x000105f0


	//   ....[113]....
        /*0870*/ 	.word	0x00010600


	//   ....[114]....
        /*0874*/ 	.word	0x00010640


	//   ....[115]....
        /*0878*/ 	.word	0x00010650


	//   ....[116]....
        /*087c*/ 	.word	0x00010690


	//   ....[117]....
        /*0880*/ 	.word	0x000106a0


	//   ....[118]....
        /*0884*/ 	.word	0x000106e0


	//   ....[119]....
        /*0888*/ 	.word	0x000106f0


	//   ....[120]....
        /*088c*/ 	.word	0x00010730


	//   ....[121]....
        /*0890*/ 	.word	0x00010740


	//   ....[122]....
        /*0894*/ 	.word	0x00010750


	//   ....[123]....
        /*0898*/ 	.word	0x00010790


	//   ....[124]....
        /*089c*/ 	.word	0x00010a40


	//   ....[125]....
        /*08a0*/ 	.word	0x00010a70


	//   ....[126]....
        /*08a4*/ 	.word	0x00010ad0


	//   ....[127]....
        /*08a8*/ 	.word	0x00010ae0


	//   ....[128]....
        /*08ac*/ 	.word	0x00010b30


	//   ....[129]....
        /*08b0*/ 	.word	0x00010b40


	//   ....[130]....
        /*08b4*/ 	.word	0x00010b90


	//   ....[131]....
        /*08b8*/ 	.word	0x00010ba0


	//   ....[132]....
        /*08bc*/ 	.word	0x00010bf0


	//   ....[133]....
        /*08c0*/ 	.word	0x00010c00


	//   ....[134]....
        /*08c4*/ 	.word	0x00010c50


	//   ....[135]....
        /*08c8*/ 	.word	0x00010c60


	//   ....[136]....
        /*08cc*/ 	.word	0x00010cb0


	//   ....[137]....
        /*08d0*/ 	.word	0x00010cc0


	//   ....[138]....
        /*08d4*/ 	.word	0x00010cd0


	//   ....[139]....
        /*08d8*/ 	.word	0x00010d10


	//   ....[140]....
        /*08dc*/ 	.word	0x000112b0


	//   ....[141]....
        /*08e0*/ 	.word	0x000112f0


	//   ....[142]....
        /*08e4*/ 	.word	0x00011300


	//   ....[143]....
        /*08e8*/ 	.word	0x00011310


	//   ....[144]....
        /*08ec*/ 	.word	0x00011320


	//   ....[145]....
        /*08f0*/ 	.word	0x00011330


	//   ....[146]....
        /*08f4*/ 	.word	0x00011350


	//   ....[147]....
        /*08f8*/ 	.word	0x000113a0


	//   ....[148]....
        /*08fc*/ 	.word	0x000113c0


	//   ....[149]....
        /*0900*/ 	.word	0x00011400


	//   ....[150]....
        /*0904*/ 	.word	0x00011420


	//   ....[151]....
        /*0908*/ 	.word	0x00011460


	//   ....[152]....
        /*090c*/ 	.word	0x00011480


	//   ....[153]....
        /*0910*/ 	.word	0x000114d0


	//   ....[154]....
        /*0914*/ 	.word	0x00011500


	//   ....[155]....
        /*0918*/ 	.word	0x00011560


	//   ....[156]....
        /*091c*/ 	.word	0x00011910


	//   ....[157]....
        /*0920*/ 	.word	0x00011940


	//   ....[158]....
        /*0924*/ 	.word	0x000119b0


	//   ....[159]....
        /*0928*/ 	.word	0x000119e0


	//   ....[160]....
        /*092c*/ 	.word	0x00011a10


	//   ....[161]....
        /*0930*/ 	.word	0x00011a40


	//   ....[162]....
        /*0934*/ 	.word	0x00011a70


	//   ....[163]....
        /*0938*/ 	.word	0x00011aa0


	//   ....[164]....
        /*093c*/ 	.word	0x00011c40


	//   ....[165]....
        /*0940*/ 	.word	0x00011c70


	//   ....[166]....
        /*0944*/ 	.word	0x00011ca0


	//   ....[167]....
        /*0948*/ 	.word	0x00011cd0


	//   ....[168]....
        /*094c*/ 	.word	0x00011d00


	//   ....[169]....
        /*0950*/ 	.word	0x00011d30


	//   ....[170]....
        /*0954*/ 	.word	0x00011df0


	//   ....[171]....
        /*0958*/ 	.word	0x00011e10


	//   ....[172]....
        /*095c*/ 	.word	0x00011e30


	//   ....[173]....
        /*0960*/ 	.word	0x00011e90


	//   ....[174]....
        /*0964*/ 	.word	0x000128b0


	//   ....[175]....
        /*0968*/ 	.word	0x00012e50


	//   ....[176]....
        /*096c*/ 	.word	0x00012f40


	//   ....[177]....
        /*0970*/ 	.word	0x00012fe0


	//   ....[178]....
        /*0974*/ 	.word	0x00013040


	//   ....[179]....
        /*0978*/ 	.word	0x00013140


	//   ....[180]....
        /*097c*/ 	.word	0x000131a0


	//   ....[181]....
        /*0980*/ 	.word	0x00013290


	//   ....[182]....
        /*0984*/ 	.word	0x00013300


	//   ....[183]....
        /*0988*/ 	.word	0x000133f0


	//   ....[184]....
        /*098c*/ 	.word	0x00013460


	//   ....[185]....
        /*0990*/ 	.word	0x00013550


	//   ....[186]....
        /*0994*/ 	.word	0x000135c0


	//   ....[187]....
        /*0998*/ 	.word	0x000136b0


	//   ....[188]....
        /*099c*/ 	.word	0x00013720


	//   ....[189]....
        /*09a0*/ 	.word	0x00013810


	//   ....[190]....
        /*09a4*/ 	.word	0x00013880


	//   ....[191]....
        /*09a8*/ 	.word	0x00013920


	//   ....[192]....
        /*09ac*/ 	.word	0x00013a10


	//   ....[193]....
        /*09b0*/ 	.word	0x00013a80


	//   ....[194]....
        /*09b4*/ 	.word	0x00013ae0


	//   ....[195]....
        /*09b8*/ 	.word	0x00013bd0


	//   ....[196]....
        /*09bc*/ 	.word	0x00013c30


	//   ....[197]....
        /*09c0*/ 	.word	0x00013d30


	//   ....[198]....
        /*09c4*/ 	.word	0x00013d90


	//   ....[199]....
        /*09c8*/ 	.word	0x00013e90


	//   ....[200]....
        /*09cc*/ 	.word	0x00013ef0


	//   ....[201]....
        /*09d0*/ 	.word	0x00013ff0


	//   ....[202]....
        /*09d4*/ 	.word	0x00014050


	//   ....[203]....
        /*09d8*/ 	.word	0x00014150


	//   ....[204]....
        /*09dc*/ 	.word	0x000141b0


	//   ....[205]....
        /*09e0*/ 	.word	0x000142b0


	//   ....[206]....
        /*09e4*/ 	.word	0x00014310


	//   ....[207]....
        /*09e8*/ 	.word	0x000143c0


	//   ....[208]....
        /*09ec*/ 	.word	0x00014480


	//   ....[209]....
        /*09f0*/ 	.word	0x00014540


	//   ....[210]....
        /*09f4*/ 	.word	0x000145a0


	//   ....[211]....
        /*09f8*/ 	.word	0x000146a0


	//   ....[212]....
        /*09fc*/ 	.word	0x00014700


	//   ....[213]....
        /*0a00*/ 	.word	0x000147d0


	//   ....[214]....
        /*0a04*/ 	.word	0x00014830


	//   ....[215]....
        /*0a08*/ 	.word	0x000148f0


	//   ....[216]....
        /*0a0c*/ 	.word	0x00014a30


	//   ....[217]....
        /*0a10*/ 	.word	0x00014ae0


	//   ....[218]....
        /*0a14*/ 	.word	0x00014b40


	//   ....[219]....
        /*0a18*/ 	.word	0x00014bf0


	//   ....[220]....
        /*0a1c*/ 	.word	0x00014c50


	//   ....[221]....
        /*0a20*/ 	.word	0x00014d00


	//   ....[222]....
        /*0a24*/ 	.word	0x00014d60


	//   ....[223]....
        /*0a28*/ 	.word	0x00014e10


	//   ....[224]....
        /*0a2c*/ 	.word	0x00014e70


	//   ....[225]....
        /*0a30*/ 	.word	0x00014f20


	//   ....[226]....
        /*0a34*/ 	.word	0x00014f80


	//   ....[227]....
        /*0a38*/ 	.word	0x00015030


	//   ....[228]....
        /*0a3c*/ 	.word	0x00015090


	//   ....[229]....
        /*0a40*/ 	.word	0x00015140


	//   ....[230]....
        /*0a44*/ 	.word	0x000151a0


	//   ....[231]....
        /*0a48*/ 	.word	0x00015250


	//   ....[232]....
        /*0a4c*/ 	.word	0x00015340


	//   ....[233]....
        /*0a50*/ 	.word	0x000153f0


	//   ....[234]....
        /*0a54*/ 	.word	0x00015450


	//   ....[235]....
        /*0a58*/ 	.word	0x00015510


	//   ....[236]....
        /*0a5c*/ 	.word	0x00015570


	//   ....[237]....
        /*0a60*/ 	.word	0x00015630


	//   ....[238]....
        /*0a64*/ 	.word	0x00015690


	//   ....[239]....
        /*0a68*/ 	.word	0x00015750


	//   ....[240]....
        /*0a6c*/ 	.word	0x000157b0


	//   ....[241]....
        /*0a70*/ 	.word	0x00015870


	//   ....[242]....
        /*0a74*/ 	.word	0x000158d0


	//   ....[243]....
        /*0a78*/ 	.word	0x00015990


	//   ....[244]....
        /*0a7c*/ 	.word	0x000159f0


	//   ....[245]....
        /*0a80*/ 	.word	0x00015ab0


	//   ....[246]....
        /*0a84*/ 	.word	0x00015b10


	//   ....[247]....
        /*0a88*/ 	.word	0x00015bc0


	//   ....[248]....
        /*0a8c*/ 	.word	0x00015cb0


	//   ....[249]....
        /*0a90*/ 	.word	0x00015d60


	//   ....[250]....
        /*0a94*/ 	.word	0x00015dd0


	//   ....[251]....
        /*0a98*/ 	.word	0x00015e80


	//   ....[252]....
        /*0a9c*/ 	.word	0x00015ee0


	//   ....[253]....
        /*0aa0*/ 	.word	0x00015fa0


	//   ....[254]....
        /*0aa4*/ 	.word	0x00016000


	//   ....[255]....
        /*0aa8*/ 	.word	0x000160c0


	//   ....[0]....
        /*0aac*/ 	.word	0x00016120


	//   ....[1]....
        /*0ab0*/ 	.word	0x000161e0


	//   ....[2]....
        /*0ab4*/ 	.word	0x00016240


	//   ....[3]....
        /*0ab8*/ 	.word	0x00016300


	//   ....[4]....
        /*0abc*/ 	.word	0x00016360


	//   ....[5]....
        /*0ac0*/ 	.word	0x00016420


	//   ....[6]....
        /*0ac4*/ 	.word	0x00016480


	//   ....[7]....
        /*0ac8*/ 	.word	0x00016520


	//   ....[8]....
        /*0acc*/ 	.word	0x000165b0


	//   ....[9]....
        /*0ad0*/ 	.word	0x00016650


	//   ....[10]....
        /*0ad4*/ 	.word	0x000167c0


	//   ....[11]....
        /*0ad8*/ 	.word	0x00016830


	//   ....[12]....
        /*0adc*/ 	.word	0x000168a0


	//   ....[13]....
        /*0ae0*/ 	.word	0x00016910


	//   ....[14]....
        /*0ae4*/ 	.word	0x00016980


	//   ....[15]....
        /*0ae8*/ 	.word	0x00016a00


	//   ....[16]....
        /*0aec*/ 	.word	0x00016a80


	//   ....[17]....
        /*0af0*/ 	.word	0x00016b10


	//   ....[18]....
        /*0af4*/ 	.word	0x00016b80


	//   ....[19]....
        /*0af8*/ 	.word	0x00016bf0


	//   ....[20]....
        /*0afc*/ 	.word	0x00016c60


	//   ....[21]....
        /*0b00*/ 	.word	0x00016ce0


	//   ....[22]....
        /*0b04*/ 	.word	0x00016d50


	//   ....[23]....
        /*0b08*/ 	.word	0x00016e00


	//   ....[24]....
        /*0b0c*/ 	.word	0x00016e50


	//   ....[25]....
        /*0b10*/ 	.word	0x00016ee0


	//   ....[26]....
        /*0b14*/ 	.word	0x00017010


	//----- nvinfo : EIATTR_REG_RECONFIG
	.align		4
.L_291:
        /*0b18*/ 	.byte	0x01, 0x54
	.zero		2


	//----- nvinfo : EIATTR_SYSCALL_OFFSETS
	.align		4
        /*0b1c*/ 	.byte	0x04, 0x46
        /*0b1e*/ 	.short	(.L_293 - .L_292)


	//   ....[0]....
.L_292:
        /*0b20*/ 	.word	0x00001ab0


	//   ....[1]....
        /*0b24*/ 	.word	0x0000e0a0


	//   ....[2]....
        /*0b28*/ 	.word	0x0000e1f0


	//   ....[3]....
        /*0b2c*/ 	.word	0x0000e2e0


	//   ....[4]....
        /*0b30*/ 	.word	0x0000f280


	//----- nvinfo : EIATTR_MBARRIER_INSTR_OFFSETS
	.align		4
.L_293:
        /*0b34*/ 	.byte	0x04, 0x39
        /*0b36*/ 	.short	(.L_295 - .L_294)


	//   ....[0]....
.L_294:
        /*0b38*/ 	.word	0x00000180
        /*0b3c*/ 	.word	0x000000ff
        /*0b40*/ 	.word	0x00016800
        /*0b44*/ 	.short	0x0100
        /*0b46*/ 	.byte	0x08
	.zero		1


	//   ....[1]....
        /*0b48*/ 	.word	0x00000190
        /*0b4c*/ 	.word	0x000000ff
        /*0b50*/ 	.word	0x00016820
        /*0b54*/ 	.short	0x0100
        /*0b56*/ 	.byte	0x08
	.zero		1


	//   ....[2]....
        /*0b58*/ 	.word	0x00000280
        /*0b5c*/ 	.word	0x000000ff
        /*0b60*/ 	.word	0x00016830
        /*0b64*/ 	.short	0x0100
        /*0b66*/ 	.byte	0x08
	.zero		1


	//   ....[3]....
        /*0b68*/ 	.word	0x00000290
        /*0b6c*/ 	.word	0x000000ff
        /*0b70*/ 	.word	0x00016840
        /*0b74*/ 	.short	0x0100
        /*0b76*/ 	.byte	0x08
	.zero		1


	//   ....[4]....
        /*0b78*/ 	.word	0x000002a0
        /*0b7c*/ 	.word	0x000000ff
        /*0b80*/ 	.word	0x00016838
        /*0b84*/ 	.short	0x0100
        /*0b86*/ 	.byte	0x08
	.zero		1


	//   ....[5]....
        /*0b88*/ 	.word	0x000002b0
        /*0b8c*/ 	.word	0x000000ff
        /*0b90*/ 	.word	0x00016848
        /*0b94*/ 	.short	0x0100
        /*0b96*/ 	.byte	0x08
	.zero		1


	//   ....[6]....
        /*0b98*/ 	.word	0x000003e0
        /*0b9c*/ 	.word	0x000000ff
        /*0ba0*/ 	.word	0x00016850
        /*0ba4*/ 	.short	0x0100
        /*0ba6*/ 	.byte	0x08
	.zero		1


	//   ....[7]....
        /*0ba8*/ 	.word	0x000003f0
        /*0bac*/ 	.word	0x000000ff
        /*0bb0*/ 	.word	0x00016860
        /*0bb4*/ 	.short	0x0100
        /*0bb6*/ 	.byte	0x08
	.zero		1


	//   ....[8]....
        /*0bb8*/ 	.word	0x00000400
        /*0bbc*/ 	.word	0x000000ff
        /*0bc0*/ 	.word	0x00016858
        /*0bc4*/ 	.short	0x0100
        /*0bc6*/ 	.byte	0x08
	.zero		1


	//   ....[9]....
        /*0bc8*/ 	.word	0x00000410
        /*0bcc*/ 	.word	0x000000ff
        /*0bd0*/ 	.word	0x00016868
        /*0bd4*/ 	.short	0x0100
        /*0bd6*/ 	.byte	0x08
	.zero		1


	//   ....[10]....
        /*0bd8*/ 	.word	0x00000500
        /*0bdc*/ 	.word	0x000000ff
        /*0be0*/ 	.word	0x00016870
        /*0be4*/ 	.short	0x0100
        /*0be6*/ 	.byte	0x06
	.zero		1


	//   ....[11]....
        /*0be8*/ 	.word	0x00000510
        /*0bec*/ 	.word	0x000000ff
        /*0bf0*/ 	.word	0x00016880
        /*0bf4*/ 	.short	0x0100
        /*0bf6*/ 	.byte	0x06
	.zero		1


	//   ....[12]....
        /*0bf8*/ 	.word	0x00000520
        /*0bfc*/ 	.word	0x000000ff
        /*0c00*/ 	.word	0x00016878
        /*0c04*/ 	.short	0x0100
        /*0c06*/ 	.byte	0x06
	.zero		1


	//   ....[13]....
        /*0c08*/ 	.word	0x00000530
        /*0c0c*/ 	.word	0x000000ff
        /*0c10*/ 	.word	0x00016888
        /*0c14*/ 	.short	0x0100
        /*0c16*/ 	.byte	0x06
	.zero		1


	//   ....[14]....
        /*0c18*/ 	.word	0x00000660
        /*0c1c*/ 	.word	0x000000ff
        /*0c20*/ 	.word	0x00016890
        /*0c24*/ 	.short	0x0100
        /*0c26*/ 	.byte	0x08
	.zero		1


	//   ....[15]....
        /*0c28*/ 	.word	0x00000670
        /*0c2c*/ 	.word	0x000000ff
        /*0c30*/ 	.word	0x000168a0
        /*0c34*/ 	.short	0x0100
        /*0c36*/ 	.byte	0x08
	.zero		1


	//   ....[16]....
        /*0c38*/ 	.word	0x00000680
        /*0c3c*/ 	.word	0x000000ff
        /*0c40*/ 	.word	0x00016898
        /*0c44*/ 	.short	0x0100
        /*0c46*/ 	.byte	0x08
	.zero		1


	//   ....[17]....
        /*0c48*/ 	.word	0x00000690
        /*0c4c*/ 	.word	0x000000ff
        /*0c50*/ 	.word	0x000168a8
        /*0c54*/ 	.short	0x0100
        /*0c56*/ 	.byte	0x08
	.zero		1


	//   ....[18]....
        /*0c58*/ 	.word	0x000007d0
        /*0c5c*/ 	.word	0x000000ff
        /*0c60*/ 	.word	0x000168b0
        /*0c64*/ 	.short	0x0100
        /*0c66*/ 	.byte	0x08
	.zero		1


	//   ....[19]....
        /*0c68*/ 	.word	0x000007e0
        /*0c6c*/ 	.word	0x000000ff
        /*0c70*/ 	.word	0x000168c0
        /*0c74*/ 	.short	0x0100
        /*0c76*/ 	.byte	0x08
	.zero		1


	//   ....[20]....
        /*0c78*/ 	.word	0x000007f0
        /*0c7c*/ 	.word	0x000000ff
        /*0c80*/ 	.word	0x000168b8
        /*0c84*/ 	.short	0x0100
        /*0c86*/ 	.byte	0x08
	.zero		1


	//   ....[21]....
        /*0c88*/ 	.word	0x00000800
        /*0c8c*/ 	.word	0x000000ff
        /*0c90*/ 	.word	0x000168c8
        /*0c94*/ 	.short	0x0100
        /*0c96*/ 	.byte	0x08
	.zero		1


	//   ....[22]....
        /*0c98*/ 	.word	0x00001b30
        /*0c9c*/ 	.word	0x000000ff
        /*0ca0*/ 	.word	0x00016800
        /*0ca4*/ 	.short	0x010a
        /*0ca6*/ 	.byte	0x2d
	.zero		1


	//   ....[23]....
        /*0ca8*/ 	.word	0x00001bb0
        /*0cac*/ 	.word	0x00000000
        /*0cb0*/ 	.word	0x00016830
        /*0cb4*/ 	.short	0x010a
        /*0cb6*/ 	.byte	0x3f
	.zero		1


	//   ....[24]....
        /*0cb8*/ 	.word	0x00001bf0
        /*0cbc*/ 	.word	0x00000000
        /*0cc0*/ 	.word	0x00016830
        /*0cc4*/ 	.short	0x010a
        /*0cc6*/ 	.byte	0x3f
	.zero		1


	//   ....[25]....
        /*0cc8*/ 	.word	0x00003390
        /*0ccc*/ 	.word	0x000000ff
        /*0cd0*/ 	.word	0x00000000
        /*0cd4*/ 	.short	0x0101
        /*0cd6*/ 	.byte	0x06
	.zero		1


	//   ....[26]....
        /*0cd8*/ 	.word	0x000045a0
        /*0cdc*/ 	.word	0x000000ff
        /*0ce0*/ 	.word	0x00016830
        /*0ce4*/ 	.short	0x010a
        /*0ce6*/ 	.byte	0x06
	.zero		1


	//   ....[27]....
        /*0ce8*/ 	.word	0x000045e0
        /*0cec*/ 	.word	0x000000ff
        /*0cf0*/ 	.word	0x00016830
        /*0cf4*/ 	.short	0x010a
        /*0cf6*/ 	.byte	0x06
	.zero		1


	//   ....[28]....
        /*0cf8*/ 	.word	0x00004810
        /*0cfc*/ 	.word	0x000000ff
        /*0d00*/ 	.word	0x00016850
        /*0d04*/ 	.short	0x010a
        /*0d06*/ 	.byte	0x06
	.zero		1


	//   ....[29]....
        /*0d08*/ 	.word	0x00004850
        /*0d0c*/ 	.word	0x000000ff
        /*0d10*/ 	.word	0x00016850
        /*0d14*/ 	.short	0x010a
        /*0d16*/ 	.byte	0x06
	.zero		1


	//   ....[30]....
        /*0d18*/ 	.word	0x00005280
        /*0d1c*/ 	.word	0x000000ff
        /*0d20*/ 	.word	0x00000000
        /*0d24*/ 	.short	0x0101
        /*0d26*/ 	.byte	0x06
	.zero		1


	//   ....[31]....
        /*0d28*/ 	.word	0x00006fb0
        /*0d2c*/ 	.word	0x000000ff
        /*0d30*/ 	.word	0x00000000
        /*0d34*/ 	.short	0x0101
        /*0d36*/ 	.byte	0x06
	.zero		1


	//   ....[32]....
        /*0d38*/ 	.word	0x000074b0
        /*0d3c*/ 	.word	0x000000ff
        /*0d40*/ 	.word	0x00016830
        /*0d44*/ 	.short	0x010a
        /*0d46*/ 	.byte	0x06
	.zero		1


	//   ....[33]....
        /*0d48*/ 	.word	0x000074f0
        /*0d4c*/ 	.word	0x000000ff
        /*0d50*/ 	.word	0x00016830
        /*0d54*/ 	.short	0x010a
        /*0d56*/ 	.byte	0x06
	.zero		1


	//   ....[34]....
        /*0d58*/ 	.word	0x000076f0
        /*0d5c*/ 	.word	0x000000ff
        /*0d60*/ 	.word	0x00016850
        /*0d64*/ 	.short	0x010a
        /*0d66*/ 	.byte	0x06
	.zero		1


	//   ....[35]....
        /*0d68*/ 	.word	0x00007730
        /*0d6c*/ 	.word	0x000000ff
        /*0d70*/ 	.word	0x00016850
        /*0d74*/ 	.short	0x010a
        /*0d76*/ 	.byte	0x06
	.zero		1


	//   ....[36]....
        /*0d78*/ 	.word	0x00007fb0
        /*0d7c*/ 	.word	0x000000ff
        /*0d80*/ 	.word	0x00000000
        /*0d84*/ 	.short	0x0101
        /*0d86*/ 	.byte	0x06
	.zero		1


	//   ....[37]....
        /*0d88*/ 	.word	0x00009520
        /*0d8c*/ 	.word	0x000000ff
        /*0d90*/ 	.word	0x00000000
        /*0d94*/ 	.short	0x0101
        /*0d96*/ 	.byte	0x06
	.zero		1


	//   ....[38]....
        /*0d98*/ 	.word	0x00009920
        /*0d9c*/ 	.word	0x000000ff
        /*0da0*/ 	.word	0x00016850
        /*0da4*/ 	.short	0x010a
        /*0da6*/ 	.byte	0x05
	.zero		1


	//   ....[39]....
        /*0da8*/ 	.word	0x00009960
        /*0dac*/ 	.word	0x000000ff
        /*0db0*/ 	.word	0x00016850
        /*0db4*/ 	.short	0x010a
        /*0db6*/ 	.byte	0x05
	.zero		1


	//   ....[40]....
        /*0db8*/ 	.word	0x00009ed0
        /*0dbc*/ 	.word	0x000000ff
        /*0dc0*/ 	.word	0x00000000
        /*0dc4*/ 	.short	0x0101
        /*0dc6*/ 	.byte	0x04
	.zero		1


	//   ....[41]....
        /*0dc8*/ 	.word	0x0000b0c0
        /*0dcc*/ 	.word	0x00000000
        /*0dd0*/ 	.word	0x00000000
        /*0dd4*/ 	.short	0x0101
        /*0dd6*/ 	.byte	0x3f
	.zero		1


	//   ....[42]....
        /*0dd8*/ 	.word	0x0000b4e0
        /*0ddc*/ 	.word	0x00000004
        /*0de0*/ 	.word	0x00000000
        /*0de4*/ 	.short	0x0101
        /*0de6*/ 	.byte	0x3f
	.zero		1


	//   ....[43]....
        /*0de8*/ 	.word	0x0000e7e0
        /*0dec*/ 	.word	0x00000003
        /*0df0*/ 	.word	0x00016840
        /*0df4*/ 	.short	0x010a
        /*0df6*/ 	.byte	0x3f
	.zero		1


	//   ....[44]....
        /*0df8*/ 	.word	0x0000ef70
        /*0dfc*/ 	.word	0x00000003
        /*0e00*/ 	.word	0x00016830
        /*0e04*/ 	.short	0x0107
        /*0e06*/ 	.byte	0x3f
	.zero		1


	//   ....[45]....
        /*0e08*/ 	.word	0x0000f040
        /*0e0c*/ 	.word	0x00000003
        /*0e10*/ 	.word	0x00016830
        /*0e14*/ 	.short	0x0101
        /*0e16*/ 	.byte	0x3f
	.zero		1


	//   ....[46]....
        /*0e18*/ 	.word	0x0000fe70
        /*0e1c*/ 	.word	0x00000016
        /*0e20*/ 	.word	0x00016800
        /*0e24*/ 	.short	0x0107
        /*0e26*/ 	.byte	0x3f
	.zero		1


	//   ....[47]....
        /*0e28*/ 	.word	0x0000ff70
        /*0e2c*/ 	.word	0x00000016
        /*0e30*/ 	.word	0x00016800
        /*0e34*/ 	.short	0x0101
        /*0e36*/ 	.byte	0x3f
	.zero		1


	//   ....[48]....
        /*0e38*/ 	.word	0x0000ffa0
        /*0e3c*/ 	.word	0x00000016
        /*0e40*/ 	.word	0x00016820
        /*0e44*/ 	.short	0x010a
        /*0e46*/ 	.byte	0x3f
	.zero		1


	//   ....[49]....
        /*0e48*/ 	.word	0x00010330
        /*0e4c*/ 	.word	0x00000005
        /*0e50*/ 	.word	0x00016840
        /*0e54*/ 	.short	0x010a
        /*0e56*/ 	.byte	0x3f
	.zero		1


	//   ....[50]....
        /*0e58*/ 	.word	0x00010810
        /*0e5c*/ 	.word	0x00000005
        /*0e60*/ 	.word	0x00016830
        /*0e64*/ 	.short	0x0107
        /*0e66*/ 	.byte	0x3f
	.zero		1


	//   ....[51]....
        /*0e68*/ 	.word	0x000108d0
        /*0e6c*/ 	.word	0x00000005
        /*0e70*/ 	.word	0x00016830
        /*0e74*/ 	.short	0x0101
        /*0e76*/ 	.byte	0x3f
	.zero		1


	//   ....[52]....
        /*0e78*/ 	.word	0x00010930
        /*0e7c*/ 	.word	0x00000005
        /*0e80*/ 	.word	0x00016860
        /*0e84*/ 	.short	0x010a
        /*0e86*/ 	.byte	0x3f
	.zero		1


	//   ....[53]....
        /*0e88*/ 	.word	0x00010e00
        /*0e8c*/ 	.word	0x00000005
        /*0e90*/ 	.word	0x00016850
        /*0e94*/ 	.short	0x0107
        /*0e96*/ 	.byte	0x3f
	.zero		1


	//   ....[54]....
        /*0e98*/ 	.word	0x00010f70
        /*0e9c*/ 	.word	0x00000005
        /*0ea0*/ 	.word	0x00016850
        /*0ea4*/ 	.short	0x0101
        /*0ea6*/ 	.byte	0x3f
	.zero		1


	//   ....[55]....
        /*0ea8*/ 	.word	0x00011190
        /*0eac*/ 	.word	0x00000000
        /*0eb0*/ 	.word	0x00016860
        /*0eb4*/ 	.short	0x010a
        /*0eb6*/ 	.byte	0x3f
	.zero		1


	//   ....[56]....
        /*0eb8*/ 	.word	0x00011610
        /*0ebc*/ 	.word	0x00000000
        /*0ec0*/ 	.word	0x00016850
        /*0ec4*/ 	.short	0x0107
        /*0ec6*/ 	.byte	0x3f
	.zero		1


	//   ....[57]....
        /*0ec8*/ 	.word	0x000116e0
        /*0ecc*/ 	.word	0x00000000
        /*0ed0*/ 	.word	0x00016850
        /*0ed4*/ 	.short	0x0101
        /*0ed6*/ 	.byte	0x3f
	.zero		1


	//   ....[58]....
        /*0ed8*/ 	.word	0x00012830
        /*0edc*/ 	.word	0x00000005
        /*0ee0*/ 	.word	0x00016820
        /*0ee4*/ 	.short	0x010a
        /*0ee6*/ 	.byte	0x3f
	.zero		1


	//   ....[59]....
        /*0ee8*/ 	.word	0x000129b0
        /*0eec*/ 	.word	0x00000003
        /*0ef0*/ 	.word	0x00016840
        /*0ef4*/ 	.short	0x010a
        /*0ef6*/ 	.byte	0x3f
	.zero		1


	//   ....[60]....
        /*0ef8*/ 	.word	0x00012a50
        /*0efc*/ 	.word	0x00000019
        /*0f00*/ 	.word	0x00016840
        /*0f04*/ 	.short	0x010a
        /*0f06*/ 	.byte	0x3f
	.zero		1


	//   ....[61]....
        /*0f08*/ 	.word	0x00012a90
        /*0f0c*/ 	.word	0x00000003
        /*0f10*/ 	.word	0x00016860
        /*0f14*/ 	.short	0x010a
        /*0f16*/ 	.byte	0x3f
	.zero		1


	//   ....[62]....
        /*0f18*/ 	.word	0x00012ad0
        /*0f1c*/ 	.word	0x00000019
        /*0f20*/ 	.word	0x00016860
        /*0f24*/ 	.short	0x010a
        /*0f26*/ 	.byte	0x3f
	.zero		1


	//   ....[63]....
        /*0f28*/ 	.word	0x00012b40
        /*0f2c*/ 	.word	0x00000003
        /*0f30*/ 	.word	0x00016800
        /*0f34*/ 	.short	0x010a
        /*0f36*/ 	.byte	0x3f
	.zero		1


	//   ....[64]....
        /*0f38*/ 	.word	0x00012b90
        /*0f3c*/ 	.word	0x00000000
        /*0f40*/ 	.word	0x00016830
        /*0f44*/ 	.short	0x010a
        /*0f46*/ 	.byte	0x3f
	.zero		1


	//   ....[65]....
        /*0f48*/ 	.word	0x00012bf0
        /*0f4c*/ 	.word	0x00000006
        /*0f50*/ 	.word	0x00016830
        /*0f54*/ 	.short	0x010a
        /*0f56*/ 	.byte	0x3f
	.zero		1


	//   ....[66]....
        /*0f58*/ 	.word	0x00012c50
        /*0f5c*/ 	.word	0x00000006
        /*0f60*/ 	.word	0x00016850
        /*0f64*/ 	.short	0x010a
        /*0f66*/ 	.byte	0x3f
	.zero		1


	//   ....[67]....
        /*0f68*/ 	.word	0x00012cb0
        /*0f6c*/ 	.word	0x00000006
        /*0f70*/ 	.word	0x00016830
        /*0f74*/ 	.short	0x010a
        /*0f76*/ 	.byte	0x3f
	.zero		1


	//   ....[68]....
        /*0f78*/ 	.word	0x00012d10
        /*0f7c*/ 	.word	0x00000006
        /*0f80*/ 	.word	0x00016850
        /*0f84*/ 	.short	0x010a
        /*0f86*/ 	.byte	0x3f
	.zero		1


	//   ....[69]....
        /*0f88*/ 	.word	0x00012d70
        /*0f8c*/ 	.word	0x00000004
        /*0f90*/ 	.word	0x00016850
        /*0f94*/ 	.short	0x010a
        /*0f96*/ 	.byte	0x3f
	.zero		1


	//   ....[70]....
        /*0f98*/ 	.word	0x00012e90
        /*0f9c*/ 	.word	0x00000003
        /*0fa0*/ 	.word	0x00016840
        /*0fa4*/ 	.short	0x010a
        /*0fa6*/ 	.byte	0x3f
	.zero		1


	//   ....[71]....
        /*0fa8*/ 	.word	0x00014930
        /*0fac*/ 	.word	0x00000016
        /*0fb0*/ 	.word	0x00016820
        /*0fb4*/ 	.short	0x010a
        /*0fb6*/ 	.byte	0x3f
	.zero		1


	//   ....[72]....
        /*0fb8*/ 	.word	0x00014980
        /*0fbc*/ 	.word	0x00000005
        /*0fc0*/ 	.word	0x00016840
        /*0fc4*/ 	.short	0x010a
        /*0fc6*/ 	.byte	0x3f
	.zero		1


	//   ....[73]....
        /*0fc8*/ 	.word	0x00015290
        /*0fcc*/ 	.word	0x00000005
        /*0fd0*/ 	.word	0x00016860
        /*0fd4*/ 	.short	0x010a
        /*0fd6*/ 	.byte	0x3f
	.zero		1


	//   ....[74]....
        /*0fd8*/ 	.word	0x00015c00
        /*0fdc*/ 	.word	0x00000000
        /*0fe0*/ 	.word	0x00016860
        /*0fe4*/ 	.short	0x010a
        /*0fe6*/ 	.byte	0x3f
	.zero		1


	//   ....[75]....
        /*0fe8*/ 	.word	0x00016f30
        /*0fec*/ 	.word	0x00000005
        /*0ff0*/ 	.word	0x00016820
        /*0ff4*/ 	.short	0x010a
        /*0ff6*/ 	.byte	0x3f
	.zero		1


	//   ....[76]....
        /*0ff8*/ 	.word	0x000170d0
        /*0ffc*/ 	.word	0x00000003
        /*1000*/ 	.word	0x00016840
        /*1004*/ 	.short	0x010a
        /*1006*/ 	.byte	0x3f
	.zero		1


	//   ....[77]....
        /*1008*/ 	.word	0x00017120
        /*100c*/ 	.word	0x00000019
        /*1010*/ 	.word	0x00016840
        /*1014*/ 	.short	0x010a
        /*1016*/ 	.byte	0x3f
	.zero		1


	//   ....[78]....
        /*1018*/ 	.word	0x00017170
        /*101c*/ 	.word	0x00000003
        /*1020*/ 	.word	0x00016860
        /*1024*/ 	.short	0x010a
        /*1026*/ 	.byte	0x3f
	.zero		1


	//----- nvinfo : EIATTR_NUM_MBARRIERS
	.align		4
.L_295:
        /*1028*/ 	.byte	0x03, 0x38
        /*102a*/ 	.short	0x0016


	//----- nvinfo : EIATTR_EXIT_INSTR_OFFSETS
	.align		4
        /*102c*/ 	.byte	0x04, 0x1c
        /*102e*/ 	.short	(.L_297 - .L_296)


	//   ....[0]....
.L_296:
        /*1030*/ 	.word	0x000009b0


	//   ....[1]....
        /*1034*/ 	.word	0x0000c440


	//   ....[2]....
        /*1038*/ 	.word	0x00012b20


	//----- nvinfo : EIATTR_MAX_THREADS
	.align		4
.L_297:
        /*103c*/ 	.byte	0x04, 0x05
        /*103e*/ 	.short	(.L_299 - .L_298)
.L_298:
        /*1040*/ 	.word	0x00000200
        /*1044*/ 	.word	0x00000001
        /*1048*/ 	.word	0x00000001


	//----- nvinfo : EIATTR_CRS_STACK_SIZE
	.align		4
.L_299:
        /*104c*/ 	.byte	0x04, 0x1e
        /*104e*/ 	.short	(.L_301 - .L_300)
.L_300:
        /*1050*/ 	.word	0x00000000


	//----- nvinfo : EIATTR_CBANK_PARAM_SIZE
	.align		4
.L_301:
        /*1054*/ 	.byte	0x03, 0x19
        /*1056*/ 	.short	0x0af0


	//----- nvinfo : EIATTR_PARAM_CBANK
	.align		4
        /*1058*/ 	.byte	0x04, 0x0a
        /*105a*/ 	.short	(.L_303 - .L_302)
	.align		4
.L_302:
        /*105c*/ 	.word	index@(.nv.constant0._ZN7cutlass13device_kernelIN5flash11enable_sm90INS1_16FlashAttnFwdSm90INS1_25CollectiveMainloopFwdSm90ILi2EN4cute5tupleIJNS5_1CILi1EEES8_S8_EEENS6_IJNS7_ILi192EEENS7_ILi128EEENS7_ILi64EEEEEELi64ENS_10bfloat16_tEfNS_4arch4Sm90ELb1ELb0ELb1ELb1ELb1ELb0ELb0ELb1ELb1ELb1ELb1ELb0EEENS1_21CollectiveEpilogueFwdINS6_IJSA_SC_SB_EEES9_SE_SG_Li384ELb1ELb1ELb1ELb0EEENS1_36VarlenDynamicPersistentTileSchedulerILi192ELi128ELi384ELi128ELb1ELb1ELb1ELb1ELb1ELb1EEEEEEEEEvNT_6ParamsE)
        /*1060*/ 	.short	0x0210
        /*1062*/ 	.short	0x0af0


	//----- nvinfo : EIATTR_SW_WAR
	.align		4
.L_303:
        /*1064*/ 	.byte	0x04, 0x36
        /*1066*/ 	.short	(.L_305 - .L_304)
.L_304:
        /*1068*/ 	.word	0x00000008
.L_305:


//--------------------- .nv.info._ZN7cutlass13device_kernelIN5flash11enable_sm90INS1_16FlashAttnFwdSm90INS1_25CollectiveMainloopFwdSm90ILi2EN4cute5tupleIJNS5_1CILi1EEES8_S8_EEENS6_IJNS7_ILi192EEENS7_ILi128EEENS7_ILi64EEEEEELi64ENS_10bfloat16_tEfNS_4arch4Sm90ELb1ELb0ELb1ELb1ELb1ELb1ELb0ELb1ELb1ELb1ELb1ELb0EEENS1_21CollectiveEpilogueFwdINS6_IJSA_SC_SB_EEES9_SE_SG_Li384ELb1ELb1ELb1ELb0EEENS1_36VarlenDynamicPersistentTileSchedulerILi192ELi128ELi384ELi128ELb1ELb1ELb1ELb1ELb1ELb1EEEEEEEEEvNT_6ParamsE --------------------------
	.section	.nv.info._ZN7cutlass13device_kernelIN5flash11enable_sm90INS1_16FlashAttnFwdSm90INS1_25CollectiveMainloopFwdSm90ILi2EN4cute5tupleIJNS5_1CILi1EEES8_S8_EEENS6_IJNS7_ILi192EEENS7_ILi128EEENS7_ILi64EEEEEELi64ENS_10bfloat16_tEfNS_4arch4Sm90ELb1ELb0ELb1ELb1ELb1ELb1ELb0ELb1ELb1ELb1ELb1ELb0EEENS1_21CollectiveEpilogueFwdINS6_IJSA_SC_SB_EEES9_SE_SG_Li384ELb1ELb1ELb1ELb0EEENS1_36VarlenDynamicPersistentTileSchedulerILi192ELi128ELi384ELi128ELb1ELb1ELb1ELb1ELb1ELb1EEEEEEEEEvNT_6ParamsE,"",@"SHT_CUDA_INFO"
	.sectionflags	@""
	.align	4


	//----- nvinfo : EIATTR_CUDA_API_VERSION
	.align		4
        /*0000*/ 	.byte	0x04, 0x37
        /*0002*/ 	.short	(.L_307 - .L_306)
.L_306:
        /*0004*/ 	.word	0x00000082


	//----- nvinfo : EIATTR_KPARAM_INFO
	.align		4
.L_307:
        /*0008*/ 	.byte	0x04, 0x17
        /*000a*/ 	.short	(.L_309 - .L_308)
.L_308:
        /*000c*/ 	.word	0x00000000
        /*0010*/ 	.short	0x0000
        /*0012*/ 	.short	0x0070
        /*0014*/ 	.byte	0x00, 0xf0, 0x01, 0x2a


	//----- nvinfo : EIATTR_SPARSE_MMA_MASK
	.align		4
.L_309:
        /*0018*/ 	.byte	0x03, 0x50
        /*001a*/ 	.short	0x0000


	//----- nvinfo : EIATTR_MAXREG_COUNT
	.align		4
        /*001c*/ 	.byte	0x03, 0x1b
        /*001e*/ 	.short	0x0080


	//----- nvinfo : EIATTR_NUM_BARRIERS
	.align		4
        /*0020*/ 	.byte	0x02, 0x4c
        /*0022*/ 	.byte	0x10
	.zero		1


	//----- nvinfo : EIATTR_EXTERNS
	.align		4
        /*0024*/ 	.byte	0x04, 0x0f
        /*0026*/ 	.short	(.L_311 - .L_310)


	//   ....[0]....
	.align		4
.L_310:
        /*0028*/ 	.word	index@(__assertfail)


	//----- nvinfo : EIATTR_ANNOTATIONS
	.align		4
.L_311:
        /*002c*/ 	.byte	0x04, 0x55
        /*002e*/ 	.short	(.L_313 - .L_312)


	//   ....[0]....
.L_312:
        /* <DEDUP_REMOVED lines=86> */


	//----- nvinfo : EIATTR_MERCURY_ISA_VERSION
	.align		4
.L_313:
        /*0580*/ 	.byte	0x03, 0x5f
        /*0582*/ 	.short	0x0101


	//----- nvinfo : EIATTR_UNUSED_LOAD_BYTE_OFFSET
	.align		4
        /*0584*/ 	.byte	0x04, 0x44
        /*0586*/ 	.short	(.L_315 - .L_314)


	//   ....[0]....
.L_314:
        /*0588*/ 	.word	0x00000a60
        /*058c*/ 	.word	0x0000fff0


	//   ....[1]....
        /*0590*/ 	.word	0x00012460
        /*0594*/ 	.word	0x0000fff0


	//----- nvinfo : EIATTR_INT_WARP_WIDE_INSTR_OFFSETS
	.align		4
.L_315:
        /*0598*/ 	.byte	0x04, 0x31
        /*059a*/ 	.short	(.L_317 - .L_316)


	//   ....[0]....
.L_316:
        /*059c*/ 	.word	0x00000120


	//   ....[1]....
        /*05a0*/ 	.word	0x000001c0


	//   ....[2]....
        /*05a4*/ 	.word	0x00000230


	//   ....[3]....
        /*05a8*/ 	.word	0x00017400


	//   ....[4]....
        /*05ac*/ 	.word	0x00017490


	//   ....[5]....
        /*05b0*/ 	.word	0x0001a630


	//   ....[6]....
        /*05b4*/ 	.word	0x0001a6c0


	//----- nvinfo : EIATTR_COOP_GROUP_MASK_REGIDS
	.align		4
.L_317:
        /*05b8*/ 	.byte	0x04, 0x29
        /*05ba*/ 	.short	(.L_319 - .L_318)


	//   ....[0]....
.L_318:
        /*05bc*/ 	.word	0xffffffff


	//   ....[1]....
        /*05c0*/ 	.word	0xffffffff


	//   ....[2]....
        /*05c4*/ 	.word	0xffffffff


	//   ....[3]....
        /*05c8*/ 	.word	0xffffffff


	//   ....[4]....
        /*05cc*/ 	.word	0xffffffff


	//   ....[5]....
        /*05d0*/ 	.word	0xffffffff


	//   ....[6]....
        /*05d4*/ 	.word	0xffffffff


	//   ....[7]....
        /*05d8*/ 	.word	0xffffffff


	//   ....[8]....
        /*05dc*/ 	.word	0xffffffff


	//   ....[9]....
        /*05e0*/ 	.word	0xffffffff


	//   ....[10]....
        /*05e4*/ 	.word	0xffffffff


	//   ....[11]....
        /*05e8*/ 	.word	0xffffffff


	//   ....[12]....
        /*05ec*/ 	.word	0xffffffff


	//   ....[13]....
        /*05f0*/ 	.word	0xffffffff


	//   ....[14]....
        /*05f4*/ 	.word	0xffffffff


	//   ....[15]....
        /*05f8*/ 	.word	0xffffffff


	//   ....[16]....
        /*05fc*/ 	.word	0xffffffff


	//   ....[17]....
        /*0600*/ 	.word	0xffffffff


	//   ....[18]....
        /*0604*/ 	.word	0xffffffff


	//   ....[19]....
        /*0608*/ 	.word	0xffffffff


	//   ....[20]....
        /*060c*/ 	.word	0xffffffff


	//   ....[21]....
        /*0610*/ 	.word	0xffffffff


	//   ....[22]....
        /*0614*/ 	.word	0xffffffff


	//   ....[23]....
        /*0618*/ 	.word	0xffffffff


	//   ....[24]....
        /*061c*/ 	.word	0xffffffff


	//   ....[25]....
        /*0620*/ 	.word	0xffffffff


	//   ....[26]....
        /*0624*/ 	.word	0xffffffff


	//   ....[27]....
        /*0628*/ 	.word	0xffffffff


	//   ....[28]....
        /*062c*/ 	.word	0xffffffff


	//   ....[29]....
        /*0630*/ 	.word	0xffffffff


	//   ....[30]....
        /*0634*/ 	.word	0xffffffff


	//   ....[31]....
        /*0638*/ 	.word	0xffffffff


	//   ....[32]....
        /*063c*/ 	.word	0xffffffff


	//   ....[33]....
        /*0640*/ 	.word	0xffffffff


	//   ....[34]....
        /*0644*/ 	.word	0xffffffff


	//   ....[35]....
        /*0648*/ 	.word	0xffffffff


	//   ....[36]....
        /*064c*/ 	.word	0xffffffff


	//   ....[37]....
        /*0650*/ 	.word	0xffffffff


	//   ....[38]....
        /*0654*/ 	.word	0xffffffff


	//   ....[39]....
        /*0658*/ 	.word	0xffffffff


	//   ....[40]....
        /*065c*/ 	.word	0xffffffff


	//   ....[41]....
        /*0660*/ 	.word	0xffffffff


	//   ....[42]....
        /*0664*/ 	.word	0xffffffff


	//   ....[43]....
        /*0668*/ 	.word	0xffffffff


	//   ....[44]....
        /*066c*/ 	.word	0xffffffff


	//   ....[45]....
        /*0670*/ 	.word	0xffffffff


	//   ....[46]....
        /*0674*/ 	.word	0xffffffff


	//   ....[47]....
        /*0678*/ 	.word	0xffffffff


	//   ....[48]....
        /*067c*/ 	.word	0xffffffff


	//   ....[49]....
        /*0680*/ 	.word	0xffffffff


	//   ....[50]....
        /*0684*/ 	.word	0xffffffff


	//   ....[51]....
        /*0688*/ 	.word	0xffffffff


	//   ....[52]....
        /*068c*/ 	.word	0xffffffff


	//   ....[53]....
        /*0690*/ 	.word	0xffffffff


	//   ....[54]....
        /*0694*/ 	.word	0xffffffff


	//   ....[55]....
        /*0698*/ 	.word	0xffffffff


	//   ....[56]....
        /*069c*/ 	.word	0xffffffff


	//   ....[57]....
        /*06a0*/ 	.word	0xffffffff


	//   ....[58]....
        /*06a4*/ 	.word	0xffffffff


	//   ....[59]....
        /*06a8*/ 	.word	0xffffffff


	//   ....[60]....
        /*06ac*/ 	.word	0xffffffff


	//   ....[61]....
        /*06b0*/ 	.word	0xffffffff


	//   ....[62]....
        /*06b4*/ 	.word	0xffffffff


	//   ....[63]....
        /*06b8*/ 	.word	0xffffffff


	//   ....[64]....
        /*06bc*/ 	.word	0xffffffff


	//   ....[65]....
        /*06c0*/ 	.word	0xffffffff


	//   ....[66]....
        /*06c4*/ 	.word	0xffffffff


	//   ....[67]....
        /*06c8*/ 	.word	0xffffffff


	//   ....[68]....
        /*06cc*/ 	.word	0xffffffff


	//   ....[69]....
        /*06d0*/ 	.word	0xffffffff


	//   ....[70]....
        /*06d4*/ 	.word	0xffffffff


	//   ....[71]....
        /*06d8*/ 	.word	0xffffffff


	//   ....[72]....
        /*06dc*/ 	.word	0xffffffff


	//   ....[73]....
        /*06e0*/ 	.word	0xffffffff


	//   ....[74]....
        /*06e4*/ 	.word	0xffffffff


	//   ....[75]....
        /*06e8*/ 	.word	0xffffffff


	//   ....[76]....
        /*06ec*/ 	.word	0xffffffff


	//   ....[77]....
        /*06f0*/ 	.word	0xffffffff


	//   ....[78]....
        /*06f4*/ 	.word	0xffffffff


	//   ....[79]....
        /*06f8*/ 	.word	0xffffffff


	//   ....[80]....
        /*06fc*/ 	.word	0xffffffff


	//   ....[81]....
        /*0700*/ 	.word	0xffffffff


	//   ....[82]....
        /*0704*/ 	.word	0xffffffff


	//   ....[83]....
        /*0708*/ 	.word	0xffffffff


	//   ....[84]....
        /*070c*/ 	.word	0xffffffff


	//   ....[85]....
        /*0710*/ 	.word	0xffffffff


	//   ....[86]....
        /*0714*/ 	.word	0xffffffff


	//   ....[87]....
        /*0718*/ 	.word	0xffffffff


	//   ....[88]....
        /*071c*/ 	.word	0xffffffff


	//   ....[89]....
        /*0720*/ 	.word	0xffffffff


	//   ....[90]....
        /*0724*/ 	.word	0xffffffff


	//   ....[91]....
        /*0728*/ 	.word	0xffffffff


	//   ....[92]....
        /*072c*/ 	.word	0xffffffff


	//   ....[93]....
        /*0730*/ 	.word	0xffffffff


	//   ....[94]....
        /*0734*/ 	.word	0xffffffff


	//   ....[95]....
        /*0738*/ 	.word	0xffffffff


	//   ....[96]....
        /*073c*/ 	.word	0xffffffff


	//   ....[97]....
        /*0740*/ 	.word	0xffffffff


	//   ....[98]....
        /*0744*/ 	.word	0xffffffff


	//   ....[99]....
        /*0748*/ 	.word	0xffffffff


	//   ....[100]....
        /*074c*/ 	.word	0xffffffff


	//   ....[101]....
        /*0750*/ 	.word	0xffffffff


	//   ....[102]....
        /*0754*/ 	.word	0xffffffff


	//   ....[103]....
        /*0758*/ 	.word	0xffffffff


	//   ....[104]....
        /*075c*/ 	.word	0xffffffff


	//   ....[105]....
        /*0760*/ 	.word	0xffffffff


	//   ....[106]....
        /*0764*/ 	.word	0xffffffff


	//   ....[107]....
        /*0768*/ 	.word	0xffffffff


	//   ....[108]....
        /*076c*/ 	.word	0xffffffff


	//   ....[109]....
        /*0770*/ 	.word	0xffffffff


	//   ....[110]....
        /*0774*/ 	.word	0xffffffff


	//   ....[111]....
        /*0778*/ 	.word	0xffffffff


	//   ....[112]....
        /*077c*/ 	.word	0xffffffff


	//   ....[113]....
        /*0780*/ 	.word	0xffffffff


	//   ....[114]....
        /*0784*/ 	.word	0xffffffff


	//   ....[115]....
        /*0788*/ 	.word	0xffffffff


	//   ....[116]....
        /*078c*/ 	.word	0xffffffff


	//   ....[117]....
        /*0790*/ 	.word	0xffffffff


	//   ....[118]....
        /*0794*/ 	.word	0xffffffff


	//   ....[119]....
        /*0798*/ 	.word	0xffffffff


	//   ....[120]....
        /*079c*/ 	.word	0xffffffff


	//   ....[121]....
        /*07a0*/ 	.word	0xffffffff


	//   ....[122]....
        /*07a4*/ 	.word	0xffffffff


	//   ....[123]....
        /*07a8*/ 	.word	0xffffffff


	//   ....[124]....
        /*07ac*/ 	.word	0xffffffff


	//   ....[125]....
        /*07b0*/ 	.word	0xffffffff


	//   ....[126]....
        /*07b4*/ 	.word	0xffffffff


	//   ....[127]....
        /*07b8*/ 	.word	0xffffffff


	//   ....[128]....
        /*07bc*/ 	.word	0xffffffff


	//   ....[129]....
        /*07c0*/ 	.word	0xffffffff


	//   ....[130]....
        /*07c4*/ 	.word	0xffffffff


	//   ....[131]....
        /*07c8*/ 	.word	0xffffffff


	//   ....[132]....
        /*07cc*/ 	.word	0xffffffff


	//   ....[133]....
        /*07d0*/ 	.word	0xffffffff


	//   ....[134]....
        /*07d4*/ 	.word	0xffffffff


	//   ....[135]....
        /*07d8*/ 	.word	0xffffffff


	//   ....[136]....
        /*07dc*/ 	.word	0xffffffff


	//   ....[137]....
        /*07e0*/ 	.word	0xffffffff


	//   ....[138]....
        /*07e4*/ 	.word	0xffffffff


	//   ....[139]....
        /*07e8*/ 	.word	0xffffffff


	//   ....[140]....
        /*07ec*/ 	.word	0xffffffff


	//   ....[141]....
        /*07f0*/ 	.word	0xffffffff


	//   ....[142]....
        /*07f4*/ 	.word	0xffffffff


	//   ....[143]....
        /*07f8*/ 	.word	0xffffffff


	//   ....[144]....
        /*07fc*/ 	.word	0xffffffff


	//   ....[145]....
        /*0800*/ 	.word	0xffffffff


	//   ....[146]....
        /*0804*/ 	.word	0xffffffff


	//   ....[147]....
        /*0808*/ 	.word	0xffffffff


	//   ....[148]....
        /*080c*/ 	.word	0xffffffff


	//   ....[149]....
        /*0810*/ 	.word	0xffffffff


	//   ....[150]....
        /*0814*/ 	.word	0xffffffff


	//   ....[151]....
        /*0818*/ 	.word	0xffffffff


	//   ....[152]....
        /*081c*/ 	.word	0xffffffff


	//   ....[153]....
        /*0820*/ 	.word	0xffffffff


	//   ....[154]....
        /*0824*/ 	.word	0xffffffff


	//   ....[155]....
        /*0828*/ 	.word	0xffffffff


	//   ....[156]....
        /*082c*/ 	.word	0xffffffff


	//   ....[157]....
        /*0830*/ 	.word	0xffffffff


	//   ....[158]....
        /*0834*/ 	.word	0xffffffff


	//   ....[159]....
        /*0838*/ 	.word	0xffffffff


	//   ....[160]....
        /*083c*/ 	.word	0xffffffff


	//   ....[161]....
        /*0840*/ 	.word	0xffffffff


	//   ....[162]....
        /*0844*/ 	.word	0xffffffff


	//   ....[163]....
        /*0848*/ 	.word	0xffffffff


	//   ....[164]....
        /*084c*/ 	.word	0xffffffff


	//   ....[165]....
        /*0850*/ 	.word	0xffffffff


	//   ....[166]....
        /*0854*/ 	.word	0xffffffff


	//   ....[167]....
        /*0858*/ 	.word	0xffffffff


	//   ....[168]....
        /*085c*/ 	.word	0xffffffff


	//   ....[169]....
        /*0860*/ 	.word	0xffffffff


	//   ....[170]....
        /*0864*/ 	.word	0xffffffff


	//   ....[171]....
        /*0868*/ 	.word	0xffffffff


	//   ....[172]....
        /*086c*/ 	.word	0xffffffff


	//   ....[173]....
        /*0870*/ 	.word	0xffffffff


	//   ....[174]....
        /*0874*/ 	.word	0xffffffff


	//   ....[175]....
        /*0878*/ 	.word	0xffffffff


	//   ....[176]....
        /*087c*/ 	.word	0xffffffff


	//   ....[177]....
        /*0880*/ 	.word	0xffffffff


	//   ....[178]....
        /*0884*/ 	.word	0xffffffff


	//   ....[179]....
        /*0888*/ 	.word	0xffffffff


	//   ....[180]....
        /*088c*/ 	.word	0xffffffff


	//   ....[181]....
        /*0890*/ 	.word	0xffffffff


	//   ....[182]....
        /*0894*/ 	.word	0xffffffff


	//   ....[183]....
        /*0898*/ 	.word	0xffffffff


	//   ....[184]....
        /*089c*/ 	.word	0xffffffff


	//   ....[185]....
        /*08a0*/ 	.word	0xffffffff


	//   ....[186]....
        /*08a4*/ 	.word	0xffffffff


	//   ....[187]....
        /*08a8*/ 	.word	0xffffffff


	//   ....[188]....
        /*08ac*/ 	.word	0xffffffff


	//   ....[189]....
        /*08b0*/ 	.word	0xffffffff


	//   ....[190]....
        /*08b4*/ 	.word	0xffffffff


	//   ....[191]....
        /*08b8*/ 	.word	0xffffffff


	//   ....[192]....
        /*08bc*/ 	.word	0xffffffff


	//   ....[193]....
        /*08c0*/ 	.word	0xffffffff


	//   ....[194]....
        /*08c4*/ 	.word	0xffffffff


	//   ....[195]....
        /*08c8*/ 	.word	0xffffffff


	//   ....[196]....
        /*08cc*/ 	.word	0xffffffff


	//   ....[197]....
        /*08d0*/ 	.word	0xffffffff


	//   ....[198]....
        /*08d4*/ 	.word	0xffffffff


	//   ....[199]....
        /*08d8*/ 	.word	0xffffffff


	//   ....[200]....
        /*08dc*/ 	.word	0xffffffff


	//   ....[201]....
        /*08e0*/ 	.word	0xffffffff


	//   ....[202]....
        /*08e4*/ 	.word	0xffffffff


	//   ....[203]....
        /*08e8*/ 	.word	0xffffffff


	//   ....[204]....
        /*08ec*/ 	.word	0xffffffff


	//   ....[205]....
        /*08f0*/ 	.word	0xffffffff


	//   ....[206]....
        /*08f4*/ 	.word	0xffffffff


	//   ....[207]....
        /*08f8*/ 	.word	0xffffffff


	//   ....[208]....
        /*08fc*/ 	.word	0xffffffff


	//   ....[209]....
        /*0900*/ 	.word	0x0500000f


	//   ....[210]....
        /*0904*/ 	.word	0x0500000f


	//   ....[211]....
        /*0908*/ 	.word	0x0500000f


	//   ....[212]....
        /*090c*/ 	.word	0x0500000f


	//   ....[213]....
        /*0910*/ 	.word	0x0500000f


	//   ....[214]....
        /*0914*/ 	.word	0x0500000f


	//   ....[215]....
        /*0918*/ 	.word	0x0500000f


	//   ....[216]....
        /*091c*/ 	.word	0x0500000f


	//   ....[217]....
        /*0920*/ 	.word	0x0500000f


	//   ....[218]....
        /*0924*/ 	.word	0x0500000f


	//   ....[219]....
        /*0928*/ 	.word	0x0500000f


	//   ....[220]....
        /*092c*/ 	.word	0x0500000f


	//   ....[221]....
        /*0930*/ 	.word	0x0500000f


	//   ....[222]....
        /*0934*/ 	.word	0x0500000f


	//   ....[223]....
        /*0938*/ 	.word	0x0500000f


	//   ....[224]....
        /*093c*/ 	.word	0x0500000f


	//   ....[225]....
        /*0940*/ 	.word	0x0500000f


	//   ....[226]....
        /*0944*/ 	.word	0x0500000f


	//   ....[227]....
        /*0948*/ 	.word	0x0500000f


	//   ....[228]....
        /*094c*/ 	.word	0x0500000f


	//   ....[229]....
        /*0950*/ 	.word	0x0500000f


	//   ....[230]....
        /*0954*/ 	.word	0x0500000f


	//   ....[231]....
        /*0958*/ 	.word	0x0500000f


	//   ....[232]....
        /*095c*/ 	.word	0x0500000f


	//   ....[233]....
        /*0960*/ 	.word	0x0500000f


	//   ....[234]....
        /*0964*/ 	.word	0x0500000f


	//   ....[235]....
        /*0968*/ 	.word	0x0500000f


	//   ....[236]....
        /*096c*/ 	.word	0x0500000f


	//   ....[237]....
        /*0970*/ 	.word	0x0500000f


	//   ....[238]....
        /*0974*/ 	.word	0x0500000f


	//   ....[239]....
        /*0978*/ 	.word	0x0500000f


	//   ....[240]....
        /*097c*/ 	.word	0x0500000f


	//   ....[241]....
        /*0980*/ 	.word	0x0500000f


	//   ....[242]....
        /*0984*/ 	.word	0x0500000f


	//   ....[243]....
        /*0988*/ 	.word	0x0500000f


	//   ....[244]....
        /*098c*/ 	.word	0x0500000f


	//   ....[245]....
        /*0990*/ 	.word	0x0500000f


	//   ....[246]....
        /*0994*/ 	.word	0x0500000f


	//   ....[247]....
        /*0998*/ 	.word	0x0500000f


	//   ....[248]....
        /*099c*/ 	.word	0x0500000f


	//   ....[249]....
        /*09a0*/ 	.word	0x0500000f


	//   ....[250]....
        /*09a4*/ 	.word	0x0500000f


	//   ....[251]....
        /*09a8*/ 	.word	0x0500000f


	//   ....[252]....
        /*09ac*/ 	.word	0x0500000f


	//   ....[253]....
        /*09b0*/ 	.word	0x0500000f


	//   ....[254]....
        /*09b4*/ 	.word	0x0500000f


	//   ....[255]....
        /*09b8*/ 	.word	0x0500000f


	//   ....[0]....
        /*09bc*/ 	.word	0x0500000f


	//   ....[1]....
        /*09c0*/ 	.word	0x0500000f


	//   ....[2]....
        /*09c4*/ 	.word	0x0500000f


	//   ....[3]....
        /*09c8*/ 	.word	0x0500000f


	//   ....[4]....
        /*09cc*/ 	.word	0x0500000f


	//   ....[5]....
        /*09d0*/ 	.word	0x0500000f


	//   ....[6]....
        /*09d4*/ 	.word	0x0500000f


	//   ....[7]....
        /*09d8*/ 	.word	0x0500000f


	//   ....[8]....
        /*09dc*/ 	.word	0x0500000f


	//   ....[9]....
        /*09e0*/ 	.word	0x0500000f


	//   ....[10]....
        /*09e4*/ 	.word	0x0500000f


	//   ....[11]....
        /*09e8*/ 	.word	0x0500000f


	//   ....[12]....
        /*09ec*/ 	.word	0x0500000f


	//   ....[13]....
        /*09f0*/ 	.word	0x0500000f


	//   ....[14]....
        /*09f4*/ 	.word	0x0500000f


	//   ....[15]....
        /*09f8*/ 	.word	0x0500000f


	//   ....[16]....
        /*09fc*/ 	.word	0x0500000f


	//   ....[17]....
        /*0a00*/ 	.word	0x0500000f


	//   ....[18]....
        /*0a04*/ 	.word	0x0500000f


	//   ....[19]....
        /*0a08*/ 	.word	0x0500000f


	//   ....[20]....
        /*0a0c*/ 	.word	0x0500000f


	//   ....[21]....
        /*0a10*/ 	.word	0x0500000f


	//   ....[22]....
        /*0a14*/ 	.word	0x0500000f


	//   ....[23]....
        /*0a18*/ 	.word	0x0500000f


	//   ....[24]....
        /*0a1c*/ 	.word	0x0500000f


	//   ....[25]....
        /*0a20*/ 	.word	0x0500000f


	//   ....[26]....
        /*0a24*/ 	.word	0x0500000f


	//   ....[27]....
        /*0a28*/ 	.word	0x0500000f


	//   ....[28]....
        /*0a2c*/ 	.word	0x0500000f


	//   ....[29]....
        /*0a30*/ 	.word	0x0500000f


	//   ....[30]....
        /*0a34*/ 	.word	0x0500000f


	//   ....[31]....
        /*0a38*/ 	.word	0x0500000f


	//   ....[32]....
        /*0a3c*/ 	.word	0x0500000f


	//   ....[33]....
        /*0a40*/ 	.word	0x0500000f


	//   ....[34]....
        /*0a44*/ 	.word	0x0500000f


	//   ....[35]....
        /*0a48*/ 	.word	0x0500000f


	//   ....[36]....
        /*0a4c*/ 	.word	0x0500000f


	//   ....[37]....
        /*0a50*/ 	.word	0x0500000f


	//   ....[38]....
        /*0a54*/ 	.word	0x0500000f


	//   ....[39]....
        /*0a58*/ 	.word	0x0500000f


	//   ....[40]....
        /*0a5c*/ 	.word	0x0500000f


	//   ....[41]....
        /*0a60*/ 	.word	0x0500000f


	//   ....[42]....
        /*0a64*/ 	.word	0x0500000f


	//   ....[43]....
        /*0a68*/ 	.word	0x0500000f


	//   ....[44]....
        /*0a6c*/ 	.word	0x0500000f


	//   ....[45]....
        /*0a70*/ 	.word	0x0500000f


	//   ....[46]....
        /*0a74*/ 	.word	0x0500000f


	//   ....[47]....
        /*0a78*/ 	.word	0x0500000f


	//   ....[48]....
        /*0a7c*/ 	.word	0x0500000f


	//   ....[49]....
        /*0a80*/ 	.word	0x0500000f


	//   ....[50]....
        /*0a84*/ 	.word	0x0500000f


	//   ....[51]....
        /*0a88*/ 	.word	0x0500000f


	//   ....[52]....
        /*0a8c*/ 	.word	0x0500000f


	//   ....[53]....
        /*0a90*/ 	.word	0x0500000f


	//   ....[54]....
        /*0a94*/ 	.word	0x0500000f


	//   ....[55]....
        /*0a98*/ 	.word	0x0500000f


	//   ....[56]....
        /*0a9c*/ 	.word	0x0500000f


	//   ....[57]....
        /*0aa0*/ 	.word	0x0500000f


	//   ....[58]....
        /*0aa4*/ 	.word	0x0500000f


	//   ....[59]....
        /*0aa8*/ 	.word	0x0500000f


	//   ....[60]....
        /*0aac*/ 	.word	0x0500000f


	//   ....[61]....
        /*0ab0*/ 	.word	0x0500000f


	//   ....[62]....
        /*0ab4*/ 	.word	0x0500000f


	//   ....[63]....
        /*0ab8*/ 	.word	0x0500000f


	//   ....[64]....
        /*0abc*/ 	.word	0x0500000f


	//   ....[65]....
        /*0ac0*/ 	.word	0x0500000f


	//   ....[66]....
        /*0ac4*/ 	.word	0x0500000f


	//   ....[67]....
        /*0ac8*/ 	.word	0x0500000f


	//   ....[68]....
        /*0acc*/ 	.word	0x0500000f


	//   ....[69]....
        /*0ad0*/ 	.word	0x0500000f


	//   ....[70]....
        /*0ad4*/ 	.word	0x0500000f


	//   ....[71]....
        /*0ad8*/ 	.word	0x0500000f


	//   ....[72]....
        /*0adc*/ 	.word	0x0500000f


	//   ....[73]....
        /*0ae0*/ 	.word	0x0500000f


	//   ....[74]....
        /*0ae4*/ 	.word	0x0500000f


	//   ....[75]....
        /*0ae8*/ 	.word	0x0500000f


	//   ....[76]....
        /*0aec*/ 	.word	0x0500000f


	//   ....[77]....
        /*0af0*/ 	.word	0x0500000f


	//   ....[78]....
        /*0af4*/ 	.word	0x0500000f


	//   ....[79]....
        /*0af8*/ 	.word	0x0500000f


	//   ....[80]....
        /*0afc*/ 	.word	0x0500000f


	//   ....[81]....
        /*0b00*/ 	.word	0x0500000f


	//   ....[82]....
        /*0b04*/ 	.word	0x0500000f


	//   ....[83]....
        /*0b08*/ 	.word	0x0500000f


	//   ....[84]....
        /*0b0c*/ 	.word	0x0500000f


	//   ....[85]....
        /*0b10*/ 	.word	0x0500000f


	//   ....[86]....
        /*0b14*/ 	.word	0x0500000f


	//   ....[87]....
        /*0b18*/ 	.word	0x0500000f


	//   ....[88]....
        /*0b1c*/ 	.word	0x0500000f


	//   ....[89]....
        /*0b20*/ 	.word	0x0500000f


	//   ....[90]....
        /*0b24*/ 	.word	0x0500000f


	//   ....[91]....
        /*0b28*/ 	.word	0x0500000f


	//   ....[92]....
        /*0b2c*/ 	.word	0x0500000f


	//   ....[93]....
        /*0b30*/ 	.word	0x0500000f


	//   ....[94]....
        /*0b34*/ 	.word	0x0500000f


	//   ....[95]....
        /*0b38*/ 	.word	0x0500000f


	//   ....[96]....
        /*0b3c*/ 	.word	0x0500000f


	//   ....[97]....
        /*0b40*/ 	.word	0x0500000f


	//   ....[98]....
        /*0b44*/ 	.word	0x0500000f


	//   ....[99]....
        /*0b48*/ 	.word	0x0500000f


	//   ....[100]....
        /*0b4c*/ 	.word	0x0500000f


	//   ....[101]....
        /*0b50*/ 	.word	0x0500000f


	//   ....[102]....
        /*0b54*/ 	.word	0x0500000f


	//   ....[103]....
        /*0b58*/ 	.word	0x0500000f


	//   ....[104]....
        /*0b5c*/ 	.word	0x0500000f


	//   ....[105]....
        /*0b60*/ 	.word	0x0500000f


	//   ....[106]....
        /*0b64*/ 	.word	0x0500000f


	//   ....[107]....
        /*0b68*/ 	.word	0x0500000f


	//   ....[108]....
        /*0b6c*/ 	.word	0x0500000f


	//   ....[109]....
        /*0b70*/ 	.word	0x0500000f


	//   ....[110]....
        /*0b74*/ 	.word	0x0500000f


	//----- nvinfo : EIATTR_COOP_GROUP_INSTR_OFFSETS
	.align		4
.L_319:
        /*0b78*/ 	.byte	0x04, 0x28
        /*0b7a*/ 	.short	(.L_321 - .L_320)


	//   ....[0]....
.L_320:
        /*0b7c*/ 	.word	0x00000060


	//   ....[1]....
        /*0b80*/ 	.word	0x00000130


	//   ....[2]....
        /*0b84*/ 	.word	0x000001e0


	//   ....[3]....
        /*0b88*/ 	.word	0x000003a0


	//   ....[4]....
        /*0b8c*/ 	.word	0x00000500


	//   ....[5]....
        /*0b90*/ 	.word	0x00000620


	//   ....[6]....
        /*0b94*/ 	.word	0x00000780


	//   ....[7]....
        /*0b98*/ 	.word	0x00002e50


	//   ....[8]....
        /*0b9c*/ 	.word	0x00002e60


	//   ....[9]....
        /*0ba0*/ 	.word	0x000035c0


	//   ....[10]....
        /*0ba4*/ 	.word	0x000035d0


	//   ....[11]....
        /*0ba8*/ 	.word	0x00004300


	//   ....[12]....
        /*0bac*/ 	.word	0x00004310


	//   ....[13]....
        /*0bb0*/ 	.word	0x00004b10


	//   ....[14]....
        /*0bb4*/ 	.word	0x00004b20


	//   ....[15]....
        /*0bb8*/ 	.word	0x00005540


	//   ....[16]....
        /*0bbc*/ 	.word	0x00005550


	//   ....[17]....
        /*0bc0*/ 	.word	0x00005660


	//   ....[18]....
        /*0bc4*/ 	.word	0x00005670


	//   ....[19]....
        /*0bc8*/ 	.word	0x000059e0


	//   ....[20]....
        /*0bcc*/ 	.word	0x00005a00


	//   ....[21]....
        /*0bd0*/ 	.word	0x00005ae0


	//   ....[22]....
        /*0bd4*/ 	.word	0x00005b00


	//   ....[23]....
        /*0bd8*/ 	.word	0x000062a0


	//   ....[24]....
        /*0bdc*/ 	.word	0x00006a70


	//   ....[25]....
        /*0be0*/ 	.word	0x00006a80


	//   ....[26]....
        /*0be4*/ 	.word	0x00006a90


	//   ....[27]....
        /*0be8*/ 	.word	0x00006aa0


	//   ....[28]....
        /*0bec*/ 	.word	0x00006de0


	//   ....[29]....
        /*0bf0*/ 	.word	0x00006df0


	//   ....[30]....
        /*0bf4*/ 	.word	0x00006e00


	//   ....[31]....
        /*0bf8*/ 	.word	0x00006e10


	//   ....[32]....
        /*0bfc*/ 	.word	0x00008220


	//   ....[33]....
        /*0c00*/ 	.word	0x00008230


	//   ....[34]....
        /*0c04*/ 	.word	0x00008240


	//   ....[35]....
        /*0c08*/ 	.word	0x00008250


	//   ....[36]....
        /*0c0c*/ 	.word	0x00008350


	//   ....[37]....
        /*0c10*/ 	.word	0x00008370


	//   ....[38]....
        /*0c14*/ 	.word	0x00008400


	//   ....[39]....
        /*0c18*/ 	.word	0x00008430


	//   ....[40]....
        /*0c1c*/ 	.word	0x00009ff0


	//   ....[41]....
        /*0c20*/ 	.word	0x0000a830


	//   ....[42]....
        /*0c24*/ 	.word	0x0000a840


	//   ....[43]....
        /*0c28*/ 	.word	0x0000a860


	//   ....[44]....
        /*0c2c*/ 	.word	0x0000b2f0


	//   ....[45]....
        /*0c30*/ 	.word	0x0000b310


	//   ....[46]....
        /*0c34*/ 	.word	0x0000cf20


	//   ....[47]....
        /*0c38*/ 	.word	0x0000cf30


	//   ....[48]....
        /*0c3c*/ 	.word	0x0000d740


	//   ....[49]....
        /*0c40*/ 	.word	0x0000d780


	//   ....[50]....
        /*0c44*/ 	.word	0x0000e2b0


	//   ....[51]....
        /*0c48*/ 	.word	0x0000e2d0


	//   ....[52]....
        /*0c4c*/ 	.word	0x00010490


	//   ....[53]....
        /*0c50*/ 	.word	0x000104f0


	//   ....[54]....
        /*0c54*/ 	.word	0x000108b0


	//   ....[55]....
        /*0c58*/ 	.word	0x000108d0


	//   ....[56]....
        /*0c5c*/ 	.word	0x00011bb0


	//   ....[57]....
        /*0c60*/ 	.word	0x00011e90


	//   ....[58]....
        /*0c64*/ 	.word	0x00011ec0


	//   ....[59]....
        /*0c68*/ 	.word	0x00011f80


	//   ....[60]....
        /*0c6c*/ 	.word	0x00012cf0


	//   ....[61]....
        /*0c70*/ 	.word	0x00012d10


	//   ....[62]....
        /*0c74*/ 	.word	0x00012d20


	//   ....[63]....
        /*0c78*/ 	.word	0x00012d30


	//   ....[64]....
        /*0c7c*/ 	.word	0x00013280


	//   ....[65]....
        /*0c80*/ 	.word	0x000132c0


	//   ....[66]....
        /*0c84*/ 	.word	0x000132f0


	//   ....[67]....
        /*0c88*/ 	.word	0x00013320


	//   ....[68]....
        /*0c8c*/ 	.word	0x00013340


	//   ....[69]....
        /*0c90*/ 	.word	0x00013350


	//   ....[70]....
        /*0c94*/ 	.word	0x00013390


	//   ....[71]....
        /*0c98*/ 	.word	0x000133c0


	//   ....[72]....
        /*0c9c*/ 	.word	0x00013870


	//   ....[73]....
        /*0ca0*/ 	.word	0x00013880


	//   ....[74]....
        /*0ca4*/ 	.word	0x00013b00


	//   ....[75]....
        /*0ca8*/ 	.word	0x00013b10


	//   ....[76]....
        /*0cac*/ 	.word	0x000145c0


	//   ....[77]....
        /*0cb0*/ 	.word	0x000145f0


	//   ....[78]....
        /*0cb4*/ 	.word	0x00014610


	//   ....[79]....
        /*0cb8*/ 	.word	0x00014640


	//   ....[80]....
        /*0cbc*/ 	.word	0x00014670


	//   ....[81]....
        /*0cc0*/ 	.word	0x00014680


	//   ....[82]....
        /*0cc4*/ 	.word	0x000146b0


	//   ....[83]....
        /*0cc8*/ 	.word	0x00014720


	//   ....[84]....
        /*0ccc*/ 	.word	0x00014850


	//   ....[85]....
        /*0cd0*/ 	.word	0x00014a70


	//   ....[86]....
        /*0cd4*/ 	.word	0x00014aa0


	//   ....[87]....
        /*0cd8*/ 	.word	0x00014ad0


	//   ....[88]....
        /*0cdc*/ 	.word	0x00014b00


	//   ....[89]....
        /*0ce0*/ 	.word	0x00014b30


	//   ....[90]....
        /*0ce4*/ 	.word	0x00014b60


	//   ....[91]....
        /*0ce8*/ 	.word	0x00014cf0


	//   ....[92]....
        /*0cec*/ 	.word	0x00014d20


	//   ....[93]....
        /*0cf0*/ 	.word	0x00014d50


	//   ....[94]....
        /*0cf4*/ 	.word	0x00014d80


	//   ....[95]....
        /*0cf8*/ 	.word	0x00014db0


	//   ....[96]....
        /*0cfc*/ 	.word	0x00014de0


	//   ....[97]....
        /*0d00*/ 	.word	0x00014e70


	//   ....[98]....
        /*0d04*/ 	.word	0x00014ea0


	//   ....[99]....
        /*0d08*/ 	.word	0x00014eb0


	//   ....[100]....
        /*0d0c*/ 	.word	0x00014ef0


	//   ....[101]....
        /*0d10*/ 	.word	0x000163d0


	//   ....[102]....
        /*0d14*/ 	.word	0x00017fa0


	//   ....[103]....
        /*0d18*/ 	.word	0x00017fc0


	//   ....[104]....
        /*0d1c*/ 	.word	0x00018050


	//   ....[105]....
        /*0d20*/ 	.word	0x00018070


	//   ....[106]....
        /*0d24*/ 	.word	0x000180f0


	//   ....[107]....
        /*0d28*/ 	.word	0x00018110


	//   ....[108]....
        /*0d2c*/ 	.word	0x00018190


	//   ....[109]....
        /*0d30*/ 	.word	0x000181b0


	//   ....[110]....
        /*0d34*/ 	.word	0x00018230


	//   ....[111]....
        /*0d38*/ 	.word	0x00018250


	//   ....[112]....
        /*0d3c*/ 	.word	0x000182d0


	//   ....[113]....
        /*0d40*/ 	.word	0x000182f0


	//   ....[114]....
        /*0d44*/ 	.word	0x00018370


	//   ....[115]....
        /*0d48*/ 	.word	0x00018390


	//   ....[116]....
        /*0d4c*/ 	.word	0x000183a0


	//   ....[117]....
        /*0d50*/ 	.word	0x000183b0


	//   ....[118]....
        /*0d54*/ 	.word	0x00018cd0


	//   ....[119]....
        /*0d58*/ 	.word	0x00018d00


	//   ....[120]....
        /*0d5c*/ 	.word	0x00018d20


	//   ....[121]....
        /*0d60*/ 	.word	0x00018d70


	//   ....[122]....
        /*0d64*/ 	.word	0x00018d90


	//   ....[123]....
        /*0d68*/ 	.word	0x00018e10


	//   ....[124]....
        /*0d6c*/ 	.word	0x00018e30


	//   ....[125]....
        /*0d70*/ 	.word	0x00018eb0


	//   ....[126]....
        /*0d74*/ 	.word	0x00018ed0


	//   ....[127]....
        /*0d78*/ 	.word	0x00018f50


	//   ....[128]....
        /*0d7c*/ 	.word	0x00018f70


	//   ....[129]....
        /*0d80*/ 	.word	0x00018ff0


	//   ....[130]....
        /*0d84*/ 	.word	0x00019010


	//   ....[131]....
        /*0d88*/ 	.word	0x00019090


	//   ....[132]....
        /*0d8c*/ 	.word	0x000190b0


	//   ....[133]....
        /*0d90*/ 	.word	0x000190c0


	//   ....[134]....
        /*0d94*/ 	.word	0x00019130


	//   ....[135]....
        /*0d98*/ 	.word	0x00019180


	//   ....[136]....
        /*0d9c*/ 	.word	0x00019220


	//   ....[137]....
        /*0da0*/ 	.word	0x00019250


	//   ....[138]....
        /*0da4*/ 	.word	0x00019260


	//   ....[139]....
        /*0da8*/ 	.word	0x000192d0


	//   ....[140]....
        /*0dac*/ 	.word	0x000192e0


	//   ....[141]....
        /*0db0*/ 	.word	0x000192f0


	//   ....[142]....
        /*0db4*/ 	.word	0x00019ae0


	//   ....[143]....
        /*0db8*/ 	.word	0x00019b00


	//   ....[144]....
        /*0dbc*/ 	.word	0x00019b70


	//   ....[145]....
        /*0dc0*/ 	.word	0x00019b80


	//   ....[146]....
        /*0dc4*/ 	.word	0x00019bc0


	//   ....[147]....
        /*0dc8*/ 	.word	0x00019bd0


	//   ....[148]....
        /*0dcc*/ 	.word	0x00019c10


	//   ....[149]....
        /*0dd0*/ 	.word	0x00019c20


	//   ....[150]....
        /*0dd4*/ 	.word	0x00019c60


	//   ....[151]....
        /*0dd8*/ 	.word	0x00019c70


	//   ....[152]....
        /*0ddc*/ 	.word	0x00019cb0


	//   ....[153]....
        /*0de0*/ 	.word	0x00019cc0


	//   ....[154]....
        /*0de4*/ 	.word	0x00019d00


	//   ....[155]....
        /*0de8*/ 	.word	0x00019d10


	//   ....[156]....
        /*0dec*/ 	.word	0x00019d20


	//   ....[157]....
        /*0df0*/ 	.word	0x00019d60


	//   ....[158]....
        /*0df4*/ 	.word	0x0001a010


	//   ....[159]....
        /*0df8*/ 	.word	0x0001a040


	//   ....[160]....
        /*0dfc*/ 	.word	0x0001a0a0


	//   ....[161]....
        /*0e00*/ 	.word	0x0001a0b0


	//   ....[162]....
        /*0e04*/ 	.word	0x0001a100


	//   ....[163]....
        /*0e08*/ 	.word	0x0001a110


	//   ....[164]....
        /*0e0c*/ 	.word	0x0001a160


	//   ....[165]....
        /*0e10*/ 	.word	0x0001a170


	//   ....[166]....
        /*0e14*/ 	.word	0x0001a1c0


	//   ....[167]....
        /*0e18*/ 	.word	0x0001a1d0


	//   ....[168]....
        /*0e1c*/ 	.word	0x0001a220


	//   ....[169]....
        /*0e20*/ 	.word	0x0001a230


	//   ....[170]....
        /*0e24*/ 	.word	0x0001a280


	//   ....[171]....
        /*0e28*/ 	.word	0x0001a290


	//   ....[172]....
        /*0e2c*/ 	.word	0x0001a2a0


	//   ....[173]....
        /*0e30*/ 	.word	0x0001a2e0


	//   ....[174]....
        /*0e34*/ 	.word	0x0001a8b0


	//   ....[175]....
        /*0e38*/ 	.word	0x0001a8f0


	//   ....[176]....
        /*0e3c*/ 	.word	0x0001a910


	//   ....[177]....
        /*0e40*/ 	.word	0x0001a950


	//   ....[178]....
        /*0e44*/ 	.word	0x0001a970


	//   ....[179]....
        /*0e48*/ 	.word	0x0001a9b0


	//   ....[180]....
        /*0e4c*/ 	.word	0x0001a9d0


	//   ....[181]....
        /*0e50*/ 	.word	0x0001aa10


	//   ....[182]....
        /*0e54*/ 	.word	0x0001aa30


	//   ....[183]....
        /*0e58*/ 	.word	0x0001aa70


	//   ....[184]....
        /*0e5c*/ 	.word	0x0001aa90


	//   ....[185]....
        /*0e60*/ 	.word	0x0001aad0


	//   ....[186]....
        /*0e64*/ 	.word	0x0001aaf0


	//   ....[187]....
        /*0e68*/ 	.word	0x0001ab30


	//   ....[188]....
        /*0e6c*/ 	.word	0x0001ab50


	//   ....[189]....
        /*0e70*/ 	.word	0x0001ab60


	//   ....[190]....
        /*0e74*/ 	.word	0x0001af20


	//   ....[191]....
        /*0e78*/ 	.word	0x0001af50


	//   ....[192]....
        /*0e7c*/ 	.word	0x0001afb0


	//   ....[193]....
        /*0e80*/ 	.word	0x0001afe0


	//   ....[194]....
        /*0e84*/ 	.word	0x0001b010


	//   ....[195]....
        /*0e88*/ 	.word	0x0001b040


	//   ....[196]....
        /*0e8c*/ 	.word	0x0001b070


	//   ....[197]....
        /*0e90*/ 	.word	0x0001b0a0


	//   ....[198]....
        /*0e94*/ 	.word	0x0001b240


	//   ....[199]....
        /*0e98*/ 	.word	0x0001b270


	//   ....[200]....
        /*0e9c*/ 	.word	0x0001b2a0


	//   ....[201]....
        /*0ea0*/ 	.word	0x0001b2d0


	//   ....[202]....
        /*0ea4*/ 	.word	0x0001b300


	//   ....[203]....
        /*0ea8*/ 	.word	0x0001b330


	//   ....[204]....
        /*0eac*/ 	.word	0x0001b3f0


	//   ....[205]....
        /*0eb0*/ 	.word	0x0001b410


	//   ....[206]....
        /*0eb4*/ 	.word	0x0001b430


	//   ....[207]....
        /*0eb8*/ 	.word	0x0001b490


	//   ....[208]....
        /*0ebc*/ 	.word	0x0001bec0


	//   ....[209]....
        /*0ec0*/ 	.word	0x0001c1e0


	//   ....[210]....
        /*0ec4*/ 	.word	0x0001c270


	//   ....[211]....
        /*0ec8*/ 	.word	0x0001c300


	//   ....[212]....
        /*0ecc*/ 	.word	0x0001c390


	//   ....[213]....
        /*0ed0*/ 	.word	0x0001c470


	//   ....[214]....
        /*0ed4*/ 	.word	0x0001c500


	//   ....[215]....
        /*0ed8*/ 	.word	0x0001c5a0


	//   ....[216]....
        /*0edc*/ 	.word	0x0001c630


	//   ....[217]....
        /*0ee0*/ 	.word	0x0001c720


	//   ....[218]....
        /*0ee4*/ 	.word	0x0001c7b0


	//   ....[219]....
        /*0ee8*/ 	.word	0x0001c850


	//   ....[220]....
        /*0eec*/ 	.word	0x0001c8e0


	//   ....[221]....
        /*0ef0*/ 	.word	0x0001ca20


	//   ....[222]....
        /*0ef4*/ 	.word	0x0001cad0


	//   ....[223]....
        /*0ef8*/ 	.word	0x0001cb60


	//   ....[224]....
        /*0efc*/ 	.word	0x0001cbb0


	//   ....[225]....
        /*0f00*/ 	.word	0x0001cc00


	//   ....[226]....
        /*0f04*/ 	.word	0x0001cc90


	//   ....[227]....
        /*0f08*/ 	.word	0x0001cd20


	//   ....[228]....
        /*0f0c*/ 	.word	0x0001cd70


	//   ....[229]....
        /*0f10*/ 	.word	0x0001cdc0


	//   ....[230]....
        /*0f14*/ 	.word	0x0001ceb0


	//   ....[231]....
        /*0f18*/ 	.word	0x0001cf60


	//   ....[232]....
        /*0f1c*/ 	.word	0x0001cfb0


	//   ....[233]....
        /*0f20*/ 	.word	0x0001d000


	//   ....[234]....
        /*0f24*/ 	.word	0x0001d190


	//   ....[235]....
        /*0f28*/ 	.word	0x0001d310


	//   ....[236]....
        /*0f2c*/ 	.word	0x0001d390


	//   ....[237]....
        /*0f30*/ 	.word	0x0001d3e0


	//   ....[238]....
        /*0f34*/ 	.word	0x0001d6a0


	//   ....[239]....
        /*0f38*/ 	.word	0x0001d700


	//   ....[240]....
        /*0f3c*/ 	.word	0x0001d7c0


	//   ....[241]....
        /*0f40*/ 	.word	0x0001d830


	//   ....[242]....
        /*0f44*/ 	.word	0x0001d890


	//   ....[243]....
        /*0f48*/ 	.word	0x0001d940


	//   ....[244]....
        /*0f4c*/ 	.word	0x0001d9a0


	//   ....[245]....
        /*0f50*/ 	.word	0x0001da30


	//   ....[246]....
        /*0f54*/ 	.word	0x0001dab0


	//   ....[247]....
        /*0f58*/ 	.word	0x0001db00


	//   ....[248]....
        /*0f5c*/ 	.word	0x0001db90


	//   ....[249]....
        /*0f60*/ 	.word	0x0001dc20


	//   ....[250]....
        /*0f64*/ 	.word	0x0001dcc0


	//   ....[251]....
        /*0f68*/ 	.word	0x0001dd60


	//   ....[252]....
        /*0f6c*/ 	.word	0x0001ddc0


	//   ....[253]....
        /*0f70*/ 	.word	0x0001de30


	//   ....[254]....
        /*0f74*/ 	.word	0x0001de90


	//   ....[255]....
        /*0f78*/ 	.word	0x0001df00


	//   ....[0]....
        /*0f7c*/ 	.word	0x0001dfc0


	//   ....[1]....
        /*0f80*/ 	.word	0x0001e020


	//   ....[2]....
        /*0f84*/ 	.word	0x0001e0e0


	//   ....[3]....
        /*0f88*/ 	.word	0x0001e3c0


	//   ....[4]....
        /*0f8c*/ 	.word	0x0001e4b0


	//   ....[5]....
        /*0f90*/ 	.word	0x0001e550


	//   ....[6]....
        /*0f94*/ 	.word	0x0001e5b0


	//   ....[7]....
        /*0f98*/ 	.word	0x0001e6a0


	//   ....[8]....
        /*0f9c*/ 	.word	0x0001e710


	//   ....[9]....
        /*0fa0*/ 	.word	0x0001e800


	//   ....[10]....
        /*0fa4*/ 	.word	0x0001e870


	//   ....[11]....
        /*0fa8*/ 	.word	0x0001e960


	//   ....[12]....
        /*0fac*/ 	.word	0x0001e9d0


	//   ....[13]....
        /*0fb0*/ 	.word	0x0001eac0


	//   ....[14]....
        /*0fb4*/ 	.word	0x0001eb30


	//   ....[15]....
        /*0fb8*/ 	.word	0x0001ec20


	//   ....[16]....
        /*0fbc*/ 	.word	0x0001ec90


	//   ....[17]....
        /*0fc0*/ 	.word	0x0001ed80


	//   ....[18]....
        /*0fc4*/ 	.word	0x0001edf0


	//   ....[19]....
        /*0fc8*/ 	.word	0x0001ee90


	//   ....[20]....
        /*0fcc*/ 	.word	0x0001ef80


	//   ....[21]....
        /*0fd0*/ 	.word	0x0001eff0


	//   ....[22]....
        /*0fd4*/ 	.word	0x0001f050


	//   ....[23]....
        /*0fd8*/ 	.word	0x0001f110


	//   ....[24]....
        /*0fdc*/ 	.word	0x0001f170


	//   ....[25]....
        /*0fe0*/ 	.word	0x0001f270


	//   ....[26]....
        /*0fe4*/ 	.word	0x0001f2d0


	//   ....[27]....
        /*0fe8*/ 	.word	0x0001f3d0


	//   ....[28]....
        /*0fec*/ 	.word	0x0001f430


	//   ....[29]....
        /*0ff0*/ 	.word	0x0001f530


	//   ....[30]....
        /*0ff4*/ 	.word	0x0001f590


	//   ....[31]....
        /*0ff8*/ 	.word	0x0001f690


	//   ....[32]....
        /*0ffc*/ 	.word	0x0001f6f0


	//   ....[33]....
        /*1000*/ 	.word	0x0001f7f0


	//   ....[34]....
        /*1004*/ 	.word	0x0001f850


	//   ....[35]....
        /*1008*/ 	.word	0x0001f900


	//   ....[36]....
        /*100c*/ 	.word	0x0001f9b0


	//   ....[37]....
        /*1010*/ 	.word	0x0001faa0


	//   ....[38]....
        /*1014*/ 	.word	0x0001fb00


	//   ....[39]....
        /*1018*/ 	.word	0x0001fbf0


	//   ....[40]....
        /*101c*/ 	.word	0x0001fc50


	//   ....[41]....
        /*1020*/ 	.word	0x0001fd20


	//   ....[42]....
        /*1024*/ 	.word	0x0001fd80


	//   ....[43]....
        /*1028*/ 	.word	0x0001fe40


	//   ....[44]....
        /*102c*/ 	.word	0x0001ff80


	//   ....[45]....
        /*1030*/ 	.word	0x00020030


	//   ....[46]....
        /*1034*/ 	.word	0x000200a0


	//   ....[47]....
        /*1038*/ 	.word	0x00020170


	//   ....[48]....
        /*103c*/ 	.word	0x000201d0


	//   ....[49]....
        /*1040*/ 	.word	0x00020280


	//   ....[50]....
        /*1044*/ 	.word	0x000202e0


	//   ....[51]....
        /*1048*/ 	.word	0x00020390


	//   ....[52]....
        /*104c*/ 	.word	0x000203f0


	//   ....[53]....
        /*1050*/ 	.word	0x000204a0


	//   ....[54]....
        /*1054*/ 	.word	0x00020500


	//   ....[55]....
        /*1058*/ 	.word	0x000205b0


	//   ....[56]....
        /*105c*/ 	.word	0x00020610


	//   ....[57]....
        /*1060*/ 	.word	0x000206c0


	//   ....[58]....
        /*1064*/ 	.word	0x00020720


	//   ....[59]....
        /*1068*/ 	.word	0x000207d0


	//   ....[60]....
        /*106c*/ 	.word	0x000208c0


	//   ....[61]....
        /*1070*/ 	.word	0x00020970


	//   ....[62]....
        /*1074*/ 	.word	0x000209d0


	//   ....[63]....
        /*1078*/ 	.word	0x00020a90


	//   ....[64]....
        /*107c*/ 	.word	0x00020af0


	//   ....[65]....
        /*1080*/ 	.word	0x00020bb0


	//   ....[66]....
        /*1084*/ 	.word	0x00020c10


	//   ....[67]....
        /*1088*/ 	.word	0x00020cd0


	//   ....[68]....
        /*108c*/ 	.word	0x00020d30


	//   ....[69]....
        /*1090*/ 	.word	0x00020df0


	//   ....[70]....
        /*1094*/ 	.word	0x00020e50


	//   ....[71]....
        /*1098*/ 	.word	0x00020f10


	//   ....[72]....
        /*109c*/ 	.word	0x00020f70


	//   ....[73]....
        /*10a0*/ 	.word	0x00021030


	//   ....[74]....
        /*10a4*/ 	.word	0x00021090


	//   ....[75]....
        /*10a8*/ 	.word	0x00021140


	//   ....[76]....
        /*10ac*/ 	.word	0x00021230


	//   ....[77]....
        /*10b0*/ 	.word	0x000212f0


	//   ....[78]....
        /*10b4*/ 	.word	0x00021350


	//   ....[79]....
        /*10b8*/ 	.word	0x00021400


	//   ....[80]....
        /*10bc*/ 	.word	0x00021460


	//   ....[81]....
        /*10c0*/ 	.word	0x00021510


	//   ....[82]....
        /*10c4*/ 	.word	0x00021570


	//   ....[83]....
        /*10c8*/ 	.word	0x00021620


	//   ....[84]....
        /*10cc*/ 	.word	0x00021680


	//   ....[85]....
        /*10d0*/ 	.word	0x00021730


	//   ....[86]....
        /*10d4*/ 	.word	0x00021790


	//   ....[87]....
        /*10d8*/ 	.word	0x00021840


	//   ....[88]....
        /*10dc*/ 	.word	0x000218a0


	//   ....[89]....
        /*10e0*/ 	.word	0x00021950


	//   ....[90]....
        /*10e4*/ 	.word	0x000219b0


	//   ....[91]....
        /*10e8*/ 	.word	0x00021a50


	//   ....[92]....
        /*10ec*/ 	.word	0x00021ae0


	//   ....[93]....
        /*10f0*/ 	.word	0x00021b80


	//   ....[94]....
        /*10f4*/ 	.word	0x00021cf0


	//   ....[95]....
        /*10f8*/ 	.word	0x00021d60


	//   ....[96]....
        /*10fc*/ 	.word	0x00021dd0


	//   ....[97]....
        /*1100*/ 	.word	0x00021e40


	//   ....[98]....
        /*1104*/ 	.word	0x00021eb0


	//   ....[99]....
        /*1108*/ 	.word	0x00021f30


	//   ....[100]....
        /*110c*/ 	.word	0x00021fb0


	//   ....[101]....
        /*1110*/ 	.word	0x00022040


	//   ....[102]....
        /*1114*/ 	.word	0x000220b0


	//   ....[103]....
        /*1118*/ 	.word	0x00022120


	//   ....[104]....
        /*111c*/ 	.word	0x00022190


	//   ....[105]....
        /*1120*/ 	.word	0x00022210


	//   ....[106]....
        /*1124*/ 	.word	0x00022280


	//   ....[107]....
        /*1128*/ 	.word	0x00022330


	//   ....[108]....
        /*112c*/ 	.word	0x00022380


	//   ....[109]....
        /*1130*/ 	.word	0x00022410


	//   ....[110]....
        /*1134*/ 	.word	0x00022540


	//----- nvinfo : EIATTR_REG_RECONFIG
	.align		4
.L_321:
        /*1138*/ 	.byte	0x01, 0x54
	.zero		2


	//----- nvinfo : EIATTR_SYSCALL_OFFSETS
	.align		4
        /*113c*/ 	.byte	0x04, 0x46
        /*113e*/ 	.short	(.L_323 - .L_322)


	//   ....[0]....
.L_322:
        /*1140*/ 	.word	0x00001b60


	//   ....[1]....
        /*1144*/ 	.word	0x00001cb0


	//   ....[2]....
        /*1148*/ 	.word	0x00006470


	//   ....[3]....
        /*114c*/ 	.word	0x00006790


	//   ....[4]....
        /*1150*/ 	.word	0x000175f0


	//   ....[5]....
        /*1154*/ 	.word	0x00017740


	//   ....[6]....
        /*1158*/ 	.word	0x00017830


	//   ....[7]....
        /*115c*/ 	.word	0x000187e0


	//----- nvinfo : EIATTR_MBARRIER_INSTR_OFFSETS
	.align		4
.L_323:
        /*1160*/ 	.byte	0x04, 0x39
        /*1162*/ 	.short	(.L_325 - .L_324)


	//   ....[0]....
.L_324:
        /*1164*/ 	.word	0x00000250
        /*1168*/ 	.word	0x000000ff
        /*116c*/ 	.word	0x00016800
        /*1170*/ 	.short	0x0100
        /*1172*/ 	.byte	0x08
	.zero		1


	//   ....[1]....
        /*1174*/ 	.word	0x00000260
        /*1178*/ 	.word	0x000000ff
        /*117c*/ 	.word	0x00016820
        /*1180*/ 	.short	0x0100
        /*1182*/ 	.byte	0x08
	.zero		1


	//   ....[2]....
        /*1184*/ 	.word	0x00000350
        /*1188*/ 	.word	0x000000ff
        /*118c*/ 	.word	0x00016830
        /*1190*/ 	.short	0x0100
        /*1192*/ 	.byte	0x08
	.zero		1


	//   ....[3]....
        /*1194*/ 	.word	0x00000360
        /*1198*/ 	.word	0x000000ff
        /*119c*/ 	.word	0x00016840
        /*11a0*/ 	.short	0x0100
        /*11a2*/ 	.byte	0x08
	.zero		1


	//   ....[4]....
        /*11a4*/ 	.word	0x00000370
        /*11a8*/ 	.word	0x000000ff
        /*11ac*/ 	.word	0x00016838
        /*11b0*/ 	.short	0x0100
        /*11b2*/ 	.byte	0x08
	.zero		1


	//   ....[5]....
        /*11b4*/ 	.word	0x00000380
        /*11b8*/ 	.word	0x000000ff
        /*11bc*/ 	.word	0x00016848
        /*11c0*/ 	.short	0x0100
        /*11c2*/ 	.byte	0x08
	.zero		1


	//   ....[6]....
        /*11c4*/ 	.word	0x000004b0
        /*11c8*/ 	.word	0x000000ff
        /*11cc*/ 	.word	0x00016850
        /*11d0*/ 	.short	0x0100
        /*11d2*/ 	.byte	0x08
	.zero		1


	//   ....[7]....
        /*11d4*/ 	.word	0x000004c0
        /*11d8*/ 	.word	0x000000ff
        /*11dc*/ 	.word	0x00016860
        /*11e0*/ 	.short	0x0100
        /*11e2*/ 	.byte	0x08
	.zero		1


	//   ....[8]....
        /*11e4*/ 	.word	0x000004d0
        /*11e8*/ 	.word	0x000000ff
        /*11ec*/ 	.word	0x00016858
        /*11f0*/ 	.short	0x0100
        /*11f2*/ 	.byte	0x08
	.zero		1


	//   ....[9]....
        /*11f4*/ 	.word	0x000004e0
        /*11f8*/ 	.word	0x000000ff
        /*11fc*/ 	.word	0x00016868
        /*1200*/ 	.short	0x0100
        /*1202*/ 	.byte	0x08
	.zero		1


	//   ....[10]....
        /*1204*/ 	.word	0x000005d0
        /*1208*/ 	.word	0x000000ff
        /*120c*/ 	.word	0x00016870
        /*1210*/ 	.short	0x0100
        /*1212*/ 	.byte	0x06
	.zero		1


	//   ....[11]....
        /*1214*/ 	.word	0x000005e0
        /*1218*/ 	.word	0x000000ff
        /*121c*/ 	.word	0x00016880
        /*1220*/ 	.short	0x0100
        /*1222*/ 	.byte	0x06
	.zero		1


	//   ....[12]....
        /*1224*/ 	.word	0x000005f0
        /*1228*/ 	.word	0x000000ff
        /*122c*/ 	.word	0x00016878
        /*1230*/ 	.short	0x0100
        /*1232*/ 	.byte	0x06
	.zero		1


	//   ....[13]....
        /*1234*/ 	.word	0x00000600
        /*1238*/ 	.word	0x000000ff
        /*123c*/ 	.word	0x00016888
        /*1240*/ 	.short	0x0100
        /*1242*/ 	.byte	0x06
	.zero		1


	//   ....[14]....
        /*1244*/ 	.word	0x00000730
        /*1248*/ 	.word	0x000000ff
        /*124c*/ 	.word	0x00016890
        /*1250*/ 	.short	0x0100
        /*1252*/ 	.byte	0x08
	.zero		1


	//   ....[15]....
        /*1254*/ 	.word	0x00000740
        /*1258*/ 	.word	0x000000ff
        /*125c*/ 	.word	0x000168a0
        /*1260*/ 	.short	0x0100
        /*1262*/ 	.byte	0x08
	.zero		1


	//   ....[16]....
        /*1264*/ 	.word	0x00000750
        /*1268*/ 	.word	0x000000ff
        /*126c*/ 	.word	0x00016898
        /*1270*/ 	.short	0x0100
        /*1272*/ 	.byte	0x08
	.zero		1


	//   ....[17]....
        /*1274*/ 	.word	0x00000760
        /*1278*/ 	.word	0x000000ff
        /*127c*/ 	.word	0x000168a8
        /*1280*/ 	.short	0x0100
        /*1282*/ 	.byte	0x08
	.zero		1


	//   ....[18]....
        /*1284*/ 	.word	0x00000890
        /*1288*/ 	.word	0x000000ff
        /*128c*/ 	.word	0x000168b0
        /*1290*/ 	.short	0x0100
        /*1292*/ 	.byte	0x08
	.zero		1


	//   ....[19]....
        /*1294*/ 	.word	0x000008a0
        /*1298*/ 	.word	0x000000ff
        /*129c*/ 	.word	0x000168c0
        /*12a0*/ 	.short	0x0100
        /*12a2*/ 	.byte	0x08
	.zero		1


	//   ....[20]....
        /*12a4*/ 	.word	0x000008b0
        /*12a8*/ 	.word	0x000000ff
        /*12ac*/ 	.word	0x000168b8
        /*12b0*/ 	.short	0x0100
        /*12b2*/ 	.byte	0x08
	.zero		1


	//   ....[21]....
        /*12b4*/ 	.word	0x000008c0
        /*12b8*/ 	.word	0x000000ff
        /*12bc*/ 	.word	0x000168c8
        /*12c0*/ 	.short	0x0100
        /*12c2*/ 	.byte	0x08
	.zero		1


	//   ....[22]....
        /*12c4*/ 	.word	0x00002e00
        /*12c8*/ 	.word	0x00000044
        /*12cc*/ 	.word	0x00016890
        /*12d0*/ 	.short	0x010a
        /*12d2*/ 	.byte	0x3f
	.zero		1


	//   ....[23]....
        /*12d4*/ 	.word	0x000042a0
        /*12d8*/ 	.word	0x00000044
        /*12dc*/ 	.word	0x00016890
        /*12e0*/ 	.short	0x010a
        /*12e2*/ 	.byte	0x3f
	.zero		1


	//   ....[24]....
        /*12e4*/ 	.word	0x000053a0
        /*12e8*/ 	.word	0x00000044
        /*12ec*/ 	.word	0x00016890
        /*12f0*/ 	.short	0x010a
        /*12f2*/ 	.byte	0x3f
	.zero		1


	//   ....[25]....
        /*12f4*/ 	.word	0x00005830
        /*12f8*/ 	.word	0x00000004
        /*12fc*/ 	.word	0x00000000
        /*1300*/ 	.short	0x0101
        /*1302*/ 	.byte	0x3f
	.zero		1


	//   ....[26]....
        /*1304*/ 	.word	0x00005870
        /*1308*/ 	.word	0x00000044
        /*130c*/ 	.word	0x000168b0
        /*1310*/ 	.short	0x010a
        /*1312*/ 	.byte	0x3f
	.zero		1


	//   ....[27]....
        /*1314*/ 	.word	0x00005c90
        /*1318*/ 	.word	0x00000044
        /*131c*/ 	.word	0x00000000
        /*1320*/ 	.short	0x0101
        /*1322*/ 	.byte	0x3f
	.zero		1


	//   ....[28]....
        /*1324*/ 	.word	0x00006510
        /*1328*/ 	.word	0x00000002
        /*132c*/ 	.word	0x00016800
        /*1330*/ 	.short	0x010a
        /*1332*/ 	.byte	0x3f
	.zero		1


	//   ....[29]....
        /*1334*/ 	.word	0x00006560
        /*1338*/ 	.word	0x00000002
        /*133c*/ 	.word	0x00016800
        /*1340*/ 	.short	0x010a
        /*1342*/ 	.byte	0x3f
	.zero		1


	//   ....[30]....
        /*1344*/ 	.word	0x00007080
        /*1348*/ 	.word	0x00000002
        /*134c*/ 	.word	0x00016800
        /*1350*/ 	.short	0x010a
        /*1352*/ 	.byte	0x3f
	.zero		1


	//   ....[31]....
        /*1354*/ 	.word	0x000086c0
        /*1358*/ 	.word	0x00000002
        /*135c*/ 	.word	0x00016800
        /*1360*/ 	.short	0x010a
        /*1362*/ 	.byte	0x3f
	.zero		1


	//   ....[32]....
        /*1364*/ 	.word	0x000096f0
        /*1368*/ 	.word	0x00000000
        /*136c*/ 	.word	0x00016830
        /*1370*/ 	.short	0x010a
        /*1372*/ 	.byte	0x3f
	.zero		1


	//   ....[33]....
        /*1374*/ 	.word	0x000097a0
        /*1378*/ 	.word	0x00000000
        /*137c*/ 	.word	0x00016830
        /*1380*/ 	.short	0x010a
        /*1382*/ 	.byte	0x3f
	.zero		1


	//   ....[34]....
        /*1384*/ 	.word	0x0000b4a0
        /*1388*/ 	.word	0x00000004
        /*138c*/ 	.word	0x00000000
        /*1390*/ 	.short	0x0101
        /*1392*/ 	.byte	0x3f
	.zero		1


	//   ....[35]....
        /*1394*/ 	.word	0x0000c290
        /*1398*/ 	.word	0x00000005
        /*139c*/ 	.word	0x00016830
        /*13a0*/ 	.short	0x010a
        /*13a2*/ 	.byte	0x3f
	.zero		1


	//   ....[36]....
        /*13a4*/ 	.word	0x0000c2e0
        /*13a8*/ 	.word	0x00000005
        /*13ac*/ 	.word	0x00016830
        /*13b0*/ 	.short	0x010a
        /*13b2*/ 	.byte	0x3f
	.zero		1


	//   ....[37]....
        /*13b4*/ 	.word	0x0000c630
        /*13b8*/ 	.word	0x00000005
        /*13bc*/ 	.word	0x00016850
        /*13c0*/ 	.short	0x010a
        /*13c2*/ 	.byte	0x3f
	.zero		1


	//   ....[38]....
        /*13c4*/ 	.word	0x0000c670
        /*13c8*/ 	.word	0x00000005
        /*13cc*/ 	.word	0x00016850
        /*13d0*/ 	.short	0x010a
        /*13d2*/ 	.byte	0x3f
	.zero		1


	//   ....[39]....
        /*13d4*/ 	.word	0x0000e650
        /*13d8*/ 	.word	0x00000037
        /*13dc*/ 	.word	0x00000000
        /*13e0*/ 	.short	0x0101
        /*13e2*/ 	.byte	0x3f
	.zero		1


	//   ....[40]....
        /*13e4*/ 	.word	0x0000ee50
        /*13e8*/ 	.word	0x0000000d
        /*13ec*/ 	.word	0x00000000
        /*13f0*/ 	.short	0x0101
        /*13f2*/ 	.byte	0x3f
	.zero		1


	//   ....[41]....
        /*13f4*/ 	.word	0x0000f3f0
        /*13f8*/ 	.word	0x00000005
        /*13fc*/ 	.word	0x00016830
        /*1400*/ 	.short	0x010a
        /*1402*/ 	.byte	0x3f
	.zero		1


	//   ....[42]....
        /*1404*/ 	.word	0x0000f440
        /*1408*/ 	.word	0x00000005
        /*140c*/ 	.word	0x00016830
        /*1410*/ 	.short	0x010a
        /*1412*/ 	.byte	0x3f
	.zero		1


	//   ....[43]....
        /*1414*/ 	.word	0x0000f760
        /*1418*/ 	.word	0x00000005
        /*141c*/ 	.word	0x00016850
        /*1420*/ 	.short	0x010a
        /*1422*/ 	.byte	0x3f
	.zero		1


	//   ....[44]....
        /*1424*/ 	.word	0x0000f7a0
        /*1428*/ 	.word	0x00000005
        /*142c*/ 	.word	0x00016850
        /*1430*/ 	.short	0x010a
        /*1432*/ 	.byte	0x3f
	.zero		1


	//   ....[45]....
        /*1434*/ 	.word	0x0000fe40
        /*1438*/ 	.word	0x00000005
        /*143c*/ 	.word	0x00000000
        /*1440*/ 	.short	0x0101
        /*1442*/ 	.byte	0x3f
	.zero		1


	//   ....[46]....
        /*1444*/ 	.word	0x000115f0
        /*1448*/ 	.word	0x0000000d
        /*144c*/ 	.word	0x00000000
        /*1450*/ 	.short	0x0101
        /*1452*/ 	.byte	0x3f
	.zero		1


	//   ....[47]....
        /*1454*/ 	.word	0x00011ac0
        /*1458*/ 	.word	0x0000000d
        /*145c*/ 	.word	0x00016850
        /*1460*/ 	.short	0x010a
        /*1462*/ 	.byte	0x3f
	.zero		1


	//   ....[48]....
        /*1464*/ 	.word	0x00011b30
        /*1468*/ 	.word	0x0000000d
        /*146c*/ 	.word	0x00016850
        /*1470*/ 	.short	0x010a
        /*1472*/ 	.byte	0x3f
	.zero		1


	//   ....[49]....
        /*1474*/ 	.word	0x000120d0
        /*1478*/ 	.word	0x00000002
        /*147c*/ 	.word	0x00000000
        /*1480*/ 	.short	0x0101
        /*1482*/ 	.byte	0x3f
	.zero		1


	//   ....[50]....
        /*1484*/ 	.word	0x00013180
        /*1488*/ 	.word	0x00000000
        /*148c*/ 	.word	0x00000000
        /*1490*/ 	.short	0x0101
        /*1492*/ 	.byte	0x3f
	.zero		1


	//   ....[51]....
        /*1494*/ 	.word	0x00013680
        /*1498*/ 	.word	0x00000004
        /*149c*/ 	.word	0x00000000
        /*14a0*/ 	.short	0x0101
        /*14a2*/ 	.byte	0x3f
	.zero		1


	//   ....[52]....
        /*14a4*/ 	.word	0x000164b0
        /*14a8*/ 	.word	0x00000010
        /*14ac*/ 	.word	0x00016820
        /*14b0*/ 	.short	0x010a
        /*14b2*/ 	.byte	0x3f
	.zero		1


	//   ....[53]....
        /*14b4*/ 	.word	0x00016570
        /*14b8*/ 	.word	0x00000006
        /*14bc*/ 	.word	0x000168a0
        /*14c0*/ 	.short	0x010a
        /*14c2*/ 	.byte	0x3f
	.zero		1


	//   ....[54]....
        /*14c4*/ 	.word	0x000167b0
        /*14c8*/ 	.word	0x00000006
        /*14cc*/ 	.word	0x000168c0
        /*14d0*/ 	.short	0x010a
        /*14d2*/ 	.byte	0x3f
	.zero		1


	//   ....[55]....
        /*14d4*/ 	.word	0x00016b40
        /*14d8*/ 	.word	0x00000006
        /*14dc*/ 	.word	0x000168a0
        /*14e0*/ 	.short	0x010a
        /*14e2*/ 	.byte	0x3f
	.zero		1


	//   ....[56]....
        /*14e4*/ 	.word	0x00016d60
        /*14e8*/ 	.word	0x00000006
        /*14ec*/ 	.word	0x000168c0
        /*14f0*/ 	.short	0x010a
        /*14f2*/ 	.byte	0x3f
	.zero		1


	//   ....[57]....
        /*14f4*/ 	.word	0x00017d00
        /*14f8*/ 	.word	0x00000003
        /*14fc*/ 	.word	0x00016840
        /*1500*/ 	.short	0x010a
        /*1502*/ 	.byte	0x3f
	.zero		1


	//   ....[58]....
        /*1504*/ 	.word	0x000184b0
        /*1508*/ 	.word	0x00000003
        /*150c*/ 	.word	0x00016830
        /*1510*/ 	.short	0x0107
        /*1512*/ 	.byte	0x3f
	.zero		1


	//   ....[59]....
        /*1514*/ 	.word	0x00018580
        /*1518*/ 	.word	0x00000003
        /*151c*/ 	.word	0x00016830
        /*1520*/ 	.short	0x0101
        /*1522*/ 	.byte	0x3f
	.zero		1


	//   ....[60]....
        /*1524*/ 	.word	0x000193d0
        /*1528*/ 	.word	0x00000010
        /*152c*/ 	.word	0x00016800
        /*1530*/ 	.short	0x0107
        /*1532*/ 	.byte	0x3f
	.zero		1


	//   ....[61]....
        /*1534*/ 	.word	0x000194c0
        /*1538*/ 	.word	0x00000010
        /*153c*/ 	.word	0x00016800
        /*1540*/ 	.short	0x0101
        /*1542*/ 	.byte	0x3f
	.zero		1


	//   ....[62]....
        /*1544*/ 	.word	0x000194e0
        /*1548*/ 	.word	0x00000010
        /*154c*/ 	.word	0x00016820
        /*1550*/ 	.short	0x010a
        /*1552*/ 	.byte	0x3f
	.zero		1


	//   ....[63]....
        /*1554*/ 	.word	0x000198b0
        /*1558*/ 	.word	0x00000005
        /*155c*/ 	.word	0x00016840
        /*1560*/ 	.short	0x010a
        /*1562*/ 	.byte	0x3f
	.zero		1


	//   ....[64]....
        /*1564*/ 	.word	0x00019de0
        /*1568*/ 	.word	0x00000005
        /*156c*/ 	.word	0x00016830
        /*1570*/ 	.short	0x0107
        /*1572*/ 	.byte	0x3f
	.zero		1


	//   ....[65]....
        /*1574*/ 	.word	0x00019ea0
        /*1578*/ 	.word	0x00000005
        /*157c*/ 	.word	0x00016830
        /*1580*/ 	.short	0x0101
        /*1582*/ 	.byte	0x3f
	.zero		1


	//   ....[66]....
        /*1584*/ 	.word	0x00019f00
        /*1588*/ 	.word	0x00000005
        /*158c*/ 	.word	0x00016860
        /*1590*/ 	.short	0x010a
        /*1592*/ 	.byte	0x3f
	.zero		1


	//   ....[67]....
        /*1594*/ 	.word	0x0001a3d0
        /*1598*/ 	.word	0x00000005
        /*159c*/ 	.word	0x00016850
        /*15a0*/ 	.short	0x0107
        /*15a2*/ 	.byte	0x3f
	.zero		1


	//   ....[68]....
        /*15a4*/ 	.word	0x0001a550
        /*15a8*/ 	.word	0x00000005
        /*15ac*/ 	.word	0x00016850
        /*15b0*/ 	.short	0x0101
        /*15b2*/ 	.byte	0x3f
	.zero		1


	//   ....[69]....
        /*15b4*/ 	.word	0x0001a770
        /*15b8*/ 	.word	0x00000000
        /*15bc*/ 	.word	0x00016860
        /*15c0*/ 	.short	0x010a
        /*15c2*/ 	.byte	0x3f
	.zero		1


	//   ....[70]....
        /*15c4*/ 	.word	0x0001ac10
        /*15c8*/ 	.word	0x00000000
        /*15cc*/ 	.word	0x00016850
        /*15d0*/ 	.short	0x0107
        /*15d2*/ 	.byte	0x3f
	.zero		1


	//   ....[71]....
        /*15d4*/ 	.word	0x0001ace0
        /*15d8*/ 	.word	0x00000000
        /*15dc*/ 	.word	0x00016850
        /*15e0*/ 	.short	0x0101
        /*15e2*/ 	.byte	0x3f
	.zero		1


	//   ....[72]....
        /*15e4*/ 	.word	0x0001be40
        /*15e8*/ 	.word	0x00000005
        /*15ec*/ 	.word	0x00016820
        /*15f0*/ 	.short	0x010a
        /*15f2*/ 	.byte	0x3f
	.zero		1


	//   ....[73]....
        /*15f4*/ 	.word	0x0001bfb0
        /*15f8*/ 	.word	0x00000003
        /*15fc*/ 	.word	0x00016840
        /*1600*/ 	.short	0x010a
        /*1602*/ 	.byte	0x3f
	.zero		1


	//   ....[74]....
        /*1604*/ 	.word	0x0001c050
        /*1608*/ 	.word	0x00000005
        /*160c*/ 	.word	0x00016840
        /*1610*/ 	.short	0x010a
        /*1612*/ 	.byte	0x3f
	.zero		1


	//   ....[75]....
        /*1614*/ 	.word	0x0001c090
        /*1618*/ 	.word	0x00000003
        /*161c*/ 	.word	0x00016860
        /*1620*/ 	.short	0x010a
        /*1622*/ 	.byte	0x3f
	.zero		1


	//   ....[76]....
        /*1624*/ 	.word	0x0001c0d0
        /*1628*/ 	.word	0x00000005
        /*162c*/ 	.word	0x00016860
        /*1630*/ 	.short	0x010a
        /*1632*/ 	.byte	0x3f
	.zero		1


	//   ....[77]....
        /*1634*/ 	.word	0x0001c130
        /*1638*/ 	.word	0x00000044
        /*163c*/ 	.word	0x00016890
        /*1640*/ 	.short	0x010a
        /*1642*/ 	.byte	0x3f
	.zero		1


	//   ....[78]....
        /*1644*/ 	.word	0x0001c3c0
        /*1648*/ 	.word	0x00000044
        /*164c*/ 	.word	0x00016890
        /*1650*/ 	.short	0x010a
        /*1652*/ 	.byte	0x3f
	.zero		1


	//   ....[79]....
        /*1654*/ 	.word	0x0001c670
        /*1658*/ 	.word	0x00000044
        /*165c*/ 	.word	0x00016890
        /*1660*/ 	.short	0x010a
        /*1662*/ 	.byte	0x3f
	.zero		1


	//   ....[80]....
        /*1664*/ 	.word	0x0001c920
        /*1668*/ 	.word	0x00000044
        /*166c*/ 	.word	0x000168b0
        /*1670*/ 	.short	0x010a
        /*1672*/ 	.byte	0x3f
	.zero		1


	//   ....[81]....
        /*1674*/ 	.word	0x0001cdf0
        /*1678*/ 	.word	0x00000002
        /*167c*/ 	.word	0x00016800
        /*1680*/ 	.short	0x010a
        /*1682*/ 	.byte	0x3f
	.zero		1


	//   ....[82]....
        /*1684*/ 	.word	0x0001d410
        /*1688*/ 	.word	0x00000002
        /*168c*/ 	.word	0x00016800
        /*1690*/ 	.short	0x010a
        /*1692*/ 	.byte	0x3f
	.zero		1


	//   ....[83]....
        /*1694*/ 	.word	0x0001d460
        /*1698*/ 	.word	0x00000000
        /*169c*/ 	.word	0x00016830
        /*16a0*/ 	.short	0x010a
        /*16a2*/ 	.byte	0x3f
	.zero		1


	//   ....[84]....
        /*16a4*/ 	.word	0x0001d4b0
        /*16a8*/ 	.word	0x00000005
        /*16ac*/ 	.word	0x00016830
        /*16b0*/ 	.short	0x010a
        /*16b2*/ 	.byte	0x3f
	.zero		1


	//   ....[85]....
        /*16b4*/ 	.word	0x0001d500
        /*16b8*/ 	.word	0x00000005
        /*16bc*/ 	.word	0x00016850
        /*16c0*/ 	.short	0x010a
        /*16c2*/ 	.byte	0x3f
	.zero		1


	//   ....[86]....
        /*16c4*/ 	.word	0x0001d550
        /*16c8*/ 	.word	0x00000005
        /*16cc*/ 	.word	0x00016830
        /*16d0*/ 	.short	0x010a
        /*16d2*/ 	.byte	0x3f
	.zero		1


	//   ....[87]....
        /*16d4*/ 	.word	0x0001d5a0
        /*16d8*/ 	.word	0x00000005
        /*16dc*/ 	.word	0x00016850
        /*16e0*/ 	.short	0x010a
        /*16e2*/ 	.byte	0x3f
	.zero		1


	//   ....[88]....
        /*16e4*/ 	.word	0x0001d5f0
        /*16e8*/ 	.word	0x0000000d
        /*16ec*/ 	.word	0x00016850
        /*16f0*/ 	.short	0x010a
        /*16f2*/ 	.byte	0x3f
	.zero		1


	//   ....[89]....
        /*16f4*/ 	.word	0x0001e1a0
        /*16f8*/ 	.word	0x00000010
        /*16fc*/ 	.word	0x00016820
        /*1700*/ 	.short	0x010a
        /*1702*/ 	.byte	0x3f
	.zero		1


	//   ....[90]....
        /*1704*/ 	.word	0x0001e1f0
        /*1708*/ 	.word	0x00000006
        /*170c*/ 	.word	0x000168a0
        /*1710*/ 	.short	0x010a
        /*1712*/ 	.byte	0x3f
	.zero		1


	//   ....[91]....
        /*1714*/ 	.word	0x0001e240
        /*1718*/ 	.word	0x00000006
        /*171c*/ 	.word	0x000168c0
        /*1720*/ 	.short	0x010a
        /*1722*/ 	.byte	0x3f
	.zero		1


	//   ....[92]....
        /*1724*/ 	.word	0x0001e290
        /*1728*/ 	.word	0x00000006
        /*172c*/ 	.word	0x000168a0
        /*1730*/ 	.short	0x010a
        /*1732*/ 	.byte	0x3f
	.zero		1


	//   ....[93]....
        /*1734*/ 	.word	0x0001e2e0
        /*1738*/ 	.word	0x00000006
        /*173c*/ 	.word	0x000168c0
        /*1740*/ 	.short	0x010a
        /*1742*/ 	.byte	0x3f
	.zero		1


	//   ....[94]....
        /*1744*/ 	.word	0x0001e400
        /*1748*/ 	.word	0x00000003
        /*174c*/ 	.word	0x00016840
        /*1750*/ 	.short	0x010a
        /*1752*/ 	.byte	0x3f
	.zero		1


	//   ....[95]....
        /*1754*/ 	.word	0x0001fe80
        /*1758*/ 	.word	0x00000010
        /*175c*/ 	.word	0x00016820
        /*1760*/ 	.short	0x010a
        /*1762*/ 	.byte	0x3f
	.zero		1


	//   ....[96]....
        /*1764*/ 	.word	0x0001fed0
        /*1768*/ 	.word	0x00000005
        /*176c*/ 	.word	0x00016840
        /*1770*/ 	.short	0x010a
        /*1772*/ 	.byte	0x3f
	.zero		1


	//   ....[97]....
        /*1774*/ 	.word	0x00020810
        /*1778*/ 	.word	0x00000005
        /*177c*/ 	.word	0x00016860
        /*1780*/ 	.short	0x010a
        /*1782*/ 	.byte	0x3f
	.zero		1


	//   ....[98]....
        /*1784*/ 	.word	0x00021180
        /*1788*/ 	.word	0x00000000
        /*178c*/ 	.word	0x00016860
        /*1790*/ 	.short	0x010a
        /*1792*/ 	.byte	0x3f
	.zero		1


	//   ....[99]....
        /*1794*/ 	.word	0x00022460
        /*1798*/ 	.word	0x00000005
        /*179c*/ 	.word	0x00016820
        /*17a0*/ 	.short	0x010a
        /*17a2*/ 	.byte	0x3f
	.zero		1


	//   ....[100]....
        /*17a4*/ 	.word	0x00022600
        /*17a8*/ 	.word	0x00000003
        /*17ac*/ 	.word	0x00016840
        /*17b0*/ 	.short	0x010a
        /*17b2*/ 	.byte	0x3f
	.zero		1


	//   ....[101]....
        /*17b4*/ 	.word	0x00022650
        /*17b8*/ 	.word	0x00000005
        /*17bc*/ 	.word	0x00016840
        /*17c0*/ 	.short	0x010a
        /*17c2*/ 	.byte	0x3f
	.zero		1


	//   ....[102]....
        /*17c4*/ 	.word	0x000226a0
        /*17c8*/ 	.word	0x00000003
        /*17cc*/ 	.word	0x00016860
        /*17d0*/ 	.short	0x010a
        /*17d2*/ 	.byte	0x3f
	.zero		1


	//----- nvinfo : EIATTR_NUM_MBARRIERS
	.align		4
.L_325:
        /*17d4*/ 	.byte	0x03, 0x38
        /*17d6*/ 	.short	0x0016


	//----- nvinfo : EIATTR_EXIT_INSTR_OFFSETS
	.align		4
        /*17d8*/ 	.byte	0x04, 0x1c
        /*17da*/ 	.short	(.L_327 - .L_326)


	//   ....[0]....
.L_326:
        /*17dc*/ 	.word	0x0001c120


	//----- nvinfo : EIATTR_MAX_THREADS
	.align		4
.L_327:
        /*17e0*/ 	.byte	0x04, 0x05
        /*17e2*/ 	.short	(.L_329 - .L_328)
.L_328:
        /*17e4*/ 	.word	0x00000200
        /*17e8*/ 	.word	0x00000001
        /*17ec*/ 	.word	0x00000001


	//----- nvinfo : EIATTR_CRS_STACK_SIZE
	.align		4
.L_329:
        /*17f0*/ 	.byte	0x04, 0x1e
        /*17f2*/ 	.short	(.L_331 - .L_330)
.L_330:
        /*17f4*/ 	.word	0x00000000


	//----- nvinfo : EIATTR_CBANK_PARAM_SIZE
	.align		4
.L_331:
        /*17f8*/ 	.byte	0x03, 0x19
        /*17fa*/ 	.short	0x0af0


	//----- nvinfo : EIATTR_PARAM_CBANK
	.align		4
        /*17fc*/ 	.byte	0x04, 0x0a
        /*17fe*/ 	.short	(.L_333 - .L_332)
	.align		4
.L_332:
        /*1800*/ 	.word	index@(.nv.constant0._ZN7cutlass13device_kernelIN5flash11enable_sm90INS1_16FlashAttnFwdSm90INS1_25CollectiveMainloopFwdSm90ILi2EN4cute5tupleIJNS5_1CILi1EEES8_S8_EEENS6_IJNS7_ILi192EEENS7_ILi128EEENS7_ILi64EEEEEELi64ENS_10bfloat16_tEfNS_4arch4Sm90ELb1ELb0ELb1ELb1ELb1ELb1ELb0ELb1ELb1ELb1ELb1ELb0EEENS1_21CollectiveEpilogueFwdINS6_IJSA_SC_SB_EEES9_SE_SG_Li384ELb1ELb1ELb1ELb0EEENS1_36VarlenDynamicPersistentTileSchedulerILi192ELi128ELi384ELi128ELb1ELb1ELb1ELb1ELb1ELb1EEEEEEEEEvNT_6ParamsE)
        /*1804*/ 	.short	0x0210
        /*1806*/ 	.short	0x0af0


	//----- nvinfo : EIATTR_SW_WAR
	.align		4
.L_333:
        /*1808*/ 	.byte	0x04, 0x36
        /*180a*/ 	.short	(.L_335 - .L_334)
.L_334:
        /*180c*/ 	.word	0x00000008
.L_335:


//--------------------- .nv.callgraph             --------------------------
	.section	.nv.callgraph,"",@"SHT_CUDA_CALLGRAPH"
	.align	4
	.sectionentsize	8
	.align		4
        /*0000*/ 	.word	0x00000000
	.align		4
        /*0004*/ 	.word	0xffffffff
	.align		4
        /*0008*/ 	.word	index@(_ZN7cutlass13device_kernelIN5flash11enable_sm90INS1_16FlashAttnFwdSm90INS1_25CollectiveMainloopFwdSm90ILi2EN4cute5tupleIJNS5_1CILi1EEES8_S8_EEENS6_IJNS7_ILi192EEENS7_ILi128EEENS7_ILi64EEEEEELi64ENS_10bfloat16_tEfNS_4arch4Sm90ELb0ELb0ELb1ELb0ELb1ELb0ELb0ELb1ELb1ELb1ELb1ELb0EEENS1_21CollectiveEpilogueFwdINS6_IJSA_SC_SB_EEES9_SE_SG_Li384ELb0ELb1ELb1ELb0EEENS1_19SingleTileSchedulerILb0ELb1ELb1ELi192EEEEEEEEEvNT_6ParamsE)
	.align		4
        /*000c*/ 	.word	index@(__assertfail)
	.align		4
        /*0010*/ 	.word	index@(_ZN7cutlass13device_kernelIN5flash11enable_sm90INS1_16FlashAttnFwdSm90INS1_25CollectiveMainloopFwdSm90ILi2EN4cute5tupleIJNS5_1CILi1EEES8_S8_EEENS6_IJNS7_ILi192EEENS7_ILi128EEENS7_ILi64EEEEEELi64ENS_10bfloat16_tEfNS_4arch4Sm90ELb0ELb0ELb1ELb1ELb1ELb0ELb0ELb1ELb1ELb1ELb1ELb0EEENS1_21CollectiveEpilogueFwdINS6_IJSA_SC_SB_EEES9_SE_SG_Li384ELb1ELb1ELb1ELb0EEENS1_36VarlenDynamicPersistentTileSchedulerILi192ELi128ELi384ELi128ELb1ELb1ELb1ELb0ELb1ELb1EEEEEEEEEvNT_6ParamsE)
	.align		4
        /*0014*/ 	.word	index@(__assertfail)
	.align		4
        /*0018*/ 	.word	index@(_ZN7cutlass13device_kernelIN5flash11enable_sm90INS1_16FlashAttnFwdSm90INS1_25CollectiveMainloopFwdSm90ILi2EN4cute5tupleIJNS5_1CILi1EEES8_S8_EEENS6_IJNS7_ILi192EEENS7_ILi128EEENS7_ILi64EEEEEELi64ENS_10bfloat16_tEfNS_4arch4Sm90ELb0ELb0ELb1ELb1ELb1ELb1ELb0ELb1ELb1ELb1ELb1ELb0EEENS1_21CollectiveEpilogueFwdINS6_IJSA_SC_SB_EEES9_SE_SG_Li384ELb1ELb1ELb1ELb0EEENS1_36VarlenDynamicPersistentTileSchedulerILi192ELi128ELi384ELi128ELb1ELb1ELb1ELb0ELb1ELb1EEEEEEEEEvNT_6ParamsE)
	.align		4
        /*001c*/ 	.word	index@(__assertfail)
	.align		4
        /*0020*/ 	.word	index@(_ZN7cutlass13device_kernelIN5flash11enable_sm90INS1_16FlashAttnFwdSm90INS1_25CollectiveMainloopFwdSm90ILi2EN4cute5tupleIJNS5_1CILi1EEES8_S8_EEENS6_IJNS7_ILi192EEENS7_ILi128EEENS7_ILi64EEEEEELi64ENS_10bfloat16_tEfNS_4arch4Sm90ELb0ELb1ELb1ELb0ELb1ELb0ELb0ELb1ELb1ELb1ELb1ELb0EEENS1_21CollectiveEpilogueFwdINS6_IJSA_SC_SB_EEES9_SE_SG_Li384ELb0ELb1ELb1ELb0EEENS1_19SingleTileSchedulerILb0ELb1ELb1ELi192EEEEEEEEEvNT_6ParamsE)
	.align		4
        /*0024*/ 	.word	index@(__assertfail)
	.align		4
        /*0028*/ 	.word	index@(_ZN7cutlass13device_kernelIN5flash11enable_sm90INS1_16FlashAttnFwdSm90INS1_25CollectiveMainloopFwdSm90ILi2EN4cute5tupleIJNS5_1CILi1EEES8_S8_EEENS6_IJNS7_ILi192EEENS7_ILi128EEENS7_ILi64EEEEEELi64ENS_10bfloat16_tEfNS_4arch4Sm90ELb0ELb1ELb1ELb1ELb1ELb0ELb0ELb1ELb1ELb1ELb1ELb0EEENS1_21CollectiveEpilogueFwdINS6_IJSA_SC_SB_EEES9_SE_SG_Li384ELb1ELb1ELb1ELb0EEENS1_36VarlenDynamicPersistentTileSchedulerILi192ELi128ELi384ELi128ELb1ELb1ELb1ELb1ELb0ELb1EEEEEEEEEvNT_6ParamsE)
	.align		4
        /*002c*/ 	.word	index@(__assertfail)
	.align		4
        /*0030*/ 	.word	index@(_ZN7cutlass13device_kernelIN5flash11enable_sm90INS1_16FlashAttnFwdSm90INS1_25CollectiveMainloopFwdSm90ILi2EN4cute5tupleIJNS5_1CILi1EEES8_S8_EEENS6_IJNS7_ILi192EEENS7_ILi128EEENS7_ILi64EEEEEELi64ENS_10bfloat16_tEfNS_4arch4Sm90ELb0ELb1ELb1ELb1ELb1ELb1ELb0ELb1ELb1ELb1ELb1ELb0EEENS1_21CollectiveEpilogueFwdINS6_IJSA_SC_SB_EEES9_SE_SG_Li384ELb1ELb1ELb1ELb0EEENS1_36VarlenDynamicPersistentTileSchedulerILi192ELi128ELi384ELi128ELb1ELb1ELb1ELb1ELb0ELb1EEEEEEEEEvNT_6ParamsE)
	.align		4
        /*0034*/ 	.word	index@(__assertfail)
	.align		4
        /*0038*/ 	.word	index@(_ZN7cutlass13device_kernelIN5flash11enable_sm90INS1_16FlashAttnFwdSm90INS1_25CollectiveMainloopFwdSm90ILi2EN4cute5tupleIJNS5_1CILi1EEES8_S8_EEENS6_IJNS7_ILi192EEENS7_ILi128EEENS7_ILi64EEEEEELi64ENS_10bfloat16_tEfNS_4arch4Sm90ELb1ELb0ELb1ELb0ELb1ELb0ELb0ELb1ELb1ELb1ELb1ELb0EEENS1_21CollectiveEpilogueFwdINS6_IJSA_SC_SB_EEES9_SE_SG_Li384ELb0ELb1ELb1ELb0EEENS1_19SingleTileSchedulerILb0ELb1ELb1ELi192EEEEEEEEEvNT_6ParamsE)
	.align		4
        /*003c*/ 	.word	index@(__assertfail)
	.align		4
        /*0040*/ 	.word	index@(_ZN7cutlass13device_kernelIN5flash11enable_sm90INS1_16FlashAttnFwdSm90INS1_25CollectiveMainloopFwdSm90ILi2EN4cute5tupleIJNS5_1CILi1EEES8_S8_EEENS6_IJNS7_ILi192EEENS7_ILi128EEENS7_ILi64EEEEEELi64ENS_10bfloat16_tEfNS_4arch4Sm90ELb1ELb0ELb1ELb1ELb1ELb0ELb0ELb1ELb1ELb1ELb1ELb0EEENS1_21CollectiveEpilogueFwdINS6_IJSA_SC_SB_EEES9_SE_SG_Li384ELb1ELb1ELb1ELb0EEENS1_36VarlenDynamicPersistentTileSchedulerILi192ELi128ELi384ELi128ELb1ELb1ELb1ELb1ELb1ELb1EEEEEEEEEvNT_6ParamsE)
	.align		4
        /*0044*/ 	.word	index@(__assertfail)
	.align		4
        /*0048*/ 	.word	index@(_ZN7cutlass13device_kernelIN5flash11enable_sm90INS1_16FlashAttnFwdSm90INS1_25CollectiveMainloopFwdSm90ILi2EN4cute5tupleIJNS5_1CILi1EEES8_S8_EEENS6_IJNS7_ILi192EEENS7_ILi128EEENS7_ILi64EEEEEELi64ENS_10bfloat16_tEfNS_4arch4Sm90ELb1ELb0ELb1ELb1ELb1ELb1ELb0ELb1ELb1ELb1ELb1ELb0EEENS1_21CollectiveEpilogueFwdINS6_IJSA_SC_SB_EEES9_SE_SG_Li384ELb1ELb1ELb1ELb0EEENS1_36VarlenDynamicPersistentTileSchedulerILi192ELi128ELi384ELi128ELb1ELb1ELb1ELb1ELb1ELb1EEEEEEEEEvNT_6ParamsE)
	.align		4
        /*004c*/ 	.word	index@(__assertfail)
	.align		4
        /*0050*/ 	.word	0x00000000
	.align		4
        /*0054*/ 	.word	0xfffffffe
	.align		4
        /*0058*/ 	.word	0x00000000
	.align		4
        /*005c*/ 	.word	0xfffffffd
	.align		4
        /*0060*/ 	.word	0x00000000
	.align		4
        /*0064*/ 	.word	0xfffffffc


//--------------------- .nv.constant4             --------------------------
	.section	.nv.constant4,"a",@progbits
	.align	8
	.align		8
.nv.constant4:
        /*0000*/ 	.dword	__assertfail
	.align		8
        /*0008*/ 	.dword	__unnamed_1
	.align		8
        /*0010*/ 	.dword	__unnamed_2
	.align		8
        /*0018*/ 	.dword	__unnamed_3
	.align		8
        /*0020*/ 	.dword	__unnamed_4
	.align		8
        /*0028*/ 	.dword	__unnamed_5
	.align		8
        /*0030*/ 	.dword	_ZN85_INTERNAL_b346540a_49_flash_fwd_hdim64_bf16_paged_split_softcap_sm90_cu_59c7631c_31404cuda3std3__45__cpo5beginE
	.align		8
        /*0038*/ 	.dword	_ZN85_INTERNAL_b346540a_49_flash_fwd_hdim64_bf16_paged_split_softcap_sm90_cu_59c7631c_31404cuda3std3__45__cpo3endE
	.align		8
        /*0040*/ 	.dword	_ZN85_INTERNAL_b346540a_49_flash_fwd_hdim64_bf16_paged_split_softcap_sm90_cu_59c7631c_31404cuda3std3__45__cpo6cbeginE
	.align		8
        /*0048*/ 	.dword	_ZN85_INTERNAL_b346540a_49_flash_fwd_hdim64_bf16_paged_split_softcap_sm90_cu_59c7631c_31404cuda3std3__45__cpo4cendE
	.align		8
        /*0050*/ 	.dword	_ZN85_INTERNAL_b346540a_49_flash_fwd_hdim64_bf16_paged_split_softcap_sm90_cu_59c7631c_31404cuda3std3__487_GLOBAL__N__b346540a_49_flash_fwd_hdim64_bf16_paged_split_softcap_sm90_cu_59c7631c_31406ignoreE
	.align		8
        /*0058*/ 	.dword	_ZN85_INTERNAL_b346540a_49_flash_fwd_hdim64_bf16_paged_split_softcap_sm90_cu_59c7631c_31404cuda3std3__419piecewise_constructE
	.align		8
        /*0060*/ 	.dword	_ZN85_INTERNAL_b346540a_49_flash_fwd_hdim64_bf16_paged_split_softcap_sm90_cu_59c7631c_31404cuda3std3__48in_placeE
	.align		8
        /*0068*/ 	.dword	_ZN85_INTERNAL_b346540a_49_flash_fwd_hdim64_bf16_paged_split_softcap_sm90_cu_59c7631c_31404cuda3std6ranges3__45__cpo4swapE
	.align		8
        /*0070*/ 	.dword	_ZN85_INTERNAL_b346540a_49_flash_fwd_hdim64_bf16_paged_split_softcap_sm90_cu_59c7631c_31404cuda3std6ranges3__45__cpo9iter_moveE
	.align		8
        /*0078*/ 	.dword	_ZN85_INTERNAL_b346540a_49_flash_fwd_hdim64_bf16_paged_split_softcap_sm90_cu_59c7631c_31404cute7productE
	.align		8
        /*0080*/ 	.dword	_ZN85_INTERNAL_b346540a_49_flash_fwd_hdim64_bf16_paged_split_softcap_sm90_cu_59c7631c_31404cute1_E
	.align		8
        /*0088*/ 	.dword	$str$23
	.align		8
        /*0090*/ 	.dword	$str$24


//--------------------- .text._ZN7cutlass13device_kernelIN5flash11enable_sm90INS1_16FlashAttnFwdSm90INS1_25CollectiveMainloopFwdSm90ILi2EN4cute5tupleIJNS5_1CILi1EEES8_S8_EEENS6_IJNS7_ILi192EEENS7_ILi128EEENS7_ILi64EEEEEELi64ENS_10bfloat16_tEfNS_4arch4Sm90ELb0ELb0ELb1ELb0ELb1ELb0ELb0ELb1ELb1ELb1ELb1ELb0EEENS1_21CollectiveEpilogueFwdINS6_IJSA_SC_SB_EEES9_SE_SG_Li384ELb0ELb1ELb1ELb0EEENS1_19SingleTileSchedulerILb0ELb1ELb1ELi192EEEEEEEEEvNT_6ParamsE --------------------------
	.section	.text._ZN7cutlass13device_kernelIN5flash11enable_sm90INS1_16FlashAttnFwdSm90INS1_25CollectiveMainloopFwdSm90ILi2EN4cute5tupleIJNS5_1CILi1EEES8_S8_EEENS6_IJNS7_ILi192EEENS7_ILi128EEENS7_ILi64EEEEEELi64ENS_10bfloat16_tEfNS_4arch4Sm90ELb0ELb0ELb1ELb0ELb1ELb0ELb0ELb1ELb1ELb1ELb1ELb0EEENS1_21CollectiveEpilogueFwdINS6_IJSA_SC_SB_EEES9_SE_SG_Li384ELb0ELb1ELb1ELb0EEENS1_19SingleTileSchedulerILb0ELb1ELb1ELi192EEEEEEEEEvNT_6ParamsE,"ax",@progbits
	.align	128
.text._ZN7cutlass13device_kernelIN5flash11enable_sm90INS1_16FlashAttnFwdSm90INS1_25CollectiveMainloopFwdSm90ILi2EN4cute5tupleIJNS5_1CILi1EEES8_S8_EEENS6_IJNS7_ILi192EEENS7_ILi128EEENS7_ILi64EEEEEELi64ENS_10bfloat16_tEfNS_4arch4Sm90ELb0ELb0ELb1ELb0ELb1ELb0ELb0ELb1ELb1ELb1ELb1ELb0EEENS1_21CollectiveEpilogueFwdINS6_IJSA_SC_SB_EEES9_SE_SG_Li384ELb0ELb1ELb1ELb0EEENS1_19SingleTileSchedulerILb0ELb1ELb1ELi192EEEEEEEEEvNT_6ParamsE:
        .type           _ZN7cutlass13device_kernelIN5flash11enable_sm90INS1_16FlashAttnFwdSm90INS1_25CollectiveMainloopFwdSm90ILi2EN4cute5tupleIJNS5_1CILi1EEES8_S8_EEENS6_IJNS7_ILi192EEENS7_ILi128EEENS7_ILi64EEEEEELi64ENS_10bfloat16_tEfNS_4arch4Sm90ELb0ELb0ELb1ELb0ELb1ELb0ELb0ELb1ELb1ELb1ELb1ELb0EEENS1_21CollectiveEpilogueFwdINS6_IJSA_SC_SB_EEES9_SE_SG_Li384ELb0ELb1ELb1ELb0EEENS1_19SingleTileSchedulerILb0ELb1ELb1ELi192EEEEEEEEEvNT_6ParamsE,@function
        .size           _ZN7cutlass13device_kernelIN5flash11enable_sm90INS1_16FlashAttnFwdSm90INS1_25CollectiveMainloopFwdSm90ILi2EN4cute5tupleIJNS5_1CILi1EEES8_S8_EEENS6_IJNS7_ILi192EEENS7_ILi128EEENS7_ILi64EEEEEELi64ENS_10bfloat16_tEfNS_4arch4Sm90ELb0ELb0ELb1ELb0ELb1ELb0ELb0ELb1ELb1ELb1ELb1ELb0EEENS1_21CollectiveEpilogueFwdINS6_IJSA_SC_SB_EEES9_SE_SG_Li384ELb0ELb1ELb1ELb0EEENS1_19SingleTileSchedulerILb0ELb1ELb1ELi192EEEEEEEEEvNT_6ParamsE,(.L_x_3166 - _ZN7cutlass13device_kernelIN5flash11enable_sm90INS1_16FlashAttnFwdSm90INS1_25CollectiveMainloopFwdSm90ILi2EN4cute5tupleIJNS5_1CILi1EEES8_S8_EEENS6_IJNS7_ILi192EEENS7_ILi128EEENS7_ILi64EEEEEELi64ENS_10bfloat16_tEfNS_4arch4Sm90ELb0ELb0ELb1ELb0ELb1ELb0ELb0ELb1ELb1ELb1ELb1ELb0EEENS1_21CollectiveEpilogueFwdINS6_IJSA_SC_SB_EEES9_SE_SG_Li384ELb0ELb1ELb1ELb0EEENS1_19SingleTileSchedulerILb0ELb1ELb1ELi192EEEEEEEEEvNT_6ParamsE)
        .other          _ZN7cutlass13device_kernelIN5flash11enable_sm90INS1_16FlashAttnFwdSm90INS1_25CollectiveMainloopFwdSm90ILi2EN4cute5tupleIJNS5_1CILi1EEES8_S8_EEENS6_IJNS7_ILi192EEENS7_ILi128EEENS7_ILi64EEEEEELi64ENS_10bfloat16_tEfNS_4arch4Sm90ELb0ELb0ELb1ELb0ELb1ELb0ELb0ELb1ELb1ELb1ELb1ELb0EEENS1_21CollectiveEpilogueFwdINS6_IJSA_SC_SB_EEES9_SE_SG_Li384ELb0ELb1ELb1ELb0EEENS1_19SingleTileSchedulerILb0ELb1ELb1ELi192EEEEEEEEEvNT_6ParamsE,@"STO_CUDA_ENTRY STV_DEFAULT"
_ZN7cutlass13device_kernelIN5flash11enable_sm90INS1_16FlashAttnFwdSm90INS1_25CollectiveMainloopFwdSm90ILi2EN4cute5tupleIJNS5_1CILi1EEES8_S8_EEENS6_IJNS7_ILi192EEENS7_ILi128EEENS7_ILi64EEEEEELi64ENS_10bfloat16_tEfNS_4arch4Sm90ELb0ELb0ELb1ELb0ELb1ELb0ELb0ELb1ELb1ELb1ELb1ELb0EEENS1_21CollectiveEpilogueFwdINS6_IJSA_SC_SB_EEES9_SE_SG_Li384ELb0ELb1ELb1ELb0EEENS1_19SingleTileSchedulerILb0ELb1ELb1ELi192EEEEEEEEEvNT_6ParamsE:
[----:B------:R-:W0:Y:S02]  /*0000*/  LDC R1, c[0x0][0x28] ;  /* 0x00000a00ff017b82 */ /* 0x000e240000000800 */
[----:B0-----:R-:W-:Y:S01]  /*0010*/  VIADD R1, R1, 0xfffffff8 ;  /* 0xfffffff801017836 */ /* 0x001fe20000000000 */
[----:B------:R-:W0:Y:S01]  /*0020*/  S2R R22, SR_TID.X ;  /* 0x0000000000167919 */ /* 0x000e220000002100 */
[----:B------:R-:W-:Y:S01]  /*0030*/  ELECT P0, URZ, PT ;  /* 0x00000000003f782f */ /* 0x000fe20003800000 */
[----:B------:R-:W-:Y:S01]  /*0040*/  UMOV UR4, 0x80 ;  /* 0x0000008000047882 */ /* 0x000fe20000000000 */
[----:B------:R-:W-:Y:S01]  /*0050*/  UMOV UR7, 0x180 ;  /* 0x0000018000077882 */ /* 0x000fe20000000000 */
[--C-:B0-----:R-:W-:Y:S02]  /*0060*/  SHF.R.U32.HI R0, RZ, 0x5, R22.reuse ;  /* 0x00000005ff007819 */ /* 0x101fe40000011616 */
[----:B------:R-:W-:-:S03]  /*0070*/  SHF.R.U32.HI R16, RZ, 0x7, R22 ;  /* 0x00000007ff107819 */ /* 0x000fc60000011616 */
[----:B------:R-:W0:Y:S04]  /*0080*/  SHFL.IDX PT, R2, R0, RZ, 0x1f ;  /* 0x00001fff00027589 */ /* 0x000e2800000e0000 */
[----:B------:R1:W2:Y:S01]  /*0090*/  SHFL.IDX PT, R3, R16, RZ, 0x1f ;  /* 0x00001fff10037589 */ /* 0x0002a200000e0000 */
[C---:B0-----:R-:W-:Y:S02]  /*00a0*/  ISETP.NE.OR P0, PT, R2.reuse, RZ, !P0 ;  /* 0x000000ff0200720c */ /* 0x041fe40004705670 */
[----:B------:R-:W-:-:S11]  /*00b0*/  ISETP.NE.AND P1, PT, R2, RZ, PT ;  /* 0x000000ff0200720c */ /* 0x000fd60003f25270 */
[----:B------:R-:W-:Y:S01]  /*00c0*/  VOTEU.ALL UP0, P0 ;  /* 0x00000000003f7886 */ /* 0x000fe20000000000 */
[----:B------:R-:W-:-:S04]  /*00d0*/  VOTEU.ALL UP1, P0 ;  /* 0x00000000003f7886 */ /* 0x000fc80000020000 */
[----:B------:R-:W0:Y:S01]  /*00e0*/  @!UP0 S2UR UR8, SR_CgaCtaId ;  /* 0x00000000000889c3 */ /* 0x000e220000008800 */
[----:B------:R-:W-:Y:S01]  /*00f0*/  @!UP0 UMOV UR6, 0x400 ;  /* 0x0000040000068882 */ /* 0x000fe20000000000 */
[----:B------:R-:W-:-:S04]  /*0100*/  @!UP0 UIADD3 UR4, -UR4, 0x100000, URZ ;  /* 0x0010000004048890 */ /* 0x000fc8000fffe13f */
[----:B------:R-:W-:Y:S02]  /*0110*/  @!UP0 USHF.L.U32 UR5, UR4, 0xb, URZ ;  /* 0x0000000b04058899 */ /* 0x000fe4000800063f */
[----:B------:R-:W-:Y:S02]  /*0120*/  @!UP0 USHF.L.U32 UR4, UR4, 0x1, URZ ;  /* 0x0000000104048899 */ /* 0x000fe4000800063f */
[----:B0-----:R-:W-:Y:S02]  /*0130*/  @!UP0 ULEA UR8, UR8, UR6, 0x18 ;  /* 0x0000000608088291 */ /* 0x001fe4000f8ec03f */
[----:B------:R-:W-:-:S04]  /*0140*/  @!UP0 UIADD3 UR6, -UR7, 0x100000, URZ ;  /* 0x0010000007068890 */ /* 0x000fc8000fffe13f */
[----:B------:R-:W-:Y:S02]  /*0150*/  @!UP0 USHF.L.U32 UR7, UR6, 0xb, URZ ;  /* 0x0000000b06078899 */ /* 0x000fe4000800063f */
[----:B------:R-:W-:Y:S01]  /*0160*/  @!UP0 USHF.L.U32 UR6, UR6, 0x1, URZ ;  /* 0x0000000106068899 */ /* 0x000fe2000800063f */
[----:B------:R-:W-:-:S05]  /*0170*/  VOTEU.ALL UP0, P0 ;  /* 0x00000000003f7886 */ /* 0x000fca0000000000 */
[----:B------:R1:W0:Y:S06]  /*0180*/  @!UP0 SYNCS.EXCH.64 URZ, [UR8+0x16800], UR4 ;  /* 0x01680004083f85b2 */ /* 0x00022c0008000100 */
[----:B------:R1:W3:Y:S02]  /*0190*/  @!UP1 SYNCS.EXCH.64 URZ, [UR8+0x16820], UR6 ;  /* 0x01682006083f95b2 */ /* 0x0002e40008000100 */
[----:B-12---:R-:W-:Y:S05]  /*01a0*/  @P1 BRA `(.L_x_0) ;  /* 0x0000000000481947 */ /* 0x006fea0003800000 */
[----:B------:R-:W1:Y:S01]  /*01b0*/  S2UR UR5, SR_CgaCtaId ;  /* 0x00000000000579c3 */ /* 0x000e620000008800 */
[----:B------:R-:W-:Y:S01]  /*01c0*/  UMOV UR4, 0x400 ;  /* 0x0000040000047882 */ /* 0x000fe20000000000 */
[----:B------:R-:W-:Y:S01]  /*01d0*/  UMOV UR6, 0x80 ;  /* 0x0000008000067882 */ /* 0x000fe20000000000 */
[----:B------:R-:W-:Y:S01]  /*01e0*/  UMOV UR7, 0x180 ;  /* 0x0000018000077882 */ /* 0x000fe20000000000 */
[----:B------:R-:W-:Y:S01]  /*01f0*/  ELECT P0, URZ, PT ;  /* 0x00000000003f782f */ /* 0x000fe20003800000 */
[----:B-1----:R-:W-:Y:S02]  /*0200*/  ULEA UR8, UR5, UR4, 0x18 ;  /* 0x0000000405087291 */ /* 0x002fe4000f8ec03f */
[----:B------:R-:W-:-:S04]  /*0210*/  UIADD3 UR4, -UR6, 0x100000, URZ ;  /* 0x0010000006047890 */ /* 0x000fc8000fffe13f */
[----:B------:R-:W-:Y:S02]  /*0220*/  USHF.L.U32 UR5, UR4, 0xb, URZ ;  /* 0x0000000b04057899 */ /* 0x000fe4000800063f */
[----:B------:R-:W-:Y:S02]  /*0230*/  USHF.L.U32 UR4, UR4, 0x1, URZ ;  /* 0x0000000104047899 */ /* 0x000fe4000800063f */
[----:B------:R-:W-:-:S04]  /*0240*/  UIADD3 UR6, -UR7, 0x100000, URZ ;  /* 0x0010000007067890 */ /* 0x000fc8000fffe13f */
[----:B------:R-:W-:Y:S02]  /*0250*/  USHF.L.U32 UR7, UR6, 0xb, URZ ;  /* 0x0000000b06077899 */ /* 0x000fe4000800063f */
[----:B------:R-:W-:Y:S01]  /*0260*/  USHF.L.U32 UR6, UR6, 0x1, URZ ;  /* 0x0000000106067899 */ /* 0x000fe2000800063f */
[----:B------:R-:W1:Y:S03]  /*0270*/  FENCE.VIEW.ASYNC.S ;  /* 0x00000000000073c6 */ /* 0x000e660000000000 */
[----:B-1----:R1:W2:Y:S08]  /*0280*/  SYNCS.EXCH.64 URZ, [UR8+0x16830], UR4 ;  /* 0x01683004083f75b2 */ /* 0x0022b00008000100 */
[----:B------:R1:W4:Y:S01]  /*0290*/  SYNCS.EXCH.64 URZ, [UR8+0x16840], UR6 ;  /* 0x01684006083f75b2 */ /* 0x0003220008000100 */
[----:B------:R1:W0:Y:S01]  /*02a0*/  SYNCS.EXCH.64 URZ, [UR8+0x16838], UR4 ;  /* 0x01683804083f75b2 */ /* 0x0002220008000100 */
[----:B------:R1:W0:Y:S01]  /*02b0*/  SYNCS.EXCH.64 URZ, [UR8+0x16848], UR6 ;  /* 0x01684806083f75b2 */ /* 0x0002220008000100 */
[----:B------:R-:W-:Y:S01]  /*02c0*/  NOP ;  /* 0x0000000000007918 */ /* 0x000fe20000000000 */
.L_x_0:
[----:B------:R-:W5:Y:S01]  /*02d0*/  SHFL.IDX PT, R2, R0, RZ, 0x1f ;  /* 0x00001fff00027589 */ /* 0x000f6200000e0000 */
[----:B------:R-:W-:Y:S01]  /*02e0*/  NOP ;  /* 0x0000000000007918 */ /* 0x000fe20000000000 */
[----:B-----5:R-:W-:-:S13]  /*02f0*/  ISETP.NE.AND P0, PT, R2, RZ, PT ;  /* 0x000000ff0200720c */ /* 0x020fda0003f05270 */
[----:B------:R-:W-:Y:S05]  /*0300*/  @P0 BRA `(.L_x_1) ;  /* 0x0000000000480947 */ /* 0x000fea0003800000 */
[----:B-1----:R-:W1:Y:S01]  /*0310*/  S2UR UR5, SR_CgaCtaId ;  /* 0x00000000000579c3 */ /* 0x002e620000008800 */
        /* <DEDUP_REMOVED lines=12> */
[----:B-1----:R1:W0:Y:S08]  /*03e0*/  SYNCS.EXCH.64 URZ, [UR8+0x16850], UR4 ;  /* 0x01685004083f75b2 */ /* 0x0022300008000100 */
[----:B------:R1:W0:Y:S01]  /*03f0*/  SYNCS.EXCH.64 URZ, [UR8+0x16860], UR6 ;  /* 0x01686006083f75b2 */ /* 0x0002220008000100 */
[----:B------:R1:W0:Y:S01]  /*0400*/  SYNCS.EXCH.64 URZ, [UR8+0x16858], UR4 ;  /* 0x01685804083f75b2 */ /* 0x0002220008000100 */
[----:B------:R1:W0:Y:S01]  /*0410*/  SYNCS.EXCH.64 URZ, [UR8+0x16868], UR6 ;  /* 0x01686806083f75b2 */ /* 0x0002220008000100 */
[----:B------:R-:W-:Y:S01]  /*0420*/  NOP ;  /* 0x0000000000007918 */ /* 0x000fe20000000000 */
.L_x_1:
[----:B------:R-:W5:Y:S01]  /*0430*/  SHFL.IDX PT, R2, R0, RZ, 0x1f ;  /* 0x00001fff00027589 */ /* 0x000f6200000e0000 */
[----:B------:R-:W-:Y:S01]  /*0440*/  NOP ;  /* 0x0000000000007918 */ /* 0x000fe20000000000 */
[----:B-----5:R-:W-:-:S13]  /*0450*/  ISETP.NE.AND P0, PT, R2, RZ, PT ;  /* 0x000000ff0200720c */ /* 0x020fda0003f05270 */
[----:B------:R-:W-:Y:S05]  /*0460*/  @P0 BRA `(.L_x_2) ;  /* 0x0000000000380947 */ /* 0x000fea0003800000 */
[----:B-1----:R-:W1:Y:S01]  /*0470*/  S2UR UR5, SR_CgaCtaId ;  /* 0x00000000000579c3 */ /* 0x002e620000008800 */
[----:B------:R-:W-:Y:S01]  /*0480*/  UMOV UR4, 0x400 ;  /* 0x0000040000047882 */ /* 0x000fe20000000000 */
[----:B------:R-:W-:Y:S01]  /*0490*/  UMOV UR7, 0x80 ;  /* 0x0000008000077882 */ /* 0x000fe20000000000 */
[----:B------:R-:W-:Y:S01]  /*04a0*/  ELECT P0, URZ, PT ;  /* 0x00000000003f782f */ /* 0x000fe20003800000 */
[----:B-1----:R-:W-:Y:S02]  /*04b0*/  ULEA UR6, UR5, UR4, 0x18 ;  /* 0x0000000405067291 */ /* 0x002fe4000f8ec03f */
[----:B------:R-:W-:-:S04]  /*04c0*/  UIADD3 UR4, -UR7, 0x100000, URZ ;  /* 0x0010000007047890 */ /* 0x000fc8000fffe13f */
[----:B------:R-:W-:Y:S02]  /*04d0*/  USHF.L.U32 UR5, UR4, 0xb, URZ ;  /* 0x0000000b04057899 */ /* 0x000fe4000800063f */
[----:B------:R-:W-:Y:S01]  /*04e0*/  USHF.L.U32 UR4, UR4, 0x1, URZ ;  /* 0x0000000104047899 */ /* 0x000fe2000800063f */
[----:B------:R-:W1:Y:S11]  /*04f0*/  FENCE.VIEW.ASYNC.S ;  /* 0x00000000000073c6 */ /* 0x000e760000000000 */
[----:B-1----:R1:W0:Y:S01]  /*0500*/  SYNCS.EXCH.64 URZ, [UR6+0x16870], UR4 ;  /* 0x01687004063f75b2 */ /* 0x0022220008000100 */
[----:B------:R1:W0:Y:S01]  /*0510*/  SYNCS.EXCH.64 URZ, [UR6+0x16880], UR4 ;  /* 0x01688004063f75b2 */ /* 0x0002220008000100 */
[----:B------:R1:W0:Y:S01]  /*0520*/  SYNCS.EXCH.64 URZ, [UR6+0x16878], UR4 ;  /* 0x01687804063f75b2 */ /* 0x0002220008000100 */
[----:B------:R1:W0:Y:S01]  /*0530*/  SYNCS.EXCH.64 URZ, [UR6+0x16888], UR4 ;  /* 0x01688804063f75b2 */ /* 0x0002220008000100 */
[----:B------:R-:W-:Y:S01]  /*0540*/  NOP ;  /* 0x0000000000007918 */ /* 0x000fe20000000000 */
.L_x_2:
        /* <DEDUP_REMOVED lines=22> */
.L_x_3:
[----:B------:R-:W5:Y:S01]  /*06b0*/  SHFL.IDX PT, R2, R0, RZ, 0x1f ;  /* 0x00001fff00027589 */ /* 0x000f6200000e0000 */
[----:B------:R-:W-:Y:S01]  /*06c0*/  R2UR UR9, R3 ;  /* 0x00000000030972ca */ /* 0x000fe200000e0000 */
        /* <DEDUP_REMOVED lines=21> */
.L_x_4:
[----:B------:R-:W-:Y:S01]  /*0820*/  UISETP.NE.AND UP0, UPT, UR9, URZ, UPT ;  /* 0x0000003f0900728c */ /* 0x000fe2000bf05270 */
[----:B------:R-:W-:Y:S01]  /*0830*/  NOP ;  /* 0x0000000000007918 */ /* 0x000fe20000000000 */
[----:B------:R-:W-:Y:S01]  /*0840*/  UMOV UR41, 0x1 ;  /* 0x0000000100297882 */ /* 0x000fe20000000000 */
[----:B------:R-:W-:Y:S01]  /*0850*/  ULDC.64 UR38, c[0x0][0x208] ;  /* 0x0000820000267ab9 */ /* 0x000fe20000000a00 */
[----:B------:R-:W-:Y:S01]  /*0860*/  USEL UR41, UR41, 0x2, !UP0 ;  /* 0x0000000229297887 */ /* 0x000fe2000c000000 */
[----:B------:R-:W-:Y:S01]  /*0870*/  BSSY B6, `(.L_x_5) ;  /* 0x0000ad3000067945 */ /* 0x000fe20003800000 */
[----:B0-234-:R-:W-:Y:S01]  /*0880*/  BAR.SYNC.DEFER_BLOCKING 0x0 ;  /* 0x0000000000007b1d */ /* 0x01dfe20000010000 */
[----:B------:R-:W-:-:S13]  /*0890*/  PLOP3.LUT P0, PT, PT, PT, UP0, 0x80, 0x0 ;  /* 0x000000000000781c */ /* 0x000fda0003f0f008 */
[----:B------:R-:W-:Y:S05]  /*08a0*/  @!P0 BRA `(.L_x_6) ;  /* 0x0000007000548947 */ /* 0x000fea0003800000 */
.L_x_7:
[----:B------:R-:W-:-:S08]  /*08b0*/  NOP ;  /* 0x0000000000007918 */ /* 0x000fd00000000000 */
[----:B------:R-:W0:Y:S02]  /*08c0*/  USETMAXREG.TRY_ALLOC.CTAPOOL UP0, 0xa0 ;  /* 0x000000a0000079c8 */ /* 0x000e240008000600 */
[----:B0-----:R-:W-:-:S13]  /*08d0*/  PLOP3.LUT P0, PT, PT, PT, UP0, 0x80, 0x0 ;  /* 0x000000000000781c */ /* 0x001fda0003f0f008 */
[----:B------:R-:W-:Y:S05]  /*08e0*/  @!P0 BRA `(.L_x_7) ;  /* 0xfffffffc00f08947 */ /* 0x000fea000383ffff */
[----:B-1----:R-:W0:Y:S01]  /*08f0*/  S2UR UR6, SR_CTAID.Y ;  /* 0x00000000000679c3 */ /* 0x002e220000002600 */
[----:B------:R-:W-:Y:S01]  /*0900*/  LOP3.LUT R0, R22, 0xffffff80, RZ, 0xc0, !PT ;  /* 0xffffff8016007812 */ /* 0x000fe200078ec0ff */
[----:B------:R-:W-:Y:S02]  /*0910*/  ULDC UR7, c[0x0][0xc50] ;  /* 0x0003140000077ab9 */ /* 0x000fe40000000800 */
[----:B------:R-:W-:-:S04]  /*0920*/  UISETP.NE.AND UP0, UPT, UR7, 0x1, UPT ;  /* 0x000000010700788c */ /* 0x000fc8000bf05270 */
[----:B------:R-:W-:Y:S08]  /*0930*/  BAR.ARV 0x8, 0x200 ;  /* 0x0208000000007b1d */ /* 0x000ff00000002000 */
[----:B------:R-:W1:Y:S01]  /*0940*/  S2UR UR8, SR_CTAID.Z ;  /* 0x00000000000879c3 */ /* 0x000e620000002700 */
[----:B------:R-:W-:Y:S01]  /*0950*/  ISETP.NE.AND P0, PT, R0, 0x80, PT ;  /* 0x000000800000780c */ /* 0x000fe20003f05270 */
[----:B------:R-:W-:Y:S01]  /*0960*/  @UP0 ULDC UR4, c[0x0][0xc54] ;  /* 0x0003150000040ab9 */ /* 0x000fe20000000800 */
[----:B------:R-:W-:Y:S01]  /*0970*/  @UP0 ULDC UR9, c[0x0][0xc58] ;  /* 0x0003160000090ab9 */ /* 0x000fe20000000800 */
[----:B0-----:R-:W-:-:S10]  /*0980*/  UIMAD.WIDE.U32 UR4, UR6, UR4, URZ ;  /* 0x00000004060472a5 */ /* 0x001fd4000f8e003f */
[----:B------:R-:W-:Y:S06]  /*0990*/  @!P0 BAR.ARV 0x9, 0x100 ;  /* 0x0244000000008b1d */ /* 0x000fec0000002000 */
[----:B------:R-:W-:Y:S01]  /*09a0*/  UMOV UR36, UR6 ;  /* 0x0000000600247c82 */ /* 0x000fe20008000000 */
[----:B------:R-:W-:Y:S01]  /*09b0*/  @UP0 USHF.R.U32.HI UR36, URZ, UR9, UR5 ;  /* 0x000000093f240299 */ /* 0x000fe20008011605 */
[----:B-1----:R-:W-:-:S03]  /*09c0*/  ISETP.LE.AND P0, PT, RZ, UR8, PT ;  /* 0x00000008ff007c0c */ /* 0x002fc6000bf03270 */
[----:B------:R-:W-:-:S04]  /*09d0*/  UIADD3 UR4, -UR36, URZ, URZ ;  /* 0x0000003f24047290 */ /* 0x000fc8000fffe13f */
[----:B------:R-:W-:-:S06]  /*09e0*/  UIMAD UR7, UR7, UR4, UR6 ;  /* 0x00000004070772a4 */ /* 0x000fcc000f8e0206 */
[----:B------:R-:W-:Y:S06]  /*09f0*/  @!P0 BRA `(.L_x_8) ;  /* 0x000000a800e88947 */ /* 0x000fec0003800000 */
[----:B------:R-:W-:Y:S01]  /*0a00*/  ULDC.64 UR4, c[0x0][0x418] ;  /* 0x0001060000047ab9 */ /* 0x000fe20000000a00 */
[----:B------:R-:W-:Y:S01]  /*0a10*/  ULDC UR42, c[0x0][0x424] ;  /* 0x00010900002a7ab9 */ /* 0x000fe20000000800 */
[----:B------:R-:W-:Y:S02]  /*0a20*/  UISETP.NE.U32.AND UP0, UPT, UR4, URZ, UPT ;  /* 0x0000003f0400728c */ /* 0x000fe4000bf05070 */
[----:B------:R-:W-:Y:S02]  /*0a30*/  ULOP3.LUT UR37, UR7, 0xffff, URZ, 0xc0, !UPT ;  /* 0x0000ffff07257892 */ /* 0x000fe4000f8ec03f */
[----:B------:R-:W-:Y:S01]  /*0a40*/  UISETP.NE.AND.EX UP0, UPT, UR5, URZ, UPT, UP0 ;  /* 0x0000003f0500728c */ /* 0x000fe2000bf05300 */
[----:B------:R-:W-:-:S03]  /*0a50*/  ULDC UR4, c[0x0][0x2f0] ;  /* 0x0000bc0000047ab9 */ /* 0x000fc60000000800 */
[----:B------:R-:W-:-:S04]  /*0a60*/  USEL UR42, UR42, 0x1, UP0 ;  /* 0x000000012a2a7887 */ /* 0x000fc80008000000 */
[----:B------:R-:W-:-:S04]  /*0a70*/  UIMAD UR42, UR42, UR4, URZ ;  /* 0x000000042a2a72a4 */ /* 0x000fc8000f8e023f */
[----:B------:R-:W-:Y:S02]  /*0a80*/  UISETP.GE.AND UP0, UPT, UR42, 0x1, UPT ;  /* 0x000000012a00788c */ /* 0x000fe4000bf06270 */
[----:B------:R-:W-:-:S04]  /*0a90*/  UIADD3 UR4, UR42, 0x7f, URZ ;  /* 0x0000007f2a047890 */ /* 0x000fc8000fffe03f */
[----:B------:R-:W-:Y:S01]  /*0aa0*/  PLOP3.LUT P0, PT, PT, PT, UP0, 0x80, 0x0 ;  /* 0x000000000000781c */ /* 0x000fe20003f0f008 */
[----:B------:R-:W-:-:S04]  /*0ab0*/  USHF.R.S32.HI UR5, URZ, 0x1f, UR4 ;  /* 0x0000001f3f057899 */ /* 0x000fc80008011404 */
[----:B------:R-:W-:-:S03]  /*0ac0*/  ULEA.HI UR5, UR5, UR4, URZ, 0x7 ;  /* 0x0000000405057291 */ /* 0x000fc6000f8f383f */
[----:B------:R-:W-:Y:S01]  /*0ad0*/  UMOV UR4, URZ ;  /* 0x0000003f00047c82 */ /* 0x000fe20008000000 */
[----:B------:R-:W-:-:S04]  /*0ae0*/  USHF.R.S32.HI UR6, URZ, 0x7, UR5 ;  /* 0x000000073f067899 */ /* 0x000fc80008011405 */
[----:B------:R-:W-:Y:S08]  /*0af0*/  @!P0 BRA `(.L_x_9) ;  /* 0x0000000000908947 */ /* 0x000ff00003800000 */
[----:B------:R-:W-:Y:S01]  /*0b00*/  USHF.R.U32.HI UR7, URZ, 0x10, UR7 ;  /* 0x000000103f077899 */ /* 0x000fe20008011607 */
[----:B------:R-:W-:-:S03]  /*0b10*/  UMOV UR4, URZ ;  /* 0x0000003f00047c82 */ /* 0x000fc60008000000 */
[----:B------:R-:W-:-:S11]  /*0b20*/  UISETP.NE.AND UP0, UPT, UR7, URZ, UPT ;  /* 0x0000003f0700728c */ /* 0x000fd6000bf05270 */
[----:B------:R-:W-:Y:S02]  /*0b30*/  @!UP0 ULDC UR7, c[0x0][0x9f0] ;  /* 0x00027c0000078ab9 */ /* 0x000fe40000000800 */
[----:B------:R-:W-:Y:S01]  /*0b40*/  IMAD.U32 R3, RZ, RZ, UR7 ;  /* 0x00000007ff037e24 */ /* 0x000fe2000f8e00ff */
[----:B------:R-:W-:-:S04]  /*0b50*/  UIADD3 UR8, UR6, -0x1, UR7 ;  /* 0xffffffff06087890 */ /* 0x000fc8000fffe007 */
[-C--:B------:R-:W-:Y:S02]  /*0b60*/  IABS R0, R3.reuse ;  /* 0x0000000300007213 */ /* 0x080fe40000000000 */
[----:B------:R-:W-:Y:S01]  /*0b70*/  MOV R4, UR8 ;  /* 0x0000000800047c02 */ /* 0x000fe20008000f00 */
[----:B------:R-:W-:Y:S01]  /*0b80*/  ULOP3.LUT UR8, UR8, UR7, URZ, 0x3c, !UPT ;  /* 0x0000000708087292 */ /* 0x000fe2000f8e3c3f */
[----:B------:R-:W-:Y:S02]  /*0b90*/  R2UR UR11, R0 ;  /* 0x00000000000b72ca */ /* 0x000fe400000e0000 */
[----:B------:R-:W-:Y:S02]  /*0ba0*/  IABS R4, R4 ;  /* 0x0000000400047213 */ /* 0x000fe40000000000 */
[----:B------:R-:W-:-:S03]  /*0bb0*/  IABS R5, R3 ;  /* 0x0000000300057213 */ /* 0x000fc60000000000 */
[----:B------:R-:W-:-:S05]  /*0bc0*/  IMAD.MOV.U32 R3, RZ, RZ, R4 ;  /* 0x000000ffff037224 */ /* 0x000fca00078e0004 */
[----:B------:R-:W-:Y:S01]  /*0bd0*/  R2UR UR10, R3 ;  /* 0x00000000030a72ca */ /* 0x000fe200000e0000 */
[----:B------:R-:W0:Y:S08]  /*0be0*/  I2F.RP R0, UR11 ;  /* 0x0000000b00007d06 */ /* 0x000e300008209400 */
[----:B0-----:R-:W0:Y:S02]  /*0bf0*/  MUFU.RCP R0, R0 ;  /* 0x0000000000007308 */ /* 0x001e240000001000 */
[----:B0-----:R-:W-:-:S02]  /*0c00*/  VIADD R2, R0, 0xffffffe ;  /* 0x0ffffffe00027836 */ /* 0x001fc40000000000 */
[----:B------:R-:W-:-:S04]  /*0c10*/  IMAD.MOV R0, RZ, RZ, -R5 ;  /* 0x000000ffff007224 */ /* 0x000fc800078e0a05 */
[----:B------:R-:W0:Y:S02]  /*0c20*/  F2I.FTZ.U32.TRUNC.NTZ R2, R2 ;  /* 0x0000000200027305 */ /* 0x000e24000021f000 */
[----:B0-----:R-:W-:-:S13]  /*0c30*/  R2UR UR5, R2 ;  /* 0x00000000020572ca */ /* 0x001fda00000e0000 */
[----:B------:R-:W-:-:S04]  /*0c40*/  UIADD3 UR9, URZ, -UR5, URZ ;  /* 0x800000053f097290 */ /* 0x000fc8000fffe03f */
[----:B------:R-:W-:-:S04]  /*0c50*/  UIMAD UR9, UR9, UR11, URZ ;  /* 0x0000000b090972a4 */ /* 0x000fc8000f8e023f */
[----:B------:R-:W-:-:S03]  /*0c60*/  UIMAD.WIDE.U32 UR4, UR5, UR9, UR4 ;  /* 0x00000009050472a5 */ /* 0x000fc6000f8e0004 */
[----:B------:R-:W-:Y:S01]  /*0c70*/  R2UR UR9, R0 ;  /* 0x00000000000972ca */ /* 0x000fe200000e0000 */
[----:B------:R-:W-:-:S12]  /*0c80*/  UIMAD.WIDE.U32 UR4, UR5, UR10, URZ ;  /* 0x0000000a050472a5 */ /* 0x000fd8000f8e003f */
[----:B------:R-:W-:-:S04]  /*0c90*/  UIMAD UR4, UR5, UR9, UR10 ;  /* 0x00000009050472a4 */ /* 0x000fc8000f8e020a */
[----:B------:R-:W-:-:S11]  /*0ca0*/  UISETP.GT.U32.AND UP0, UPT, UR11, UR4, UPT ;  /* 0x000000040b00728c */ /* 0x000fd6000bf04070 */
[----:B------:R-:W-:Y:S02]  /*0cb0*/  @!UP0 UIADD3 UR4, UR4, -UR11, URZ ;  /* 0x8000000b04048290 */ /* 0x000fe4000fffe03f */
[----:B------:R-:W-:Y:S02]  /*0cc0*/  @!UP0 UIADD3 UR5, UR5, 0x1, URZ ;  /* 0x0000000105058890 */ /* 0x000fe4000fffe03f */
[----:B------:R-:W-:Y:S02]  /*0cd0*/  UISETP.GE.U32.AND UP1, UPT, UR4, UR11, UPT ;  /* 0x0000000b0400728c */ /* 0x000fe4000bf26070 */
[----:B------:R-:W-:-:S09]  /*0ce0*/  UISETP.GE.AND UP0, UPT, UR8, URZ, UPT ;  /* 0x0000003f0800728c */ /* 0x000fd2000bf06270 */
[----:B------:R-:W-:Y:S02]  /*0cf0*/  @UP1 UIADD3 UR5, UR5, 0x1, URZ ;  /* 0x0000000105051890 */ /* 0x000fe4000fffe03f */
[----:B------:R-:W-:-:S05]  /*0d00*/  UISETP.NE.AND UP1, UPT, UR7, URZ, UPT ;  /* 0x0000003f0700728c */ /* 0x000fca000bf25270 */
[----:B------:R-:W-:Y:S02]  /*0d10*/  UMOV UR4, UR5 ;  /* 0x0000000500047c82 */ /* 0x000fe40008000000 */
[----:B------:R-:W-:-:S04]  /*0d20*/  @!UP0 UIADD3 UR4, -UR4, URZ, URZ ;  /* 0x0000003f04048290 */ /* 0x000fc8000fffe13f */
[----:B------:R-:W-:-:S12]  /*0d30*/  @!UP1 ULOP3.LUT UR4, URZ, UR7, URZ, 0x33, !UPT ;  /* 0x000000073f049292 */ /* 0x000fd8000f8e333f */
.L_x_9:
[----:B------:R-:W-:Y:S01]  /*0d40*/  UIMAD UR37, UR37, UR4, URZ ;  /* 0x00000004252572a4 */ /* 0x000fe2000f8e023f */
[----:B------:R-:W-:Y:S01]  /*0d50*/  IMAD.U32 R0, RZ, RZ, UR6 ;  /* 0x00000006ff007e24 */ /* 0x000fe2000f8e00ff */
[----:B------:R-:W-:Y:S01]  /*0d60*/  MOV R3, UR4 ;  /* 0x0000000400037c02 */ /* 0x000fe20008000f00 */
[----:B------:R-:W-:Y:S01]  /*0d70*/  VIADD R17, R22, 0xffffff80 ;  /* 0xffffff8016117836 */ /* 0x000fe20000000000 */
[----:B------:R-:W-:Y:S01]  /*0d80*/  PLOP3.LUT P0, PT, PT, PT, PT, 0x80, 0x0 ;  /* 0x000000000000781c */ /* 0x000fe20003f0f070 */
[----:B------:R-:W-:Y:S01]  /*0d90*/  IMAD.MOV.U32 R23, RZ, RZ, RZ ;  /* 0x000000ffff177224 */ /* 0x000fe200078e00ff */
[----:B------:R-:W-:Y:S02]  /*0da0*/  VIADDMNMX R0, R3, UR37, R0, PT ;  /* 0x0000002503007c46 */ /* 0x000fe4000b800100 */
[----:B------:R-:W-:Y:S02]  /*0db0*/  CS2R R118, SRZ ;  /* 0x0000000000767805 */ /* 0x000fe4000001ff00 */
[----:B------:R-:W-:-:S02]  /*0dc0*/  CS2R R28, SRZ ;  /* 0x00000000001c7805 */ /* 0x000fc4000001ff00 */
[----:B------:R-:W-:Y:S02]  /*0dd0*/  CS2R R30, SRZ ;  /* 0x00000000001e7805 */ /* 0x000fe4000001ff00 */
[----:B------:R-:W-:Y:S01]  /*0de0*/  R2UR UR43, R0 ;  /* 0x00000000002b72ca */ /* 0x000fe200000e0000 */
[----:B------:R-:W-:Y:S01]  /*0df0*/  IMAD.MOV.U32 R0, RZ, RZ, RZ ;  /* 0x000000ffff007224 */ /* 0x000fe200078e00ff */
[----:B------:R-:W-:Y:S02]  /*0e00*/  CS2R R20, SRZ ;  /* 0x0000000000147805 */ /* 0x000fe4000001ff00 */
[----:B------:R-:W-:Y:S02]  /*0e10*/  CS2R R24, SRZ ;  /* 0x0000000000187805 */ /* 0x000fe4000001ff00 */
[----:B------:R-:W-:Y:S02]  /*0e20*/  CS2R R14, SRZ ;  /* 0x00000000000e7805 */ /* 0x000fe4000001ff00 */
[----:B------:R-:W-:-:S02]  /*0e30*/  CS2R R18, SRZ ;  /* 0x0000000000127805 */ /* 0x000fc4000001ff00 */
[----:B------:R-:W-:Y:S02]  /*0e40*/  CS2R R10, SRZ ;  /* 0x00000000000a7805 */ /* 0x000fe4000001ff00 */
[----:B------:R-:W-:Y:S02]  /*0e50*/  CS2R R12, SRZ ;  /* 0x00000000000c7805 */ /* 0x000fe4000001ff00 */
[----:B------:R-:W-:Y:S02]  /*0e60*/  CS2R R6, SRZ ;  /* 0x0000000000067805 */ /* 0x000fe4000001ff00 */
[----:B------:R-:W-:Y:S02]  /*0e70*/  CS2R R8, SRZ ;  /* 0x0000000000087805 */ /* 0x000fe4000001ff00 */
[----:B------:R-:W-:Y:S02]  /*0e80*/  CS2R R4, SRZ ;  /* 0x0000000000047805 */ /* 0x000fe4000001ff00 */
[----:B------:R-:W-:-:S02]  /*0e90*/  CS2R R32, SRZ ;  /* 0x0000000000207805 */ /* 0x000fc4000001ff00 */
[----:B------:R-:W-:Y:S01]  /*0ea0*/  CS2R R2, SRZ ;  /* 0x0000000000027805 */ /* 0x000fe2000001ff00 */
[----:B------:R-:W-:Y:S01]  /*0eb0*/  UISETP.GT.AND UP0, UPT, UR43, UR37, UPT ;  /* 0x000000252b00728c */ /* 0x000fe2000bf04270 */
[----:B------:R-:W-:Y:S02]  /*0ec0*/  CS2R R26, SRZ ;  /* 0x00000000001a7805 */ /* 0x000fe4000001ff00 */
[----:B------:R-:W-:-:S03]  /*0ed0*/  CS2R R34, SRZ ;  /* 0x0000000000227805 */ /* 0x000fc6000001ff00 */
[----:B------:R-:W-:-:S13]  /*0ee0*/  PLOP3.LUT P1, PT, PT, PT, UP0, 0x80, 0x0 ;  /* 0x000000000000781c */ /* 0x000fda0003f2f008 */
[----:B------:R-:W-:Y:S05]  /*0ef0*/  @!P1 BRA `(.L_x_10) ;  /* 0x0000005800089947 */ /* 0x000fea0003800000 */
[----:B------:R-:W-:Y:S01]  /*0f00*/  SHF.R.S32.HI R18, RZ, 0x1f, R17 ;  /* 0x0000001fff127819 */ /* 0x000fe20000011411 */
[----:B------:R-:W0:Y:S01]  /*0f10*/  S2UR UR6, SR_CgaCtaId ;  /* 0x00000000000679c3 */ /* 0x000e220000008800 */
[----:B------:R-:W-:Y:S02]  /*0f20*/  UMOV UR40, 0x400 ;  /* 0x0000040000287882 */ /* 0x000fe40000000000 */
[----:B------:R-:W-:-:S04]  /*0f30*/  LEA.HI R18, R18, R17, RZ, 0x7 ;  /* 0x0000001112127211 */ /* 0x000fc800078f38ff */
[----:B------:R-:W-:-:S06]  /*0f40*/  SHF.R.S32.HI R0, RZ, 0x7, R18 ;  /* 0x00000007ff007819 */ /* 0x000fcc0000011412 */
[----:B------:R-:W1:Y:S01]  /*0f50*/  SHFL.IDX PT, R0, R0, RZ, 0x1f ;  /* 0x00001fff00007589 */ /* 0x000e6200000e0000 */
[----:B0-----:R-:W-:Y:S01]  /*0f60*/  ULEA UR40, UR6, UR40, 0x18 ;  /* 0x0000002806287291 */ /* 0x001fe2000f8ec03f */
[----:B-1----:R-:W-:-:S13]  /*0f70*/  R2UR UR44, R0 ;  /* 0x00000000002c72ca */ /* 0x002fda00000e0000 */
[----:B------:R-:W-:Y:S02]  /*0f80*/  UIMAD.WIDE UR4, UR44, 0x55555556, URZ ;  /* 0x555555562c0478a5 */ /* 0x000fe4000f8e023f */
[----:B------:R-:W-:Y:S02]  /*0f90*/  UIADD3 UR4, UR40, 0x8400, URZ ;  /* 0x0000840028047890 */ /* 0x000fe4000fffe03f */
[----:B------:R-:W-:Y:S02]  /*0fa0*/  ULEA.HI UR5, UR5, UR5, URZ, 0x1 ;  /* 0x0000000505057291 */ /* 0x000fe4000f8f083f */
[----:B------:R-:W-:Y:S02]  /*0fb0*/  ULOP3.LUT UP0, URZ, UR4, 0x3ff, URZ, 0xc0, !UPT ;  /* 0x000003ff043f7892 */ /* 0x000fe4000f80c03f */
[----:B------:R-:W-:-:S04]  /*0fc0*/  UIMAD UR5, UR5, -0x3, UR44 ;  /* 0xfffffffd050578a4 */ /* 0x000fc8000f8e022c */
[----:B------:R-:W-:Y:S01]  /*0fd0*/  PLOP3.LUT P0, PT, PT, PT, UP0, 0x80, 0x0 ;  /* 0x000000000000781c */ /* 0x000fe20003f0f008 */
[----:B------:R-:W-:-:S04]  /*0fe0*/  ULEA UR5, UR5, UR4, 0xd ;  /* 0x0000000405057291 */ /* 0x000fc8000f8e683f */
[----:B------:R-:W-:-:S04]  /*0ff0*/  USHF.R.U32.HI UR5, URZ, 0x4, UR5 ;  /* 0x000000043f057899 */ /* 0x000fc80008011605 */
[----:B------:R-:W-:-:S04]  /*1000*/  ULOP3.LUT UR45, UR5, 0x3fff, URZ, 0xc0, !UPT ;  /* 0x00003fff052d7892 */ /* 0x000fc8000f8ec03f */
[----:B------:R-:W-:Y:S08]  /*1010*/  @!P0 BRA `(.L_x_11) ;  /* 0x0000000000408947 */ /* 0x000ff00003800000 */
[----:B------:R-:W-:Y:S01]  /*1020*/  MOV R0, 0x0 ;  /* 0x0000000000007802 */ /* 0x000fe20000000f00 */
[----:B------:R-:W-:Y:S01]  /*1030*/  ULDC.64 UR4, c[0x4][0x88] ;  /* 0x0100220000047ab9 */ /* 0x000fe20000000a00 */
[----:B------:R-:W-:Y:S01]  /*1040*/  ULDC.64 UR6, c[0x4][0x28] ;  /* 0x01000a0000067ab9 */ /* 0x000fe20000000a00 */
[----:B------:R-:W-:Y:S01]  /*1050*/  MOV R4, UR4 ;  /* 0x0000000400047c02 */ /* 0x000fe20008000f00 */
[----:B------:R0:W1:Y:S01]  /*1060*/  LDC.64 R2, c[0x4][R0] ;  /* 0x0100000000027b82 */ /* 0x0000620000000a00 */
[----:B------:R-:W-:Y:S01]  /*1070*/  IMAD.U32 R5, RZ, RZ, UR5 ;  /* 0x00000005ff057e24 */ /* 0x000fe2000f8e00ff */
[----:B------:R-:W-:Y:S01]  /*1080*/  ULDC.64 UR4, c[0x4][0x90] ;  /* 0x0100240000047ab9 */ /* 0x000fe20000000a00 */
[----:B------:R-:W-:Y:S01]  /*1090*/  MOV R10, UR6 ;  /* 0x00000006000a7c02 */ /* 0x000fe20008000f00 */
[----:B------:R-:W-:Y:S01]  /*10a0*/  IMAD.U32 R6, RZ, RZ, UR4 ;  /* 0x00000004ff067e24 */ /* 0x000fe2000f8e00ff */
[----:B------:R-:W-:Y:S01]  /*10b0*/  MOV R13, RZ ;  /* 0x000000ff000d7202 */ /* 0x000fe20000000f00 */
[----:B------:R-:W-:-:S02]  /*10c0*/  IMAD.U32 R7, RZ, RZ, UR5 ;  /* 0x00000005ff077e24 */ /* 0x000fc4000f8e00ff */
[----:B------:R-:W-:Y:S02]  /*10d0*/  IMAD.U32 R11, RZ, RZ, UR7 ;  /* 0x00000007ff0b7e24 */ /* 0x000fe4000f8e00ff */
[----:B------:R-:W-:Y:S02]  /*10e0*/  IMAD.MOV.U32 R8, RZ, RZ, 0x70 ;  /* 0x00000070ff087424 */ /* 0x000fe400078e00ff */
[----:B0-----:R-:W-:-:S07]  /*10f0*/  IMAD.MOV.U32 R12, RZ, RZ, 0x1 ;  /* 0x00000001ff0c7424 */ /* 0x001fce00078e00ff */
[----:B------:R-:W-:-:S07]  /*1100*/  LEPC R20, `(.L_x_11) ;  /* 0x000000001014794e */ /* 0x000fce0000000000 */
[----:B-1----:R-:W-:Y:S05]  /*1110*/  CALL.ABS.NOINC R2 ;  /* 0x0000000002007343 */ /* 0x002fea0003c00000 */
.L_x_11:
[----:B------:R-:W-:-:S04]  /*1120*/  SHF.L.U32 R2, RZ, 0x1f, RZ ;  /* 0x0000001fff027819 */ /* 0x000fc800000006ff */
[----:B------:R-:W0:Y:S02]  /*1130*/  SYNCS.PHASECHK.TRANS64.TRYWAIT P0, [UR40+0x16800], R2 ;  /* 0x01680002ff0075a7 */ /* 0x000e240008000168 */
[----:B0-----:R-:W-:Y:S05]  /*1140*/  @!P0 BRA `(.L_x_12) ;  /* 0x000000a4001c8947 */ /* 0x001fea0003800000 */
.L_x_83:
[----:B------:R-:W-:-:S06]  /*1150*/  ULOP3.LUT UR4, UR41, 0x1, URZ, 0xfc, !UPT ;  /* 0x0000000129047892 */ /* 0x000fcc000f8efc3f */
[----:B------:R-:W-:-:S05]  /*1160*/  IMAD.U32 R0, RZ, RZ, UR4 ;  /* 0x00000004ff007e24 */ /* 0x000fca000f8e00ff */
[----:B------:R-:W-:-:S13]  /*1170*/  ISETP.NE.AND P0, PT, R0, 0x3, PT ;  /* 0x000000030000780c */ /* 0x000fda0003f05270 */
[----:B------:R-:W-:Y:S05]  /*1180*/  @!P0 BRA `(.L_x_13) ;  /* 0x0000000000048947 */ /* 0x000fea0003800000 */
[----:B------:R-:W-:Y:S01]  /*1190*/  BPT.TRAP 0x1 ;  /* 0x000000040000795c */ /* 0x000fe20000300000 */
.L_x_13:
[----:B------:R1:W2:Y:S01]  /*11a0*/  SYNCS.PHASECHK.TRANS64.TRYWAIT P1, [UR40+0x16830], R2 ;  /* 0x01683002ff0075a7 */ /* 0x0002a20008020168 */
[----:B------:R-:W-:Y:S05]  /*11b0*/  @!P0 BRA `(.L_x_14) ;  /* 0x0000000000048947 */ /* 0x000fea0003800000 */
[----:B------:R-:W-:Y:S01]  /*11c0*/  BPT.TRAP 0x1 ;  /* 0x000000040000795c */ /* 0x000fe20000300000 */
.L_x_14:
[----:B------:R-:W-:Y:S02]  /*11d0*/  IMAD.U32 R4, RZ, RZ, UR45 ;  /* 0x0000002dff047e24 */ /* 0x000fe4000f8e00ff */
[----:B------:R-:W-:Y:S01]  /*11e0*/  IMAD.MOV.U32 R0, RZ, RZ, RZ ;  /* 0x000000ffff007224 */ /* 0x000fe200078e00ff */
[----:B--2---:R-:W-:Y:S06]  /*11f0*/  @P1 BRA `(.L_x_15) ;  /* 0x0000000000081947 */ /* 0x004fec0003800000 */
[----:B------:R-:W2:Y:S02]  /*1200*/  SYNCS.PHASECHK.TRANS64.TRYWAIT P1, [UR40+0x16830], R2 ;  /* 0x01683002ff0075a7 */ /* 0x000ea40008020168 */
[----:B--2---:R-:W-:Y:S05]  /*1210*/  @!P1 BRA `(.L_x_16) ;  /* 0x000000a400009947 */ /* 0x004fea0003800000 */
.L_x_15:
[----:B------:R-:W-:Y:S05]  /*1220*/  WARPSYNC.ALL ;  /* 0x0000000000007948 */ /* 0x000fea0003800000 */
[----:B------:R-:W-:Y:S01]  /*1230*/  MOV R119, RZ ;  /* 0x000000ff00777202 */ /* 0x000fe20000000f00 */
[----:B0-----:R-:W-:Y:S01]  /*1240*/  IMAD.MOV.U32 R3, RZ, RZ, 0x40000040 ;  /* 0x40000040ff037424 */ /* 0x001fe200078e00ff */
[----:B-1----:R-:W-:Y:S01]  /*1250*/  LOP3.LUT R2, R4, 0x10000, RZ, 0xfc, !PT ;  /* 0x0001000004027812 */ /* 0x002fe200078efcff */
[----:B------:R-:W-:-:S03]  /*1260*/  UIADD3 UR4, UR40, 0xe400, URZ ;  /* 0x0000e40028047890 */ /* 0x000fc6000fffe03f */
[C---:B------:R-:W-:Y:S01]  /*1270*/  R2UR UR8, R2.reuse ;  /* 0x00000000020872ca */ /* 0x040fe200000e0000 */
[----:B------:R-:W-:Y:S01]  /*1280*/  WARPGROUP.ARRIVE ;  /* 0x00000000000079c5 */ /* 0x000fe20000000000 */
[----:B------:R-:W-:Y:S01]  /*1290*/  R2UR UR9, R3 ;  /* 0x00000000030972ca */ /* 0x000fe200000e0000 */
[----:B------:R-:W-:Y:S01]  /*12a0*/  USHF.R.U32.HI UR4, URZ, 0x4, UR4 ;  /* 0x000000043f047899 */ /* 0x000fe20008011604 */
[----:B------:R-:W-:Y:S01]  /*12b0*/  R2UR UR16, R2 ;  /* 0x00000000021072ca */ /* 0x000fe200000e0000 */
[----:B------:R-:W-:Y:S01]  /*12c0*/  UMOV UR11, 0x40000040 ;  /* 0x40000040000b7882 */ /* 0x000fe20000000000 */
[----:B------:R-:W-:Y:S01]  /*12d0*/  UMOV UR13, 0x40000040 ;  /* 0x40000040000d7882 */ /* 0x000fe20000000000 */
[----:B------:R-:W-:Y:S01]  /*12e0*/  ULOP3.LUT UR4, UR4, 0x3fff, URZ, 0xc0, !UPT ;  /* 0x00003fff04047892 */ /* 0x000fe2000f8ec03f */
[----:B------:R-:W0:Y:S01]  /*12f0*/  S2UR UR7, SR_CgaCtaId ;  /* 0x00000000000779c3 */ /* 0x000e220000008800 */
[----:B------:R-:W-:Y:S01]  /*1300*/  UMOV UR15, 0x40000040 ;  /* 0x40000040000f7882 */ /* 0x000fe20000000000 */
[----:B------:R-:W-:Y:S01]  /*1310*/  UMOV UR17, 0x40000040 ;  /* 0x4000004000117882 */ /* 0x000fe20000000000 */
[----:B------:R-:W-:Y:S01]  /*1320*/  ULOP3.LUT UR20, UR4, 0x10000, URZ, 0xfc, !UPT ;  /* 0x0001000004147892 */ /* 0x000fe2000f8efc3f */
[----:B------:R-:W-:-:S03]  /*1330*/  UMOV UR19, 0x40000040 ;  /* 0x4000004000137882 */ /* 0x000fc60000000000 */
[----:B------:R-:W-:Y:S02]  /*1340*/  UIADD3 UR14, UR20, 0x4, URZ ;  /* 0x00000004140e7890 */ /* 0x000fe4000fffe03f */
[----:B------:R-:W-:Y:S01]  /*1350*/  UIADD3 UR12, UR16, 0x4, URZ ;  /* 0x00000004100c7890 */ /* 0x000fe2000fffe03f */
[----:B------:R-:W-:Y:S01]  /*1360*/  UMOV UR10, UR20 ;  /* 0x00000014000a7c82 */ /* 0x000fe20008000000 */
[----:B------:R-:W-:Y:S01]  /*1370*/  UIADD3 UR18, UR20, 0x6, URZ ;  /* 0x0000000614127890 */ /* 0x000fe2000fffe03f */
[----:B------:R-:W-:Y:S01]  /*1380*/  HGMMA.64x128x16.F32.BF16 R24, gdesc[UR8], RZ, !UPT, gsb0 ;  /* 0x01e00000081879f0 */ /* 0x000fe2000c0018ff */
[----:B------:R-:W-:Y:S02]  /*1390*/  UIADD3 UR8, UR16, 0x2, URZ ;  /* 0x0000000210087890 */ /* 0x000fe4000fffe03f */
[----:B------:R-:W-:Y:S01]  /*13a0*/  UIADD3 UR10, UR20, 0x2, URZ ;  /* 0x00000002140a7890 */ /* 0x000fe2000fffe03f */
[----:B------:R-:W-:Y:S01]  /*13b0*/  UMOV UR9, 0x40000040 ;  /* 0x4000004000097882 */ /* 0x000fe20000000000 */
[----:B------:R-:W-:Y:S01]  /*13c0*/  UMOV UR11, 0x40000040 ;  /* 0x40000040000b7882 */ /* 0x000fe20000000000 */
[----:B------:R-:W-:Y:S01]  /*13d0*/  UIADD3 UR16, UR16, 0x6, URZ ;  /* 0x0000000610107890 */ /* 0x000fe2000fffe03f */
[----:B------:R-:W-:-:S02]  /*13e0*/  WARPGROUP.DEPBAR.LE gsb0, 0x0 ;  /* 0x00008000000079c5 */ /* 0x000fc40000010000 */
[----:B------:R-:W-:-:S06]  /*13f0*/  WARPGROUP.ARRIVE ;  /* 0x00000000000079c5 */ /* 0x000fcc0000000000 */
[----:B------:R-:W-:Y:S03]  /*1400*/  HGMMA.64x128x16.F32.BF16 R24, gdesc[UR8], R24, gsb0 ;  /* 0x01e00000081879f0 */ /* 0x000fe60008001818 */
[----:B------:R-:W-:Y:S02]  /*1410*/  WARPGROUP.DEPBAR.LE gsb0, 0x0 ;  /* 0x00008000000079c5 */ /* 0x000fe40000010000 */
[----:B------:R-:W-:-:S07]  /*1420*/  WARPGROUP.ARRIVE ;  /* 0x00000000000079c5 */ /* 0x000fce0000000000 */
[----:B------:R-:W-:Y:S03]  /*1430*/  HGMMA.64x128x16.F32.BF16 R24, gdesc[UR12], R24, gsb0 ;  /* 0x01e000000c1879f0 */ /* 0x000fe60008001818 */
[----:B------:R-:W-:Y:S02]  /*1440*/  WARPGROUP.DEPBAR.LE gsb0, 0x0 ;  /* 0x00008000000079c5 */ /* 0x000fe40000010000 */
[----:B------:R-:W-:-:S07]  /*1450*/  WARPGROUP.ARRIVE ;  /* 0x00000000000079c5 */ /* 0x000fce0000000000 */
[----:B------:R-:W-:Y:S03]  /*1460*/  HGMMA.64x128x16.F32.BF16 R24, gdesc[UR16], R24, gsb0 ;  /* 0x01e00000101879f0 */ /* 0x000fe60008001818 */
[----:B------:R-:W-:Y:S02]  /*1470*/  WARPGROUP.DEPBAR.LE gsb0, 0x0 ;  /* 0x00008000000079c5 */ /* 0x000fe40000010000 */
[----:B0-----:R-:W-:Y:S05]  /*1480*/  @!P0 BRA `(.L_x_17) ;  /* 0x0000000000048947 */ /* 0x001fea0003800000 */
[----:B------:R-:W-:Y:S01]  /*1490*/  BPT.TRAP 0x1 ;  /* 0x000000040000795c */ /* 0x000fe20000300000 */
.L_x_17:
[----:B------:R-:W-:Y:S01]  /*14a0*/  LOP3.LUT R18, R18, 0xffffff80, RZ, 0xc0, !PT ;  /* 0xffffff8012127812 */ /* 0x000fe200078ec0ff */
[----:B------:R-:W-:Y:S01]  /*14b0*/  ULDC UR4, c[0x0][0x9d8] ;  /* 0x0002760000047ab9 */ /* 0x000fe20000000800 */
[----:B------:R-:W-:Y:S01]  /*14c0*/  ULDC UR5, c[0x0][0x988] ;  /* 0x0002620000057ab9 */ /* 0x000fe20000000800 */
[----:B------:R-:W-:Y:S01]  /*14d0*/  FMUL.FTZ R19, R40, UR4 ;  /* 0x0000000428137c20 */ /* 0x000fe20008410000 */
[----:B------:R-:W-:Y:S01]  /*14e0*/  FMUL.FTZ R40, R59, UR4 ;  /* 0x000000043b287c20 */ /* 0x000fe20008410000 */
[----:B------:R-:W-:Y:S02]  /*14f0*/  IMAD.IADD R18, R17, 0x1, -R18 ;  /* 0x0000000111127824 */ /* 0x000fe400078e0a12 */
[----:B------:R-:W-:Y:S01]  /*1500*/  FMUL.FTZ R7, R26, UR4 ;  /* 0x000000041a077c20 */ /* 0x000fe20008410000 */
[----:B------:R-:W-:Y:S01]  /*1510*/  FMUL.FTZ R9, R27, UR4 ;  /* 0x000000041b097c20 */ /* 0x000fe20008410000 */
[----:B------:R-:W-:Y:S01]  /*1520*/  FMUL.FTZ R13, R30, UR4 ;  /* 0x000000041e0d7c20 */ /* 0x000fe20008410000 */
[----:B------:R-:W-:Y:S01]  /*1530*/  FMUL.FTZ R15, R31, UR4 ;  /* 0x000000041f0f7c20 */ /* 0x000fe20008410000 */
[----:B------:R-:W-:Y:S01]  /*1540*/  SHF.R.S32.HI R59, RZ, 0x1f, R18 ;  /* 0x0000001fff3b7819 */ /* 0x000fe20000011412 */
[----:B------:R-:W-:Y:S01]  /*1550*/  FMUL.FTZ R4, R24, UR4 ;  /* 0x0000000418047c20 */ /* 0x000fe20008410000 */
[----:B------:R-:W0:Y:S01]  /*1560*/  MUFU.TANH R7, R7 ;  /* 0x0000000700077308 */ /* 0x000e220000002400 */
[----:B------:R-:W-:Y:S01]  /*1570*/  FMUL.FTZ R24, R34, UR4 ;  /* 0x0000000422187c20 */ /* 0x000fe20008410000 */
[----:B------:R-:W-:Y:S01]  /*1580*/  LEA.HI R59, R59, R18, RZ, 0x2 ;  /* 0x000000123b3b7211 */ /* 0x000fe200078f10ff */
[----:B------:R-:W-:Y:S01]  /*1590*/  FMUL.FTZ R5, R25, UR4 ;  /* 0x0000000419057c20 */ /* 0x000fe20008410000 */
[----:B------:R-:W-:Y:S01]  /*15a0*/  FMUL.FTZ R25, R35, UR4 ;  /* 0x0000000423197c20 */ /* 0x000fe20008410000 */
[----:B------:R-:W-:Y:S01]  /*15b0*/  FMUL.FTZ R8, R29, UR4 ;  /* 0x000000041d087c20 */ /* 0x000fe20008410000 */
[----:B------:R-:W-:Y:S01]  /*15c0*/  LOP3.LUT R59, R59, 0x7ffffffc, RZ, 0xc0, !PT ;  /* 0x7ffffffc3b3b7812 */ /* 0x000fe200078ec0ff */
[----:B------:R-:W-:Y:S01]  /*15d0*/  FMUL.FTZ R29, R38, UR4 ;  /* 0x00000004261d7c20 */ /* 0x000fe20008410000 */
[----:B------:R-:W1:Y:S01]  /*15e0*/  MUFU.TANH R9, R9 ;  /* 0x0000000900097308 */ /* 0x000e620000002400 */
[----:B------:R-:W-:Y:S01]  /*15f0*/  FMUL.FTZ R27, R49, UR4 ;  /* 0x00000004311b7c20 */ /* 0x000fe20008410000 */
[----:B------:R-:W-:Y:S01]  /*1600*/  FMUL.FTZ R49, R62, UR4 ;  /* 0x000000043e317c20 */ /* 0x000fe20008410000 */
[----:B------:R-:W-:Y:S01]  /*1610*/  IMAD.IADD R59, R18, 0x1, -R59 ;  /* 0x00000001123b7824 */ /* 0x000fe200078e0a3b */
[----:B------:R-:W-:Y:S01]  /*1620*/  MOV R18, 0xfffffffe ;  /* 0xfffffffe00127802 */ /* 0x000fe20000000f00 */
[----:B------:R-:W-:Y:S01]  /*1630*/  FMUL.FTZ R6, R28, UR4 ;  /* 0x000000041c067c20 */ /* 0x000fe20008410000 */
[----:B------:R-:W-:Y:S01]  /*1640*/  FMUL.FTZ R11, R37, UR4 ;  /* 0x00000004250b7c20 */ /* 0x000fe20008410000 */
[----:B------:R-:W-:Y:S01]  /*1650*/  FMUL.FTZ R28, R39, UR4 ;  /* 0x00000004271c7c20 */ /* 0x000fe20008410000 */
[----:B------:R-:W2:Y:S01]  /*1660*/  MUFU.TANH R13, R13 ;  /* 0x0000000d000d7308 */ /* 0x000ea20000002400 */
[----:B------:R-:W-:-:S02]  /*1670*/  IMAD R59, R59, R18, 0x80 ;  /* 0x000000803b3b7424 */ /* 0x000fc400078e0212 */
[----:B------:R-:W-:Y:S01]  /*1680*/  FMUL.FTZ R37, R50, UR4 ;  /* 0x0000000432257c20 */ /* 0x000fe20008410000 */
[----:B------:R-:W-:Y:S02]  /*1690*/  IMAD.U32 R18, RZ, RZ, UR43 ;  /* 0x0000002bff127e24 */ /* 0x000fe4000f8e00ff */
[----:B------:R-:W-:Y:S01]  /*16a0*/  FMUL.FTZ R50, R64, UR4 ;  /* 0x0000000440327c20 */ /* 0x000fe20008410000 */
[----:B------:R-:W-:Y:S02]  /*16b0*/  VIADD R59, R59, UR42 ;  /* 0x0000002a3b3b7c36 */ /* 0x000fe40008000000 */
[----:B------:R-:W-:Y:S01]  /*16c0*/  FMUL.FTZ R12, R33, UR4 ;  /* 0x00000004210c7c20 */ /* 0x000fe20008410000 */
[----:B------:R-:W-:Y:S01]  /*16d0*/  FMUL.FTZ R33, R42, UR4 ;  /* 0x000000042a217c20 */ /* 0x000fe20008410000 */
[----:B------:R-:W3:Y:S01]  /*16e0*/  MUFU.TANH R15, R15 ;  /* 0x0000000f000f7308 */ /* 0x000ee20000002400 */
[----:B------:R-:W-:Y:S02]  /*16f0*/  IMAD R59, R18, -0x80, R59 ;  /* 0xffffff80123b7824 */ /* 0x000fe400078e023b */
[----:B------:R-:W-:Y:S01]  /*1700*/  FMUL.FTZ R39, R54, UR4 ;  /* 0x0000000436277c20 */ /* 0x000fe20008410000 */
[----:B------:R-:W-:Y:S01]  /*1710*/  FMUL.FTZ R54, R68, UR4 ;  /* 0x0000000444367c20 */ /* 0x000fe20008410000 */
[----:B------:R-:W-:Y:S01]  /*1720*/  FMUL.FTZ R10, R32, UR4 ;  /* 0x00000004200a7c20 */ /* 0x000fe20008410000 */
[----:B------:R-:W-:Y:S01]  /*1730*/  FMUL.FTZ R30, R43, UR4 ;  /* 0x000000042b1e7c20 */ /* 0x000fe20008410000 */
[----:B------:R-:W-:Y:S01]  /*1740*/  ISETP.GT.AND P2, PT, R59, RZ, PT ;  /* 0x000000ff3b00720c */ /* 0x000fe20003f44270 */
[----:B------:R-:W-:Y:S01]  /*1750*/  FMUL.FTZ R31, R53, UR4 ;  /* 0x00000004351f7c20 */ /* 0x000fe20008410000 */
[----:B------:R-:W4:Y:S01]  /*1760*/  MUFU.TANH R24, R24 ;  /* 0x0000001800187308 */ /* 0x000f220000002400 */
[C---:B------:R-:W-:Y:S01]  /*1770*/  ISETP.GT.AND P1, PT, R59.reuse, 0x1, PT ;  /* 0x000000013b00780c */ /* 0x040fe20003f24270 */
[----:B------:R-:W-:Y:S01]  /*1780*/  FMUL.FTZ R53, R66, UR4 ;  /* 0x0000000442357c20 */ /* 0x000fe20008410000 */
[----:B------:R-:W-:Y:S01]  /*1790*/  ISETP.GT.AND P6, PT, R59, 0x8, PT ;  /* 0x000000083b00780c */ /* 0x000fe20003fc4270 */
[----:B------:R-:W-:Y:S01]  /*17a0*/  FMUL.FTZ R35, R46, UR4 ;  /* 0x000000042e237c20 */ /* 0x000fe20008410000 */
[----:B0-----:R-:W-:Y:S01]  /*17b0*/  FSEL R62, R7, -INF , P2 ;  /* 0xff800000073e7808 */ /* 0x001fe20001000000 */
[----:B------:R-:W-:Y:S01]  /*17c0*/  FMUL.FTZ R43, R58, UR4 ;  /* 0x000000043a2b7c20 */ /* 0x000fe20008410000 */
[----:B-1----:R-:W-:Y:S01]  /*17d0*/  FSEL R9, R9, -INF , P1 ;  /* 0xff80000009097808 */ /* 0x002fe20000800000 */
[----:B------:R-:W0:Y:S01]  /*17e0*/  MUFU.TANH R4, R4 ;  /* 0x0000000400047308 */ /* 0x000e220000002400 */
[----:B------:R-:W-:Y:S01]  /*17f0*/  ISETP.GT.AND P5, PT, R59, 0x9, PT ;  /* 0x000000093b00780c */ /* 0x000fe20003fa4270 */
[----:B------:R-:W-:Y:S01]  /*1800*/  FMUL.FTZ R58, R72, UR4 ;  /* 0x00000004483a7c20 */ /* 0x000fe20008410000 */
[----:B--2---:R-:W-:Y:S01]  /*1810*/  FSEL R64, R13, -INF , P6 ;  /* 0xff8000000d407808 */ /* 0x004fe20003000000 */
[----:B------:R-:W-:Y:S01]  /*1820*/  FMUL.FTZ R14, R36, UR4 ;  /* 0x00000004240e7c20 */ /* 0x000fe20008410000 */
[----:B------:R-:W-:Y:S01]  /*1830*/  FMNMX.FTZ R7, R62, R9, !PT ;  /* 0x000000093e077209 */ /* 0x000fe20007810000 */
[----:B------:R-:W-:Y:S01]  /*1840*/  FMUL.FTZ R34, R47, UR4 ;  /* 0x000000042f227c20 */ /* 0x000fe20008410000 */
[----:B------:R-:W-:Y:S01]  /*1850*/  ISETP.GT.AND P4, PT, R59, 0x10, PT ;  /* 0x000000103b00780c */ /* 0x000fe20003f84270 */
[----:B------:R-:W1:Y:S01]  /*1860*/  MUFU.TANH R25, R25 ;  /* 0x0000001900197308 */ /* 0x000e620000002400 */
[----:B---3--:R-:W-:Y:S01]  /*1870*/  FSEL R68, R15, -INF , P5 ;  /* 0xff8000000f447808 */ /* 0x008fe20002800000 */
[----:B------:R-:W-:Y:S01]  /*1880*/  FMUL.FTZ R74, R74, UR4 ;  /* 0x000000044a4a7c20 */ /* 0x000fe20008410000 */
[----:B------:R-:W-:Y:S01]  /*1890*/  FMNMX.FTZ R7, R64, R7, !PT ;  /* 0x0000000740077209 */ /* 0x000fe20007810000 */
[----:B------:R-:W-:Y:S01]  /*18a0*/  FMUL.FTZ R122, R82, UR4 ;  /* 0x00000004527a7c20 */ /* 0x000fe20008410000 */
[----:B------:R-:W-:Y:S01]  /*18b0*/  ISETP.GT.AND P3, PT, R59, 0x11, PT ;  /* 0x000000113b00780c */ /* 0x000fe20003f64270 */
[----:B------:R-:W-:Y:S01]  /*18c0*/  FMUL.FTZ R36, R51, UR4 ;  /* 0x0000000433247c20 */ /* 0x000fe20008410000 */
[----:B----4-:R-:W-:Y:S01]  /*18d0*/  FSEL R66, R24, -INF , P4 ;  /* 0xff80000018427808 */ /* 0x010fe20002000000 */
[----:B------:R-:W2:Y:S01]  /*18e0*/  MUFU.TANH R5, R5 ;  /* 0x0000000500057308 */ /* 0x000ea20000002400 */
[----:B------:R-:W-:Y:S01]  /*18f0*/  FMNMX.FTZ R7, R68, R7, !PT ;  /* 0x0000000744077209 */ /* 0x000fe20007810000 */
[----:B------:R-:W-:Y:S01]  /*1900*/  FMUL.FTZ R118, R78, UR4 ;  /* 0x000000044e767c20 */ /* 0x000fe20008410000 */
[----:B0-----:R-:W-:Y:S01]  /*1910*/  FSEL R4, R4, -INF , P2 ;  /* 0xff80000004047808 */ /* 0x001fe20001000000 */
[----:B------:R-:W-:Y:S01]  /*1920*/  FMUL.FTZ R20, R41, UR4 ;  /* 0x0000000429147c20 */ /* 0x000fe20008410000 */
[----:B------:R-:W-:Y:S01]  /*1930*/  ISETP.GT.AND P2, PT, R59, 0x18, PT ;  /* 0x000000183b00780c */ /* 0x000fe20003f44270 */
[----:B------:R-:W-:Y:S01]  /*1940*/  FMUL.FTZ R42, R56, UR4 ;  /* 0x00000004382a7c20 */ /* 0x000fe20008410000 */
[----:B------:R-:W-:Y:S01]  /*1950*/  FMNMX.FTZ R7, R66, R7, !PT ;  /* 0x0000000742077209 */ /* 0x000fe20007810000 */
[----:B------:R-:W0:Y:S01]  /*1960*/  MUFU.TANH R29, R29 ;  /* 0x0000001d001d7308 */ /* 0x000e220000002400 */
[----:B-1----:R-:W-:Y:S01]  /*1970*/  FSEL R72, R25, -INF , P3 ;  /* 0xff80000019487808 */ /* 0x002fe20001800000 */
[----:B------:R-:W-:Y:S01]  /*1980*/  FMUL.FTZ R56, R70, UR4 ;  /* 0x0000000446387c20 */ /* 0x000fe20008410000 */
[----:B------:R-:W-:Y:S01]  /*1990*/  FMUL.FTZ R86, R86, UR4 ;  /* 0x0000000456567c20 */ /* 0x000fe20008410000 */
[----:B------:R-:W-:Y:S01]  /*19a0*/  FMUL.FTZ R23, R44, UR4 ;  /* 0x000000042c177c20 */ /* 0x000fe20008410000 */
[----:B------:R-:W-:Y:S01]  /*19b0*/  FMNMX.FTZ R7, R72, R7, !PT ;  /* 0x0000000748077209 */ /* 0x000fe20007810000 */
[----:B------:R-:W-:Y:S01]  /*19c0*/  FMUL.FTZ R38, R55, UR4 ;  /* 0x0000000437267c20 */ /* 0x000fe20008410000 */
[----:B------:R-:W-:Y:S01]  /*19d0*/  FMUL.FTZ R21, R45, UR4 ;  /* 0x000000042d157c20 */ /* 0x000fe20008410000 */
[----:B------:R-:W1:Y:S01]  /*19e0*/  MUFU.TANH R6, R6 ;  /* 0x0000000600067308 */ /* 0x000e620000002400 */
[----:B--2---:R-:W-:Y:S01]  /*19f0*/  FSEL R5, R5, -INF , P1 ;  /* 0xff80000005057808 */ /* 0x004fe20000800000 */
[----:B------:R-:W-:Y:S01]  /*1a00*/  FMUL.FTZ R26, R48, UR4 ;  /* 0x00000004301a7c20 */ /* 0x000fe20008410000 */
[----:B------:R-:W-:Y:S01]  /*1a10*/  ISETP.GT.AND P1, PT, R59, 0x19, PT ;  /* 0x000000193b00780c */ /* 0x000fe20003f24270 */
[----:B------:R-:W-:Y:S01]  /*1a20*/  FMUL.FTZ R32, R52, UR4 ;  /* 0x0000000434207c20 */ /* 0x000fe20008410000 */
[----:B------:R-:W-:Y:S01]  /*1a30*/  FMUL.FTZ R47, R63, UR4 ;  /* 0x000000043f2f7c20 */ /* 0x000fe20008410000 */
[----:B------:R-:W-:Y:S01]  /*1a40*/  FMUL.FTZ R51, R67, UR4 ;  /* 0x0000000443337c20 */ /* 0x000fe20008410000 */
[----:B------:R-:W-:Y:S01]  /*1a50*/  FMUL.FTZ R44, R57, UR4 ;  /* 0x00000004392c7c20 */ /* 0x000fe20008410000 */
[----:B------:R-:W-:Y:S01]  /*1a60*/  MUFU.TANH R28, R28 ;  /* 0x0000001c001c7308 */ /* 0x000fe20000002400 */
[----:B0-----:R-:W-:Y:S01]  /*1a70*/  FSEL R82, R29, -INF , P2 ;  /* 0xff8000001d527808 */ /* 0x001fe20001000000 */
[----:B------:R-:W-:Y:S01]  /*1a80*/  FMUL.FTZ R46, R60, UR4 ;  /* 0x000000043c2e7c20 */ /* 0x000fe20008410000 */
[----:B------:R-:W-:Y:S01]  /*1a90*/  FMUL.FTZ R55, R71, UR4 ;  /* 0x0000000447377c20 */ /* 0x000fe20008410000 */
[----:B------:R-:W-:Y:S01]  /*1aa0*/  FMUL.FTZ R48, R61, UR4 ;  /* 0x000000043d307c20 */ /* 0x000fe20008410000 */
[----:B------:R-:W-:Y:S01]  /*1ab0*/  FMNMX.FTZ R7, R82, R7, !PT ;  /* 0x0000000752077209 */ /* 0x000fe20007810000 */
[----:B------:R-:W-:Y:S01]  /*1ac0*/  FMUL.FTZ R57, R75, UR4 ;  /* 0x000000044b397c20 */ /* 0x000fe20008410000 */
[----:B------:R-:W-:Y:S01]  /*1ad0*/  FMUL.FTZ R52, R65, UR4 ;  /* 0x0000000441347c20 */ /* 0x000fe20008410000 */
[----:B------:R-:W0:Y:S01]  /*1ae0*/  MUFU.TANH R8, R8 ;  /* 0x0000000800087308 */ /* 0x000e220000002400 */
[----:B-1----:R-:W-:Y:S01]  /*1af0*/  FSEL R6, R6, -INF , P6 ;  /* 0xff80000006067808 */ /* 0x002fe20003000000 */
[----:B------:R-:W-:Y:S01]  /*1b00*/  FMUL.FTZ R120, R79, UR4 ;  /* 0x000000044f787c20 */ /* 0x000fe20008410000 */
[----:B------:R-:W-:Y:S01]  /*1b10*/  ISETP.GT.AND P6, PT, R59, 0x20, PT ;  /* 0x000000203b00780c */ /* 0x000fe20003fc4270 */
[----:B------:R-:W-:Y:S01]  /*1b20*/  FMUL.FTZ R41, R69, UR4 ;  /* 0x0000000445297c20 */ /* 0x000fe20008410000 */
[----:B------:R-:W-:Y:S01]  /*1b30*/  FMUL.FTZ R83, R83, UR4 ;  /* 0x0000000453537c20 */ /* 0x000fe20008410000 */
[----:B------:R-:W-:Y:S01]  /*1b40*/  FMUL.FTZ R45, R73, UR4 ;  /* 0x00000004492d7c20 */ /* 0x000fe20008410000 */
[----:B------:R-:W-:Y:S01]  /*1b50*/  FMUL.FTZ R87, R87, UR4 ;  /* 0x0000000457577c20 */ /* 0x000fe20008410000 */
[----:B------:R-:W1:Y:S01]  /*1b60*/  MUFU.TANH R33, R33 ;  /* 0x0000002100217308 */ /* 0x000e620000002400 */
[----:B------:R-:W-:Y:S01]  /*1b70*/  P2R R88, PR, RZ, 0x1 ;  /* 0x00000001ff587803 */ /* 0x000fe20000000000 */
[----:B------:R-:W-:Y:S01]  /*1b80*/  FMUL.FTZ R76, R76, UR4 ;  /* 0x000000044c4c7c20 */ /* 0x000fe20008410000 */
[----:B------:R-:W-:Y:S01]  /*1b90*/  FMUL.FTZ R77, R77, UR4 ;  /* 0x000000044d4d7c20 */ /* 0x000fe20008410000 */
[----:B------:R-:W-:Y:S01]  /*1ba0*/  FMUL.FTZ R80, R80, UR4 ;  /* 0x0000000450507c20 */ /* 0x000fe20008410000 */
[----:B------:R-:W-:Y:S01]  /*1bb0*/  FMUL.FTZ R81, R81, UR4 ;  /* 0x0000000451517c20 */ /* 0x000fe20008410000 */
[----:B------:R-:W-:Y:S01]  /*1bc0*/  FMUL.FTZ R84, R84, UR4 ;  /* 0x0000000454547c20 */ /* 0x000fe20008410000 */
[----:B------:R-:W-:Y:S01]  /*1bd0*/  FMUL.FTZ R85, R85, UR4 ;  /* 0x0000000455557c20 */ /* 0x000fe20008410000 */
[----:B------:R-:W2:Y:S01]  /*1be0*/  MUFU.TANH R10, R10 ;  /* 0x0000000a000a7308 */ /* 0x000ea20000002400 */
[----:B0-----:R-:W-:Y:S01]  /*1bf0*/  FSEL R8, R8, -INF , P5 ;  /* 0xff80000008087808 */ /* 0x001fe20002800000 */
[----:B------:R-:W-:Y:S01]  /*1c00*/  UIADD3 UR21, UR43, -0x2, URZ ;  /* 0xfffffffe2b157890 */ /* 0x000fe2000fffe03f */
[----:B------:R-:W-:Y:S01]  /*1c10*/  ISETP.GT.AND P5, PT, R59, 0x21, PT ;  /* 0x000000213b00780c */ /* 0x000fe20003fa4270 */
[----:B------:R-:W-:Y:S01]  /*1c20*/  UIADD3 UR4, UR40, 0x16840, URZ ;  /* 0x0001684028047890 */ /* 0x000fe2000fffe03f */
[--C-:B------:R-:W-:Y:S01]  /*1c30*/  IMAD.MOV.U32 R117, RZ, RZ, R119.reuse ;  /* 0x000000ffff757224 */ /* 0x100fe200078e0077 */
[----:B------:R-:W-:Y:S01]  /*1c40*/  UISETP.GE.AND UP0, UPT, UR21, UR37, UPT ;  /* 0x000000251500728c */ /* 0x000fe2000bf06270 */
[--C-:B------:R-:W-:Y:S01]  /*1c50*/  IMAD.MOV.U32 R115, RZ, RZ, R119.reuse ;  /* 0x000000ffff737224 */ /* 0x100fe200078e0077 */
[----:B------:R-:W0:Y:S01]  /*1c60*/  MUFU.TANH R30, R30 ;  /* 0x0000001e001e7308 */ /* 0x000e220000002400 */
[----:B-1----:R-:W-:Y:S01]  /*1c70*/  FSEL R78, R33, -INF , P6 ;  /* 0xff800000214e7808 */ /* 0x002fe20003000000 */
[----:B------:R-:W-:Y:S01]  /*1c80*/  UPRMT UR4, UR7, 0x654, UR4 ;  /* 0x0000065407047896 */ /* 0x000fe20008000004 */
[----:B------:R-:W-:-:S02]  /*1c90*/  IMAD.MOV.U32 R113, RZ, RZ, R119 ;  /* 0x000000ffff717224 */ /* 0x000fc400078e0077 */
[--C-:B------:R-:W-:Y:S02]  /*1ca0*/  IMAD.MOV.U32 R111, RZ, RZ, R119.reuse ;  /* 0x000000ffff6f7224 */ /* 0x100fe400078e0077 */
[--C-:B------:R-:W-:Y:S01]  /*1cb0*/  IMAD.MOV.U32 R109, RZ, RZ, R119.reuse ;  /* 0x000000ffff6d7224 */ /* 0x100fe200078e0077 */
[----:B------:R-:W1:Y:S01]  /*1cc0*/  MUFU.TANH R12, R12 ;  /* 0x0000000c000c7308 */ /* 0x000e620000002400 */
[----:B--2---:R-:W-:Y:S01]  /*1cd0*/  FSEL R10, R10, -INF , P4 ;  /* 0xff8000000a0a7808 */ /* 0x004fe20002000000 */
[--C-:B------:R-:W-:Y:S01]  /*1ce0*/  IMAD.MOV.U32 R107, RZ, RZ, R119.reuse ;  /* 0x000000ffff6b7224 */ /* 0x100fe200078e0077 */
[----:B------:R-:W-:Y:S01]  /*1cf0*/  ISETP.GT.AND P4, PT, R59, 0x28, PT ;  /* 0x000000283b00780c */ /* 0x000fe20003f84270 */
[----:B------:R-:W-:Y:S01]  /*1d00*/  SYNCS.ARRIVE.TRANS64.RED.A1T0 RZ, [UR4], RZ ;  /* 0x000000ffffff79a7 */ /* 0x000fe20008100404 */
[----:B------:R-:W-:Y:S01]  /*1d10*/  UMOV UR4, URZ ;  /* 0x0000003f00047c82 */ /* 0x000fe20008000000 */
[--C-:B------:R-:W-:Y:S02]  /*1d20*/  IMAD.MOV.U32 R105, RZ, RZ, R119.reuse ;  /* 0x000000ffff697224 */ /* 0x100fe400078e0077 */
[----:B------:R-:W-:Y:S01]  /*1d30*/  MUFU.TANH R35, R35 ;  /* 0x0000002300237308 */ /* 0x000fe20000002400 */
[----:B0-----:R-:W-:Y:S01]  /*1d40*/  FSEL R70, R30, -INF , P5 ;  /* 0xff8000001e467808 */ /* 0x001fe20002800000 */
[----:B------:R-:W-:-:S02]  /*1d50*/  IMAD.MOV.U32 R103, RZ, RZ, R119 ;  /* 0x000000ffff677224 */ /* 0x000fc400078e0077 */
[--C-:B------:R-:W-:Y:S02]  /*1d60*/  IMAD.MOV.U32 R101, RZ, RZ, R119.reuse ;  /* 0x000000ffff657224 */ /* 0x100fe400078e0077 */
[--C-:B------:R-:W-:Y:S02]  /*1d70*/  IMAD.MOV.U32 R99, RZ, RZ, R119.reuse ;  /* 0x000000ffff637224 */ /* 0x100fe400078e0077 */
[----:B------:R-:W0:Y:S01]  /*1d80*/  MUFU.TANH R14, R14 ;  /* 0x0000000e000e7308 */ /* 0x000e220000002400 */
[----:B-1----:R-:W-:Y:S01]  /*1d90*/  FSEL R12, R12, -INF , P3 ;  /* 0xff8000000c0c7808 */ /* 0x002fe20001800000 */
[--C-:B------:R-:W-:Y:S01]  /*1da0*/  IMAD.MOV.U32 R97, RZ, RZ, R119.reuse ;  /* 0x000000ffff617224 */ /* 0x100fe200078e0077 */
[----:B------:R-:W-:Y:S01]  /*1db0*/  ISETP.GT.AND P3, PT, R59, 0x29, PT ;  /* 0x000000293b00780c */ /* 0x000fe20003f64270 */
[--C-:B------:R-:W-:Y:S02]  /*1dc0*/  IMAD.MOV.U32 R95, RZ, RZ, R119.reuse ;  /* 0x000000ffff5f7224 */ /* 0x100fe400078e0077 */
[----:B------:R-:W-:-:S02]  /*1dd0*/  IMAD.MOV.U32 R93, RZ, RZ, R119 ;  /* 0x000000ffff5d7224 */ /* 0x000fc400078e0077 */
[----:B------:R-:W1:Y:S01]  /*1de0*/  MUFU.TANH R34, R34 ;  /* 0x0000002200227308 */ /* 0x000e620000002400 */
[--C-:B------:R-:W-:Y:S02]  /*1df0*/  IMAD.MOV.U32 R91, RZ, RZ, R119.reuse ;  /* 0x000000ffff5b7224 */ /* 0x100fe400078e0077 */
[----:B------:R-:W-:-:S05]  /*1e00*/  IMAD.MOV.U32 R89, RZ, RZ, R119 ;  /* 0x000000ffff597224 */ /* 0x000fca00078e0077 */
[----:B------:R2:W-:Y:S01]  /*1e10*/  MUFU.TANH R17, R74 ;  /* 0x0000004a00117308 */ /* 0x0005e20000002400 */
[----:B0-----:R-:W-:Y:S02]  /*1e20*/  FSEL R14, R14, -INF , P2 ;  /* 0xff8000000e0e7808 */ /* 0x001fe40001000000 */
[----:B------:R-:W-:-:S05]  /*1e30*/  ISETP.GT.AND P2, PT, R59, 0x30, PT ;  /* 0x000000303b00780c */ /* 0x000fca0003f44270 */
[----:B------:R-:W0:Y:S01]  /*1e40*/  MUFU.TANH R11, R11 ;  /* 0x0000000b000b7308 */ /* 0x000e220000002400 */
[----:B--2---:R-:W-:Y:S02]  /*1e50*/  FSEL R74, R28, -INF , P1 ;  /* 0xff8000001c4a7808 */ /* 0x004fe40000800000 */
[----:B-1----:R-:W-:Y:S02]  /*1e60*/  FSEL R90, R34, -INF , P3 ;  /* 0xff800000225a7808 */ /* 0x002fe40001800000 */
[----:B------:R-:W-:-:S03]  /*1e70*/  FMNMX.FTZ R7, R74, R7, !PT ;  /* 0x000000074a077209 */ /* 0x000fc60007810000 */
[----:B------:R-:W1:Y:S01]  /*1e80*/  MUFU.TANH R37, R37 ;  /* 0x0000002500257308 */ /* 0x000e620000002400 */
[----:B------:R-:W-:-:S04]  /*1e90*/  FMNMX.FTZ R7, R78, R7, !PT ;  /* 0x000000074e077209 */ /* 0x000fc80007810000 */
[----:B------:R-:W-:-:S03]  /*1ea0*/  FMNMX.FTZ R7, R70, R7, !PT ;  /* 0x0000000746077209 */ /* 0x000fc60007810000 */
[----:B------:R-:W2:Y:S01]  /*1eb0*/  MUFU.TANH R19, R19 ;  /* 0x0000001300137308 */ /* 0x000ea20000002400 */
[----:B0-----:R-:W-:Y:S02]  /*1ec0*/  FSEL R18, R11, -INF , P1 ;  /* 0xff8000000b127808 */ /* 0x001fe40000800000 */
[----:B------:R-:W-:-:S05]  /*1ed0*/  ISETP.GT.AND P1, PT, R59, 0x31, PT ;  /* 0x000000313b00780c */ /* 0x000fca0003f24270 */
[----:B------:R-:W0:Y:S01]  /*1ee0*/  MUFU.TANH R36, R36 ;  /* 0x0000002400247308 */ /* 0x000e220000002400 */
[----:B-1----:R-:W-:-:S07]  /*1ef0*/  FSEL R92, R37, -INF , P2 ;  /* 0xff800000255c7808 */ /* 0x002fce0001000000 */
[----:B------:R-:W1:Y:S01]  /*1f00*/  MUFU.TANH R20, R20 ;  /* 0x0000001400147308 */ /* 0x000e620000002400 */
[----:B--2---:R-:W-:Y:S02]  /*1f10*/  FSEL R28, R19, -INF , P6 ;  /* 0xff800000131c7808 */ /* 0x004fe40003000000 */
[----:B------:R-:W-:-:S05]  /*1f20*/  ISETP.GT.AND P6, PT, R59, 0x38, PT ;  /* 0x000000383b00780c */ /* 0x000fca0003fc4270 */
[----:B------:R-:W2:Y:S01]  /*1f30*/  MUFU.TANH R39, R39 ;  /* 0x0000002700277308 */ /* 0x000ea20000002400 */
[----:B0-----:R-:W-:-:S07]  /*1f40*/  FSEL R94, R36, -INF , P1 ;  /* 0xff800000245e7808 */ /* 0x001fce0000800000 */
[----:B------:R0:W-:Y:S01]  /*1f50*/  MUFU.TANH R126, R86 ;  /* 0x00000056007e7308 */ /* 0x0001e20000002400 */
[----:B-1----:R-:W-:Y:S02]  /*1f60*/  FSEL R20, R20, -INF , P5 ;  /* 0xff80000014147808 */ /* 0x002fe40002800000 */
[----:B------:R-:W-:-:S05]  /*1f70*/  ISETP.GT.AND P5, PT, R59, 0x39, PT ;  /* 0x000000393b00780c */ /* 0x000fca0003fa4270 */
[----:B------:R-:W1:Y:S01]  /*1f80*/  MUFU.TANH R23, R23 ;  /* 0x0000001700177308 */ /* 0x000e620000002400 */
[----:B0-----:R-:W-:Y:S02]  /*1f90*/  FSEL R86, R35, -INF , P4 ;  /* 0xff80000023567808 */ /* 0x001fe40002000000 */
[----:B--2---:R-:W-:Y:S02]  /*1fa0*/  FSEL R96, R39, -INF , P6 ;  /* 0xff80000027607808 */ /* 0x004fe40003000000 */
[----:B------:R-:W-:-:S03]  /*1fb0*/  FMNMX.FTZ R7, R86, R7, !PT ;  /* 0x0000000756077209 */ /* 0x000fc60007810000 */
[----:B------:R-:W0:Y:S01]  /*1fc0*/  MUFU.TANH R38, R38 ;  /* 0x0000002600267308 */ /* 0x000e220000002400 */
[----:B------:R-:W-:-:S04]  /*1fd0*/  FMNMX.FTZ R7, R90, R7, !PT ;  /* 0x000000075a077209 */ /* 0x000fc80007810000 */
[----:B------:R-:W-:-:S03]  /*1fe0*/  FMNMX.FTZ R7, R92, R7, !PT ;  /* 0x000000075c077209 */ /* 0x000fc60007810000 */
[----:B------:R-:W2:Y:S01]  /*1ff0*/  MUFU.TANH R21, R21 ;  /* 0x0000001500157308 */ /* 0x000ea20000002400 */
[----:B------:R-:W-:Y:S02]  /*2000*/  FMNMX.FTZ R7, R94, R7, !PT ;  /* 0x000000075e077209 */ /* 0x000fe40007810000 */
[----:B-1----:R-:W-:Y:S02]  /*2010*/  FSEL R30, R23, -INF , P4 ;  /* 0xff800000171e7808 */ /* 0x002fe40002000000 */
[----:B------:R-:W-:Y:S02]  /*2020*/  ISETP.GT.AND P4, PT, R59, 0x40, PT ;  /* 0x000000403b00780c */ /* 0x000fe40003f84270 */
[----:B------:R-:W-:Y:S01]  /*2030*/  FMNMX.FTZ R7, R96, R7, !PT ;  /* 0x0000000760077209 */ /* 0x000fe20007810000 */
[----:B------:R-:W1:Y:S01]  /*2040*/  MUFU.TANH R43, R43 ;  /* 0x0000002b002b7308 */ /* 0x000e620000002400 */
[----:B0-----:R-:W-:-:S04]  /*2050*/  FSEL R102, R38, -INF , P5 ;  /* 0xff80000026667808 */ /* 0x001fc80002800000 */
[----:B------:R-:W-:-:S03]  /*2060*/  FMNMX.FTZ R7, R102, R7, !PT ;  /* 0x0000000766077209 */ /* 0x000fc60007810000 */
[----:B------:R-:W0:Y:S01]  /*2070*/  MUFU.TANH R26, R26 ;  /* 0x0000001a001a7308 */ /* 0x000e220000002400 */
[----:B--2---:R-:W-:Y:S01]  /*2080*/  FSEL R34, R21, -INF , P3 ;  /* 0xff80000015227808 */ /* 0x004fe20001800000 */
[----:B------:R-:W-:Y:S01]  /*2090*/  IMAD.U32 R21, RZ, RZ, UR5 ;  /* 0x00000005ff157e24 */ /* 0x000fe2000f8e00ff */
[----:B------:R-:W-:-:S05]  /*20a0*/  ISETP.GT.AND P3, PT, R59, 0x41, PT ;  /* 0x000000413b00780c */ /* 0x000fca0003f64270 */
[----:B------:R-:W2:Y:S01]  /*20b0*/  MUFU.TANH R40, R40 ;  /* 0x0000002800287308 */ /* 0x000ea20000002400 */
[----:B-1----:R-:W-:-:S04]  /*20c0*/  FSEL R100, R43, -INF , P4 ;  /* 0xff8000002b647808 */ /* 0x002fc80002000000 */
[----:B------:R-:W-:-:S03]  /*20d0*/  FMNMX.FTZ R7, R100, R7, !PT ;  /* 0x0000000764077209 */ /* 0x000fc60007810000 */
[----:B------:R-:W1:Y:S01]  /*20e0*/  MUFU.TANH R27, R27 ;  /* 0x0000001b001b7308 */ /* 0x000e620000002400 */
[----:B0-----:R-:W-:Y:S02]  /*20f0*/  FSEL R26, R26, -INF , P2 ;  /* 0xff8000001a1a7808 */ /* 0x001fe40001000000 */
[----:B------:R-:W-:-:S05]  /*2100*/  ISETP.GT.AND P2, PT, R59, 0x48, PT ;  /* 0x000000483b00780c */ /* 0x000fca0003f44270 */
[----:B------:R-:W0:Y:S01]  /*2110*/  MUFU.TANH R49, R49 ;  /* 0x0000003100317308 */ /* 0x000e220000002400 */
[----:B--2---:R-:W-:-:S04]  /*2120*/  FSEL R98, R40, -INF , P3 ;  /* 0xff80000028627808 */ /* 0x004fc80001800000 */
[----:B------:R-:W-:-:S03]  /*2130*/  FMNMX.FTZ R7, R98, R7, !PT ;  /* 0x0000000762077209 */ /* 0x000fc60007810000 */
[----:B------:R-:W2:Y:S01]  /*2140*/  MUFU.TANH R32, R32 ;  /* 0x0000002000207308 */ /* 0x000ea20000002400 */
[----:B-1----:R-:W-:Y:S02]  /*2150*/  FSEL R36, R27, -INF , P1 ;  /* 0xff8000001b247808 */ /* 0x002fe40000800000 */
[----:B------:R-:W-:-:S05]  /*2160*/  ISETP.GT.AND P1, PT, R59, 0x49, PT ;  /* 0x000000493b00780c */ /* 0x000fca0003f24270 */
[----:B------:R-:W1:Y:S01]  /*2170*/  MUFU.TANH R47, R47 ;  /* 0x0000002f002f7308 */ /* 0x000e620000002400 */
[----:B0-----:R-:W-:-:S04]  /*2180*/  FSEL R104, R49, -INF , P2 ;  /* 0xff80000031687808 */ /* 0x001fc80001000000 */
[----:B------:R-:W-:-:S03]  /*2190*/  FMNMX.FTZ R7, R104, R7, !PT ;  /* 0x0000000768077209 */ /* 0x000fc60007810000 */
[----:B------:R-:W0:Y:S01]  /*21a0*/  MUFU.TANH R31, R31 ;  /* 0x0000001f001f7308 */ /* 0x000e220000002400 */
[----:B--2---:R-:W-:Y:S02]  /*21b0*/  FSEL R38, R32, -INF , P6 ;  /* 0xff80000020267808 */ /* 0x004fe40003000000 */
        /* <DEDUP_REMOVED lines=24> */
[----:B------:R-:W-:-:S04]  /*2340*/  ISETP.GT.AND P2, PT, R59, 0x60, PT ;  /* 0x000000603b00780c */ /* 0x000fc80003f44270 */
[----:B------:R-:W-:Y:S01]  /*2350*/  FSEL R114, R17, -INF , P2 ;  /* 0xff80000011727808 */ /* 0x000fe20001000000 */
[----:B------:R-:W0:Y:S01]  /*2360*/  MUFU.TANH R50, R50 ;  /* 0x0000003200327308 */ /* 0x000e220000002400 */
[----:B--2---:R-:W-:-:S04]  /*2370*/  FSEL R112, R55, -INF , P3 ;  /* 0xff80000037707808 */ /* 0x004fc80001800000 */
[----:B------:R-:W-:-:S03]  /*2380*/  FMNMX.FTZ R7, R112, R7, !PT ;  /* 0x0000000770077209 */ /* 0x000fc60007810000 */
[----:B------:R-:W2:Y:S01]  /*2390*/  MUFU.TANH R57, R57 ;  /* 0x0000003900397308 */ /* 0x000ea20000002400 */
[----:B-1----:R-:W-:Y:S02]  /*23a0*/  FSEL R48, R48, -INF , P1 ;  /* 0xff80000030307808 */ /* 0x002fe40000800000 */
[----:B------:R-:W-:Y:S02]  /*23b0*/  ISETP.GT.AND P1, PT, R59, 0x61, PT ;  /* 0x000000613b00780c */ /* 0x000fe40003f24270 */
        /* <DEDUP_REMOVED lines=27> */
[----:B------:R-:W-:-:S04]  /*2570*/  ISETP.GT.AND P2, PT, R59, 0x78, PT ;  /* 0x000000783b00780c */ /* 0x000fc80003f44270 */
[----:B------:R-:W-:Y:S01]  /*2580*/  FSEL R126, R126, -INF , P2 ;  /* 0xff8000007e7e7808 */ /* 0x000fe20001000000 */
[----:B------:R-:W1:Y:S01]  /*2590*/  MUFU.TANH R87, R87 ;  /* 0x0000005700577308 */ /* 0x000e620000002400 */
[----:B0-----:R-:W-:-:S04]  /*25a0*/  FSEL R124, R83, -INF , P3 ;  /* 0xff800000537c7808 */ /* 0x001fc80001800000 */
[----:B------:R-:W-:-:S03]  /*25b0*/  FMNMX.FTZ R7, R124, R7, !PT ;  /* 0x000000077c077209 */ /* 0x000fc60007810000 */
[----:B------:R-:W0:Y:S01]  /*25c0*/  MUFU.TANH R76, R76 ;  /* 0x0000004c004c7308 */ /* 0x000e220000002400 */
[----:B--2---:R-:W-:Y:S02]  /*25d0*/  FSEL R60, R45, -INF , P1 ;  /* 0xff8000002d3c7808 */ /* 0x004fe40000800000 */
[----:B------:R-:W-:Y:S02]  /*25e0*/  ISETP.GT.AND P1, PT, R59, 0x79, PT ;  /* 0x000000793b00780c */ /* 0x000fe40003f24270 */
[----:B------:R-:W-:-:S03]  /*25f0*/  FMNMX.FTZ R7, R126, R7, !PT ;  /* 0x000000077e077209 */ /* 0x000fc60007810000 */
[----:B------:R-:W2:Y:S01]  /*2600*/  MUFU.TANH R77, R77 ;  /* 0x0000004d004d7308 */ /* 0x000ea20000002400 */
[----:B-1----:R-:W-:-:S04]  /*2610*/  FSEL R128, R87, -INF , P1 ;  /* 0xff80000057807808 */ /* 0x002fc80000800000 */
[----:B------:R-:W-:-:S03]  /*2620*/  FMNMX.FTZ R11, R128, R7, !PT ;  /* 0x00000007800b7209 */ /* 0x000fc60007810000 */
[----:B------:R-:W1:Y:S02]  /*2630*/  MUFU.TANH R80, R80 ;  /* 0x0000005000507308 */ /* 0x000e640000002400 */
[----:B------:R-:W3:Y:S06]  /*2640*/  SHFL.BFLY PT, R24, R11, 0x2, 0x1f ;  /* 0x0c401f000b187f89 */ /* 0x000eec00000e0000 */
[----:B------:R-:W4:Y:S08]  /*2650*/  MUFU.TANH R81, R81 ;  /* 0x0000005100517308 */ /* 0x000f300000002400 */
[----:B------:R-:W5:Y:S08]  /*2660*/  MUFU.TANH R84, R84 ;  /* 0x0000005400547308 */ /* 0x000f700000002400 */
[----:B------:R-:W5:Y:S01]  /*2670*/  MUFU.TANH R85, R85 ;  /* 0x0000005500557308 */ /* 0x000f620000002400 */
[----:B---3--:R-:W-:-:S05]  /*2680*/  FMNMX.FTZ R13, R11, R24, !PT ;  /* 0x000000180b0d7209 */ /* 0x008fca0007810000 */
[----:B------:R-:W3:Y:S02]  /*2690*/  SHFL.BFLY PT, R24, R13, 0x1, 0x1f ;  /* 0x0c201f000d187f89 */ /* 0x000ee400000e0000 */
[----:B---3--:R-:W-:-:S04]  /*26a0*/  FMNMX.FTZ R24, R13, R24, !PT ;  /* 0x000000180d187209 */ /* 0x008fc80007810000 */
[C---:B------:R-:W-:Y:S01]  /*26b0*/  FSETP.NEU.FTZ.AND P0, PT, R24.reuse, -INF , PT ;  /* 0xff8000001800780b */ /* 0x040fe20003f1d000 */
[----:B------:R-:W-:-:S05]  /*26c0*/  FMUL.FTZ R7, R24, R21 ;  /* 0x0000001518077220 */ /* 0x000fca0000410000 */
[----:B------:R-:W-:Y:S02]  /*26d0*/  FSEL R7, R7, RZ, P0 ;  /* 0x000000ff07077208 */ /* 0x000fe40000000000 */
[----:B------:R-:W-:-:S03]  /*26e0*/  ISETP.NE.AND P0, PT, R88, RZ, PT ;  /* 0x000000ff5800720c */ /* 0x000fc60003f05270 */
[-CC-:B------:R-:W-:Y:S01]  /*26f0*/  FFMA.FTZ R121, R62, R21.reuse, -R7.reuse ;  /* 0x000000153e797223 */ /* 0x180fe20000010807 */
[--C-:B------:R-:W-:Y:S01]  /*2700*/  FFMA.FTZ R62, R9, R21, -R7.reuse ;  /* 0x00000015093e7223 */ /* 0x100fe20000010807 */
[----:B------:R-:W-:Y:S01]  /*2710*/  FMNMX.FTZ R9, R4, R5, !PT ;  /* 0x0000000504097209 */ /* 0x000fe20007810000 */
[-CC-:B------:R-:W-:Y:S01]  /*2720*/  FFMA.FTZ R129, R78, R21.reuse, -R7.reuse ;  /* 0x000000154e817223 */ /* 0x180fe20000010807 */
[----:B0-----:R-:W-:Y:S01]  /*2730*/  FSEL R78, R76, -INF , P6 ;  /* 0xff8000004c4e7808 */ /* 0x001fe20003000000 */
[--C-:B------:R-:W-:Y:S01]  /*2740*/  FFMA.FTZ R125, R66, R21, -R7.reuse ;  /* 0x00000015427d7223 */ /* 0x100fe20000010807 */
[----:B------:R-:W-:Y:S01]  /*2750*/  FMNMX.FTZ R9, R6, R9, !PT ;  /* 0x0000000906097209 */ /* 0x000fe20007810000 */
[-CC-:B------:R-:W-:Y:S01]  /*2760*/  FFMA.FTZ R66, R72, R21.reuse, -R7.reuse ;  /* 0x0000001548427223 */ /* 0x180fe20000010807 */
[-CC-:B------:R-:W-:Y:S01]  /*2770*/  FFMA.FTZ R72, R90, R21.reuse, -R7.reuse ;  /* 0x000000155a487223 */ /* 0x180fe20000010807 */
[----:B--2---:R-:W-:Y:S01]  /*2780*/  FSEL R90, R77, -INF , P5 ;  /* 0xff8000004d5a7808 */ /* 0x004fe20002800000 */
[--C-:B------:R-:W-:Y:S01]  /*2790*/  FFMA.FTZ R133, R92, R21, -R7.reuse ;  /* 0x000000155c857223 */ /* 0x100fe20000010807 */
[----:B------:R-:W-:Y:S01]  /*27a0*/  FMNMX.FTZ R9, R8, R9, !PT ;  /* 0x0000000908097209 */ /* 0x000fe20007810000 */
[-CC-:B------:R-:W-:Y:S01]  /*27b0*/  FFMA.FTZ R123, R64, R21.reuse, -R7.reuse ;  /* 0x00000015407b7223 */ /* 0x180fe20000010807 */
[----:B-1----:R-:W-:Y:S01]  /*27c0*/  FSEL R92, R80, -INF , P4 ;  /* 0xff800000505c7808 */ /* 0x002fe20002000000 */
[--C-:B------:R-:W-:Y:S01]  /*27d0*/  FFMA.FTZ R64, R68, R21, -R7.reuse ;  /* 0x0000001544407223 */ /* 0x100fe20000010807 */
[----:B------:R-:W-:Y:S01]  /*27e0*/  FMNMX.FTZ R9, R10, R9, !PT ;  /* 0x000000090a097209 */ /* 0x000fe20007810000 */
[-CC-:B------:R-:W-:Y:S01]  /*27f0*/  FFMA.FTZ R68, R74, R21.reuse, -R7.reuse ;  /* 0x000000154a447223 */ /* 0x180fe20000010807 */
[-CC-:B------:R-:W-:Y:S01]  /*2800*/  FFMA.FTZ R74, R94, R21.reuse, -R7.reuse ;  /* 0x000000155e4a7223 */ /* 0x180fe20000010807 */
[----:B----4-:R-:W-:Y:S01]  /*2810*/  FSEL R94, R81, -INF , P3 ;  /* 0xff800000515e7808 */ /* 0x010fe20001800000 */
[--C-:B------:R-:W-:Y:S01]  /*2820*/  FFMA.FTZ R135, R96, R21, -R7.reuse ;  /* 0x0000001560877223 */ /* 0x100fe20000010807 */
[----:B------:R-:W-:Y:S01]  /*2830*/  FMNMX.FTZ R9, R12, R9, !PT ;  /* 0x000000090c097209 */ /* 0x000fe20007810000 */
[-CC-:B------:R-:W-:Y:S01]  /*2840*/  FFMA.FTZ R80, R98, R21.reuse, -R7.reuse ;  /* 0x0000001562507223 */ /* 0x180fe20000010807 */
[----:B-----5:R-:W-:Y:S01]  /*2850*/  FSEL R96, R84, -INF , P2 ;  /* 0xff80000054607808 */ /* 0x020fe20001000000 */
[--C-:B------:R-:W-:Y:S01]  /*2860*/  FFMA.FTZ R127, R82, R21, -R7.reuse ;  /* 0x00000015527f7223 */ /* 0x100fe20000010807 */
[----:B------:R-:W-:Y:S01]  /*2870*/  FMNMX.FTZ R9, R14, R9, !PT ;  /* 0x000000090e097209 */ /* 0x000fe20007810000 */
[--C-:B------:R-:W-:Y:S01]  /*2880*/  FFMA.FTZ R82, R32, R21, -R7.reuse ;  /* 0x0000001520527223 */ /* 0x100fe20000010807 */
[----:B------:R-:W-:Y:S01]  /*2890*/  FSEL R98, R85, -INF , P1 ;  /* 0xff80000055627808 */ /* 0x000fe20000800000 */
[----:B------:R-:W-:Y:S01]  /*28a0*/  MUFU.EX2 R121, R121 ;  /* 0x0000007900797308 */ /* 0x000fe20000000800 */
[----:B------:R-:W-:Y:S01]  /*28b0*/  FMNMX.FTZ R9, R18, R9, !PT ;  /* 0x0000000912097209 */ /* 0x000fe20007810000 */
[-CC-:B------:R-:W-:Y:S01]  /*28c0*/  FFMA.FTZ R131, R86, R21.reuse, -R7.reuse ;  /* 0x0000001556837223 */ /* 0x180fe20000010807 */
[-CC-:B------:R-:W-:Y:S01]  /*28d0*/  FFMA.FTZ R76, R102, R21.reuse, -R7.reuse ;  /* 0x00000015664c7223 */ /* 0x180fe20000010807 */
[--C-:B------:R-:W-:Y:S01]  /*28e0*/  FFMA.FTZ R137, R100, R21, -R7.reuse ;  /* 0x0000001564897223 */ /* 0x100fe20000010807 */
[----:B------:R-:W-:Y:S01]  /*28f0*/  FMNMX.FTZ R9, R28, R9, !PT ;  /* 0x000000091c097209 */ /* 0x000fe20007810000 */
[-CC-:B------:R-:W-:Y:S01]  /*2900*/  FFMA.FTZ R139, R104, R21.reuse, -R7.reuse ;  /* 0x00000015688b7223 */ /* 0x180fe20000010807 */
[--C-:B------:R-:W-:Y:S01]  /*2910*/  FFMA.FTZ R70, R70, R21, -R7.reuse ;  /* 0x0000001546467223 */ /* 0x100fe20000010807 */
[----:B------:R-:W0:Y:S01]  /*2920*/  MUFU.EX2 R62, R62 ;  /* 0x0000003e003e7308 */ /* 0x000e220000000800 */
[----:B------:R-:W-:Y:S01]  /*2930*/  FMNMX.FTZ R9, R20, R9, !PT ;  /* 0x0000000914097209 */ /* 0x000fe20007810000 */
[-CC-:B------:R-:W-:Y:S01]  /*2940*/  FFMA.FTZ R141, R106, R21.reuse, -R7.reuse ;  /* 0x000000156a8d7223 */ /* 0x180fe20000010807 */
[-CC-:B------:R-:W-:Y:S01]  /*2950*/  FFMA.FTZ R84, R108, R21.reuse, -R7.reuse ;  /* 0x000000156c547223 */ /* 0x180fe20000010807 */
[--C-:B------:R-:W-:Y:S01]  /*2960*/  FFMA.FTZ R143, R110, R21, -R7.reuse ;  /* 0x000000156e8f7223 */ /* 0x100fe20000010807 */
[----:B------:R-:W-:Y:S01]  /*2970*/  FMNMX.FTZ R9, R30, R9, !PT ;  /* 0x000000091e097209 */ /* 0x000fe20007810000 */
[-CC-:B------:R-:W-:Y:S01]  /*2980*/  FFMA.FTZ R86, R112, R21.reuse, -R7.reuse ;  /* 0x0000001570567223 */ /* 0x180fe20000010807 */
[--C-:B------:R-:W-:Y:S01]  /*2990*/  FFMA.FTZ R145, R114, R21, -R7.reuse ;  /* 0x0000001572917223 */ /* 0x100fe20000010807 */
[----:B------:R-:W1:Y:S01]  /*29a0*/  MUFU.EX2 R123, R123 ;  /* 0x0000007b007b7308 */ /* 0x000e620000000800 */
[----:B------:R-:W-:Y:S01]  /*29b0*/  FMNMX.FTZ R9, R34, R9, !PT ;  /* 0x0000000922097209 */ /* 0x000fe20007810000 */
[-CC-:B------:R-:W-:Y:S01]  /*29c0*/  FFMA.FTZ R88, R116, R21.reuse, -R7.reuse ;  /* 0x0000001574587223 */ /* 0x180fe20000010807 */
[-CC-:B------:R-:W-:Y:S01]  /*29d0*/  FFMA.FTZ R147, R118, R21.reuse, -R7.reuse ;  /* 0x0000001576937223 */ /* 0x180fe20000010807 */
[--C-:B------:R-:W-:Y:S01]  /*29e0*/  FFMA.FTZ R100, R120, R21, -R7.reuse ;  /* 0x0000001578647223 */ /* 0x100fe20000010807 */
[----:B------:R-:W-:Y:S01]  /*29f0*/  FMNMX.FTZ R9, R26, R9, !PT ;  /* 0x000000091a097209 */ /* 0x000fe20007810000 */
[-CC-:B------:R-:W-:Y:S01]  /*2a00*/  FFMA.FTZ R149, R122, R21.reuse, -R7.reuse ;  /* 0x000000157a957223 */ /* 0x180fe20000010807 */
[-CC-:B------:R-:W-:Y:S01]  /*2a10*/  FFMA.FTZ R102, R124, R21.reuse, -R7.reuse ;  /* 0x000000157c667223 */ /* 0x180fe20000010807 */
[--C-:B------:R-:W-:Y:S01]  /*2a20*/  FFMA.FTZ R151, R126, R21, -R7.reuse ;  /* 0x000000157e977223 */ /* 0x100fe20000010807 */
[----:B------:R-:W-:Y:S01]  /*2a30*/  FMNMX.FTZ R9, R36, R9, !PT ;  /* 0x0000000924097209 */ /* 0x000fe20007810000 */
[----:B------:R-:W-:Y:S01]  /*2a40*/  FFMA.FTZ R104, R128, R21, -R7 ;  /* 0x0000001580687223 */ /* 0x000fe20000010807 */
[----:B------:R-:W2:Y:S01]  /*2a50*/  MUFU.EX2 R64, R64 ;  /* 0x0000004000407308 */ /* 0x000ea20000000800 */
[----:B------:R-:W-:Y:S01]  /*2a60*/  MOV R118, R119 ;  /* 0x0000007700767202 */ /* 0x000fe20000000f00 */
[--C-:B------:R-:W-:Y:S01]  /*2a70*/  IMAD.MOV.U32 R116, RZ, RZ, R119.reuse ;  /* 0x000000ffff747224 */ /* 0x100fe200078e0077 */
[----:B------:R-:W-:Y:S01]  /*2a80*/  FMNMX.FTZ R9, R38, R9, !PT ;  /* 0x0000000926097209 */ /* 0x000fe20007810000 */
[--C-:B------:R-:W-:Y:S01]  /*2a90*/  IMAD.MOV.U32 R112, RZ, RZ, R119.reuse ;  /* 0x000000ffff707224 */ /* 0x100fe200078e0077 */
[----:B------:R-:W-:Y:S01]  /*2aa0*/  MOV R114, R119 ;  /* 0x0000007700727202 */ /* 0x000fe20000000f00 */
[----:B------:R-:W-:Y:S01]  /*2ab0*/  IMAD.MOV.U32 R108, RZ, RZ, R119 ;  /* 0x000000ffff6c7224 */ /* 0x000fe200078e0077 */
[----:B------:R-:W-:Y:S01]  /*2ac0*/  FMNMX.FTZ R9, R40, R9, !PT ;  /* 0x0000000928097209 */ /* 0x000fe20007810000 */
[----:B------:R-:W3:Y:S01]  /*2ad0*/  MUFU.EX2 R125, R125 ;  /* 0x0000007d007d7308 */ /* 0x000ee20000000800 */
[----:B------:R-:W-:-:S02]  /*2ae0*/  MOV R110, R119 ;  /* 0x00000077006e7202 */ /* 0x000fc40000000f00 */
[----:B------:R-:W-:Y:S02]  /*2af0*/  FMNMX.FTZ R9, R42, R9, !PT ;  /* 0x000000092a097209 */ /* 0x000fe40007810000 */
[----:B------:R-:W-:Y:S02]  /*2b00*/  MOV R106, R119 ;  /* 0x00000077006a7202 */ /* 0x000fe40000000f00 */
[----:B------:R-:W-:Y:S01]  /*2b10*/  FMNMX.FTZ R9, R44, R9, !PT ;  /* 0x000000092c097209 */ /* 0x000fe20007810000 */
[----:B------:R-:W4:Y:S03]  /*2b20*/  MUFU.EX2 R66, R66 ;  /* 0x0000004200427308 */ /* 0x000f260000000800 */
[----:B------:R-:W-:-:S04]  /*2b30*/  FMNMX.FTZ R9, R46, R9, !PT ;  /* 0x000000092e097209 */ /* 0x000fc80007810000 */
[----:B------:R-:W-:Y:S01]  /*2b40*/  FMNMX.FTZ R9, R48, R9, !PT ;  /* 0x0000000930097209 */ /* 0x000fe20007810000 */
[----:B------:R-:W5:Y:S03]  /*2b50*/  MUFU.EX2 R127, R127 ;  /* 0x0000007f007f7308 */ /* 0x000f660000000800 */
[----:B------:R-:W-:-:S04]  /*2b60*/  FMNMX.FTZ R9, R50, R9, !PT ;  /* 0x0000000932097209 */ /* 0x000fc80007810000 */
[----:B------:R-:W-:Y:S01]  /*2b70*/  FMNMX.FTZ R9, R52, R9, !PT ;  /* 0x0000000934097209 */ /* 0x000fe20007810000 */
[----:B------:R-:W5:Y:S03]  /*2b80*/  MUFU.EX2 R68, R68 ;  /* 0x0000004400447308 */ /* 0x000f660000000800 */
[----:B------:R-:W-:-:S04]  /*2b90*/  FMNMX.FTZ R9, R54, R9, !PT ;  /* 0x0000000936097209 */ /* 0x000fc80007810000 */
[----:B------:R-:W-:Y:S01]  /*2ba0*/  FMNMX.FTZ R9, R56, R9, !PT ;  /* 0x0000000938097209 */ /* 0x000fe20007810000 */
[----:B------:R-:W-:Y:S03]  /*2bb0*/  MUFU.EX2 R129, R129 ;  /* 0x0000008100817308 */ /* 0x000fe60000000800 */
        /* <DEDUP_REMOVED lines=11> */
[----:B------:R-:W-:Y:S04]  /*2c70*/  MUFU.EX2 R133, R133 ;  /* 0x0000008500857308 */ /* 0x000fe80000000800 */
[----:B------:R-:W0:Y:S04]  /*2c80*/  SHFL.BFLY PT, R32, R9, 0x2, 0x1f ;  /* 0x0c401f0009207f89 */ /* 0x000e2800000e0000 */
[----:B------:R-:W-:Y:S08]  /*2c90*/  MUFU.EX2 R74, R74 ;  /* 0x0000004a004a7308 */ /* 0x000ff00000000800 */
[----:B------:R-:W-:Y:S08]  /*2ca0*/  MUFU.EX2 R135, R135 ;  /* 0x0000008700877308 */ /* 0x000ff00000000800 */
[----:B------:R-:W-:Y:S01]  /*2cb0*/  MUFU.EX2 R76, R76 ;  /* 0x0000004c004c7308 */ /* 0x000fe20000000800 */
[----:B0-----:R-:W-:-:S07]  /*2cc0*/  FMNMX.FTZ R11, R9, R32, !PT ;  /* 0x00000020090b7209 */ /* 0x001fce0007810000 */
[----:B------:R-:W-:Y:S01]  /*2cd0*/  MUFU.EX2 R137, R137 ;  /* 0x0000008900897308 */ /* 0x000fe20000000800 */
[----:B------:R-:W0:Y:S07]  /*2ce0*/  SHFL.BFLY PT, R32, R11, 0x1, 0x1f ;  /* 0x0c201f000b207f89 */ /* 0x000e2e00000e0000 */
[----:B------:R-:W-:Y:S08]  /*2cf0*/  MUFU.EX2 R80, R80 ;  /* 0x0000005000507308 */ /* 0x000ff00000000800 */
[----:B------:R-:W-:Y:S08]  /*2d00*/  MUFU.EX2 R139, R139 ;  /* 0x0000008b008b7308 */ /* 0x000ff00000000800 */
[----:B------:R-:W-:Y:S01]  /*2d10*/  MUFU.EX2 R82, R82 ;  /* 0x0000005200527308 */ /* 0x000fe20000000800 */
[----:B0-----:R-:W-:-:S04]  /*2d20*/  FMNMX.FTZ R32, R11, R32, !PT ;  /* 0x000000200b207209 */ /* 0x001fc80007810000 */
[C---:B------:R-:W-:Y:S01]  /*2d30*/  FSETP.NEU.FTZ.AND P1, PT, R32.reuse, -INF , PT ;  /* 0xff8000002000780b */ /* 0x040fe20003f3d000 */
[----:B------:R-:W-:Y:S02]  /*2d40*/  FMUL.FTZ R9, R32, R21 ;  /* 0x0000001520097220 */ /* 0x000fe40000410000 */
[----:B------:R-:W-:Y:S03]  /*2d50*/  MUFU.EX2 R141, R141 ;  /* 0x0000008d008d7308 */ /* 0x000fe60000000800 */
[----:B------:R-:W-:Y:S02]  /*2d60*/  FSEL R7, R9, RZ, P1 ;  /* 0x000000ff09077208 */ /* 0x000fe40000800000 */
[----:B------:R-:W-:-:S03]  /*2d70*/  PLOP3.LUT P1, PT, PT, PT, UP0, 0x80, 0x0 ;  /* 0x000000000000781c */ /* 0x000fc60003f2f008 */
[-CC-:B------:R-:W-:Y:S01]  /*2d80*/  FFMA.FTZ R120, R4, R21.reuse, -R7.reuse ;  /* 0x0000001504787223 */ /* 0x180fe20000010807 */
[-CC-:B------:R-:W-:Y:S01]  /*2d90*/  FFMA.FTZ R5, R5, R21.reuse, -R7.reuse ;  /* 0x0000001505057223 */ /* 0x180fe20000010807 */
[-CC-:B------:R-:W-:Y:S01]  /*2da0*/  FFMA.FTZ R122, R6, R21.reuse, -R7.reuse ;  /* 0x00000015067a7223 */ /* 0x180fe20000010807 */
[----:B------:R-:W-:Y:S01]  /*2db0*/  FADD.FTZ R4, R121, R62 ;  /* 0x0000003e79047221 */ /* 0x000fe20000010000 */
[-CC-:B------:R-:W-:Y:S01]  /*2dc0*/  FFMA.FTZ R9, R8, R21.reuse, -R7.reuse ;  /* 0x0000001508097223 */ /* 0x180fe20000010807 */
[-CC-:B------:R-:W-:Y:S01]  /*2dd0*/  FFMA.FTZ R124, R10, R21.reuse, -R7.reuse ;  /* 0x000000150a7c7223 */ /* 0x180fe20000010807 */
[----:B------:R-:W-:Y:S01]  /*2de0*/  MUFU.EX2 R120, R120 ;  /* 0x0000007800787308 */ /* 0x000fe20000000800 */
[----:B-1----:R-:W-:Y:S01]  /*2df0*/  FADD.FTZ R25, R123, R4 ;  /* 0x000000047b197221 */ /* 0x002fe20000010000 */
[-CC-:B------:R-:W-:Y:S01]  /*2e00*/  FFMA.FTZ R11, R12, R21.reuse, -R7.reuse ;  /* 0x000000150c0b7223 */ /* 0x180fe20000010807 */
[-CC-:B------:R-:W-:Y:S01]  /*2e10*/  FFMA.FTZ R126, R14, R21.reuse, -R7.reuse ;  /* 0x000000150e7e7223 */ /* 0x180fe20000010807 */
[-C--:B------:R-:W-:Y:S01]  /*2e20*/  FFMA.FTZ R13, R18, R21.reuse, -R7 ;  /* 0x00000015120d7223 */ /* 0x080fe20000010807 */
[----:B--2---:R-:W-:Y:S01]  /*2e30*/  FADD.FTZ R4, R64, R25 ;  /* 0x0000001940047221 */ /* 0x004fe20000010000 */
[-CC-:B------:R-:W-:Y:S01]  /*2e40*/  FFMA.FTZ R128, R28, R21.reuse, -R7.reuse ;  /* 0x000000151c807223 */ /* 0x180fe20000010807 */
[-CC-:B------:R-:W-:Y:S01]  /*2e50*/  FFMA.FTZ R15, R20, R21.reuse, -R7.reuse ;  /* 0x00000015140f7223 */ /* 0x180fe20000010807 */
[----:B------:R-:W0:Y:S01]  /*2e60*/  MUFU.EX2 R5, R5 ;  /* 0x0000000500057308 */ /* 0x000e220000000800 */
[----:B---3--:R-:W-:Y:S01]  /*2e70*/  FADD.FTZ R27, R125, R4 ;  /* 0x000000047d1b7221 */ /* 0x008fe20000010000 */
[-CC-:B------:R-:W-:Y:S01]  /*2e80*/  FFMA.FTZ R130, R30, R21.reuse, -R7.reuse ;  /* 0x000000151e827223 */ /* 0x180fe20000010807 */
[-CC-:B------:R-:W-:Y:S01]  /*2e90*/  FFMA.FTZ R17, R34, R21.reuse, -R7.reuse ;  /* 0x0000001522117223 */ /* 0x180fe20000010807 */
[-C--:B------:R-:W-:Y:S01]  /*2ea0*/  FFMA.FTZ R132, R26, R21.reuse, -R7 ;  /* 0x000000151a847223 */ /* 0x080fe20000010807 */
[----:B----4-:R-:W-:Y:S01]  /*2eb0*/  FADD.FTZ R4, R66, R27 ;  /* 0x0000001b42047221 */ /* 0x010fe20000010000 */
[-CC-:B------:R-:W-:Y:S01]  /*2ec0*/  FFMA.FTZ R19, R36, R21.reuse, -R7.reuse ;  /* 0x0000001524137223 */ /* 0x180fe20000010807 */
[-CC-:B------:R-:W-:Y:S01]  /*2ed0*/  FFMA.FTZ R134, R38, R21.reuse, -R7.reuse ;  /* 0x0000001526867223 */ /* 0x180fe20000010807 */
[----:B------:R-:W1:Y:S01]  /*2ee0*/  MUFU.EX2 R122, R122 ;  /* 0x0000007a007a7308 */ /* 0x000e620000000800 */
[----:B-----5:R-:W-:Y:S01]  /*2ef0*/  FADD.FTZ R27, R127, R4 ;  /* 0x000000047f1b7221 */ /* 0x020fe20000010000 */
[-CC-:B------:R-:W-:Y:S01]  /*2f00*/  FFMA.FTZ R23, R40, R21.reuse, -R7.reuse ;  /* 0x0000001528177223 */ /* 0x180fe20000010807 */
[-CC-:B------:R-:W-:Y:S01]  /*2f10*/  FFMA.FTZ R136, R42, R21.reuse, -R7.reuse ;  /* 0x000000152a887223 */ /* 0x180fe20000010807 */
[-C--:B------:R-:W-:Y:S01]  /*2f20*/  FFMA.FTZ R25, R44, R21.reuse, -R7 ;  /* 0x000000152c197223 */ /* 0x080fe20000010807 */
[----:B------:R-:W-:Y:S01]  /*2f30*/  FADD.FTZ R6, R68, R27 ;  /* 0x0000001b44067221 */ /* 0x000fe20000010000 */
[-CC-:B------:R-:W-:Y:S01]  /*2f40*/  FFMA.FTZ R138, R46, R21.reuse, -R7.reuse ;  /* 0x000000152e8a7223 */ /* 0x180fe20000010807 */
[-C--:B------:R-:W-:Y:S01]  /*2f50*/  FFMA.FTZ R27, R48, R21.reuse, -R7 ;  /* 0x00000015301b7223 */ /* 0x080fe20000010807 */
[----:B------:R-:W2:Y:S01]  /*2f60*/  MUFU.EX2 R9, R9 ;  /* 0x0000000900097308 */ /* 0x000ea20000000800 */
[----:B0-----:R-:W-:Y:S01]  /*2f70*/  FADD.FTZ R29, R120, R5 ;  /* 0x00000005781d7221 */ /* 0x001fe20000010000 */
[----:B------:R-:W-:Y:S01]  /*2f80*/  FADD.FTZ R31, R129, R6 ;  /* 0x00000006811f7221 */ /* 0x000fe20000010000 */
[-CC-:B------:R-:W-:Y:S01]  /*2f90*/  FFMA.FTZ R140, R50, R21.reuse, -R7.reuse ;  /* 0x00000015328c7223 */ /* 0x180fe20000010807 */
[-CC-:B------:R-:W-:Y:S01]  /*2fa0*/  FFMA.FTZ R142, R54, R21.reuse, -R7.reuse ;  /* 0x00000015368e7223 */ /* 0x180fe20000010807 */
[-C--:B------:R-:W-:Y:S01]  /*2fb0*/  FFMA.FTZ R56, R56, R21.reuse, -R7 ;  /* 0x0000001538387223 */ /* 0x080fe20000010807 */
[----:B------:R-:W-:Y:S01]  /*2fc0*/  FADD.FTZ R6, R70, R31 ;  /* 0x0000001f46067221 */ /* 0x000fe20000010000 */
[-C--:B------:R-:W-:Y:S01]  /*2fd0*/  FFMA.FTZ R58, R58, R21.reuse, -R7 ;  /* 0x000000153a3a7223 */ /* 0x080fe20000010807 */
[----:B------:R-:W0:Y:S01]  /*2fe0*/  MUFU.EX2 R124, R124 ;  /* 0x0000007c007c7308 */ /* 0x000e220000000800 */
[----:B-1----:R-:W-:Y:S01]  /*2ff0*/  FADD.FTZ R4, R122, R29 ;  /* 0x0000001d7a047221 */ /* 0x002fe20000010000 */
[-CC-:B------:R-:W-:Y:S01]  /*3000*/  FFMA.FTZ R60, R60, R21.reuse, -R7.reuse ;  /* 0x000000153c3c7223 */ /* 0x180fe20000010807 */
[-CC-:B------:R-:W-:Y:S01]  /*3010*/  FFMA.FTZ R78, R78, R21.reuse, -R7.reuse ;  /* 0x000000154e4e7223 */ /* 0x180fe20000010807 */
[-CC-:B------:R-:W-:Y:S01]  /*3020*/  FFMA.FTZ R90, R90, R21.reuse, -R7.reuse ;  /* 0x000000155a5a7223 */ /* 0x180fe20000010807 */
[-CC-:B------:R-:W-:Y:S01]  /*3030*/  FFMA.FTZ R92, R92, R21.reuse, -R7.reuse ;  /* 0x000000155c5c7223 */ /* 0x180fe20000010807 */
[-CC-:B------:R-:W-:Y:S01]  /*3040*/  FFMA.FTZ R94, R94, R21.reuse, -R7.reuse ;  /* 0x000000155e5e7223 */ /* 0x180fe20000010807 */
[-CC-:B------:R-:W-:Y:S01]  /*3050*/  FFMA.FTZ R96, R96, R21.reuse, -R7.reuse ;  /* 0x0000001560607223 */ /* 0x180fe20000010807 */
[----:B------:R-:W1:Y:S01]  /*3060*/  MUFU.EX2 R11, R11 ;  /* 0x0000000b000b7308 */ /* 0x000e620000000800 */
[C---:B--2---:R-:W-:Y:S01]  /*3070*/  FADD.FTZ R29, R9.reuse, R4 ;  /* 0x00000004091d7221 */ /* 0x044fe20000010000 */
[----:B------:R-:W-:Y:S01]  /*3080*/  FFMA.FTZ R98, R98, R21, -R7 ;  /* 0x0000001562627223 */ /* 0x000fe20000010807 */
[----:B------:R-:W-:-:S02]  /*3090*/  F2FP.BF16.F32.PACK_AB R122, R9, R122 ;  /* 0x0000007a097a723e */ /* 0x000fc400000010ff */
[----:B------:R-:W-:Y:S02]  /*30a0*/  F2FP.BF16.F32.PACK_AB R120, R5, R120 ;  /* 0x000000780578723e */ /* 0x000fe400000010ff */
[----:B------:R-:W-:Y:S01]  /*30b0*/  F2FP.BF16.F32.PACK_AB R121, R62, R121 ;  /* 0x000000793e79723e */ /* 0x000fe200000010ff */
[----:B------:R-:W2:Y:S01]  /*30c0*/  MUFU.EX2 R126, R126 ;  /* 0x0000007e007e7308 */ /* 0x000ea20000000800 */
[----:B0-----:R-:W-:Y:S01]  /*30d0*/  FADD.FTZ R4, R124, R29 ;  /* 0x0000001d7c047221 */ /* 0x001fe20000010000 */
[----:B------:R-:W-:Y:S01]  /*30e0*/  FADD.FTZ R29, R131, R6 ;  /* 0x00000006831d7221 */ /* 0x000fe20000010000 */
[----:B------:R-:W-:Y:S02]  /*30f0*/  F2FP.BF16.F32.PACK_AB R123, R64, R123 ;  /* 0x0000007b407b723e */ /* 0x000fe400000010ff */
[----:B------:R-:W-:Y:S01]  /*3100*/  F2FP.BF16.F32.PACK_AB R125, R66, R125 ;  /* 0x0000007d427d723e */ /* 0x000fe200000010ff */
[----:B------:R-:W-:Y:S01]  /*3110*/  FADD.FTZ R6, R72, R29 ;  /* 0x0000001d48067221 */ /* 0x000fe20000010000 */
[----:B------:R-:W-:Y:S01]  /*3120*/  FFMA.FTZ R29, R52, R21, -R7 ;  /* 0x00000015341d7223 */ /* 0x000fe20000010807 */
[----:B------:R-:W0:Y:S01]  /*3130*/  MUFU.EX2 R13, R13 ;  /* 0x0000000d000d7308 */ /* 0x000e220000000800 */
[----:B-1----:R-:W-:Y:S01]  /*3140*/  FADD.FTZ R31, R11, R4 ;  /* 0x000000040b1f7221 */ /* 0x002fe20000010000 */
[----:B------:R-:W-:Y:S01]  /*3150*/  FADD.FTZ R33, R133, R6 ;  /* 0x0000000685217221 */ /* 0x000fe20000010000 */
[----:B------:R-:W-:-:S02]  /*3160*/  F2FP.BF16.F32.PACK_AB R127, R68, R127 ;  /* 0x0000007f447f723e */ /* 0x000fc400000010ff */
[----:B------:R-:W-:Y:S01]  /*3170*/  F2FP.BF16.F32.PACK_AB R129, R70, R129 ;  /* 0x000000814681723e */ /* 0x000fe200000010ff */
[----:B------:R-:W-:Y:S01]  /*3180*/  FADD.FTZ R6, R74, R33 ;  /* 0x000000214a067221 */ /* 0x000fe20000010000 */
[----:B------:R-:W-:Y:S01]  /*3190*/  F2FP.BF16.F32.PACK_AB R131, R72, R131 ;  /* 0x000000834883723e */ /* 0x000fe200000010ff */
[----:B------:R-:W1:Y:S01]  /*31a0*/  MUFU.EX2 R128, R128 ;  /* 0x0000008000807308 */ /* 0x000e620000000800 */
[----:B--2---:R-:W-:Y:S01]  /*31b0*/  FADD.FTZ R4, R126, R31 ;  /* 0x0000001f7e047221 */ /* 0x004fe20000010000 */
[----:B------:R-:W-:Y:S01]  /*31c0*/  FADD.FTZ R33, R135, R6 ;  /* 0x0000000687217221 */ /* 0x000fe20000010000 */
[----:B------:R-:W-:Y:S02]  /*31d0*/  F2FP.BF16.F32.PACK_AB R133, R74, R133 ;  /* 0x000000854a85723e */ /* 0x000fe400000010ff */
[C---:B------:R-:W-:Y:S01]  /*31e0*/  F2FP.BF16.F32.PACK_AB R135, R76.reuse, R135 ;  /* 0x000000874c87723e */ /* 0x040fe200000010ff */
[----:B------:R-:W-:Y:S01]  /*31f0*/  FADD.FTZ R6, R76, R33 ;  /* 0x000000214c067221 */ /* 0x000fe20000010000 */
[----:B------:R-:W-:Y:S01]  /*3200*/  F2FP.BF16.F32.PACK_AB R124, R11, R124 ;  /* 0x0000007c0b7c723e */ /* 0x000fe200000010ff */
[----:B------:R-:W2:Y:S01]  /*3210*/  MUFU.EX2 R15, R15 ;  /* 0x0000000f000f7308 */ /* 0x000ea20000000800 */
[----:B0-----:R-:W-:Y:S01]  /*3220*/  FADD.FTZ R31, R13, R4 ;  /* 0x000000040d1f7221 */ /* 0x001fe20000010000 */
[----:B------:R-:W-:Y:S01]  /*3230*/  FADD.FTZ R35, R137, R6 ;  /* 0x0000000689237221 */ /* 0x000fe20000010000 */
[----:B------:R-:W-:-:S02]  /*3240*/  F2FP.BF16.F32.PACK_AB R137, R80, R137 ;  /* 0x000000895089723e */ /* 0x000fc400000010ff */
[----:B------:R-:W-:Y:S01]  /*3250*/  F2FP.BF16.F32.PACK_AB R126, R13, R126 ;  /* 0x0000007e0d7e723e */ /* 0x000fe200000010ff */
[----:B------:R-:W-:Y:S02]  /*3260*/  FADD.FTZ R6, R80, R35 ;  /* 0x0000002350067221 */ /* 0x000fe40000010000 */
[----:B------:R-:W0:Y:S01]  /*3270*/  MUFU.EX2 R130, R130 ;  /* 0x0000008200827308 */ /* 0x000e220000000800 */
[----:B-1----:R-:W-:Y:S01]  /*3280*/  FADD.FTZ R4, R128, R31 ;  /* 0x0000001f80047221 */ /* 0x002fe20000010000 */
[----:B------:R-:W-:Y:S01]  /*3290*/  FADD.FTZ R35, R139, R6 ;  /* 0x000000068b237221 */ /* 0x000fe20000010000 */
[----:B------:R-:W-:-:S03]  /*32a0*/  F2FP.BF16.F32.PACK_AB R139, R82, R139 ;  /* 0x0000008b528b723e */ /* 0x000fc600000010ff */
[----:B------:R-:W-:Y:S02]  /*32b0*/  FADD.FTZ R6, R82, R35 ;  /* 0x0000002352067221 */ /* 0x000fe40000010000 */
[----:B------:R-:W1:Y:S01]  /*32c0*/  MUFU.EX2 R17, R17 ;  /* 0x0000001100117308 */ /* 0x000e620000000800 */
[----:B--2---:R-:W-:Y:S01]  /*32d0*/  FADD.FTZ R31, R15, R4 ;  /* 0x000000040f1f7221 */ /* 0x004fe20000010000 */
[----:B------:R-:W-:Y:S01]  /*32e0*/  FADD.FTZ R35, R141, R6 ;  /* 0x000000068d237221 */ /* 0x000fe20000010000 */
[----:B------:R-:W-:-:S05]  /*32f0*/  F2FP.BF16.F32.PACK_AB R128, R15, R128 ;  /* 0x000000800f80723e */ /* 0x000fca00000010ff */
[----:B------:R-:W2:Y:S01]  /*3300*/  MUFU.EX2 R132, R132 ;  /* 0x0000008400847308 */ /* 0x000ea20000000800 */
[----:B0-----:R-:W-:-:S07]  /*3310*/  FADD.FTZ R4, R130, R31 ;  /* 0x0000001f82047221 */ /* 0x001fce0000010000 */
[----:B------:R-:W0:Y:S01]  /*3320*/  MUFU.EX2 R19, R19 ;  /* 0x0000001300137308 */ /* 0x000e220000000800 */
[C---:B-1----:R-:W-:Y:S01]  /*3330*/  FADD.FTZ R33, R17.reuse, R4 ;  /* 0x0000000411217221 */ /* 0x042fe20000010000 */
[----:B------:R-:W-:-:S06]  /*3340*/  F2FP.BF16.F32.PACK_AB R130, R17, R130 ;  /* 0x000000821182723e */ /* 0x000fcc00000010ff */
[----:B------:R-:W1:Y:S01]  /*3350*/  MUFU.EX2 R134, R134 ;  /* 0x0000008600867308 */ /* 0x000e620000000800 */
[----:B--2---:R-:W-:-:S07]  /*3360*/  FADD.FTZ R4, R132, R33 ;  /* 0x0000002184047221 */ /* 0x004fce0000010000 */
[----:B------:R-:W2:Y:S01]  /*3370*/  MUFU.EX2 R23, R23 ;  /* 0x0000001700177308 */ /* 0x000ea20000000800 */
[C---:B0-----:R-:W-:Y:S01]  /*3380*/  FADD.FTZ R33, R19.reuse, R4 ;  /* 0x0000000413217221 */ /* 0x041fe20000010000 */
[----:B------:R-:W-:-:S06]  /*3390*/  F2FP.BF16.F32.PACK_AB R132, R19, R132 ;  /* 0x000000841384723e */ /* 0x000fcc00000010ff */
[----:B------:R-:W0:Y:S01]  /*33a0*/  MUFU.EX2 R136, R136 ;  /* 0x0000008800887308 */ /* 0x000e220000000800 */
[----:B-1----:R-:W-:-:S07]  /*33b0*/  FADD.FTZ R4, R134, R33 ;  /* 0x0000002186047221 */ /* 0x002fce0000010000 */
[----:B------:R-:W1:Y:S01]  /*33c0*/  MUFU.EX2 R84, R84 ;  /* 0x0000005400547308 */ /* 0x000e620000000800 */
[C---:B--2---:R-:W-:Y:S01]  /*33d0*/  FADD.FTZ R7, R23.reuse, R4 ;  /* 0x0000000417077221 */ /* 0x044fe20000010000 */
[----:B------:R-:W-:-:S06]  /*33e0*/  F2FP.BF16.F32.PACK_AB R134, R23, R134 ;  /* 0x000000861786723e */ /* 0x000fcc00000010ff */
[----:B------:R-:W2:Y:S01]  /*33f0*/  MUFU.EX2 R25, R25 ;  /* 0x0000001900197308 */ /* 0x000ea20000000800 */
[----:B0-----:R-:W-:-:S07]  /*3400*/  FADD.FTZ R4, R136, R7 ;  /* 0x0000000788047221 */ /* 0x001fce0000010000 */
[----:B------:R-:W0:Y:S01]  /*3410*/  MUFU.EX2 R143, R143 ;  /* 0x0000008f008f7308 */ /* 0x000e220000000800 */
[C---:B-1----:R-:W-:Y:S01]  /*3420*/  FADD.FTZ R6, R84.reuse, R35 ;  /* 0x0000002354067221 */ /* 0x042fe20000010000 */
[----:B------:R-:W-:-:S06]  /*3430*/  F2FP.BF16.F32.PACK_AB R141, R84, R141 ;  /* 0x0000008d548d723e */ /* 0x000fcc00000010ff */
[----:B------:R-:W1:Y:S01]  /*3440*/  MUFU.EX2 R138, R138 ;  /* 0x0000008a008a7308 */ /* 0x000e620000000800 */
[C---:B--2---:R-:W-:Y:S01]  /*3450*/  FADD.FTZ R7, R25.reuse, R4 ;  /* 0x0000000419077221 */ /* 0x044fe20000010000 */
[----:B------:R-:W-:-:S06]  /*3460*/  F2FP.BF16.F32.PACK_AB R136, R25, R136 ;  /* 0x000000881988723e */ /* 0x000fcc00000010ff */
[----:B------:R-:W2:Y:S01]  /*3470*/  MUFU.EX2 R86, R86 ;  /* 0x0000005600567308 */ /* 0x000ea20000000800 */
[----:B0-----:R-:W-:-:S07]  /*3480*/  FADD.FTZ R35, R143, R6 ;  /* 0x000000068f237221 */ /* 0x001fce0000010000 */
[----:B------:R-:W0:Y:S01]  /*3490*/  MUFU.EX2 R27, R27 ;  /* 0x0000001b001b7308 */ /* 0x000e220000000800 */
[----:B-1----:R-:W-:-:S07]  /*34a0*/  FADD.FTZ R4, R138, R7 ;  /* 0x000000078a047221 */ /* 0x002fce0000010000 */
[----:B------:R-:W1:Y:S01]  /*34b0*/  MUFU.EX2 R145, R145 ;  /* 0x0000009100917308 */ /* 0x000e620000000800 */
[C---:B--2---:R-:W-:Y:S01]  /*34c0*/  FADD.FTZ R6, R86.reuse, R35 ;  /* 0x0000002356067221 */ /* 0x044fe20000010000 */
[----:B------:R-:W-:-:S06]  /*34d0*/  F2FP.BF16.F32.PACK_AB R143, R86, R143 ;  /* 0x0000008f568f723e */ /* 0x000fcc00000010ff */
[----:B------:R-:W2:Y:S01]  /*34e0*/  MUFU.EX2 R140, R140 ;  /* 0x0000008c008c7308 */ /* 0x000ea20000000800 */
[C---:B0-----:R-:W-:Y:S01]  /*34f0*/  FADD.FTZ R7, R27.reuse, R4 ;  /* 0x000000041b077221 */ /* 0x041fe20000010000 */
[----:B------:R-:W-:-:S06]  /*3500*/  F2FP.BF16.F32.PACK_AB R138, R27, R138 ;  /* 0x0000008a1b8a723e */ /* 0x000fcc00000010ff */
[----:B------:R-:W0:Y:S01]  /*3510*/  MUFU.EX2 R88, R88 ;  /* 0x0000005800587308 */ /* 0x000e220000000800 */
[----:B-1----:R-:W-:-:S07]  /*3520*/  FADD.FTZ R37, R145, R6 ;  /* 0x0000000691257221 */ /* 0x002fce0000010000 */
[----:B------:R-:W1:Y:S01]  /*3530*/  MUFU.EX2 R29, R29 ;  /* 0x0000001d001d7308 */ /* 0x000e620000000800 */
[----:B--2---:R-:W-:-:S07]  /*3540*/  FADD.FTZ R4, R140, R7 ;  /* 0x000000078c047221 */ /* 0x004fce0000010000 */
[----:B------:R-:W2:Y:S01]  /*3550*/  MUFU.EX2 R147, R147 ;  /* 0x0000009300937308 */ /* 0x000ea20000000800 */
[C---:B0-----:R-:W-:Y:S01]  /*3560*/  FADD.FTZ R6, R88.reuse, R37 ;  /* 0x0000002558067221 */ /* 0x041fe20000010000 */
[----:B------:R-:W-:Y:S01]  /*3570*/  F2FP.BF16.F32.PACK_AB R145, R88, R145 ;  /* 0x000000915891723e */ /* 0x000fe200000010ff */
[----:B------:R-:W-:-:S05]  /*3580*/  IMAD.MOV.U32 R88, RZ, RZ, R119 ;  /* 0x000000ffff587224 */ /* 0x000fca00078e0077 */
[----:B------:R-:W0:Y:S01]  /*3590*/  MUFU.EX2 R142, R142 ;  /* 0x0000008e008e7308 */ /* 0x000e220000000800 */
[C---:B-1----:R-:W-:Y:S01]  /*35a0*/  FADD.FTZ R7, R29.reuse, R4 ;  /* 0x000000041d077221 */ /* 0x042fe20000010000 */
[----:B------:R-:W-:-:S06]  /*35b0*/  F2FP.BF16.F32.PACK_AB R140, R29, R140 ;  /* 0x0000008c1d8c723e */ /* 0x000fcc00000010ff */
[----:B------:R-:W1:Y:S01]  /*35c0*/  MUFU.EX2 R100, R100 ;  /* 0x0000006400647308 */ /* 0x000e620000000800 */
[----:B--2---:R-:W-:-:S07]  /*35d0*/  FADD.FTZ R37, R147, R6 ;  /* 0x0000000693257221 */ /* 0x004fce0000010000 */
[----:B------:R-:W2:Y:S01]  /*35e0*/  MUFU.EX2 R31, R56 ;  /* 0x00000038001f7308 */ /* 0x000ea20000000800 */
[----:B0-----:R-:W-:-:S07]  /*35f0*/  FADD.FTZ R4, R142, R7 ;  /* 0x000000078e047221 */ /* 0x001fce0000010000 */
[----:B------:R-:W0:Y:S01]  /*3600*/  MUFU.EX2 R149, R149 ;  /* 0x0000009500957308 */ /* 0x000e220000000800 */
[C---:B-1----:R-:W-:Y:S01]  /*3610*/  FADD.FTZ R6, R100.reuse, R37 ;  /* 0x0000002564067221 */ /* 0x042fe20000010000 */
[----:B------:R-:W-:Y:S01]  /*3620*/  F2FP.BF16.F32.PACK_AB R147, R100, R147 ;  /* 0x000000936493723e */ /* 0x000fe200000010ff */
[----:B------:R-:W-:-:S05]  /*3630*/  IMAD.MOV.U32 R100, RZ, RZ, R119 ;  /* 0x000000ffff647224 */ /* 0x000fca00078e0077 */
        /* <DEDUP_REMOVED lines=9> */
[----:B------:R-:W-:Y:S02]  /*36d0*/  F2FP.BF16.F32.PACK_AB R149, R102, R149 ;  /* 0x000000956695723e */ /* 0x000fe400000010ff */
[----:B------:R-:W-:-:S04]  /*36e0*/  MOV R102, R119 ;  /* 0x0000007700667202 */ /* 0x000fc80000000f00 */
[----:B------:R2:W3:Y:S01]  /*36f0*/  MUFU.EX2 R35, R90 ;  /* 0x0000005a00237308 */ /* 0x0004e20000000800 */
[C---:B0-----:R-:W-:Y:S01]  /*3700*/  FADD.FTZ R39, R33.reuse, R4 ;  /* 0x0000000421277221 */ /* 0x041fe20000010000 */
[----:B------:R-:W-:-:S06]  /*3710*/  F2FP.BF16.F32.PACK_AB R144, R33, R58 ;  /* 0x0000003a2190723e */ /* 0x000fcc00000010ff */
[----:B------:R-:W0:Y:S01]  /*3720*/  MUFU.EX2 R92, R92 ;  /* 0x0000005c005c7308 */ /* 0x000e220000000800 */
[----:B-1----:R-:W-:Y:S01]  /*3730*/  FADD.FTZ R4, R78, R39 ;  /* 0x000000274e047221 */ /* 0x002fe20000010000 */
[----:B--2---:R-:W-:-:S06]  /*3740*/  MOV R90, R119 ;  /* 0x00000077005a7202 */ /* 0x004fcc0000000f00 */
[----:B------:R1:W2:Y:S01]  /*3750*/  MUFU.EX2 R37, R94 ;  /* 0x0000005e00257308 */ /* 0x0002a20000000800 */
[C---:B---3--:R-:W-:Y:S01]  /*3760*/  FADD.FTZ R5, R35.reuse, R4 ;  /* 0x0000000423057221 */ /* 0x048fe20000010000 */
[----:B------:R-:W-:-:S06]  /*3770*/  F2FP.BF16.F32.PACK_AB R146, R35, R78 ;  /* 0x0000004e2392723e */ /* 0x000fcc00000010ff */
[----:B------:R-:W3:Y:S01]  /*3780*/  MUFU.EX2 R151, R151 ;  /* 0x0000009700977308 */ /* 0x000ee20000000800 */
[----:B0-----:R-:W-:Y:S01]  /*3790*/  FADD.FTZ R4, R92, R5 ;  /* 0x000000055c047221 */ /* 0x001fe20000010000 */
[----:B-1----:R-:W-:-:S06]  /*37a0*/  MOV R94, R119 ;  /* 0x00000077005e7202 */ /* 0x002fcc0000000f00 */
[----:B------:R-:W0:Y:S01]  /*37b0*/  MUFU.EX2 R96, R96 ;  /* 0x0000006000607308 */ /* 0x000e220000000800 */
[C---:B--2---:R-:W-:Y:S01]  /*37c0*/  FADD.FTZ R5, R37.reuse, R4 ;  /* 0x0000000425057221 */ /* 0x044fe20000010000 */
[----:B------:R-:W-:Y:S01]  /*37d0*/  F2FP.BF16.F32.PACK_AB R148, R37, R92 ;  /* 0x0000005c2594723e */ /* 0x000fe200000010ff */
[----:B------:R-:W-:-:S05]  /*37e0*/  IMAD.MOV.U32 R92, RZ, RZ, R119 ;  /* 0x000000ffff5c7224 */ /* 0x000fca00078e0077 */
[----:B------:R-:W1:Y:S01]  /*37f0*/  MUFU.EX2 R104, R104 ;  /* 0x0000006800687308 */ /* 0x000e620000000800 */
[----:B---3--:R-:W-:-:S07]  /*3800*/  FADD.FTZ R7, R151, R6 ;  /* 0x0000000697077221 */ /* 0x008fce0000010000 */
[----:B------:R2:W3:Y:S01]  /*3810*/  MUFU.EX2 R9, R98 ;  /* 0x0000006200097308 */ /* 0x0004e20000000800 */
[----:B0-----:R-:W-:Y:S01]  /*3820*/  FADD.FTZ R4, R96, R5 ;  /* 0x0000000560047221 */ /* 0x001fe20000010000 */
[C---:B-1----:R-:W-:Y:S01]  /*3830*/  FADD.FTZ R7, R104.reuse, R7 ;  /* 0x0000000768077221 */ /* 0x042fe20000010000 */
[----:B------:R-:W-:Y:S01]  /*3840*/  F2FP.BF16.F32.PACK_AB R151, R104, R151 ;  /* 0x000000976897723e */ /* 0x000fe200000010ff */
[--C-:B------:R-:W-:Y:S01]  /*3850*/  IMAD.MOV.U32 R104, RZ, RZ, R119.reuse ;  /* 0x000000ffff687224 */ /* 0x100fe200078e0077 */
[----:B--2---:R-:W-:Y:S02]  /*3860*/  MOV R98, R119 ;  /* 0x0000007700627202 */ /* 0x004fe40000000f00 */
[C---:B---3--:R-:W-:Y:S01]  /*3870*/  F2FP.BF16.F32.PACK_AB R150, R9.reuse, R96 ;  /* 0x000000600996723e */ /* 0x048fe200000010ff */
[----:B------:R-:W-:Y:S01]  /*3880*/  FADD.FTZ R5, R9, R4 ;  /* 0x0000000409057221 */ /* 0x000fe20000010000 */
[----:B------:R-:W-:Y:S01]  /*3890*/  IMAD.MOV.U32 R96, RZ, RZ, R119 ;  /* 0x000000ffff607224 */ /* 0x000fe200078e0077 */
[----:B------:R-:W-:Y:S06]  /*38a0*/  @!P1 BRA `(.L_x_18) ;  /* 0x0000002400a09947 */ /* 0x000fec0003800000 */
[----:B------:R-:W-:Y:S01]  /*38b0*/  IMAD.MOV.U32 R6, RZ, RZ, R24 ;  /* 0x000000ffff067224 */ /* 0x000fe200078e0018 */
[----:B------:R-:W-:Y:S02]  /*38c0*/  MOV R4, R32 ;  /* 0x0000002000047202 */ /* 0x000fe40000000f00 */
[----:B------:R-:W-:Y:S02]  /*38d0*/  CS2R R118, SRZ ;  /* 0x0000000000767805 */ /* 0x000fe4000001ff00 */
        /* <DEDUP_REMOVED lines=14> */
[----:B------:R-:W-:Y:S01]  /*39c0*/  CS2R R88, SRZ ;  /* 0x0000000000587805 */ /* 0x000fe2000001ff00 */
[----:B------:R-:W-:Y:S01]  /*39d0*/  UMOV UR6, URZ ;  /* 0x0000003f00067c82 */ /* 0x000fe20008000000 */
[----:B------:R-:W-:Y:S01]  /*39e0*/  UMOV UR5, URZ ;  /* 0x0000003f00057c82 */ /* 0x000fe20008000000 */
[----:B------:R-:W-:-:S05]  /*39f0*/  ULDC UR23, c[0x0][0x9d8] ;  /* 0x0002760000177ab9 */ /* 0x000fca0000000800 */
.L_x_29:
[----:B------:R-:W-:Y:S01]  /*3a00*/  ISETP.NE.AND P2, PT, RZ, UR44, PT ;  /* 0x0000002cff007c0c */ /* 0x000fe2000bf45270 */
[----:B------:R-:W-:-:S04]  /*3a10*/  UISETP.NE.AND UP0, UPT, UR5, 0x1, UPT ;  /* 0x000000010500788c */ /* 0x000fc8000bf05270 */
[----:B------:R-:W-:-:S04]  /*3a20*/  USEL UR4, URZ, 0x1, UP0 ;  /* 0x000000013f047887 */ /* 0x000fc80008000000 */
[----:B------:R-:W-:-:S04]  /*3a30*/  ULOP3.LUT UR4, UR6, UR4, URZ, 0x3c, !UPT ;  /* 0x0000000406047292 */ /* 0x000fc8000f8e3c3f */
[----:B------:R-:W-:Y:S08]  /*3a40*/  @P2 BRA `(.L_x_19) ;  /* 0x0000000000382947 */ /* 0x000ff00003800000 */
[----:B------:R-:W-:Y:S05]  /*3a50*/  @!P0 BRA `(.L_x_20) ;  /* 0x0000000000048947 */ /* 0x000fea0003800000 */
[----:B------:R-:W-:Y:S01]  /*3a60*/  BPT.TRAP 0x1 ;  /* 0x000000040000795c */ /* 0x000fe20000300000 */
.L_x_20:
[----:B------:R-:W-:Y:S01]  /*3a70*/  UIADD3 UR10, UR5, 0x1, URZ ;  /* 0x00000001050a7890 */ /* 0x000fe2000fffe03f */
[----:B------:R-:W-:-:S03]  /*3a80*/  IMAD.U32 R0, RZ, RZ, UR4 ;  /* 0x00000004ff007e24 */ /* 0x000fc6000f8e00ff */
[----:B------:R-:W-:Y:S02]  /*3a90*/  UISETP.NE.AND UP0, UPT, UR10, 0x2, UPT ;  /* 0x000000020a00788c */ /* 0x000fe4000bf05270 */
[----:B------:R-:W-:Y:S02]  /*3aa0*/  SHF.L.U32 R0, R0, 0x1f, RZ ;  /* 0x0000001f00007819 */ /* 0x000fe400000006ff */
[----:B------:R-:W-:-:S04]  /*3ab0*/  USEL UR10, UR10, URZ, UP0 ;  /* 0x0000003f0a0a7287 */ /* 0x000fc80008000000 */
[----:B------:R-:W-:-:S09]  /*3ac0*/  ULEA UR10, UR10, UR40, 0x3 ;  /* 0x000000280a0a7291 */ /* 0x000fd2000f8e183f */
[----:B------:R0:W1:Y:S01]  /*3ad0*/  SYNCS.PHASECHK.TRANS64.TRYWAIT P1, [UR10+0x16830], R0 ;  /* 0x01683000ff0075a7 */ /* 0x000062000802014a */
[----:B------:R-:W-:Y:S05]  /*3ae0*/  @!P0 BRA `(.L_x_21) ;  /* 0x0000000000048947 */ /* 0x000fea0003800000 */
[----:B------:R-:W-:Y:S01]  /*3af0*/  BPT.TRAP 0x1 ;  /* 0x000000040000795c */ /* 0x000fe20000300000 */
.L_x_21:
[----:B-1----:R-:W-:Y:S05]  /*3b00*/  @P1 BRA `(.L_x_19) ;  /* 0x0000000000081947 */ /* 0x002fea0003800000 */
[----:B------:R-:W1:Y:S02]  /*3b10*/  SYNCS.PHASECHK.TRANS64.TRYWAIT P1, [UR10+0x16830], R0 ;  /* 0x01683000ff0075a7 */ /* 0x000e64000802014a */
[----:B-1----:R-:W-:Y:S05]  /*3b20*/  @!P1 BRA `(.L_x_22) ;  /* 0x0000007800d49947 */ /* 0x002fea0003800000 */
.L_x_19:
[----:B01----:R-:W-:Y:S01]  /*3b30*/  VIADD R0, R16, 0x8 ;  /* 0x0000000810007836 */ /* 0x003fe20000000000 */
[----:B------:R-:W-:Y:S01]  /*3b40*/  UIADD3 UR10, UR5, 0x1, URZ ;  /* 0x00000001050a7890 */ /* 0x000fe2000fffe03f */
[----:B------:R-:W-:Y:S01]  /*3b50*/  R2UR UR24, R2 ;  /* 0x00000000021872ca */ /* 0x000fe200000e0000 */
[----:B------:R-:W-:Y:S01]  /*3b60*/  UMOV UR27, 0x40000040 ;  /* 0x40000040001b7882 */ /* 0x000fe20000000000 */
[----:B------:R-:W-:Y:S01]  /*3b70*/  R2UR UR25, R3 ;  /* 0x00000000031972ca */ /* 0x000fe200000e0000 */
[----:B------:R0:W-:Y:S01]  /*3b80*/  BAR.SYNC.DEFER_BLOCKING R0, 0x100 ;  /* 0x000400000000751d */ /* 0x0001e20000010000 */
[----:B------:R-:W-:-:S04]  /*3b90*/  UISETP.NE.AND UP0, UPT, UR10, 0x2, UPT ;  /* 0x000000020a00788c */ /* 0x000fc8000bf05270 */
[----:B------:R-:W-:Y:S01]  /*3ba0*/  USEL UR22, UR10, URZ, UP0 ;  /* 0x0000003f0a167287 */ /* 0x000fe20008000000 */
[----:B------:R-:W-:Y:S01]  /*3bb0*/  UMOV UR11, 0x40000040 ;  /* 0x40000040000b7882 */ /* 0x000fe20000000000 */
[----:B------:R-:W-:Y:S02]  /*3bc0*/  UMOV UR15, 0x40000040 ;  /* 0x40000040000f7882 */ /* 0x000fe40000000000 */
[----:B------:R-:W-:Y:S01]  /*3bd0*/  ULEA UR26, UR22, UR20, 0xa ;  /* 0x00000014161a7291 */ /* 0x000fe2000f8e503f */
[----:B------:R-:W-:Y:S01]  /*3be0*/  UMOV UR19, 0x40000040 ;  /* 0x4000004000137882 */ /* 0x000fe20000000000 */
[----:B0-----:R-:W-:Y:S02]  /*3bf0*/  IMAD.U32 R0, RZ, RZ, UR22 ;  /* 0x00000016ff007e24 */ /* 0x001fe4000f8e00ff */
[----:B------:R-:W-:Y:S02]  /*3c00*/  UIADD3 UR10, UR26, 0x2, URZ ;  /* 0x000000021a0a7890 */ /* 0x000fe4000fffe03f */
[----:B------:R-:W-:-:S02]  /*3c10*/  UIADD3 UR14, UR26, 0x4, URZ ;  /* 0x000000041a0e7890 */ /* 0x000fc4000fffe03f */
[----:B------:R-:W-:Y:S01]  /*3c20*/  UIADD3 UR18, UR26, 0x6, URZ ;  /* 0x000000061a127890 */ /* 0x000fe2000fffe03f */
[----:B------:R-:W-:-:S06]  /*3c30*/  WARPGROUP.ARRIVE ;  /* 0x00000000000079c5 */ /* 0x000fcc0000000000 */
[----:B------:R-:W-:Y:S03]  /*3c40*/  HGMMA.64x128x16.F32.BF16 R24, gdesc[UR24], RZ, !UPT, gsb0 ;  /* 0x01e00000181879f0 */ /* 0x000fe6000c0018ff */
[----:B------:R-:W-:Y:S02]  /*3c50*/  WARPGROUP.DEPBAR.LE gsb0, 0x0 ;  /* 0x00008000000079c5 */ /* 0x000fe40000010000 */
[----:B------:R-:W-:-:S07]  /*3c60*/  WARPGROUP.ARRIVE ;  /* 0x00000000000079c5 */ /* 0x000fce0000000000 */
        /* <DEDUP_REMOVED lines=8> */
[----:B------:R-:W-:Y:S05]  /*3cf0*/  @P2 BRA `(.L_x_23) ;  /* 0x00000000002c2947 */ /* 0x000fea0003800000 */
[----:B------:R-:W-:Y:S05]  /*3d00*/  @!P0 BRA `(.L_x_24) ;  /* 0x0000000000048947 */ /* 0x000fea0003800000 */
[----:B------:R-:W-:Y:S01]  /*3d10*/  BPT.TRAP 0x1 ;  /* 0x000000040000795c */ /* 0x000fe20000300000 */
.L_x_24:
[----:B------:R-:W-:Y:S01]  /*3d20*/  ULEA UR10, UR5, UR40, 0x3 ;  /* 0x00000028050a7291 */ /* 0x000fe2000f8e183f */
[----:B------:R-:W-:-:S04]  /*3d30*/  MOV R8, UR6 ;  /* 0x0000000600087c02 */ /* 0x000fc80008000f00 */
[----:B------:R-:W-:-:S04]  /*3d40*/  SHF.L.U32 R8, R8, 0x1f, RZ ;  /* 0x0000001f08087819 */ /* 0x000fc800000006ff */
[----:B------:R0:W1:Y:S01]  /*3d50*/  SYNCS.PHASECHK.TRANS64.TRYWAIT P1, [UR10+0x16850], R8 ;  /* 0x01685008ff0075a7 */ /* 0x000062000802014a */
[----:B------:R-:W-:Y:S05]  /*3d60*/  @!P0 BRA `(.L_x_25) ;  /* 0x0000000000048947 */ /* 0x000fea0003800000 */
[----:B------:R-:W-:Y:S01]  /*3d70*/  BPT.TRAP 0x1 ;  /* 0x000000040000795c */ /* 0x000fe20000300000 */
.L_x_25:
[----:B-1----:R-:W-:Y:S05]  /*3d80*/  @P1 BRA `(.L_x_23) ;  /* 0x0000000000081947 */ /* 0x002fea0003800000 */
[----:B------:R-:W1:Y:S02]  /*3d90*/  SYNCS.PHASECHK.TRANS64.TRYWAIT P1, [UR10+0x16850], R8 ;  /* 0x01685008ff0075a7 */ /* 0x000e64000802014a */
[----:B-1----:R-:W-:Y:S05]  /*3da0*/  @!P1 BRA `(.L_x_26) ;  /* 0x00000078004c9947 */ /* 0x002fea0003800000 */
.L_x_23:
[----:B------:R-:W-:Y:S01]  /*3db0*/  UIADD3 UR6, UR40, 0x400, URZ ;  /* 0x0000040028067890 */ /* 0x000fe2000fffe03f */
[----:B------:R-:W-:Y:S01]  /*3dc0*/  WARPGROUP.ARRIVE ;  /* 0x00000000000079c5 */ /* 0x000fe20000000000 */
[----:B------:R-:W-:Y:S01]  /*3dd0*/  UMOV UR11, 0x40000040 ;  /* 0x40000040000b7882 */ /* 0x000fe20000000000 */
[----:B01----:R-:W-:Y:S01]  /*3de0*/  VIADD R8, R16, 0x9 ;  /* 0x0000000910087836 */ /* 0x003fe20000000000 */
[----:B------:R-:W-:Y:S01]  /*3df0*/  USHF.R.U32.HI UR6, URZ, 0x4, UR6 ;  /* 0x000000043f067899 */ /* 0x000fe20008011606 */
[----:B------:R-:W-:-:S03]  /*3e00*/  ISETP.GE.U32.AND P1, PT, R22, 0x180, PT ;  /* 0x000001801600780c */ /* 0x000fc60003f26070 */
[----:B------:R-:W-:Y:S01]  /*3e10*/  ULOP3.LUT UR6, UR6, 0x3fff, URZ, 0xc0, !UPT ;  /* 0x00003fff06067892 */ /* 0x000fe2000f8ec03f */
[----:B------:R-:W-:-:S03]  /*3e20*/  SEL R8, R8, 0x9, !P1 ;  /* 0x0000000908087807 */ /* 0x000fc60004800000 */
[----:B------:R-:W-:-:S07]  /*3e30*/  ULEA UR6, UR5, UR6, 0xa ;  /* 0x0000000605067291 */ /* 0x000fce000f8e503f */
[----:B------:R-:W-:Y:S02]  /*3e40*/  UMOV UR10, UR6 ;  /* 0x00000006000a7c82 */ /* 0x000fe40008000000 */
[----:B------:R-:W-:Y:S01]  /*3e50*/  HGMMA.64x64x16.F32.BF16 R88, R120, gdesc[UR8].tnspB, R88, gsb0 ;  /* 0x40e0000878587df0 */ /* 0x000fe20008001858 */
[----:B------:R-:W-:Y:S01]  /*3e60*/  UIADD3 UR10, UR6, 0x80, URZ ;  /* 0x00000080060a7890 */ /* 0x000fe2000fffe03f */
[----:B------:R-:W-:Y:S01]  /*3e70*/  UMOV UR11, 0x40000040 ;  /* 0x40000040000b7882 */ /* 0x000fe20000000000 */
[----:B------:R-:W-:Y:S02]  /*3e80*/  WARPGROUP.DEPBAR.LE gsb0, 0x0 ;  /* 0x00008000000079c5 */ /* 0x000fe40000010000 */
[----:B------:R-:W-:-:S06]  /*3e90*/  WARPGROUP.ARRIVE ;  /* 0x00000000000079c5 */ /* 0x000fcc0000000000 */
        /* <DEDUP_REMOVED lines=23> */
[----:B------:R-:W-:Y:S01]  /*4010*/  UIADD3 UR6, UR6, 0x380, URZ ;  /* 0x0000038006067890 */ /* 0x000fe2000fffe03f */
[----:B------:R-:W-:Y:S02]  /*4020*/  WARPGROUP.DEPBAR.LE gsb0, 0x0 ;  /* 0x00008000000079c5 */ /* 0x000fe40000010000 */
[----:B------:R-:W-:-:S06]  /*4030*/  WARPGROUP.ARRIVE ;  /* 0x00000000000079c5 */ /* 0x000fcc0000000000 */
[----:B------:R-:W-:Y:S01]  /*4040*/  HGMMA.64x64x16.F32.BF16 R88, R144, gdesc[UR8].tnspB, R88, gsb0 ;  /* 0x40e0000890587df0 */ /* 0x000fe20008001858 */
[----:B------:R-:W-:Y:S01]  /*4050*/  UMOV UR10, UR6 ;  /* 0x00000006000a7c82 */ /* 0x000fe20008000000 */
[----:B------:R-:W-:Y:S01]  /*4060*/  UMOV UR11, 0x40000040 ;  /* 0x40000040000b7882 */ /* 0x000fe20000000000 */
[----:B------:R-:W-:Y:S02]  /*4070*/  WARPGROUP.DEPBAR.LE gsb0, 0x0 ;  /* 0x00008000000079c5 */ /* 0x000fe40000010000 */
[----:B------:R-:W-:-:S06]  /*4080*/  WARPGROUP.ARRIVE ;  /* 0x00000000000079c5 */ /* 0x000fcc0000000000 */
[----:B------:R-:W-:Y:S03]  /*4090*/  HGMMA.64x64x16.F32.BF16 R88, R148, gdesc[UR8].tnspB, R88, gsb0 ;  /* 0x40e0000894587df0 */ /* 0x000fe60008001858 */
[----:B------:R-:W-:Y:S02]  /*40a0*/  WARPGROUP.DEPBAR.LE gsb0, 0x0 ;  /* 0x00008000000079c5 */ /* 0x000fe40000010000 */
[----:B------:R0:W-:Y:S06]  /*40b0*/  BAR.ARV R8, 0x100 ;  /* 0x000400080000751d */ /* 0x0001ec0000002000 */
[----:B------:R-:W-:Y:S05]  /*40c0*/  @!P0 BRA `(.L_x_27) ;  /* 0x0000000000048947 */ /* 0x000fea0003800000 */
[----:B------:R-:W-:Y:S01]  /*40d0*/  BPT.TRAP 0x1 ;  /* 0x000000040000795c */ /* 0x000fe20000300000 */
.L_x_27:
[----:B------:R-:W-:Y:S01]  /*40e0*/  FMUL.FTZ R9, R24, UR23 ;  /* 0x0000001718097c20 */ /* 0x000fe20008410000 */
[----:B0-----:R-:W-:Y:S01]  /*40f0*/  FMUL.FTZ R8, R25, UR23 ;  /* 0x0000001719087c20 */ /* 0x001fe20008410000 */
[----:B------:R-:W-:Y:S01]  /*4100*/  FMUL.FTZ R11, R26, UR23 ;  /* 0x000000171a0b7c20 */ /* 0x000fe20008410000 */
[----:B------:R-:W-:Y:S01]  /*4110*/  FMUL.FTZ R10, R27, UR23 ;  /* 0x000000171b0a7c20 */ /* 0x000fe20008410000 */
[----:B------:R-:W-:Y:S01]  /*4120*/  FMUL.FTZ R120, R28, UR23 ;  /* 0x000000171c787c20 */ /* 0x000fe20008410000 */
[----:B------:R-:W-:Y:S01]  /*4130*/  FMUL.FTZ R122, R29, UR23 ;  /* 0x000000171d7a7c20 */ /* 0x000fe20008410000 */
[----:B------:R-:W0:Y:S01]  /*4140*/  MUFU.TANH R9, R9 ;  /* 0x0000000900097308 */ /* 0x000e220000002400 */
[----:B------:R-:W-:Y:S01]  /*4150*/  FMUL.FTZ R12, R30, UR23 ;  /* 0x000000171e0c7c20 */ /* 0x000fe20008410000 */
[----:B------:R-:W-:Y:S01]  /*4160*/  FMUL.FTZ R13, R31, UR23 ;  /* 0x000000171f0d7c20 */ /* 0x000fe20008410000 */
[----:B------:R-:W-:Y:S01]  /*4170*/  FMUL.FTZ R124, R32, UR23 ;  /* 0x00000017207c7c20 */ /* 0x000fe20008410000 */
[----:B------:R-:W-:Y:S01]  /*4180*/  FMUL.FTZ R126, R33, UR23 ;  /* 0x00000017217e7c20 */ /* 0x000fe20008410000 */
[----:B------:R-:W-:Y:S01]  /*4190*/  FMUL.FTZ R14, R34, UR23 ;  /* 0x00000017220e7c20 */ /* 0x000fe20008410000 */
[----:B------:R-:W-:Y:S01]  /*41a0*/  FMUL.FTZ R15, R35, UR23 ;  /* 0x00000017230f7c20 */ /* 0x000fe20008410000 */
[----:B------:R-:W-:Y:S01]  /*41b0*/  FMUL.FTZ R128, R36, UR23 ;  /* 0x0000001724807c20 */ /* 0x000fe20008410000 */
[----:B------:R-:W1:Y:S01]  /*41c0*/  MUFU.TANH R8, R8 ;  /* 0x0000000800087308 */ /* 0x000e620000002400 */
[----:B------:R-:W-:Y:S01]  /*41d0*/  FMUL.FTZ R130, R37, UR23 ;  /* 0x0000001725827c20 */ /* 0x000fe20008410000 */
[----:B------:R-:W-:Y:S01]  /*41e0*/  FMUL.FTZ R17, R38, UR23 ;  /* 0x0000001726117c20 */ /* 0x000fe20008410000 */
[----:B------:R-:W-:Y:S01]  /*41f0*/  FMUL.FTZ R18, R39, UR23 ;  /* 0x0000001727127c20 */ /* 0x000fe20008410000 */
[----:B------:R-:W-:Y:S01]  /*4200*/  FMUL.FTZ R132, R40, UR23 ;  /* 0x0000001728847c20 */ /* 0x000fe20008410000 */
[----:B------:R-:W-:Y:S01]  /*4210*/  FMUL.FTZ R134, R41, UR23 ;  /* 0x0000001729867c20 */ /* 0x000fe20008410000 */
[----:B------:R-:W-:Y:S01]  /*4220*/  FMUL.FTZ R19, R42, UR23 ;  /* 0x000000172a137c20 */ /* 0x000fe20008410000 */
[----:B------:R-:W-:Y:S01]  /*4230*/  FMUL.FTZ R20, R43, UR23 ;  /* 0x000000172b147c20 */ /* 0x000fe20008410000 */
[----:B------:R-:W2:Y:S01]  /*4240*/  MUFU.TANH R11, R11 ;  /* 0x0000000b000b7308 */ /* 0x000ea20000002400 */
[----:B0-----:R-:W-:Y:S01]  /*4250*/  FMNMX.FTZ R21, R9, R4, !PT ;  /* 0x0000000409157209 */ /* 0x001fe20007810000 */
[----:B------:R-:W-:Y:S01]  /*4260*/  FMUL.FTZ R136, R44, UR23 ;  /* 0x000000172c887c20 */ /* 0x000fe20008410000 */
[----:B------:R-:W-:Y:S01]  /*4270*/  FMUL.FTZ R138, R45, UR23 ;  /* 0x000000172d8a7c20 */ /* 0x000fe20008410000 */
[----:B------:R-:W-:Y:S01]  /*4280*/  FMUL.FTZ R26, R46, UR23 ;  /* 0x000000172e1a7c20 */ /* 0x000fe20008410000 */
[----:B------:R-:W-:Y:S01]  /*4290*/  FMUL.FTZ R28, R47, UR23 ;  /* 0x000000172f1c7c20 */ /* 0x000fe20008410000 */
[----:B------:R-:W-:Y:S01]  /*42a0*/  FMUL.FTZ R140, R48, UR23 ;  /* 0x00000017308c7c20 */ /* 0x000fe20008410000 */
[----:B------:R-:W-:Y:S01]  /*42b0*/  FMUL.FTZ R142, R49, UR23 ;  /* 0x00000017318e7c20 */ /* 0x000fe20008410000 */
[----:B------:R-:W0:Y:S01]  /*42c0*/  MUFU.TANH R10, R10 ;  /* 0x0000000a000a7308 */ /* 0x000e220000002400 */
[----:B-1----:R-:W-:Y:S01]  /*42d0*/  FMNMX.FTZ R21, R8, R21, !PT ;  /* 0x0000001508157209 */ /* 0x002fe20007810000 */
[----:B------:R-:W-:Y:S01]  /*42e0*/  FMUL.FTZ R30, R50, UR23 ;  /* 0x00000017321e7c20 */ /* 0x000fe20008410000 */
[----:B------:R-:W-:Y:S01]  /*42f0*/  FMUL.FTZ R34, R51, UR23 ;  /* 0x0000001733227c20 */ /* 0x000fe20008410000 */
[----:B------:R-:W-:Y:S01]  /*4300*/  FMUL.FTZ R52, R52, UR23 ;  /* 0x0000001734347c20 */ /* 0x000fe20008410000 */
[----:B------:R-:W-:Y:S01]  /*4310*/  FMUL.FTZ R144, R53, UR23 ;  /* 0x0000001735907c20 */ /* 0x000fe20008410000 */
[----:B------:R-:W-:Y:S01]  /*4320*/  FMUL.FTZ R36, R54, UR23 ;  /* 0x0000001736247c20 */ /* 0x000fe20008410000 */
[----:B------:R-:W-:Y:S01]  /*4330*/  FMUL.FTZ R38, R55, UR23 ;  /* 0x0000001737267c20 */ /* 0x000fe20008410000 */
[----:B------:R-:W1:Y:S01]  /*4340*/  MUFU.TANH R120, R120 ;  /* 0x0000007800787308 */ /* 0x000e620000002400 */
[----:B--2---:R-:W-:Y:S01]  /*4350*/  FMNMX.FTZ R29, R11, R6, !PT ;  /* 0x000000060b1d7209 */ /* 0x004fe20007810000 */
        /* <DEDUP_REMOVED lines=42> */
[----:B------:R-:W-:-:S04]  /*4600*/  R2UR UR6, R0 ;  /* 0x00000000000672ca */ /* 0x000fc800000e0000 */
[----:B------:R-:W1:Y:S01]  /*4610*/  MUFU.TANH R14, R14 ;  /* 0x0000000e000e7308 */ /* 0x000e620000002400 */
[----:B--2---:R-:W-:-:S07]  /*4620*/  FMNMX.FTZ R21, R124, R21, !PT ;  /* 0x000000157c157209 */ /* 0x004fce0007810000 */
[----:B------:R-:W2:Y:S01]  /*4630*/  MUFU.TANH R15, R15 ;  /* 0x0000000f000f7308 */ /* 0x000ea20000002400 */
[----:B0-----:R-:W-:Y:S01]  /*4640*/  FMNMX.FTZ R21, R126, R21, !PT ;  /* 0x000000157e157209 */ /* 0x001fe20007810000 */
[----:B------:R-:W-:-:S04]  /*4650*/  ULEA UR6, UR6, UR40, 0x3 ;  /* 0x0000002806067291 */ /* 0x000fc8000f8e183f */
[----:B------:R-:W-:Y:S02]  /*4660*/  UIADD3 UR6, UR6, 0x16840, URZ ;  /* 0x0001684006067890 */ /* 0x000fe4000fffe03f */
[----:B------:R-:W0:Y:S01]  /*4670*/  MUFU.TANH R128, R128 ;  /* 0x0000008000807308 */ /* 0x000e220000002400 */
[----:B-1----:R-:W-:Y:S01]  /*4680*/  FMNMX.FTZ R24, R14, R29, !PT ;  /* 0x0000001d0e187209 */ /* 0x002fe20007810000 */
[----:B------:R-:W-:-:S06]  /*4690*/  UPRMT UR6, UR7, 0x654, UR6 ;  /* 0x0000065407067896 */ /* 0x000fcc0008000006 */
[----:B------:R-:W1:Y:S01]  /*46a0*/  MUFU.TANH R130, R130 ;  /* 0x0000008200827308 */ /* 0x000e620000002400 */
[----:B--2---:R-:W-:Y:S02]  /*46b0*/  FMNMX.FTZ R24, R15, R24, !PT ;  /* 0x000000180f187209 */ /* 0x004fe40007810000 */
[----:B------:R-:W-:Y:S05]  /*46c0*/  SYNCS.ARRIVE.TRANS64.RED.A1T0 RZ, [UR6], RZ ;  /* 0x000000ffffff79a7 */ /* 0x000fea0008100406 */
[----:B------:R-:W2:Y:S01]  /*46d0*/  MUFU.TANH R17, R17 ;  /* 0x0000001100117308 */ /* 0x000ea20000002400 */
[----:B0-----:R-:W-:-:S07]  /*46e0*/  FMNMX.FTZ R21, R128, R21, !PT ;  /* 0x0000001580157209 */ /* 0x001fce0007810000 */
[----:B------:R-:W0:Y:S01]  /*46f0*/  MUFU.TANH R18, R18 ;  /* 0x0000001200127308 */ /* 0x000e220000002400 */
[----:B-1----:R-:W-:-:S07]  /*4700*/  FMNMX.FTZ R21, R130, R21, !PT ;  /* 0x0000001582157209 */ /* 0x002fce0007810000 */
[----:B------:R-:W1:Y:S01]  /*4710*/  MUFU.TANH R132, R132 ;  /* 0x0000008400847308 */ /* 0x000e620000002400 */
[----:B--2---:R-:W-:-:S07]  /*4720*/  FMNMX.FTZ R29, R17, R24, !PT ;  /* 0x00000018111d7209 */ /* 0x004fce0007810000 */
        /* <DEDUP_REMOVED lines=93> */
[----:B-1----:R-:W-:Y:S02]  /*4d00*/  FMNMX.FTZ R31, R84, R21, !PT ;  /* 0x00000015541f7209 */ /* 0x002fe40007810000 */
[----:B------:R-:W1:Y:S03]  /*4d10*/  LDC R21, c[0x0][0x988] ;  /* 0x00026200ff157b82 */ /* 0x000e660000000800 */
[----:B------:R-:W3:Y:S01]  /*4d20*/  SHFL.BFLY PT, R24, R31, 0x2, 0x1f ;  /* 0x0c401f001f187f89 */ /* 0x000ee200000e0000 */
[----:B--2---:R-:W-:-:S04]  /*4d30*/  FMNMX.FTZ R29, R70, R29, !PT ;  /* 0x0000001d461d7209 */ /* 0x004fc80007810000 */
[----:B0-----:R-:W-:-:S05]  /*4d40*/  FMNMX.FTZ R29, R72, R29, !PT ;  /* 0x0000001d481d7209 */ /* 0x001fca0007810000 */
[----:B------:R-:W0:Y:S01]  /*4d50*/  SHFL.BFLY PT, R32, R29, 0x2, 0x1f ;  /* 0x0c401f001d207f89 */ /* 0x000e2200000e0000 */
[----:B---3--:R-:W-:Y:S02]  /*4d60*/  FMNMX.FTZ R33, R31, R24, !PT ;  /* 0x000000181f217209 */ /* 0x008fe40007810000 */
[----:B0-----:R-:W-:-:S03]  /*4d70*/  FMNMX.FTZ R35, R29, R32, !PT ;  /* 0x000000201d237209 */ /* 0x001fc60007810000 */
[----:B------:R-:W0:Y:S04]  /*4d80*/  SHFL.BFLY PT, R32, R33, 0x1, 0x1f ;  /* 0x0c201f0021207f89 */ /* 0x000e2800000e0000 */
[----:B------:R-:W2:Y:S01]  /*4d90*/  SHFL.BFLY PT, R24, R35, 0x1, 0x1f ;  /* 0x0c201f0023187f89 */ /* 0x000ea200000e0000 */
[----:B0-----:R-:W-:Y:S02]  /*4da0*/  FMNMX.FTZ R32, R33, R32, !PT ;  /* 0x0000002021207209 */ /* 0x001fe40007810000 */
[----:B--2---:R-:W-:-:S03]  /*4db0*/  FMNMX.FTZ R24, R35, R24, !PT ;  /* 0x0000001823187209 */ /* 0x004fc60007810000 */
[C---:B-1----:R-:W-:Y:S01]  /*4dc0*/  FMUL.FTZ R55, R32.reuse, R21 ;  /* 0x0000001520377220 */ /* 0x042fe20000410000 */
[----:B------:R-:W-:-:S03]  /*4dd0*/  FADD.FTZ R4, -R32, R4 ;  /* 0x0000000420047221 */ /* 0x000fc60000010100 */
[-CC-:B------:R-:W-:Y:S01]  /*4de0*/  FFMA.FTZ R29, R25, R21.reuse, -R55.reuse ;  /* 0x00000015191d7223 */ /* 0x180fe20000010837 */
[-C--:B------:R-:W-:Y:S01]  /*4df0*/  FMUL.FTZ R37, R4, R21.reuse ;  /* 0x0000001504257220 */ /* 0x080fe20000410000 */
[-CC-:B------:R-:W-:Y:S01]  /*4e00*/  FFMA.FTZ R25, R53, R21.reuse, -R55.reuse ;  /* 0x0000001535197223 */ /* 0x180fe20000010837 */
[C---:B------:R-:W-:Y:S01]  /*4e10*/  FADD.FTZ R4, -R24.reuse, R6 ;  /* 0x0000000618047221 */ /* 0x040fe20000010100 */
[-C--:B------:R-:W-:Y:S01]  /*4e20*/  FMUL.FTZ R53, R24, R21.reuse ;  /* 0x0000001518357220 */ /* 0x080fe20000410000 */
[-CC-:B------:R-:W-:Y:S01]  /*4e30*/  FFMA.FTZ R9, R9, R21.reuse, -R55.reuse ;  /* 0x0000001509097223 */ /* 0x180fe20000010837 */
[-C--:B------:R-:W-:Y:S01]  /*4e40*/  FFMA.FTZ R74, R8, R21.reuse, -R55 ;  /* 0x00000015084a7223 */ /* 0x080fe20000010837 */
[-C--:B------:R-:W-:Y:S01]  /*4e50*/  FMUL.FTZ R4, R4, R21.reuse ;  /* 0x0000001504047220 */ /* 0x080fe20000410000 */
[-CC-:B------:R-:W-:Y:S01]  /*4e60*/  FFMA.FTZ R121, R11, R21.reuse, -R53.reuse ;  /* 0x000000150b797223 */ /* 0x180fe20000010835 */
[-C--:B------:R-:W-:Y:S01]  /*4e70*/  FFMA.FTZ R10, R10, R21.reuse, -R53 ;  /* 0x000000150a0a7223 */ /* 0x080fe20000010835 */
[----:B------:R-:W-:Y:S01]  /*4e80*/  MUFU.EX2 R6, R37 ;  /* 0x0000002500067308 */ /* 0x000fe20000000800 */
[-C--:B------:R-:W-:Y:S01]  /*4e90*/  FFMA.FTZ R8, R120, R21.reuse, -R55 ;  /* 0x0000001578087223 */ /* 0x080fe20000010837 */
[-C--:B------:R-:W-:Y:S01]  /*4ea0*/  FFMA.FTZ R123, R12, R21.reuse, -R53 ;  /* 0x000000150c7b7223 */ /* 0x080fe20000010835 */
[-C--:B------:R-:W-:Y:S01]  /*4eb0*/  FFMA.FTZ R49, R122, R21.reuse, -R55 ;  /* 0x000000157a317223 */ /* 0x080fe20000010837 */
[-C--:B------:R-:W-:Y:S01]  /*4ec0*/  FFMA.FTZ R12, R13, R21.reuse, -R53 ;  /* 0x000000150d0c7223 */ /* 0x080fe20000010835 */
[-C--:B------:R-:W-:Y:S01]  /*4ed0*/  FFMA.FTZ R124, R124, R21.reuse, -R55 ;  /* 0x000000157c7c7223 */ /* 0x080fe20000010837 */
[-C--:B------:R-:W-:Y:S01]  /*4ee0*/  FFMA.FTZ R125, R14, R21.reuse, -R53 ;  /* 0x000000150e7d7223 */ /* 0x080fe20000010835 */
[-C--:B------:R-:W-:Y:S01]  /*4ef0*/  FFMA.FTZ R47, R126, R21.reuse, -R55 ;  /* 0x000000157e2f7223 */ /* 0x080fe20000010837 */
[----:B------:R-:W0:Y:S01]  /*4f00*/  MUFU.EX2 R9, R9 ;  /* 0x0000000900097308 */ /* 0x000e220000000800 */
[-C--:B------:R-:W-:Y:S01]  /*4f10*/  FFMA.FTZ R14, R15, R21.reuse, -R53 ;  /* 0x000000150f0e7223 */ /* 0x080fe20000010835 */
[-C--:B------:R-:W-:Y:S01]  /*4f20*/  FFMA.FTZ R126, R128, R21.reuse, -R55 ;  /* 0x00000015807e7223 */ /* 0x080fe20000010837 */
[-CC-:B------:R-:W-:Y:S01]  /*4f30*/  FFMA.FTZ R127, R17, R21.reuse, -R53.reuse ;  /* 0x00000015117f7223 */ /* 0x180fe20000010835 */
[-CC-:B------:R-:W-:Y:S01]  /*4f40*/  FFMA.FTZ R133, R30, R21.reuse, -R53.reuse ;  /* 0x000000151e857223 */ /* 0x180fe20000010835 */
[-C--:B------:R-:W-:Y:S01]  /*4f50*/  FFMA.FTZ R30, R38, R21.reuse, -R53 ;  /* 0x00000015261e7223 */ /* 0x080fe20000010835 */
[-C--:B------:R-:W-:Y:S01]  /*4f60*/  FFMA.FTZ R45, R130, R21.reuse, -R55 ;  /* 0x00000015822d7223 */ /* 0x080fe20000010837 */
[-CC-:B------:R-:W-:Y:S01]  /*4f70*/  FFMA.FTZ R18, R18, R21.reuse, -R53.reuse ;  /* 0x0000001512127223 */ /* 0x180fe20000010835 */
[----:B------:R-:W-:Y:S01]  /*4f80*/  MUFU.EX2 R4, R4 ;  /* 0x0000000400047308 */ /* 0x000fe20000000800 */
[-C--:B------:R-:W-:Y:S01]  /*4f90*/  FFMA.FTZ R137, R40, R21.reuse, -R53 ;  /* 0x0000001528897223 */ /* 0x080fe20000010835 */
[-C--:B------:R-:W-:Y:S01]  /*4fa0*/  FFMA.FTZ R128, R132, R21.reuse, -R55 ;  /* 0x0000001584807223 */ /* 0x080fe20000010837 */
[-C--:B------:R-:W-:Y:S01]  /*4fb0*/  FFMA.FTZ R129, R19, R21.reuse, -R53 ;  /* 0x0000001513817223 */ /* 0x080fe20000010835 */
[-C--:B------:R-:W-:Y:S01]  /*4fc0*/  FFMA.FTZ R43, R134, R21.reuse, -R55 ;  /* 0x00000015862b7223 */ /* 0x080fe20000010837 */
[-C--:B------:R-:W-:Y:S01]  /*4fd0*/  FFMA.FTZ R20, R20, R21.reuse, -R53 ;  /* 0x0000001514147223 */ /* 0x080fe20000010835 */
[-C--:B------:R-:W-:Y:S01]  /*4fe0*/  FFMA.FTZ R130, R136, R21.reuse, -R55 ;  /* 0x0000001588827223 */ /* 0x080fe20000010837 */
[----:B------:R-:W-:Y:S01]  /*4ff0*/  FFMA.FTZ R131, R26, R21, -R53 ;  /* 0x000000151a837223 */ /* 0x000fe20000010835 */
[----:B------:R-:W1:Y:S01]  /*5000*/  MUFU.EX2 R121, R121 ;  /* 0x0000007900797308 */ /* 0x000e620000000800 */
[----:B0-----:R-:W-:Y:S01]  /*5010*/  FFMA.FTZ R5, R6, R5, R9 ;  /* 0x0000000506057223 */ /* 0x001fe20000010009 */
[-C--:B------:R-:W-:Y:S01]  /*5020*/  FFMA.FTZ R41, R138, R21.reuse, -R55 ;  /* 0x000000158a297223 */ /* 0x080fe20000010837 */
[-CC-:B------:R-:W-:Y:S01]  /*5030*/  FFMA.FTZ R26, R28, R21.reuse, -R53.reuse ;  /* 0x000000151c1a7223 */ /* 0x180fe20000010835 */
[-CC-:B------:R-:W-:Y:S01]  /*5040*/  FFMA.FTZ R28, R34, R21.reuse, -R53.reuse ;  /* 0x00000015221c7223 */ /* 0x180fe20000010835 */
[-C--:B------:R-:W-:Y:S01]  /*5050*/  FFMA.FTZ R34, R42, R21.reuse, -R53 ;  /* 0x000000152a227223 */ /* 0x080fe20000010835 */
[-CC-:B------:R-:W-:Y:S01]  /*5060*/  FFMA.FTZ R132, R140, R21.reuse, -R55.reuse ;  /* 0x000000158c847223 */ /* 0x180fe20000010837 */
[-CC-:B------:R-:W-:Y:S01]  /*5070*/  FFMA.FTZ R39, R142, R21.reuse, -R55.reuse ;  /* 0x000000158e277223 */ /* 0x180fe20000010837 */
[----:B------:R-:W0:Y:S01]  /*5080*/  MUFU.EX2 R74, R74 ;  /* 0x0000004a004a7308 */ /* 0x000e220000000800 */
[-C--:B------:R-:W-:Y:S01]  /*5090*/  FFMA.FTZ R134, R52, R21.reuse, -R55 ;  /* 0x0000001534867223 */ /* 0x080fe20000010837 */
[-C--:B------:R-:W-:Y:S01]  /*50a0*/  FFMA.FTZ R135, R36, R21.reuse, -R53 ;  /* 0x0000001524877223 */ /* 0x080fe20000010835 */
[-C--:B------:R-:W-:Y:S01]  /*50b0*/  FFMA.FTZ R37, R144, R21.reuse, -R55 ;  /* 0x0000001590257223 */ /* 0x080fe20000010837 */
[-C--:B------:R-:W-:Y:S01]  /*50c0*/  FFMA.FTZ R139, R44, R21.reuse, -R53 ;  /* 0x000000152c8b7223 */ /* 0x080fe20000010835 */
[-CC-:B------:R-:W-:Y:S01]  /*50d0*/  FFMA.FTZ R136, R146, R21.reuse, -R55.reuse ;  /* 0x0000001592887223 */ /* 0x180fe20000010837 */
[-CC-:B------:R-:W-:Y:S01]  /*50e0*/  FFMA.FTZ R35, R148, R21.reuse, -R55.reuse ;  /* 0x0000001594237223 */ /* 0x180fe20000010837 */
[----:B------:R-:W-:Y:S01]  /*50f0*/  FFMA.FTZ R138, R150, R21, -R55 ;  /* 0x00000015968a7223 */ /* 0x000fe20000010837 */
[----:B------:R-:W2:Y:S01]  /*5100*/  MUFU.EX2 R10, R10 ;  /* 0x0000000a000a7308 */ /* 0x000ea20000000800 */
[----:B-1----:R-:W-:Y:S01]  /*5110*/  FFMA.FTZ R7, R4, R7, R121 ;  /* 0x0000000704077223 */ /* 0x002fe20000010079 */
[-C--:B------:R-:W-:Y:S01]  /*5120*/  FFMA.FTZ R33, R152, R21.reuse, -R55 ;  /* 0x0000001598217223 */ /* 0x080fe20000010837 */
[-C--:B------:R-:W-:Y:S01]  /*5130*/  FFMA.FTZ R36, R46, R21.reuse, -R53 ;  /* 0x000000152e247223 */ /* 0x080fe20000010835 */
[-C--:B------:R-:W-:Y:S01]  /*5140*/  FFMA.FTZ R140, R154, R21.reuse, -R55 ;  /* 0x000000159a8c7223 */ /* 0x080fe20000010837 */
[-C--:B------:R-:W-:Y:S01]  /*5150*/  FFMA.FTZ R141, R48, R21.reuse, -R53 ;  /* 0x00000015308d7223 */ /* 0x080fe20000010835 */
[-CC-:B------:R-:W-:Y:S01]  /*5160*/  FFMA.FTZ R31, R156, R21.reuse, -R55.reuse ;  /* 0x000000159c1f7223 */ /* 0x180fe20000010837 */
[-C--:B------:R-:W-:Y:S01]  /*5170*/  FFMA.FTZ R142, R23, R21.reuse, -R55 ;  /* 0x00000015178e7223 */ /* 0x080fe20000010837 */
[----:B------:R-:W1:Y:S01]  /*5180*/  MUFU.EX2 R8, R8 ;  /* 0x0000000800087308 */ /* 0x000e620000000800 */
[----:B0-----:R-:W-:Y:S01]  /*5190*/  FADD.FTZ R5, R74, R5 ;  /* 0x000000054a057221 */ /* 0x001fe20000010000 */
[-C--:B------:R-:W-:Y:S01]  /*51a0*/  FFMA.FTZ R143, R54, R21.reuse, -R53 ;  /* 0x00000015368f7223 */ /* 0x080fe20000010835 */
[-C--:B------:R-:W-:Y:S01]  /*51b0*/  FFMA.FTZ R144, R27, R21.reuse, -R55 ;  /* 0x000000151b907223 */ /* 0x080fe20000010837 */
[-C--:B------:R-:W-:Y:S01]  /*51c0*/  FFMA.FTZ R145, R58, R21.reuse, -R53 ;  /* 0x000000153a917223 */ /* 0x080fe20000010835 */
[-CC-:B------:R-:W-:Y:S01]  /*51d0*/  FFMA.FTZ R27, R51, R21.reuse, -R55.reuse ;  /* 0x00000015331b7223 */ /* 0x180fe20000010837 */
[-C--:B------:R-:W-:Y:S01]  /*51e0*/  FFMA.FTZ R146, R76, R21.reuse, -R55 ;  /* 0x000000154c927223 */ /* 0x080fe20000010837 */
[-C--:B------:R-:W-:Y:S01]  /*51f0*/  FFMA.FTZ R147, R62, R21.reuse, -R53 ;  /* 0x000000153e937223 */ /* 0x080fe20000010835 */
[----:B------:R-:W0:Y:S01]  /*5200*/  MUFU.EX2 R123, R123 ;  /* 0x0000007b007b7308 */ /* 0x000e220000000800 */
[----:B--2---:R-:W-:Y:S01]  /*5210*/  FADD.FTZ R38, R10, R7 ;  /* 0x000000070a267221 */ /* 0x004fe20000010000 */
[-C--:B------:R-:W-:Y:S01]  /*5220*/  FFMA.FTZ R148, R78, R21.reuse, -R55 ;  /* 0x000000154e947223 */ /* 0x080fe20000010837 */
[-C--:B------:R-:W-:Y:S01]  /*5230*/  FFMA.FTZ R149, R66, R21.reuse, -R53 ;  /* 0x0000001542957223 */ /* 0x080fe20000010835 */
[-CC-:B------:R-:W-:Y:S01]  /*5240*/  FFMA.FTZ R23, R80, R21.reuse, -R55.reuse ;  /* 0x0000001550177223 */ /* 0x180fe20000010837 */
[-C--:B------:R-:W-:Y:S01]  /*5250*/  FFMA.FTZ R150, R82, R21.reuse, -R55 ;  /* 0x0000001552967223 */ /* 0x080fe20000010837 */
[-C--:B------:R-:W-:Y:S01]  /*5260*/  FFMA.FTZ R70, R70, R21.reuse, -R53 ;  /* 0x0000001546467223 */ /* 0x080fe20000010835 */
[----:B------:R-:W-:Y:S01]  /*5270*/  FFMA.FTZ R51, R84, R21, -R55 ;  /* 0x0000001554337223 */ /* 0x000fe20000010837 */
[----:B------:R-:W2:Y:S01]  /*5280*/  MUFU.EX2 R49, R49 ;  /* 0x0000003100317308 */ /* 0x000ea20000000800 */
[----:B-1----:R-:W-:-:S07]  /*5290*/  FADD.FTZ R40, R8, R5 ;  /* 0x0000000508287221 */ /* 0x002fce0000010000 */
[----:B------:R-:W1:Y:S01]  /*52a0*/  MUFU.EX2 R12, R12 ;  /* 0x0000000c000c7308 */ /* 0x000e620000000800 */
[----:B0-----:R-:W-:-:S07]  /*52b0*/  FADD.FTZ R5, R123, R38 ;  /* 0x000000267b057221 */ /* 0x001fce0000010000 */
[----:B------:R-:W0:Y:S01]  /*52c0*/  MUFU.EX2 R124, R124 ;  /* 0x0000007c007c7308 */ /* 0x000e220000000800 */
[----:B--2---:R-:W-:-:S07]  /*52d0*/  FADD.FTZ R7, R49, R40 ;  /* 0x0000002831077221 */ /* 0x004fce0000010000 */
[----:B------:R-:W2:Y:S01]  /*52e0*/  MUFU.EX2 R125, R125 ;  /* 0x0000007d007d7308 */ /* 0x000ea20000000800 */
[----:B-1----:R-:W-:-:S07]  /*52f0*/  FADD.FTZ R38, R12, R5 ;  /* 0x000000050c267221 */ /* 0x002fce0000010000 */
[----:B------:R-:W1:Y:S01]  /*5300*/  MUFU.EX2 R47, R47 ;  /* 0x0000002f002f7308 */ /* 0x000e620000000800 */
[----:B0-----:R-:W-:-:S07]  /*5310*/  FADD.FTZ R40, R124, R7 ;  /* 0x000000077c287221 */ /* 0x001fce0000010000 */
[----:B------:R-:W0:Y:S01]  /*5320*/  MUFU.EX2 R14, R14 ;  /* 0x0000000e000e7308 */ /* 0x000e220000000800 */
[----:B--2---:R-:W-:Y:S01]  /*5330*/  FADD.FTZ R5, R125, R38 ;  /* 0x000000267d057221 */ /* 0x004fe20000010000 */
[----:B------:R-:W-:-:S06]  /*5340*/  FFMA.FTZ R38, R50, R21, -R53 ;  /* 0x0000001532267223 */ /* 0x000fcc0000010835 */
        /* <DEDUP_REMOVED lines=15> */
[----:B0-----:R-:W-:Y:S01]  /*5440*/  FADD.FTZ R5, R129, R40 ;  /* 0x0000002881057221 */ /* 0x001fe20000010000 */
[----:B------:R-:W-:-:S06]  /*5450*/  FFMA.FTZ R40, R56, R21, -R53 ;  /* 0x0000001538287223 */ /* 0x000fcc0000010835 */
        /* <DEDUP_REMOVED lines=15> */
[----:B-1----:R-:W-:Y:S01]  /*5550*/  FADD.FTZ R5, R133, R42 ;  /* 0x0000002a85057221 */ /* 0x002fe20000010000 */
[----:B------:R-:W-:-:S06]  /*5560*/  FFMA.FTZ R42, R60, R21, -R53 ;  /* 0x000000153c2a7223 */ /* 0x000fcc0000010835 */
        /* <DEDUP_REMOVED lines=33> */
[-CC-:B------:R-:W-:Y:S01]  /*5780*/  FFMA.FTZ R46, R68, R21.reuse, -R53.reuse ;  /* 0x00000015442e7223 */ /* 0x180fe20000010835 */
[----:B------:R-:W-:-:S05]  /*5790*/  FFMA.FTZ R53, R72, R21, -R53 ;  /* 0x0000001548357223 */ /* 0x000fca0000010835 */
        /* <DEDUP_REMOVED lines=40> */
[----:B0-----:R-:W-:-:S03]  /*5a20*/  FADD.FTZ R5, R51, R48 ;  /* 0x0000003033057221 */ /* 0x001fc60000010000 */
[----:B--2---:R-:W-:Y:S01]  /*5a30*/  FADD.FTZ R7, R53, R7 ;  /* 0x0000000735077221 */ /* 0x004fe20000010000 */
[----:B------:R-:W-:Y:S06]  /*5a40*/  @!P0 BRA `(.L_x_28) ;  /* 0x0000000000048947 */ /* 0x000fec0003800000 */
[----:B------:R-:W-:Y:S01]  /*5a50*/  BPT.TRAP 0x1 ;  /* 0x000000040000795c */ /* 0x000fe20000300000 */
.L_x_28:
[----:B------:R-:W-:Y:S01]  /*5a60*/  ULEA UR5, UR5, UR40, 0x3 ;  /* 0x0000002805057291 */ /* 0x000fe2000f8e183f */
[-C--:B------:R-:W-:Y:S01]  /*5a70*/  FMUL.FTZ R88, R88, R6.reuse ;  /* 0x0000000658587220 */ /* 0x080fe20000410000 */
[----:B------:R-:W-:Y:S01]  /*5a80*/  UISETP.GT.AND UP0, UPT, UR21, UR37, UPT ;  /* 0x000000251500728c */ /* 0x000fe2000bf04270 */
[-C--:B------:R-:W-:Y:S01]  /*5a90*/  FMUL.FTZ R89, R89, R6.reuse ;  /* 0x0000000659597220 */ /* 0x080fe20000410000 */
[----:B------:R-:W-:Y:S01]  /*5aa0*/  UIADD3 UR5, UR5, 0x16860, URZ ;  /* 0x0001686005057890 */ /* 0x000fe2000fffe03f */
[-C--:B------:R-:W-:Y:S01]  /*5ab0*/  FMUL.FTZ R92, R92, R6.reuse ;  /* 0x000000065c5c7220 */ /* 0x080fe20000410000 */
[----:B------:R-:W-:Y:S01]  /*5ac0*/  UIADD3 UR10, UR21, -0x1, URZ ;  /* 0xffffffff150a7890 */ /* 0x000fe2000fffe03f */
[-C--:B------:R-:W-:Y:S01]  /*5ad0*/  FMUL.FTZ R93, R93, R6.reuse ;  /* 0x000000065d5d7220 */ /* 0x080fe20000410000 */
[----:B------:R-:W-:Y:S01]  /*5ae0*/  PLOP3.LUT P1, PT, PT, PT, UP0, 0x80, 0x0 ;  /* 0x000000000000781c */ /* 0x000fe20003f2f008 */
[----:B------:R-:W-:Y:S01]  /*5af0*/  UPRMT UR5, UR7, 0x654, UR5 ;  /* 0x0000065407057896 */ /* 0x000fe20008000005 */
[-C--:B------:R-:W-:Y:S01]  /*5b00*/  FMUL.FTZ R96, R96, R6.reuse ;  /* 0x0000000660607220 */ /* 0x080fe20000410000 */
[----:B------:R-:W-:Y:S01]  /*5b10*/  UMOV UR6, UR4 ;  /* 0x0000000400067c82 */ /* 0x000fe20008000000 */
[-C--:B------:R-:W-:Y:S01]  /*5b20*/  FMUL.FTZ R97, R97, R6.reuse ;  /* 0x0000000661617220 */ /* 0x080fe20000410000 */
[----:B------:R-:W-:Y:S01]  /*5b30*/  UMOV UR21, UR10 ;  /* 0x0000000a00157c82 */ /* 0x000fe20008000000 */
[-C--:B------:R-:W-:Y:S01]  /*5b40*/  FMUL.FTZ R100, R100, R6.reuse ;  /* 0x0000000664647220 */ /* 0x080fe20000410000 */
[-C--:B------:R-:W-:Y:S01]  /*5b50*/  FMUL.FTZ R101, R101, R6.reuse ;  /* 0x0000000665657220 */ /* 0x080fe20000410000 */
[-C--:B------:R-:W-:Y:S01]  /*5b60*/  FMUL.FTZ R104, R104, R6.reuse ;  /* 0x0000000668687220 */ /* 0x080fe20000410000 */
[-C--:B------:R-:W-:Y:S01]  /*5b70*/  FMUL.FTZ R105, R105, R6.reuse ;  /* 0x0000000669697220 */ /* 0x080fe20000410000 */
[----:B------:R-:W-:Y:S01]  /*5b80*/  SYNCS.ARRIVE.TRANS64.RED.A1T0 RZ, [UR5], RZ ;  /* 0x000000ffffff79a7 */ /* 0x000fe20008100405 */
[----:B------:R-:W-:Y:S01]  /*5b90*/  R2UR UR5, R0 ;  /* 0x00000000000572ca */ /* 0x000fe200000e0000 */
[-C--:B------:R-:W-:Y:S01]  /*5ba0*/  FMUL.FTZ R108, R108, R6.reuse ;  /* 0x000000066c6c7220 */ /* 0x080fe20000410000 */
[-C--:B------:R-:W-:Y:S01]  /*5bb0*/  FMUL.FTZ R109, R109, R6.reuse ;  /* 0x000000066d6d7220 */ /* 0x080fe20000410000 */
[-C--:B------:R-:W-:Y:S01]  /*5bc0*/  FMUL.FTZ R112, R112, R6.reuse ;  /* 0x0000000670707220 */ /* 0x080fe20000410000 */
[-C--:B------:R-:W-:Y:S01]  /*5bd0*/  FMUL.FTZ R113, R113, R6.reuse ;  /* 0x0000000671717220 */ /* 0x080fe20000410000 */
[-C--:B------:R-:W-:Y:S01]  /*5be0*/  FMUL.FTZ R116, R116, R6.reuse ;  /* 0x0000000674747220 */ /* 0x080fe20000410000 */
[----:B------:R-:W-:Y:S01]  /*5bf0*/  FMUL.FTZ R117, R117, R6 ;  /* 0x0000000675757220 */ /* 0x000fe20000410000 */
[-C--:B------:R-:W-:Y:S01]  /*5c00*/  FMUL.FTZ R90, R90, R4.reuse ;  /* 0x000000045a5a7220 */ /* 0x080fe20000410000 */
        /* <DEDUP_REMOVED lines=14> */
[----:B------:R-:W-:Y:S01]  /*5cf0*/  FMUL.FTZ R119, R119, R4 ;  /* 0x0000000477777220 */ /* 0x000fe20000410000 */
[----:B------:R-:W-:Y:S01]  /*5d00*/  F2FP.BF16.F32.PACK_AB R120, R74, R9 ;  /* 0x000000094a78723e */ /* 0x000fe200000010ff */
[----:B------:R-:W-:Y:S01]  /*5d10*/  IMAD.MOV.U32 R6, RZ, RZ, R24 ;  /* 0x000000ffff067224 */ /* 0x000fe200078e0018 */
[----:B------:R-:W-:Y:S01]  /*5d20*/  F2FP.BF16.F32.PACK_AB R121, R10, R121 ;  /* 0x000000790a79723e */ /* 0x000fe200000010ff */
[----:B------:R-:W-:Y:S01]  /*5d30*/  IMAD.MOV.U32 R4, RZ, RZ, R32 ;  /* 0x000000ffff047224 */ /* 0x000fe200078e0020 */
[----:B------:R-:W-:-:S02]  /*5d40*/  F2FP.BF16.F32.PACK_AB R122, R49, R8 ;  /* 0x00000008317a723e */ /* 0x000fc400000010ff */
[----:B------:R-:W-:Y:S02]  /*5d50*/  F2FP.BF16.F32.PACK_AB R123, R12, R123 ;  /* 0x0000007b0c7b723e */ /* 0x000fe400000010ff */
[----:B------:R-:W-:Y:S02]  /*5d60*/  F2FP.BF16.F32.PACK_AB R124, R47, R124 ;  /* 0x0000007c2f7c723e */ /* 0x000fe400000010ff */
[----:B------:R-:W-:Y:S02]  /*5d70*/  F2FP.BF16.F32.PACK_AB R125, R14, R125 ;  /* 0x0000007d0e7d723e */ /* 0x000fe400000010ff */
[----:B------:R-:W-:Y:S02]  /*5d80*/  F2FP.BF16.F32.PACK_AB R126, R45, R126 ;  /* 0x0000007e2d7e723e */ /* 0x000fe400000010ff */
[----:B------:R-:W-:Y:S02]  /*5d90*/  F2FP.BF16.F32.PACK_AB R127, R18, R127 ;  /* 0x0000007f127f723e */ /* 0x000fe400000010ff */
        /* <DEDUP_REMOVED lines=23> */
[----:B------:R-:W-:Y:S01]  /*5f10*/  F2FP.BF16.F32.PACK_AB R151, R53, R70 ;  /* 0x000000463597723e */ /* 0x000fe200000010ff */
[----:B------:R-:W-:Y:S06]  /*5f20*/  @P1 BRA `(.L_x_29) ;  /* 0xffffffd800b41947 */ /* 0x000fec000383ffff */
.L_x_18:
[----:B------:R-:W-:Y:S06]  /*5f30*/  BAR.ARV 0x8, 0x200 ;  /* 0x0208000000007b1d */ /* 0x000fec0000002000 */
[----:B------:R-:W-:Y:S05]  /*5f40*/  @!P0 BRA `(.L_x_30) ;  /* 0x0000000000048947 */ /* 0x000fea0003800000 */
[----:B------:R-:W-:Y:S01]  /*5f50*/  BPT.TRAP 0x1 ;  /* 0x000000040000795c */ /* 0x000fe20000300000 */
.L_x_30:
[----:B------:R-:W-:Y:S02]  /*5f60*/  R2UR UR5, R0 ;  /* 0x00000000000572ca */ /* 0x000fe400000e0000 */
[----:B------:R-:W-:-:S04]  /*5f70*/  MOV R2, UR4 ;  /* 0x0000000400027c02 */ /* 0x000fc80008000f00 */
[----:B------:R-:W-:-:S07]  /*5f80*/  SHF.L.U32 R2, R2, 0x1f, RZ ;  /* 0x0000001f02027819 */ /* 0x000fce00000006ff */
[----:B------:R-:W-:-:S09]  /*5f90*/  ULEA UR5, UR5, UR40, 0x3 ;  /* 0x0000002805057291 */ /* 0x000fd2000f8e183f */
[----:B------:R0:W1:Y:S01]  /*5fa0*/  SYNCS.PHASECHK.TRANS64.TRYWAIT P1, [UR5+0x16850], R2 ;  /* 0x01685002ff0075a7 */ /* 0x0000620008020145 */
[----:B------:R-:W-:Y:S05]  /*5fb0*/  @!P0 BRA `(.L_x_31) ;  /* 0x0000000000048947 */ /* 0x000fea0003800000 */
[----:B------:R-:W-:Y:S01]  /*5fc0*/  BPT.TRAP 0x1 ;  /* 0x000000040000795c */ /* 0x000fe20000300000 */
.L_x_31:
[----:B-1----:R-:W-:Y:S05]  /*5fd0*/  @P1 BRA `(.L_x_32) ;  /* 0x0000000000081947 */ /* 0x002fea0003800000 */
[----:B------:R-:W1:Y:S02]  /*5fe0*/  SYNCS.PHASECHK.TRANS64.TRYWAIT P1, [UR5+0x16850], R2 ;  /* 0x01685002ff0075a7 */ /* 0x000e640008020145 */
[----:B-1----:R-:W-:Y:S05]  /*5ff0*/  @!P1 BRA `(.L_x_33) ;  /* 0x0000005400d09947 */ /* 0x002fea0003800000 */
.L_x_32:
[----:B------:R-:W-:Y:S01]  /*6000*/  R2UR UR6, R0 ;  /* 0x00000000000672ca */ /* 0x000fe200000e0000 */
[----:B------:R-:W-:Y:S01]  /*6010*/  UIADD3 UR40, UR40, 0x400, URZ ;  /* 0x0000040028287890 */ /* 0x000fe2000fffe03f */
[----:B------:R-:W-:Y:S01]  /*6020*/  WARPGROUP.ARRIVE ;  /* 0x00000000000079c5 */ /* 0x000fe20000000000 */
[----:B------:R-:W-:Y:S01]  /*6030*/  UMOV UR11, 0x40000040 ;  /* 0x40000040000b7882 */ /* 0x000fe20000000000 */
[----:B------:R-:W2:Y:S01]  /*6040*/  SHFL.BFLY PT, R0, R5, 0x2, 0x1f ;  /* 0x0c401f0005007f89 */ /* 0x000ea200000e0000 */
[----:B------:R-:W-:Y:S01]  /*6050*/  USHF.R.U32.HI UR40, URZ, 0x4, UR40 ;  /* 0x000000043f287899 */ /* 0x000fe20008011628 */
[----:B------:R-:W-:Y:S02]  /*6060*/  IMAD.MOV.U32 R29, RZ, RZ, RZ ;  /* 0x000000ffff1d7224 */ /* 0x000fe400078e00ff */
[----:B01----:R-:W0:Y:S01]  /*6070*/  SHFL.BFLY PT, R2, R7, 0x2, 0x1f ;  /* 0x0c401f0007027f89 */ /* 0x003e2200000e0000 */
[----:B------:R-:W-:Y:S01]  /*6080*/  ULOP3.LUT UR4, UR40, 0x3fff, URZ, 0xc0, !UPT ;  /* 0x00003fff28047892 */ /* 0x000fe2000f8ec03f */
[----:B------:R-:W-:-:S02]  /*6090*/  IMAD.MOV.U32 R16, RZ, RZ, RZ ;  /* 0x000000ffff107224 */ /* 0x000fc400078e00ff */
[----:B------:R-:W-:Y:S01]  /*60a0*/  IMAD.MOV.U32 R23, RZ, RZ, -0x800000 ;  /* 0xff800000ff177424 */ /* 0x000fe200078e00ff */
[----:B------:R-:W-:-:S04]  /*60b0*/  ULEA UR4, UR6, UR4, 0xa ;  /* 0x0000000406047291 */ /* 0x000fc8000f8e503f */
[----:B------:R-:W-:-:S03]  /*60c0*/  UIADD3 UR6, UR4, 0x80, URZ ;  /* 0x0000008004067890 */ /* 0x000fc6000fffe03f */
[----:B------:R-:W-:Y:S02]  /*60d0*/  UMOV UR10, UR4 ;  /* 0x00000004000a7c82 */ /* 0x000fe40008000000 */
[----:B------:R-:W-:Y:S01]  /*60e0*/  HGMMA.64x64x16.F32.BF16 R88, R120, gdesc[UR8].tnspB, R88, gsb0 ;  /* 0x40e0000878587df0 */ /* 0x000fe20008001858 */
[----:B------:R-:W-:Y:S01]  /*60f0*/  UMOV UR11, 0x40000040 ;  /* 0x40000040000b7882 */ /* 0x000fe20000000000 */
[----:B------:R-:W-:Y:S01]  /*6100*/  UMOV UR10, UR6 ;  /* 0x00000006000a7c82 */ /* 0x000fe20008000000 */
[----:B------:R-:W-:Y:S01]  /*6110*/  UIADD3 UR6, UR4, 0x100, URZ ;  /* 0x0000010004067890 */ /* 0x000fe2000fffe03f */
[----:B--2---:R-:W-:Y:S01]  /*6120*/  FADD.FTZ R0, R0, R5 ;  /* 0x0000000500007221 */ /* 0x004fe20000010000 */
[----:B0-----:R-:W-:-:S04]  /*6130*/  FADD.FTZ R2, R2, R7 ;  /* 0x0000000702027221 */ /* 0x001fc80000010000 */
[----:B------:R-:W0:Y:S04]  /*6140*/  SHFL.BFLY PT, R3, R0, 0x1, 0x1f ;  /* 0x0c201f0000037f89 */ /* 0x000e2800000e0000 */
[----:B------:R-:W1:Y:S01]  /*6150*/  SHFL.BFLY PT, R9, R2, 0x1, 0x1f ;  /* 0x0c201f0002097f89 */ /* 0x000e6200000e0000 */
[----:B0-----:R-:W-:Y:S01]  /*6160*/  FADD.FTZ R6, R0, R3 ;  /* 0x0000000300067221 */ /* 0x001fe20000010000 */
[----:B------:R-:W-:Y:S01]  /*6170*/  MOV R0, 0xff800000 ;  /* 0xff80000000007802 */ /* 0x000fe20000000f00 */
[----:B-1----:R-:W-:-:S03]  /*6180*/  FADD.FTZ R9, R2, R9 ;  /* 0x0000000902097221 */ /* 0x002fc60000010000 */
[----:B------:R-:W-:Y:S02]  /*6190*/  FSETP.NE.FTZ.AND P1, PT, R6, RZ, PT ;  /* 0x000000ff0600720b */ /* 0x000fe40003f35000 */
[----:B------:R-:W-:-:S11]  /*61a0*/  FSETP.NE.FTZ.AND P2, PT, R9, RZ, PT ;  /* 0x000000ff0900720b */ /* 0x000fd60003f55000 */
[----:B------:R-:W0:Y:S01]  /*61b0*/  @P1 MUFU.LG2 R4, R6 ;  /* 0x0000000600041308 */ /* 0x000e220000000c00 */
[C---:B------:R-:W-:Y:S01]  /*61c0*/  @P1 FMUL.FTZ R3, R21.reuse, 0.69314718246459960938 ;  /* 0x3f31721815031820 */ /* 0x040fe20000410000 */
[----:B------:R-:W-:-:S06]  /*61d0*/  @P2 FMUL.FTZ R2, R21, 0.69314718246459960938 ;  /* 0x3f31721815022820 */ /* 0x000fcc0000410000 */
[----:B------:R-:W1:Y:S08]  /*61e0*/  @P2 MUFU.LG2 R5, R9 ;  /* 0x0000000900052308 */ /* 0x000e700000000c00 */
[----:B------:R2:W3:Y:S01]  /*61f0*/  @P1 MUFU.RCP R29, R6 ;  /* 0x00000006001d1308 */ /* 0x0004e20000001000 */
[----:B0-----:R-:W-:-:S04]  /*6200*/  @P1 FMUL.FTZ R4, R4, 0.69314718246459960938 ;  /* 0x3f31721804041820 */ /* 0x001fc80000410000 */
[----:B------:R-:W-:-:S03]  /*6210*/  @P1 FFMA.FTZ R23, R3, R32, R4 ;  /* 0x0000002003171223 */ /* 0x000fc60000010004 */
[----:B------:R2:W0:Y:S01]  /*6220*/  @P2 MUFU.RCP R16, R9 ;  /* 0x0000000900102308 */ /* 0x0004220000001000 */
[----:B------:R-:W-:Y:S02]  /*6230*/  WARPGROUP.DEPBAR.LE gsb0, 0x0 ;  /* 0x00008000000079c5 */ /* 0x000fe40000010000 */
[----:B------:R-:W-:Y:S01]  /*6240*/  WARPGROUP.ARRIVE ;  /* 0x00000000000079c5 */ /* 0x000fe20000000000 */
[----:B-1----:R-:W-:-:S04]  /*6250*/  @P2 FMUL.FTZ R5, R5, 0.69314718246459960938 ;  /* 0x3f31721805052820 */ /* 0x002fc80000410000 */
[----:B------:R-:W-:Y:S01]  /*6260*/  @P2 FFMA.FTZ R0, R2, R24, R5 ;  /* 0x0000001802002223 */ /* 0x000fe20000010005 */
[----:B------:R-:W-:Y:S01]  /*6270*/  HGMMA.64x64x16.F32.BF16 R88, R124, gdesc[UR8].tnspB, R88, gsb0 ;  /* 0x40e000087c587df0 */ /* 0x000fe20008001858 */
[----:B------:R-:W-:Y:S01]  /*6280*/  UMOV UR10, UR6 ;  /* 0x00000006000a7c82 */ /* 0x000fe20008000000 */
[----:B------:R-:W-:Y:S01]  /*6290*/  UMOV UR11, 0x40000040 ;  /* 0x40000040000b7882 */ /* 0x000fe20000000000 */
[----:B------:R-:W-:Y:S01]  /*62a0*/  UIADD3 UR6, UR4, 0x180, URZ ;  /* 0x0000018004067890 */ /* 0x000fe2000fffe03f */
[----:B------:R-:W-:Y:S02]  /*62b0*/  WARPGROUP.DEPBAR.LE gsb0, 0x0 ;  /* 0x00008000000079c5 */ /* 0x000fe40000010000 */
[----:B------:R-:W-:-:S06]  /*62c0*/  WARPGROUP.ARRIVE ;  /* 0x00000000000079c5 */ /* 0x000fcc0000000000 */
        /* <DEDUP_REMOVED lines=15> */
[----:B------:R-:W-:Y:S02]  /*63c0*/  UIADD3 UR6, UR4, 0x300, URZ ;  /* 0x0000030004067890 */ /* 0x000fe4000fffe03f */
        /* <DEDUP_REMOVED lines=15> */
[----:B0-23--:R-:W-:Y:S05]  /*64c0*/  @!P0 BRA `(.L_x_34) ;  /* 0x0000000000048947 */ /* 0x00dfea0003800000 */
[----:B------:R-:W-:Y:S01]  /*64d0*/  BPT.TRAP 0x1 ;  /* 0x000000040000795c */ /* 0x000fe20000300000 */
.L_x_34:
[----:B------:R-:W-:Y:S01]  /*64e0*/  UIADD3 UR4, UR5, 0x16860, URZ ;  /* 0x0001686005047890 */ /* 0x000fe2000fffe03f */
[-C--:B------:R-:W-:Y:S01]  /*64f0*/  FMUL.FTZ R34, R88, R29.reuse ;  /* 0x0000001d58227220 */ /* 0x080fe20000410000 */
[-C--:B------:R-:W-:Y:S01]  /*6500*/  FMUL.FTZ R35, R89, R29.reuse ;  /* 0x0000001d59237220 */ /* 0x080fe20000410000 */
[-C--:B------:R-:W-:Y:S01]  /*6510*/  FMUL.FTZ R2, R92, R29.reuse ;  /* 0x0000001d5c027220 */ /* 0x080fe20000410000 */
[----:B------:R-:W-:Y:S01]  /*6520*/  UPRMT UR4, UR7, 0x654, UR4 ;  /* 0x0000065407047896 */ /* 0x000fe20008000004 */
        /* <DEDUP_REMOVED lines=8> */
[----:B------:R-:W-:Y:S01]  /*65b0*/  SYNCS.ARRIVE.TRANS64.RED.A1T0 RZ, [UR4], RZ ;  /* 0x000000ffffff79a7 */ /* 0x000fe20008100404 */
[-C--:B------:R-:W-:Y:S01]  /*65c0*/  FMUL.FTZ R15, R109, R29.reuse ;  /* 0x0000001d6d0f7220 */ /* 0x080fe20000410000 */
[-C--:B------:R-:W-:Y:S01]  /*65d0*/  FMUL.FTZ R20, R112, R29.reuse ;  /* 0x0000001d70147220 */ /* 0x080fe20000410000 */
[-C--:B------:R-:W-:Y:S01]  /*65e0*/  FMUL.FTZ R21, R113, R29.reuse ;  /* 0x0000001d71157220 */ /* 0x080fe20000410000 */
[-C--:B------:R-:W-:Y:S01]  /*65f0*/  FMUL.FTZ R28, R116, R29.reuse ;  /* 0x0000001d741c7220 */ /* 0x080fe20000410000 */
[----:B------:R-:W-:Y:S01]  /*6600*/  FMUL.FTZ R29, R117, R29 ;  /* 0x0000001d751d7220 */ /* 0x000fe20000410000 */
[----:B------:R-:W-:Y:S01]  /*6610*/  PLOP3.LUT P0, PT, PT, PT, PT, 0x8, 0x0 ;  /* 0x000000000000781c */ /* 0x000fe20003f0e170 */
        /* <DEDUP_REMOVED lines=15> */
[----:B------:R-:W-:-:S07]  /*6710*/  FMUL.FTZ R119, R119, R16 ;  /* 0x0000001077777220 */ /* 0x000fce0000410000 */
.L_x_10:
[----:B------:R-:W-:Y:S05]  /*6720*/  @P0 BRA `(.L_x_35) ;  /* 0x0000000c00c80947 */ /* 0x000fea0003800000 */
[----:B------:R-:W-:Y:S01]  /*6730*/  VIADD R38, R22, 0xffffff80 ;  /* 0xffffff8016267836 */ /* 0x000fe20000000000 */
[----:B------:R-:W0:Y:S01]  /*6740*/  LDC R46, c[0x0][0xbe8] ;  /* 0x0002fa00ff2e7b82 */ /* 0x000e220000000800 */
[----:B------:R-:W1:Y:S01]  /*6750*/  S2R R40, SR_CTAID.X ;  /* 0x0000000000287919 */ /* 0x000e620000002500 */
[----:B------:R-:W-:Y:S02]  /*6760*/  USHF.R.S32.HI UR7, URZ, 0x1f, UR36 ;  /* 0x0000001f3f077899 */ /* 0x000fe40008011424 */
[----:B------:R-:W-:Y:S01]  /*6770*/  IMAD R44, RZ, RZ, -UR36 ;  /* 0x80000024ff2c7e24 */ /* 0x000fe2000f8e02ff */
[----:B------:R-:W-:Y:S01]  /*6780*/  SHF.R.S32.HI R17, RZ, 0x1f, R38 ;  /* 0x0000001fff117819 */ /* 0x000fe20000011426 */
[----:B------:R-:W-:Y:S01]  /*6790*/  ULDC.64 UR8, c[0x0][0xbd0] ;  /* 0x0002f40000087ab9 */ /* 0x000fe20000000a00 */
[----:B------:R-:W-:Y:S01]  /*67a0*/  BSSY B0, `(.L_x_36) ;  /* 0x00000b6000007945 */ /* 0x000fe20003800000 */
[----:B------:R-:W-:Y:S01]  /*67b0*/  UIMAD UR6, UR7, UR8, URZ ;  /* 0x00000008070672a4 */ /* 0x000fe2000f8e023f */
[CC--:B------:R-:W-:Y:S01]  /*67c0*/  LEA.HI R16, R17.reuse, R38.reuse, RZ, 0x7 ;  /* 0x0000002611107211 */ /* 0x0c0fe200078f38ff */
[----:B------:R-:W2:Y:S01]  /*67d0*/  S2UR UR12, SR_CTAID.Z ;  /* 0x00000000000c79c3 */ /* 0x000ea20000002700 */
[----:B------:R-:W-:Y:S01]  /*67e0*/  LEA.HI R36, R17, R38, RZ, 0x2 ;  /* 0x0000002611247211 */ /* 0x000fe200078f10ff */
[----:B------:R-:W-:Y:S01]  /*67f0*/  UIMAD.WIDE.U32 UR4, UR36, UR8, URZ ;  /* 0x00000008240472a5 */ /* 0x000fe2000f8e003f */
[----:B------:R-:W-:Y:S01]  /*6800*/  LOP3.LUT R37, R16, 0xffffff80, RZ, 0xc0, !PT ;  /* 0xffffff8010257812 */ /* 0x000fe200078ec0ff */
[----:B------:R-:W-:Y:S01]  /*6810*/  UIMAD UR6, UR36, UR9, UR6 ;  /* 0x00000009240672a4 */ /* 0x000fe2000f8e0206 */
[----:B------:R-:W-:-:S02]  /*6820*/  SHF.R.S32.HI R39, RZ, 0x7, R16 ;  /* 0x00000007ff277819 */ /* 0x000fc40000011410 */
[----:B------:R-:W-:Y:S01]  /*6830*/  ULDC.64 UR8, c[0x0][0xb38] ;  /* 0x0002ce0000087ab9 */ /* 0x000fe20000000a00 */
[----:B------:R-:W-:Y:S01]  /*6840*/  IMAD.IADD R52, R38, 0x1, -R37 ;  /* 0x0000000126347824 */ /* 0x000fe200078e0a25 */
[----:B------:R-:W-:Y:S01]  /*6850*/  LOP3.LUT R37, R36, 0xfffffffc, RZ, 0xc0, !PT ;  /* 0xfffffffc24257812 */ /* 0x000fe200078ec0ff */
[----:B------:R-:W-:Y:S01]  /*6860*/  IMAD.HI R16, R39, 0x55555556, RZ ;  /* 0x5555555627107827 */ /* 0x000fe200078e02ff */
[----:B------:R-:W3:Y:S01]  /*6870*/  LDC.64 R42, c[0x0][0xbd8] ;  /* 0x0002f600ff2a7b82 */ /* 0x000ee20000000a00 */
[----:B------:R-:W-:Y:S01]  /*6880*/  UIADD3 UR6, UR5, UR6, URZ ;  /* 0x0000000605067290 */ /* 0x000fe2000fffe03f */
[----:B------:R-:W-:Y:S01]  /*6890*/  SHF.R.S32.HI R41, RZ, 0x1f, R52 ;  /* 0x0000001fff297819 */ /* 0x000fe20000011434 */
[----:B------:R-:W-:Y:S01]  /*68a0*/  IMAD.IADD R37, R38, 0x1, -R37 ;  /* 0x0000000126257824 */ /* 0x000fe200078e0a25 */
[----:B0-----:R-:W-:Y:S01]  /*68b0*/  ISETP.NE.AND P0, PT, R46, 0x1, PT ;  /* 0x000000012e00780c */ /* 0x001fe20003f05270 */
[----:B------:R-:W-:Y:S01]  /*68c0*/  UIMAD UR7, UR7, UR8, URZ ;  /* 0x00000008070772a4 */ /* 0x000fe2000f8e023f */
[----:B------:R-:W-:-:S02]  /*68d0*/  LEA.HI R53, R41, R52, RZ, 0x2 ;  /* 0x0000003429357211 */ /* 0x000fc400078f10ff */
[----:B------:R-:W-:Y:S01]  /*68e0*/  LEA.HI R16, R16, R16, RZ, 0x1 ;  /* 0x0000001010107211 */ /* 0x000fe200078f08ff */
[----:B------:R-:W0:Y:S01]  /*68f0*/  S2UR UR11, SR_CTAID.Y ;  /* 0x00000000000b79c3 */ /* 0x000e220000002600 */
[--C-:B------:R-:W-:Y:S02]  /*6900*/  SHF.R.S32.HI R17, RZ, 0x2, R53.reuse ;  /* 0x00000002ff117819 */ /* 0x100fe40000011435 */
[----:B------:R-:W-:Y:S01]  /*6910*/  SHF.R.S32.HI R22, RZ, 0x1f, R53 ;  /* 0x0000001fff167819 */ /* 0x000fe20000011435 */
[----:B--2---:R-:W-:Y:S01]  /*6920*/  USHF.R.S32.HI UR10, URZ, 0x1f, UR12 ;  /* 0x0000001f3f0a7899 */ /* 0x004fe2000801140c */
[----:B------:R-:W-:Y:S02]  /*6930*/  LOP3.LUT R53, R53, 0x7ffffffc, RZ, 0xc0, !PT ;  /* 0x7ffffffc35357812 */ /* 0x000fe400078ec0ff */
[----:B------:R-:W-:Y:S01]  /*6940*/  LEA.HI R22, R22, R17, RZ, 0x3 ;  /* 0x0000001116167211 */ /* 0x000fe200078f18ff */
[----:B------:R-:W0:Y:S03]  /*6950*/  LDC R47, c[0x0][0xc50] ;  /* 0x00031400ff2f7b82 */ /* 0x000e260000000800 */
[----:B------:R-:W-:Y:S01]  /*6960*/  LOP3.LUT R36, R22, 0xfffffff8, RZ, 0xc0, !PT ;  /* 0xfffffff816247812 */ /* 0x000fe200078ec0ff */
[----:B------:R-:W-:Y:S01]  /*6970*/  IMAD R22, R16, -0x3, R39 ;  /* 0xfffffffd10167824 */ /* 0x000fe200078e0227 */
[----:B------:R-:W-:-:S02]  /*6980*/  LEA.HI R16, R41, R52, RZ, 0x5 ;  /* 0x0000003429107211 */ /* 0x000fc400078f28ff */
[----:B------:R-:W-:Y:S01]  /*6990*/  IADD3 R17, R17, -R36, RZ ;  /* 0x8000002411117210 */ /* 0x000fe20007ffe0ff */
[----:B------:R-:W2:Y:S01]  /*69a0*/  @P0 LDC R38, c[0x0][0xbec] ;  /* 0x0002fb00ff260b82 */ /* 0x000ea20000000800 */
[----:B------:R-:W-:Y:S02]  /*69b0*/  LEA.HI R36, R37, R37, RZ, 0x1 ;  /* 0x0000002525247211 */ /* 0x000fe400078f08ff */
[----:B------:R-:W-:Y:S02]  /*69c0*/  SHF.R.S32.HI R16, RZ, 0x5, R16 ;  /* 0x00000005ff107819 */ /* 0x000fe40000011410 */
[----:B------:R-:W-:-:S03]  /*69d0*/  LOP3.LUT R36, R36, 0x1ffffffe, RZ, 0xc0, !PT ;  /* 0x1ffffffe24247812 */ /* 0x000fc600078ec0ff */
[----:B------:R-:W4:Y:S02]  /*69e0*/  LDC.64 R48, c[0x0][0xb40] ;  /* 0x0002d000ff307b82 */ /* 0x000f240000000a00 */
[----:B------:R-:W-:Y:S02]  /*69f0*/  IMAD.IADD R39, R37, 0x1, -R36 ;  /* 0x0000000125277824 */ /* 0x000fe400078e0a24 */
[----:B------:R-:W-:Y:S01]  /*6a00*/  IMAD R37, R16, 0x10, R17 ;  /* 0x0000001010257824 */ /* 0x000fe200078e0211 */
[----:B------:R-:W-:Y:S01]  /*6a10*/  MOV R17, UR5 ;  /* 0x0000000500117c02 */ /* 0x000fe20008000f00 */
[----:B------:R-:W-:Y:S01]  /*6a20*/  IMAD.U32 R16, RZ, RZ, UR4 ;  /* 0x00000004ff107e24 */ /* 0x000fe2000f8e00ff */
[----:B------:R-:W-:Y:S01]  /*6a30*/  UIMAD.WIDE.U32 UR4, UR36, UR8, URZ ;  /* 0x00000008240472a5 */ /* 0x000fe2000f8e003f */
[----:B------:R-:W5:Y:S01]  /*6a40*/  @P0 LDC R50, c[0x0][0xbec] ;  /* 0x0002fb00ff320b82 */ /* 0x000f620000000800 */
[----:B------:R-:W-:Y:S02]  /*6a50*/  IMAD R22, R22, 0x40, R37 ;  /* 0x0000004016167824 */ /* 0x000fe400078e0225 */
[----:B------:R-:W-:Y:S01]  /*6a60*/  IMAD.U32 R17, RZ, RZ, UR6 ;  /* 0x00000006ff117e24 */ /* 0x000fe2000f8e00ff */
[----:B------:R-:W-:Y:S01]  /*6a70*/  UIMAD UR6, UR36, UR9, UR7 ;  /* 0x00000009240672a4 */ /* 0x000fe2000f8e0207 */
[----:B------:R-:W-:-:S02]  /*6a80*/  IMAD R39, R39, 0x8, R22 ;  /* 0x0000000827277824 */ /* 0x000fc400078e0216 */
[----:B---3--:R-:W-:Y:S01]  /*6a90*/  IMAD R36, R42, UR10, RZ ;  /* 0x0000000a2a247c24 */ /* 0x008fe2000f8e02ff */
[----:B------:R-:W3:Y:S01]  /*6aa0*/  @P0 LDC R45, c[0x0][0xbf0] ;  /* 0x0002fc00ff2d0b82 */ /* 0x000ee20000000800 */
[----:B------:R-:W-:Y:S01]  /*6ab0*/  UIADD3 UR6, UR5, UR6, URZ ;  /* 0x0000000605067290 */ /* 0x000fe2000fffe03f */
[----:B-1----:R-:W-:Y:S01]  /*6ac0*/  IMAD R39, R40, 0xc0, R39 ;  /* 0x000000c028277824 */ /* 0x002fe200078e0227 */
[----:B------:R-:W-:Y:S01]  /*6ad0*/  ULDC.64 UR8, c[0x0][0xb28] ;  /* 0x0002ca0000087ab9 */ /* 0x000fe20000000a00 */
[----:B0-----:R-:W-:Y:S02]  /*6ae0*/  IMAD R51, R47, R44, UR11 ;  /* 0x0000000b2f337e24 */ /* 0x001fe4000f8e022c */
[----:B------:R-:W-:Y:S01]  /*6af0*/  IMAD R43, R43, UR12, R36 ;  /* 0x0000000c2b2b7c24 */ /* 0x000fe2000f8e0224 */
[----:B------:R-:W-:Y:S01]  /*6b00*/  MOV R36, UR4 ;  /* 0x0000000400247c02 */ /* 0x000fe20008000f00 */
[----:B------:R-:W0:Y:S01]  /*6b10*/  @P0 LDC R55, c[0x0][0xbf0] ;  /* 0x0002fc00ff370b82 */ /* 0x000e220000000800 */
[----:B------:R-:W-:Y:S01]  /*6b20*/  IMAD.WIDE.U32 R16, R42, UR12, R16 ;  /* 0x0000000c2a107c25 */ /* 0x000fe2000f8e0010 */
[----:B------:R-:W-:-:S02]  /*6b30*/  SHF.R.S32.HI R44, RZ, 0x1f, R51 ;  /* 0x0000001fff2c7819 */ /* 0x000fc40000011433 */
[----:B------:R-:W-:Y:S01]  /*6b40*/  MOV R41, R39 ;  /* 0x0000002700297202 */ /* 0x000fe20000000f00 */
[----:B--2---:R-:W-:-:S04]  /*6b50*/  @P0 IMAD.HI.U32 R38, R39, R38, RZ ;  /* 0x0000002627260227 */ /* 0x004fc800078e00ff */
[----:B------:R-:W-:Y:S01]  /*6b60*/  IMAD.U32 R37, RZ, RZ, UR5 ;  /* 0x00000005ff257e24 */ /* 0x000fe2000f8e00ff */
[----:B------:R-:W-:Y:S01]  /*6b70*/  ULDC.64 UR4, c[0x0][0xbe0] ;  /* 0x0002f80000047ab9 */ /* 0x000fe20000000a00 */
[----:B------:R-:W-:Y:S01]  /*6b80*/  IMAD.U32 R37, RZ, RZ, UR6 ;  /* 0x00000006ff257e24 */ /* 0x000fe2000f8e00ff */
[----:B------:R-:W-:Y:S01]  /*6b90*/  ULDC.64 UR6, c[0x0][0xb48] ;  /* 0x0002d20000067ab9 */ /* 0x000fe20000000a00 */
[----:B------:R-:W-:Y:S02]  /*6ba0*/  IMAD.IADD R17, R17, 0x1, R43 ;  /* 0x0000000111117824 */ /* 0x000fe400078e022b */
[----:B----4-:R-:W-:Y:S01]  /*6bb0*/  IMAD R42, R48, UR10, RZ ;  /* 0x0000000a302a7c24 */ /* 0x010fe2000f8e02ff */
[----:B---3--:R-:W-:Y:S01]  /*6bc0*/  @P0 SHF.R.U32.HI R41, RZ, R45, R38 ;  /* 0x0000002dff290219 */ /* 0x008fe20000011626 */
[----:B-----5:R-:W-:-:S04]  /*6bd0*/  @P0 IMAD.HI.U32 R50, R39, R50, RZ ;  /* 0x0000003227320227 */ /* 0x020fc800078e00ff */
[----:B------:R-:W-:Y:S02]  /*6be0*/  IMAD R45, R49, UR12, R42 ;  /* 0x0000000c312d7c24 */ /* 0x000fe4000f8e022a */
[----:B------:R-:W-:-:S04]  /*6bf0*/  IMAD.WIDE.U32 R36, R48, UR12, R36 ;  /* 0x0000000c30247c25 */ /* 0x000fc8000f8e0024 */
[----:B------:R-:W-:-:S04]  /*6c00*/  IMAD.WIDE.U32 R16, R51, UR4, R16 ;  /* 0x0000000433107c25 */ /* 0x000fc8000f8e0010 */
[----:B------:R-:W-:Y:S01]  /*6c10*/  IMAD.MOV.U32 R43, RZ, RZ, R39 ;  /* 0x000000ffff2b7224 */ /* 0x000fe200078e0027 */
[----:B0-----:R-:W-:Y:S01]  /*6c20*/  @P0 SHF.R.U32.HI R43, RZ, R55, R50 ;  /* 0x00000037ff2b0219 */ /* 0x001fe20000011632 */
[C---:B------:R-:W-:Y:S01]  /*6c30*/  IMAD R38, R44.reuse, UR4, RZ ;  /* 0x000000042c267c24 */ /* 0x040fe2000f8e02ff */
[----:B------:R-:W-:Y:S01]  /*6c40*/  BAR.SYNC.DEFER_BLOCKING 0x1, 0x180 ;  /* 0x0046000000007b1d */ /* 0x000fe20000010000 */
[----:B------:R-:W-:Y:S01]  /*6c50*/  IMAD.IADD R37, R37, 0x1, R45 ;  /* 0x0000000125257824 */ /* 0x000fe200078e022d */
[----:B------:R-:W-:Y:S01]  /*6c60*/  SHF.R.S32.HI R45, RZ, 0x1f, R41 ;  /* 0x0000001fff2d7819 */ /* 0x000fe20000011429 */
[----:B------:R-:W-:Y:S01]  /*6c70*/  IMAD R42, R51, UR5, R38 ;  /* 0x00000005332a7c24 */ /* 0x000fe2000f8e0226 */
[C---:B------:R-:W-:Y:S01]  /*6c80*/  IADD3 R16, P0, R41.reuse, R16, RZ ;  /* 0x0000001029107210 */ /* 0x040fe20007f1e0ff */
[----:B------:R-:W-:Y:S01]  /*6c90*/  IMAD R44, R44, UR6, RZ ;  /* 0x000000062c2c7c24 */ /* 0x000fe2000f8e02ff */
[--C-:B------:R-:W-:Y:S01]  /*6ca0*/  SHF.R.S32.HI R38, RZ, 0x1f, R43.reuse ;  /* 0x0000001fff267819 */ /* 0x100fe2000001142b */
[----:B------:R-:W-:Y:S01]  /*6cb0*/  ULDC.64 UR4, c[0x0][0xb30] ;  /* 0x0002cc0000047ab9 */ /* 0x000fe20000000a00 */
[----:B------:R-:W-:Y:S01]  /*6cc0*/  IADD3 R41, -R41, RZ, RZ ;  /* 0x000000ff29297210 */ /* 0x000fe20007ffe1ff */
[----:B------:R-:W-:Y:S01]  /*6cd0*/  IMAD R47, R51, UR7, R44 ;  /* 0x00000007332f7c24 */ /* 0x000fe2000f8e022c */
[----:B------:R-:W-:Y:S01]  /*6ce0*/  IADD3.X R17, R45, R17, R42, P0, !PT ;  /* 0x000000112d117210 */ /* 0x000fe200007fe42a */
[----:B------:R-:W-:-:S02]  /*6cf0*/  IMAD.MOV R44, RZ, RZ, -R43 ;  /* 0x000000ffff2c7224 */ /* 0x000fc400078e0a2b */
[----:B------:R-:W-:Y:S02]  /*6d00*/  IMAD R38, R38, UR4, RZ ;  /* 0x0000000426267c24 */ /* 0x000fe4000f8e02ff */
[----:B------:R-:W-:Y:S02]  /*6d10*/  IMAD R41, R46, R41, R39 ;  /* 0x000000292e297224 */ /* 0x000fe400078e0227 */
[----:B------:R-:W-:Y:S01]  /*6d20*/  IMAD.WIDE.U32 R36, R51, UR6, R36 ;  /* 0x0000000633247c25 */ /* 0x000fe2000f8e0024 */
[----:B------:R-:W-:-:S03]  /*6d30*/  ULDC.64 UR6, c[0x0][0xbc8] ;  /* 0x0002f20000067ab9 */ /* 0x000fc60000000a00 */
[----:B------:R-:W-:Y:S02]  /*6d40*/  IMAD R39, R46, R44, R39 ;  /* 0x0000002c2e277224 */ /* 0x000fe400078e0227 */
[----:B------:R-:W-:Y:S01]  /*6d50*/  IMAD R45, R43, UR5, R38 ;  /* 0x000000052b2d7c24 */ /* 0x000fe2000f8e0226 */
[----:B------:R-:W-:Y:S01]  /*6d60*/  SHF.R.S32.HI R38, RZ, 0x1f, R41 ;  /* 0x0000001fff267819 */ /* 0x000fe20000011429 */
[----:B------:R-:W-:Y:S01]  /*6d70*/  IMAD.IADD R37, R37, 0x1, R47 ;  /* 0x0000000125257824 */ /* 0x000fe200078e022f */
[----:B------:R-:W-:Y:S01]  /*6d80*/  SHF.R.S32.HI R42, RZ, 0x1f, R39 ;  /* 0x0000001fff2a7819 */ /* 0x000fe20000011427 */
[----:B------:R-:W0:Y:S01]  /*6d90*/  S2UR UR5, SR_CgaCtaId ;  /* 0x00000000000579c3 */ /* 0x000e220000008800 */
[----:B------:R-:W-:-:S04]  /*6da0*/  IMAD.WIDE.U32 R16, R41, UR6, R16 ;  /* 0x0000000629107c25 */ /* 0x000fc8000f8e0010 */
[----:B------:R-:W-:Y:S01]  /*6db0*/  IMAD.WIDE.U32 R36, R43, UR4, R36 ;  /* 0x000000042b247c25 */ /* 0x000fe2000f8e0024 */
[----:B------:R-:W-:-:S03]  /*6dc0*/  UMOV UR4, 0x400 ;  /* 0x0000040000047882 */ /* 0x000fc60000000000 */
[----:B------:R-:W-:Y:S02]  /*6dd0*/  IMAD R38, R38, UR6, RZ ;  /* 0x0000000626267c24 */ /* 0x000fe4000f8e02ff */
[----:B------:R-:W-:Y:S02]  /*6de0*/  IMAD.IADD R37, R37, 0x1, R45 ;  /* 0x0000000125257824 */ /* 0x000fe400078e022d */
[----:B------:R-:W-:Y:S02]  /*6df0*/  IMAD R42, R42, UR8, RZ ;  /* 0x000000082a2a7c24 */ /* 0x000fe4000f8e02ff */
[----:B------:R-:W-:Y:S01]  /*6e00*/  IMAD R43, R41, UR7, R38 ;  /* 0x00000007292b7c24 */ /* 0x000fe2000f8e0226 */
[----:B------:R-:W-:Y:S01]  /*6e10*/  ULDC.64 UR6, c[0x0][0xba8] ;  /* 0x0002ea0000067ab9 */ /* 0x000fe20000000a00 */
[C---:B------:R-:W-:Y:S01]  /*6e20*/  IMAD R41, R39.reuse, UR9, R42 ;  /* 0x0000000927297c24 */ /* 0x040fe2000f8e022a */
[----:B------:R-:W-:Y:S01]  /*6e30*/  LEA R38, P0, R16, UR6, 0x2 ;  /* 0x0000000610267c11 */ /* 0x000fe2000f8010ff */
[----:B------:R-:W-:Y:S01]  /*6e40*/  IMAD.WIDE.U32 R36, R39, UR8, R36 ;  /* 0x0000000827247c25 */ /* 0x000fe2000f8e0024 */
[----:B------:R-:W-:Y:S01]  /*6e50*/  IADD3 R39, R17, R43, RZ ;  /* 0x0000002b11277210 */ /* 0x000fe20007ffe0ff */
[----:B------:R-:W-:Y:S01]  /*6e60*/  ULDC.64 UR8, c[0x0][0xb00] ;  /* 0x0002c00000087ab9 */ /* 0x000fe20000000a00 */
[----:B------:R-:W-:Y:S01]  /*6e70*/  ULDC UR6, c[0x0][0xa88] ;  /* 0x0002a20000067ab9 */ /* 0x000fe20000000800 */
[----:B------:R-:W-:Y:S01]  /*6e80*/  IMAD.IADD R17, R37, 0x1, R41 ;  /* 0x0000000125117824 */ /* 0x000fe200078e0229 */
[----:B------:R-:W-:Y:S01]  /*6e90*/  LEA R48, P1, R36, UR8, 0x2 ;  /* 0x0000000824307c11 */ /* 0x000fe2000f8210ff */
[----:B------:R-:W-:Y:S01]  /*6ea0*/  IMAD R22, R40, 0xc0, R22 ;  /* 0x000000c028167824 */ /* 0x000fe200078e0216 */
[----:B------:R-:W-:Y:S01]  /*6eb0*/  LEA.HI.X R39, R16, UR7, R39, 0x2, P0 ;  /* 0x0000000710277c11 */ /* 0x000fe200080f1427 */
[----:B0-----:R-:W-:Y:S01]  /*6ec0*/  ULEA UR4, UR5, UR4, 0x18 ;  /* 0x0000000405047291 */ /* 0x001fe2000f8ec03f */
[----:B------:R-:W-:Y:S01]  /*6ed0*/  LEA.HI.X R50, R36, UR9, R17, 0x2, P1 ;  /* 0x0000000924327c11 */ /* 0x000fe200088f1411 */
[----:B------:R-:W-:Y:S01]  /*6ee0*/  SHFL.IDX PT, R16, R38, RZ, 0x1c1f ;  /* 0x001c1fff26107589 */ /* 0x000fe200000e0000 */
[----:B------:R-:W-:Y:S01]  /*6ef0*/  IMAD R45, R46, UR6, RZ ;  /* 0x000000062e2d7c24 */ /* 0x000fe2000f8e02ff */
[----:B------:R-:W-:Y:S01]  /*6f00*/  LOP3.LUT P0, RZ, R52, 0x3, RZ, 0xc0, !PT ;  /* 0x0000000334ff7812 */ /* 0x000fe2000780c0ff */
[C---:B------:R-:W-:Y:S01]  /*6f10*/  VIADD R44, R22.reuse, 0x8 ;  /* 0x00000008162c7836 */ /* 0x040fe20000000000 */
[----:B------:R-:W0:Y:S01]  /*6f20*/  SHFL.IDX PT, R17, R39, RZ, 0x1c1f ;  /* 0x001c1fff27117589 */ /* 0x000e2200000e0000 */
[----:B------:R-:W-:Y:S01]  /*6f30*/  UIADD3 UR4, UR4, 0x16820, URZ ;  /* 0x0001682004047890 */ /* 0x000fe2000fffe03f */
[-C--:B------:R-:W-:Y:S01]  /*6f40*/  ISETP.GE.OR P1, PT, R22, R45.reuse, P0 ;  /* 0x0000002d1600720c */ /* 0x080fe20000726670 */
[----:B------:R-:W-:Y:S01]  /*6f50*/  IMAD.IADD R47, R52, 0x1, -R53 ;  /* 0x00000001342f7824 */ /* 0x000fe200078e0a35 */
[----:B------:R-:W-:Y:S01]  /*6f60*/  SHFL.IDX PT, R36, R38, 0x1, 0x1c1f ;  /* 0x003c1f0026247f89 */ /* 0x000fe200000e0000 */
[-C--:B------:R-:W-:Y:S01]  /*6f70*/  ISETP.GE.OR P0, PT, R44, R45.reuse, P0 ;  /* 0x0000002d2c00720c */ /* 0x080fe20000706670 */
[----:B------:R-:W-:Y:S01]  /*6f80*/  UPRMT UR4, URZ, 0x654, UR4 ;  /* 0x000006543f047896 */ /* 0x000fe20008000004 */
[----:B------:R-:W-:Y:S01]  /*6f90*/  ISETP.GE.AND P2, PT, R22, R45, PT ;  /* 0x0000002d1600720c */ /* 0x000fe20003f46270 */
[----:B------:R-:W1:Y:S01]  /*6fa0*/  SHFL.IDX PT, R37, R39, 0x1, 0x1c1f ;  /* 0x003c1f0027257f89 */ /* 0x000e6200000e0000 */
[----:B------:R-:W-:-:S03]  /*6fb0*/  SHF.L.U32 R47, R47, 0x1, RZ ;  /* 0x000000012f2f7819 */ /* 0x000fc600000006ff */
[----:B------:R2:W3:Y:S03]  /*6fc0*/  SHFL.IDX PT, R42, R48, RZ, 0x1c1f ;  /* 0x001c1fff302a7589 */ /* 0x0004e600000e0000 */
[----:B------:R-:W-:Y:S01]  /*6fd0*/  SYNCS.ARRIVE.TRANS64.RED.A1T0 RZ, [UR4], RZ ;  /* 0x000000ffffff79a7 */ /* 0x000fe20008100404 */
[----:B------:R2:W4:Y:S04]  /*6fe0*/  SHFL.IDX PT, R43, R50, RZ, 0x1c1f ;  /* 0x001c1fff322b7589 */ /* 0x00052800000e0000 */
[----:B0-----:R2:W-:Y:S04]  /*6ff0*/  @!P1 ST.E desc[UR38][R16.64], R23 ;  /* 0x0000001710009985 */ /* 0x0015e8000c101926 */
[----:B-1----:R2:W-:Y:S01]  /*7000*/  @!P0 ST.E desc[UR38][R36.64], R0 ;  /* 0x0000000024008985 */ /* 0x0025e2000c101926 */
[----:B------:R-:W-:Y:S05]  /*7010*/  @P2 BRA `(.L_x_37) ;  /* 0x0000000000b82947 */ /* 0x000fea0003800000 */
[----:B------:R-:W-:Y:S01]  /*7020*/  ULDC UR4, c[0x0][0xac8] ;  /* 0x0002b20000047ab9 */ /* 0x000fe20000000800 */
[C---:B--2---:R-:W-:Y:S01]  /*7030*/  VIADD R0, R47.reuse, 0x8 ;  /* 0x000000082f007836 */ /* 0x044fe20000000000 */
[C---:B------:R-:W-:Y:S01]  /*7040*/  ISETP.GE.AND P0, PT, R47.reuse, UR4, PT ;  /* 0x000000042f007c0c */ /* 0x040fe2000bf06270 */
[C---:B------:R-:W-:Y:S01]  /*7050*/  VIADD R22, R47.reuse, 0x10 ;  /* 0x000000102f167836 */ /* 0x040fe20000000000 */
[C---:B------:R-:W-:Y:S01]  /*7060*/  IADD3 R36, R47.reuse, 0x20, RZ ;  /* 0x000000202f247810 */ /* 0x040fe20007ffe0ff */
[C---:B------:R-:W-:Y:S02]  /*7070*/  VIADD R23, R47.reuse, 0x18 ;  /* 0x000000182f177836 */ /* 0x040fe40000000000 */
[C---:B------:R-:W-:Y:S01]  /*7080*/  VIADD R37, R47.reuse, 0x28 ;  /* 0x000000282f257836 */ /* 0x040fe20000000000 */
[----:B------:R-:W-:Y:S01]  /*7090*/  ISETP.GE.AND P1, PT, R22, UR4, PT ;  /* 0x0000000416007c0c */ /* 0x000fe2000bf26270 */
[----:B------:R-:W-:Y:S01]  /*70a0*/  VIADD R38, R47, 0x30 ;  /* 0x000000302f267836 */ /* 0x000fe20000000000 */
[----:B------:R-:W-:Y:S01]  /*70b0*/  ISETP.GE.AND P2, PT, R23, UR4, PT ;  /* 0x0000000417007c0c */ /* 0x000fe2000bf46270 */
[----:B------:R-:W-:Y:S01]  /*70c0*/  VIADD R39, R47, 0x38 ;  /* 0x000000382f277836 */ /* 0x000fe20000000000 */
[----:B------:R-:W-:-:S02]  /*70d0*/  ISETP.GE.AND P3, PT, R36, UR4, PT ;  /* 0x0000000424007c0c */ /* 0x000fc4000bf66270 */
[----:B------:R-:W-:Y:S01]  /*70e0*/  ISETP.GE.AND P4, PT, R37, UR4, PT ;  /* 0x0000000425007c0c */ /* 0x000fe2000bf86270 */
[----:B---34-:R-:W-:Y:S01]  /*70f0*/  @!P0 IMAD.WIDE R16, R47, 0x4, R42 ;  /* 0x000000042f108825 */ /* 0x018fe200078e022a */
[----:B------:R-:W-:Y:S02]  /*7100*/  ISETP.GE.AND P5, PT, R38, UR4, PT ;  /* 0x0000000426007c0c */ /* 0x000fe4000bfa6270 */
[----:B------:R-:W-:Y:S02]  /*7110*/  ISETP.GE.AND P6, PT, R39, UR4, PT ;  /* 0x0000000427007c0c */ /* 0x000fe4000bfc6270 */
[----:B------:R0:W-:Y:S01]  /*7120*/  @!P0 ST.E.64 desc[UR38][R16.64], R34 ;  /* 0x0000002210008985 */ /* 0x0001e2000c101b26 */
[----:B------:R-:W-:Y:S02]  /*7130*/  ISETP.GE.AND P0, PT, R0, UR4, PT ;  /* 0x0000000400007c0c */ /* 0x000fe4000bf06270 */
[----:B------:R-:W-:Y:S02]  /*7140*/  @!P1 LEA.HI R22, R22, R22, RZ, 0x1 ;  /* 0x0000001616169211 */ /* 0x000fe400078f08ff */
[----:B------:R-:W-:-:S04]  /*7150*/  @!P3 LEA.HI R36, R36, R36, RZ, 0x1 ;  /* 0x000000242424b211 */ /* 0x000fc800078f08ff */
[----:B------:R-:W-:Y:S02]  /*7160*/  @!P5 LEA.HI R38, R38, R38, RZ, 0x1 ;  /* 0x000000262626d211 */ /* 0x000fe400078f08ff */
[----:B------:R-:W-:Y:S02]  /*7170*/  @!P6 LEA.HI R40, R39, R39, RZ, 0x1 ;  /* 0x000000272728e211 */ /* 0x000fe400078f08ff */
[----:B------:R-:W-:Y:S02]  /*7180*/  @!P5 LOP3.LUT R41, R38, 0xfffffffe, RZ, 0xc0, !PT ;  /* 0xfffffffe2629d812 */ /* 0x000fe400078ec0ff */
[----:B------:R-:W-:Y:S02]  /*7190*/  @!P0 LEA.HI R0, R0, R0, RZ, 0x1 ;  /* 0x0000000000008211 */ /* 0x000fe400078f08ff */
[----:B0-----:R-:W-:Y:S02]  /*71a0*/  @!P2 LEA.HI R16, R23, R23, RZ, 0x1 ;  /* 0x000000171710a211 */ /* 0x001fe400078f08ff */
[----:B------:R-:W-:-:S02]  /*71b0*/  @!P4 LEA.HI R34, R37, R37, RZ, 0x1 ;  /* 0x000000252522c211 */ /* 0x000fc400078f08ff */
[----:B------:R-:W-:Y:S02]  /*71c0*/  @!P0 LOP3.LUT R17, R0, 0xfffffffe, RZ, 0xc0, !PT ;  /* 0xfffffffe00118812 */ /* 0x000fe400078ec0ff */
[----:B------:R-:W-:Y:S02]  /*71d0*/  @!P1 LOP3.LUT R23, R22, 0xfffffffe, RZ, 0xc0, !PT ;  /* 0xfffffffe16179812 */ /* 0x000fe400078ec0ff */
[----:B------:R-:W-:Y:S01]  /*71e0*/  @!P2 LOP3.LUT R35, R16, 0xfffffffe, RZ, 0xc0, !PT ;  /* 0xfffffffe1023a812 */ /* 0x000fe200078ec0ff */
[--C-:B------:R-:W-:Y:S01]  /*71f0*/  @!P0 IMAD.WIDE R16, R17, 0x4, R42.reuse ;  /* 0x0000000411108825 */ /* 0x100fe200078e022a */
[----:B------:R-:W-:Y:S02]  /*7200*/  @!P3 LOP3.LUT R37, R36, 0xfffffffe, RZ, 0xc0, !PT ;  /* 0xfffffffe2425b812 */ /* 0x000fe400078ec0ff */
[----:B------:R-:W-:Y:S01]  /*7210*/  @!P4 LOP3.LUT R39, R34, 0xfffffffe, RZ, 0xc0, !PT ;  /* 0xfffffffe2227c812 */ /* 0x000fe200078ec0ff */
[--C-:B------:R-:W-:Y:S01]  /*7220*/  @!P1 IMAD.WIDE R22, R23, 0x4, R42.reuse ;  /* 0x0000000417169825 */ /* 0x100fe200078e022a */
[----:B------:R-:W-:Y:S01]  /*7230*/  @!P6 LOP3.LUT R49, R40, 0xfffffffe, RZ, 0xc0, !PT ;  /* 0xfffffffe2831e812 */ /* 0x000fe200078ec0ff */
[----:B------:R0:W-:Y:S02]  /*7240*/  @!P0 ST.E.64 desc[UR38][R16.64], R2 ;  /* 0x0000000210008985 */ /* 0x0001e4000c101b26 */
[----:B------:R-:W-:-:S02]  /*7250*/  @!P2 IMAD.WIDE R34, R35, 0x4, R42 ;  /* 0x000000042322a825 */ /* 0x000fc400078e022a */
[----:B------:R0:W-:Y:S02]  /*7260*/  @!P1 ST.E.64 desc[UR38][R22.64], R4 ;  /* 0x0000000416009985 */ /* 0x0001e4000c101b26 */
[--C-:B------:R-:W-:Y:S02]  /*7270*/  @!P3 IMAD.WIDE R36, R37, 0x4, R42.reuse ;  /* 0x000000042524b825 */ /* 0x100fe400078e022a */
[----:B------:R0:W-:Y:S02]  /*7280*/  @!P2 ST.E.64 desc[UR38][R34.64], R6 ;  /* 0x000000062200a985 */ /* 0x0001e4000c101b26 */
[--C-:B------:R-:W-:Y:S02]  /*7290*/  @!P4 IMAD.WIDE R38, R39, 0x4, R42.reuse ;  /* 0x000000042726c825 */ /* 0x100fe400078e022a */
[----:B------:R0:W-:Y:S02]  /*72a0*/  @!P3 ST.E.64 desc[UR38][R36.64], R10 ;  /* 0x0000000a2400b985 */ /* 0x0001e4000c101b26 */
[----:B------:R-:W-:-:S02]  /*72b0*/  @!P5 IMAD.WIDE R40, R41, 0x4, R42 ;  /* 0x000000042928d825 */ /* 0x000fc400078e022a */
[----:B------:R0:W-:Y:S02]  /*72c0*/  @!P4 ST.E.64 desc[UR38][R38.64], R14 ;  /* 0x0000000e2600c985 */ /* 0x0001e4000c101b26 */
[----:B------:R-:W-:Y:S02]  /*72d0*/  @!P6 IMAD.WIDE R42, R49, 0x4, R42 ;  /* 0x00000004312ae825 */ /* 0x000fe400078e022a */
[----:B------:R0:W-:Y:S04]  /*72e0*/  @!P5 ST.E.64 desc[UR38][R40.64], R20 ;  /* 0x000000142800d985 */ /* 0x0001e8000c101b26 */
[----:B------:R0:W-:Y:S02]  /*72f0*/  @!P6 ST.E.64 desc[UR38][R42.64], R28 ;  /* 0x0000001c2a00e985 */ /* 0x0001e4000c101b26 */
.L_x_37:
[----:B------:R-:W-:Y:S05]  /*7300*/  BSYNC B0 ;  /* 0x0000000000007941 */ /* 0x000fea0003800000 */
.L_x_36:
[----:B------:R-:W-:Y:S01]  /*7310*/  ISETP.GE.AND P0, PT, R44, R45, PT ;  /* 0x0000002d2c00720c */ /* 0x000fe20003f06270 */
[----:B0-2---:R1:W2:Y:S04]  /*7320*/  SHFL.IDX PT, R17, R50, 0x1, 0x1c1f ;  /* 0x003c1f0032117f89 */ /* 0x0052a800000e0000 */
[----:B------:R1:W0:Y:S08]  /*7330*/  SHFL.IDX PT, R16, R48, 0x1, 0x1c1f ;  /* 0x003c1f0030107f89 */ /* 0x00023000000e0000 */
[----:B-1----:R-:W-:Y:S05]  /*7340*/  @P0 BRA `(.L_x_8) ;  /* 0x0000004000940947 */ /* 0x002fea0003800000 */
[C---:B------:R-:W-:Y:S01]  /*7350*/  IADD3 R0, R47.reuse, 0x8, RZ ;  /* 0x000000082f007810 */ /* 0x040fe20007ffe0ff */
[----:B------:R-:W-:Y:S01]  /*7360*/  ULDC UR4, c[0x0][0xac8] ;  /* 0x0002b20000047ab9 */ /* 0x000fe20000000800 */
[C---:B------:R-:W-:Y:S01]  /*7370*/  VIADD R6, R47.reuse, 0x10 ;  /* 0x000000102f067836 */ /* 0x040fe20000000000 */
[C---:B------:R-:W-:Y:S01]  /*7380*/  IADD3 R11, R47.reuse, 0x28, RZ ;  /* 0x000000282f0b7810 */ /* 0x040fe20007ffe0ff */
[C---:B------:R-:W-:Y:S01]  /*7390*/  VIADD R7, R47.reuse, 0x18 ;  /* 0x000000182f077836 */ /* 0x040fe20000000000 */
[----:B------:R-:W-:Y:S01]  /*73a0*/  ISETP.GE.AND P1, PT, R0, UR4, PT ;  /* 0x0000000400007c0c */ /* 0x000fe2000bf26270 */
[C---:B------:R-:W-:Y:S01]  /*73b0*/  VIADD R10, R47.reuse, 0x20 ;  /* 0x000000202f0a7836 */ /* 0x040fe20000000000 */
[----:B------:R-:W-:Y:S01]  /*73c0*/  ISETP.GE.AND P2, PT, R6, UR4, PT ;  /* 0x0000000406007c0c */ /* 0x000fe2000bf46270 */
[----:B------:R-:W-:Y:S01]  /*73d0*/  VIADD R15, R47, 0x30 ;  /* 0x000000302f0f7836 */ /* 0x000fe20000000000 */
[----:B------:R-:W-:Y:S02]  /*73e0*/  ISETP.GE.AND P3, PT, R7, UR4, PT ;  /* 0x0000000407007c0c */ /* 0x000fe4000bf66270 */
[----:B------:R-:W-:-:S02]  /*73f0*/  ISETP.GE.AND P4, PT, R10, UR4, PT ;  /* 0x000000040a007c0c */ /* 0x000fc4000bf86270 */
[----:B------:R-:W-:Y:S02]  /*7400*/  ISETP.GE.AND P0, PT, R47, UR4, PT ;  /* 0x000000042f007c0c */ /* 0x000fe4000bf06270 */
[----:B------:R-:W-:Y:S02]  /*7410*/  ISETP.GE.AND P5, PT, R11, UR4, PT ;  /* 0x000000040b007c0c */ /* 0x000fe4000bfa6270 */
[----:B------:R-:W-:Y:S02]  /*7420*/  ISETP.GE.AND P6, PT, R15, UR4, PT ;  /* 0x000000040f007c0c */ /* 0x000fe4000bfc6270 */
[----:B------:R-:W-:Y:S02]  /*7430*/  @!P1 LEA.HI R0, R0, R0, RZ, 0x1 ;  /* 0x0000000000009211 */ /* 0x000fe400078f08ff */
[----:B------:R-:W-:Y:S02]  /*7440*/  @!P2 LEA.HI R6, R6, R6, RZ, 0x1 ;  /* 0x000000060606a211 */ /* 0x000fe400078f08ff */
[----:B------:R-:W-:-:S02]  /*7450*/  @!P1 LOP3.LUT R5, R0, 0xfffffffe, RZ, 0xc0, !PT ;  /* 0xfffffffe00059812 */ /* 0x000fc400078ec0ff */
[----:B------:R-:W-:Y:S01]  /*7460*/  @!P3 LEA.HI R0, R7, R7, RZ, 0x1 ;  /* 0x000000070700b211 */ /* 0x000fe200078f08ff */
[--C-:B0-2---:R-:W-:Y:S01]  /*7470*/  @!P0 IMAD.WIDE R2, R47, 0x4, R16.reuse ;  /* 0x000000042f028825 */ /* 0x105fe200078e0210 */
[----:B------:R-:W-:Y:S02]  /*7480*/  @!P4 LEA.HI R10, R10, R10, RZ, 0x1 ;  /* 0x0000000a0a0ac211 */ /* 0x000fe400078f08ff */
[----:B------:R-:W-:Y:S01]  /*7490*/  @!P5 LEA.HI R14, R11, R11, RZ, 0x1 ;  /* 0x0000000b0b0ed211 */ /* 0x000fe200078f08ff */
[----:B------:R-:W-:Y:S01]  /*74a0*/  @!P1 IMAD.WIDE R4, R5, 0x4, R16 ;  /* 0x0000000405049825 */ /* 0x000fe200078e0210 */
[----:B------:R-:W-:Y:S01]  /*74b0*/  @!P6 LEA.HI R20, R15, R15, RZ, 0x1 ;  /* 0x0000000f0f14e211 */ /* 0x000fe200078f08ff */
[----:B------:R0:W-:Y:S01]  /*74c0*/  @!P0 ST.E.64 desc[UR38][R2.64], R26 ;  /* 0x0000001a02008985 */ /* 0x0001e2000c101b26 */
[----:B------:R-:W-:Y:S01]  /*74d0*/  @!P2 LOP3.LUT R7, R6, 0xfffffffe, RZ, 0xc0, !PT ;  /* 0xfffffffe0607a812 */ /* 0x000fe200078ec0ff */
[----:B------:R-:W-:Y:S01]  /*74e0*/  VIADD R47, R47, 0x38 ;  /* 0x000000382f2f7836 */ /* 0x000fe20000000000 */
[----:B------:R-:W-:Y:S01]  /*74f0*/  @!P3 LOP3.LUT R11, R0, 0xfffffffe, RZ, 0xc0, !PT ;  /* 0xfffffffe000bb812 */ /* 0x000fe200078ec0ff */
[----:B------:R1:W-:Y:S01]  /*7500*/  @!P1 ST.E.64 desc[UR38][R4.64], R32 ;  /* 0x0000002004009985 */ /* 0x0003e2000c101b26 */
[----:B------:R-:W-:-:S02]  /*7510*/  @!P4 LOP3.LUT R15, R10, 0xfffffffe, RZ, 0xc0, !PT ;  /* 0xfffffffe0a0fc812 */ /* 0x000fc400078ec0ff */
[----:B------:R-:W-:Y:S02]  /*7520*/  @!P5 LOP3.LUT R21, R14, 0xfffffffe, RZ, 0xc0, !PT ;  /* 0xfffffffe0e15d812 */ /* 0x000fe400078ec0ff */
[----:B------:R-:W-:Y:S02]  /*7530*/  @!P6 LOP3.LUT R23, R20, 0xfffffffe, RZ, 0xc0, !PT ;  /* 0xfffffffe1417e812 */ /* 0x000fe400078ec0ff */
[----:B------:R-:W-:Y:S01]  /*7540*/  ISETP.GE.AND P0, PT, R47, UR4, PT ;  /* 0x000000042f007c0c */ /* 0x000fe2000bf06270 */
[----:B0-----:R-:W-:-:S04]  /*7550*/  @!P2 IMAD.WIDE R2, R7, 0x4, R16 ;  /* 0x000000040702a825 */ /* 0x001fc800078e0210 */
[--C-:B-1----:R-:W-:Y:S01]  /*7560*/  @!P3 IMAD.WIDE R4, R11, 0x4, R16.reuse ;  /* 0x000000040b04b825 */ /* 0x102fe200078e0210 */
[----:B------:R1:W-:Y:S03]  /*7570*/  @!P2 ST.E.64 desc[UR38][R2.64], R8 ;  /* 0x000000080200a985 */ /* 0x0003e6000c101b26 */
[--C-:B------:R-:W-:Y:S01]  /*7580*/  @!P4 IMAD.WIDE R6, R15, 0x4, R16.reuse ;  /* 0x000000040f06c825 */ /* 0x100fe200078e0210 */
[----:B------:R1:W-:Y:S03]  /*7590*/  @!P3 ST.E.64 desc[UR38][R4.64], R12 ;  /* 0x0000000c0400b985 */ /* 0x0003e6000c101b26 */
[--C-:B------:R-:W-:Y:S01]  /*75a0*/  @!P5 IMAD.WIDE R10, R21, 0x4, R16.reuse ;  /* 0x00000004150ad825 */ /* 0x100fe200078e0210 */
[----:B------:R1:W-:Y:S03]  /*75b0*/  @!P4 ST.E.64 desc[UR38][R6.64], R18 ;  /* 0x000000120600c985 */ /* 0x0003e6000c101b26 */
[----:B------:R-:W-:Y:S01]  /*75c0*/  @!P6 IMAD.WIDE R14, R23, 0x4, R16 ;  /* 0x00000004170ee825 */ /* 0x000fe200078e0210 */
[----:B------:R1:W-:Y:S04]  /*75d0*/  @!P5 ST.E.64 desc[UR38][R10.64], R24 ;  /* 0x000000180a00d985 */ /* 0x0003e8000c101b26 */
[----:B------:R1:W-:Y:S01]  /*75e0*/  @!P6 ST.E.64 desc[UR38][R14.64], R30 ;  /* 0x0000001e0e00e985 */ /* 0x0003e2000c101b26 */
[----:B------:R-:W-:Y:S05]  /*75f0*/  @P0 BRA `(.L_x_8) ;  /* 0x0000003c00e80947 */ /* 0x000fea0003800000 */
[----:B------:R-:W-:-:S04]  /*7600*/  LEA.HI R47, R47, R47, RZ, 0x1 ;  /* 0x0000002f2f2f7211 */ /* 0x000fc800078f08ff */
[----:B-1----:R-:W-:-:S05]  /*7610*/  LOP3.LUT R3, R47, 0xfffffffe, RZ, 0xc0, !PT ;  /* 0xfffffffe2f037812 */ /* 0x002fca00078ec0ff */
[----:B------:R-:W-:-:S05]  /*7620*/  IMAD.WIDE R2, R3, 0x4, R16 ;  /* 0x0000000403027825 */ /* 0x000fca00078e0210 */
[----:B------:R0:W-:Y:S01]  /*7630*/  ST.E.64 desc[UR38][R2.64], R118 ;  /* 0x0000007602007985 */ /* 0x0001e2000c101b26 */
[----:B------:R-:W-:Y:S05]  /*7640*/  BRA `(.L_x_8) ;  /* 0x0000003c00d47947 */ /* 0x000fea0003800000 */
.L_x_35:
[----:B------:R-:W-:-:S05]  /*7650*/  VIADD R0, R22, 0xffffff80 ;  /* 0xffffff8016007836 */ /* 0x000fca0000000000 */
[----:B------:R-:W-:-:S13]  /*7660*/  ISETP.GT.AND P0, PT, R0, 0xbf, PT ;  /* 0x000000bf0000780c */ /* 0x000fda0003f04270 */
[----:B------:R-:W-:Y:S05]  /*7670*/  @P0 BRA `(.L_x_8) ;  /* 0x0000003c00c80947 */ /* 0x000fea0003800000 */
[----:B------:R-:W0:Y:S01]  /*7680*/  S2R R3, SR_CTAID.X ;  /* 0x0000000000037919 */ /* 0x000e220000002500 */
[----:B------:R-:W1:Y:S01]  /*7690*/  LDC R4, c[0x0][0xbe8] ;  /* 0x0002fa00ff047b82 */ /* 0x000e620000000800 */
[----:B------:R-:W-:Y:S01]  /*76a0*/  ULDC UR4, c[0x0][0xa88] ;  /* 0x0002a20000047ab9 */ /* 0x000fe20000000800 */
[----:B0-----:R-:W-:Y:S02]  /*76b0*/  IMAD R22, R3, 0xc0, R22 ;  /* 0x000000c003167824 */ /* 0x001fe400078e0216 */
[----:B-1----:R-:W-:-:S03]  /*76c0*/  IMAD R3, R4, UR4, RZ ;  /* 0x0000000404037c24 */ /* 0x002fc6000f8e02ff */
[----:B------:R-:W-:-:S04]  /*76d0*/  IADD3 R22, R22, -0x80, RZ ;  /* 0xffffff8016167810 */ /* 0x000fc80007ffe0ff */
[----:B------:R-:W-:-:S13]  /*76e0*/  ISETP.GE.AND P0, PT, R22, R3, PT ;  /* 0x000000031600720c */ /* 0x000fda0003f06270 */
[----:B------:R-:W-:Y:S05]  /*76f0*/  @P0 BRA `(.L_x_8) ;  /* 0x0000003c00a80947 */ /* 0x000fea0003800000 */
[----:B------:R-:W-:Y:S01]  /*7700*/  ISETP.NE.AND P0, PT, R4, 0x1, PT ;  /* 0x000000010400780c */ /* 0x000fe20003f05270 */
[----:B------:R-:W0:Y:S01]  /*7710*/  S2UR UR7, SR_CTAID.Z ;  /* 0x00000000000779c3 */ /* 0x000e220000002700 */
[----:B------:R-:W-:Y:S02]  /*7720*/  USHF.R.S32.HI UR6, URZ, 0x1f, UR36 ;  /* 0x0000001f3f067899 */ /* 0x000fe40008011424 */
[----:B------:R-:W-:Y:S01]  /*7730*/  IMAD R6, RZ, RZ, -UR36 ;  /* 0x80000024ff067e24 */ /* 0x000fe2000f8e02ff */
[----:B------:R-:W-:Y:S01]  /*7740*/  ULDC.64 UR8, c[0x0][0xbd0] ;  /* 0x0002f40000087ab9 */ /* 0x000fe20000000a00 */
[----:B------:R-:W-:Y:S01]  /*7750*/  IMAD.MOV.U32 R5, RZ, RZ, R22 ;  /* 0x000000ffff057224 */ /* 0x000fe200078e0016 */
[----:B------:R-:W-:Y:S02]  /*7760*/  UIMAD UR6, UR6, UR8, URZ ;  /* 0x00000008060672a4 */ /* 0x000fe4000f8e023f */
[----:B------:R-:W-:Y:S01]  /*7770*/  UIMAD.WIDE.U32 UR4, UR36, UR8, URZ ;  /* 0x00000008240472a5 */ /* 0x000fe2000f8e003f */
[----:B------:R-:W1:Y:S01]  /*7780*/  LDC.64 R12, c[0x0][0xbd8] ;  /* 0x0002f600ff0c7b82 */ /* 0x000e620000000a00 */
[----:B------:R-:W-:-:S04]  /*7790*/  UIMAD UR6, UR36, UR9, UR6 ;  /* 0x00000009240672a4 */ /* 0x000fc8000f8e0206 */
[----:B------:R-:W-:Y:S02]  /*77a0*/  UIADD3 UR6, UR5, UR6, URZ ;  /* 0x0000000605067290 */ /* 0x000fe4000fffe03f */
[----:B------:R-:W-:Y:S01]  /*77b0*/  IMAD.U32 R3, RZ, RZ, UR5 ;  /* 0x00000005ff037e24 */ /* 0x000fe2000f8e00ff */
[----:B------:R-:W2:Y:S01]  /*77c0*/  @P0 LDC R9, c[0x0][0xbec] ;  /* 0x0002fb00ff090b82 */ /* 0x000ea20000000800 */
[----:B------:R-:W-:Y:S01]  /*77d0*/  IMAD.U32 R2, RZ, RZ, UR4 ;  /* 0x00000004ff027e24 */ /* 0x000fe2000f8e00ff */
[----:B------:R-:W-:Y:S01]  /*77e0*/  ULDC.64 UR4, c[0x0][0xbe0] ;  /* 0x0002f80000047ab9 */ /* 0x000fe20000000a00 */
[----:B------:R-:W-:-:S05]  /*77f0*/  MOV R3, UR6 ;  /* 0x0000000600037c02 */ /* 0x000fca0008000f00 */
[----:B------:R-:W3:Y:S01]  /*7800*/  S2UR UR10, SR_CTAID.Y ;  /* 0x00000000000a79c3 */ /* 0x000ee20000002600 */
[----:B0-----:R-:W-:-:S07]  /*7810*/  USHF.R.S32.HI UR8, URZ, 0x1f, UR7 ;  /* 0x0000001f3f087899 */ /* 0x001fce0008011407 */
[----:B------:R-:W3:Y:S01]  /*7820*/  LDC R7, c[0x0][0xc50] ;  /* 0x00031400ff077b82 */ /* 0x000ee20000000800 */
[C---:B-1----:R-:W-:Y:S02]  /*7830*/  IMAD R8, R12.reuse, UR8, RZ ;  /* 0x000000080c087c24 */ /* 0x042fe4000f8e02ff */
[----:B------:R-:W-:-:S04]  /*7840*/  IMAD.WIDE.U32 R2, R12, UR7, R2 ;  /* 0x000000070c027c25 */ /* 0x000fc8000f8e0002 */
[----:B------:R-:W-:Y:S01]  /*7850*/  IMAD R13, R13, UR7, R8 ;  /* 0x000000070d0d7c24 */ /* 0x000fe2000f8e0208 */
[----:B------:R-:W0:Y:S01]  /*7860*/  @P0 LDC R11, c[0x0][0xbf0] ;  /* 0x0002fc00ff0b0b82 */ /* 0x000e220000000800 */
[----:B--2---:R-:W-:-:S04]  /*7870*/  @P0 IMAD.HI.U32 R0, R22, R9, RZ ;  /* 0x0000000916000227 */ /* 0x004fc800078e00ff */
[----:B------:R-:W-:Y:S02]  /*7880*/  IMAD.IADD R3, R13, 0x1, R3 ;  /* 0x000000010d037824 */ /* 0x000fe400078e0203 */
[----:B---3--:R-:W-:-:S04]  /*7890*/  IMAD R9, R7, R6, UR10 ;  /* 0x0000000a07097e24 */ /* 0x008fc8000f8e0206 */
[----:B------:R-:W-:Y:S01]  /*78a0*/  IMAD.WIDE.U32 R2, R9, UR4, R2 ;  /* 0x0000000409027c25 */ /* 0x000fe2000f8e0002 */
[----:B0-----:R-:W-:Y:S02]  /*78b0*/  @P0 SHF.R.U32.HI R5, RZ, R11, R0 ;  /* 0x0000000bff050219 */ /* 0x001fe40000011600 */
[----:B------:R-:W-:Y:S02]  /*78c0*/  SHF.R.S32.HI R0, RZ, 0x1f, R9 ;  /* 0x0000001fff007819 */ /* 0x000fe40000011409 */
[----:B------:R-:W-:Y:S01]  /*78d0*/  IADD3 R2, P0, R5, R2, RZ ;  /* 0x0000000205027210 */ /* 0x000fe20007f1e0ff */
[----:B------:R-:W-:Y:S02]  /*78e0*/  IMAD.MOV R7, RZ, RZ, -R5 ;  /* 0x000000ffff077224 */ /* 0x000fe400078e0a05 */
[----:B------:R-:W-:Y:S02]  /*78f0*/  IMAD R0, R0, UR4, RZ ;  /* 0x0000000400007c24 */ /* 0x000fe4000f8e02ff */
[----:B------:R-:W-:-:S02]  /*7900*/  IMAD R7, R4, R7, R22 ;  /* 0x0000000704077224 */ /* 0x000fc400078e0216 */
[----:B------:R-:W-:Y:S01]  /*7910*/  IMAD R4, R9, UR5, R0 ;  /* 0x0000000509047c24 */ /* 0x000fe2000f8e0200 */
[----:B------:R-:W-:Y:S01]  /*7920*/  SHF.R.S32.HI R9, RZ, 0x1f, R5 ;  /* 0x0000001fff097819 */ /* 0x000fe20000011405 */
[----:B------:R-:W-:Y:S01]  /*7930*/  ULDC.64 UR4, c[0x0][0xbc8] ;  /* 0x0002f20000047ab9 */ /* 0x000fe20000000a00 */
[----:B------:R-:W-:Y:S02]  /*7940*/  SHF.R.S32.HI R0, RZ, 0x1f, R7 ;  /* 0x0000001fff007819 */ /* 0x000fe40000011407 */
[----:B------:R-:W-:-:S03]  /*7950*/  IADD3.X R3, R9, R3, R4, P0, !PT ;  /* 0x0000000309037210 */ /* 0x000fc600007fe404 */
[----:B------:R-:W-:Y:S02]  /*7960*/  IMAD R0, R0, UR4, RZ ;  /* 0x0000000400007c24 */ /* 0x000fe4000f8e02ff */
[----:B------:R-:W-:-:S04]  /*7970*/  IMAD.WIDE.U32 R2, R7, UR4, R2 ;  /* 0x0000000407027c25 */ /* 0x000fc8000f8e0002 */
[----:B------:R-:W-:Y:S01]  /*7980*/  IMAD R5, R7, UR5, R0 ;  /* 0x0000000507057c24 */ /* 0x000fe2000f8e0200 */
[----:B------:R-:W-:Y:S02]  /*7990*/  ULDC.64 UR4, c[0x0][0xba8] ;  /* 0x0002ea0000047ab9 */ /* 0x000fe40000000a00 */
[----:B------:R-:W-:Y:S02]  /*79a0*/  LEA R4, P0, R2, UR4, 0x2 ;  /* 0x0000000402047c11 */ /* 0x000fe4000f8010ff */
[----:B------:R-:W-:-:S04]  /*79b0*/  IADD3 R3, R3, R5, RZ ;  /* 0x0000000503037210 */ /* 0x000fc80007ffe0ff */
[----:B------:R-:W-:Y:S01]  /*79c0*/  LEA.HI.X R5, R2, UR5, R3, 0x2, P0 ;  /* 0x0000000502057c11 */ /* 0x000fe200080f1403 */
[----:B------:R-:W-:-:S05]  /*79d0*/  IMAD.MOV.U32 R3, RZ, RZ, -0x800000 ;  /* 0xff800000ff037424 */ /* 0x000fca00078e00ff */
[----:B------:R0:W-:Y:S01]  /*79e0*/  STG.E desc[UR38][R4.64], R3 ;  /* 0x0000000304007986 */ /* 0x0001e2000c101926 */
[----:B------:R-:W-:Y:S05]  /*79f0*/  BRA `(.L_x_8) ;  /* 0x0000003800e87947 */ /* 0x000fea0003800000 */
.L_x_6:
[----:B------:R-:W-:-:S08]  /*7a00*/  NOP ;  /* 0x0000000000007918 */ /* 0x000fd00000000000 */
[----:B------:R-:W0:-:S00]  /*7a10*/  USETMAXREG.DEALLOC.CTAPOOL 0x20 ;  /* 0x00000020000079c8 */ /* 0x000e0000080e0500 */
[----:B0-----:R-:W-:Y:S01]  /*7a20*/  LOP3.LUT R17, R0, 0x3, RZ, 0xc0, !PT ;  /* 0x0000000300117812 */ /* 0x001fe200078ec0ff */
[----:B------:R-:W0:Y:S05]  /*7a30*/  S2R R24, SR_CTAID.Z ;  /* 0x0000000000187919 */ /* 0x000e2a0000002700 */
[----:B-1----:R-:W1:Y:S01]  /*7a40*/  S2UR UR6, SR_CTAID.Y ;  /* 0x00000000000679c3 */ /* 0x002e620000002600 */
[----:B------:R-:W2:Y:S02]  /*7a50*/  SHFL.IDX PT, R0, R17, RZ, 0x1f ;  /* 0x00001fff11007589 */ /* 0x000ea400000e0000 */
[----:B--2---:R-:W-:-:S13]  /*7a60*/  ISETP.NE.AND P0, PT, R0, RZ, PT ;  /* 0x000000ff0000720c */ /* 0x004fda0003f05270 */
[----:B01----:R-:W-:Y:S05]  /*7a70*/  @!P0 BRA `(.L_x_38) ;  /* 0x0000000000288947 */ /* 0x003fea0003800000 */
[----:B------:R-:W-:Y:S01]  /*7a80*/  ULDC UR7, c[0x0][0xc50] ;  /* 0x0003140000077ab9 */ /* 0x000fe20000000800 */
[----:B------:R-:W-:Y:S01]  /*7a90*/  UMOV UR42, UR6 ;  /* 0x00000006002a7c82 */ /* 0x000fe20008000000 */
[----:B------:R-:W-:-:S06]  /*7aa0*/  UISETP.NE.AND UP0, UPT, UR7, 0x1, UPT ;  /* 0x000000010700788c */ /* 0x000fcc000bf05270 */
[----:B------:R-:W-:-:S13]  /*7ab0*/  PLOP3.LUT P0, PT, PT, PT, UP0, 0x80, 0x0 ;  /* 0x000000000000781c */ /* 0x000fda0003f0f008 */
[----:B------:R-:W-:Y:S05]  /*7ac0*/  @!P0 BRA `(.L_x_39) ;  /* 0x0000000000308947 */ /* 0x000fea0003800000 */
[----:B------:R-:W-:Y:S01]  /*7ad0*/  ULDC UR4, c[0x0][0xc54] ;  /* 0x0003150000047ab9 */ /* 0x000fe20000000800 */
[----:B------:R-:W-:Y:S01]  /*7ae0*/  ULDC UR42, c[0x0][0xc58] ;  /* 0x00031600002a7ab9 */ /* 0x000fe20000000800 */
[----:B------:R-:W-:-:S04]  /*7af0*/  UIMAD.WIDE.U32 UR4, UR6, UR4, URZ ;  /* 0x00000004060472a5 */ /* 0x000fc8000f8e003f */
[----:B------:R-:W-:Y:S01]  /*7b00*/  USHF.R.U32.HI UR42, URZ, UR42, UR5 ;  /* 0x0000002a3f2a7299 */ /* 0x000fe20008011605 */
[----:B------:R-:W-:Y:S11]  /*7b10*/  BRA `(.L_x_39) ;  /* 0x00000000001c7947 */ /* 0x000ff60003800000 */
.L_x_38:
[----:B------:R-:W-:Y:S01]  /*7b20*/  ULDC UR7, c[0x0][0xc50] ;  /* 0x0003140000077ab9 */ /* 0x000fe20000000800 */
[----:B------:R-:W-:Y:S01]  /*7b30*/  UMOV UR42, UR6 ;  /* 0x00000006002a7c82 */ /* 0x000fe20008000000 */
[----:B------:R-:W-:-:S11]  /*7b40*/  UISETP.NE.AND UP0, UPT, UR7, 0x1, UPT ;  /* 0x000000010700788c */ /* 0x000fd6000bf05270 */
[----:B------:R-:W-:Y:S01]  /*7b50*/  @UP0 ULDC UR4, c[0x0][0xc54] ;  /* 0x0003150000040ab9 */ /* 0x000fe20000000800 */
[----:B------:R-:W-:Y:S01]  /*7b60*/  @UP0 ULDC UR8, c[0x0][0xc58] ;  /* 0x0003160000080ab9 */ /* 0x000fe20000000800 */
[----:B------:R-:W-:-:S04]  /*7b70*/  UIMAD.WIDE.U32 UR4, UR6, UR4, URZ ;  /* 0x00000004060472a5 */ /* 0x000fc8000f8e003f */
[----:B------:R-:W-:-:S12]  /*7b80*/  @UP0 USHF.R.U32.HI UR42, URZ, UR8, UR5 ;  /* 0x000000083f2a0299 */ /* 0x000fd80008011605 */
.L_x_39:
[----:B------:R-:W-:Y:S01]  /*7b90*/  ISETP.GE.AND P0, PT, R24, RZ, PT ;  /* 0x000000ff1800720c */ /* 0x000fe20003f06270 */
[----:B------:R-:W-:Y:S01]  /*7ba0*/  UIADD3 UR4, -UR42, URZ, URZ ;  /* 0x0000003f2a047290 */ /* 0x000fe2000fffe13f */
[----:B------:R-:W-:Y:S01]  /*7bb0*/  IMAD.MOV.U32 R0, RZ, RZ, 0x1 ;  /* 0x00000001ff007424 */ /* 0x000fe200078e00ff */
[----:B------:R-:W-:Y:S01]  /*7bc0*/  MOV R10, 0x1 ;  /* 0x00000001000a7802 */ /* 0x000fe20000000f00 */
[----:B------:R-:W-:Y:S01]  /*7bd0*/  IMAD.MOV.U32 R2, RZ, RZ, RZ ;  /* 0x000000ffff027224 */ /* 0x000fe200078e00ff */
[----:B------:R-:W-:-:S08]  /*7be0*/  UIMAD UR4, UR7, UR4, UR6 ;  /* 0x00000004070472a4 */ /* 0x000fd0000f8e0206 */
[----:B------:R-:W-:Y:S05]  /*7bf0*/  @!P0 BRA `(.L_x_40) ;  /* 0x0000003400a88947 */ /* 0x000fea0003800000 */
[----:B------:R-:W0:Y:S01]  /*7c00*/  LDC.64 R2, c[0x0][0xa28] ;  /* 0x00028a00ff027b82 */ /* 0x000e220000000a00 */
[----:B------:R-:W-:Y:S01]  /*7c10*/  ULDC.64 UR6, c[0x0][0x418] ;  /* 0x0001060000067ab9 */ /* 0x000fe20000000a00 */
[----:B------:R-:W-:Y:S01]  /*7c20*/  ULDC UR5, c[0x0][0x424] ;  /* 0x0001090000057ab9 */ /* 0x000fe20000000800 */
[----:B------:R-:W-:Y:S01]  /*7c30*/  ULDC UR43, c[0x0][0x2f0] ;  /* 0x0000bc00002b7ab9 */ /* 0x000fe20000000800 */
[----:B------:R-:W-:Y:S01]  /*7c40*/  IMAD.MOV.U32 R19, RZ, RZ, RZ ;  /* 0x000000ffff137224 */ /* 0x000fe200078e00ff */
[----:B0-----:R-:W-:-:S04]  /*7c50*/  ISETP.NE.U32.AND P0, PT, R2, RZ, PT ;  /* 0x000000ff0200720c */ /* 0x001fc80003f05070 */
[----:B------:R-:W-:Y:S01]  /*7c60*/  ISETP.NE.AND.EX P0, PT, R3, RZ, PT, P0 ;  /* 0x000000ff0300720c */ /* 0x000fe20003f05300 */
[----:B------:R-:W-:-:S12]  /*7c70*/  UISETP.NE.U32.AND UP0, UPT, UR6, URZ, UPT ;  /* 0x0000003f0600728c */ /* 0x000fd8000bf05070 */
[----:B------:R-:W0:Y:S01]  /*7c80*/  @P0 LDC.64 R2, c[0x0][0xa28] ;  /* 0x00028a00ff020b82 */ /* 0x000e220000000a00 */
[----:B------:R-:W-:-:S04]  /*7c90*/  UISETP.NE.AND.EX UP0, UPT, UR7, URZ, UPT, UP0 ;  /* 0x0000003f0700728c */ /* 0x000fc8000bf05300 */
[----:B------:R-:W-:-:S04]  /*7ca0*/  USEL UR5, UR5, 0x1, UP0 ;  /* 0x0000000105057887 */ /* 0x000fc80008000000 */
[----:B------:R-:W-:-:S04]  /*7cb0*/  UIMAD UR43, UR5, UR43, URZ ;  /* 0x0000002b052b72a4 */ /* 0x000fc8000f8e023f */
[----:B------:R-:W-:Y:S02]  /*7cc0*/  UISETP.GE.AND UP0, UPT, UR43, 0x1, UPT ;  /* 0x000000012b00788c */ /* 0x000fe4000bf06270 */
[----:B------:R-:W-:Y:S01]  /*7cd0*/  UIADD3 UR5, UR43, 0x7f, URZ ;  /* 0x0000007f2b057890 */ /* 0x000fe2000fffe03f */
[----:B0-----:R-:W-:-:S05]  /*7ce0*/  @P0 IMAD.WIDE R2, R24, 0x4, R2 ;  /* 0x0000000418020825 */ /* 0x001fca00078e0202 */
[----:B------:R0:W5:Y:S01]  /*7cf0*/  @P0 LDG.E R19, desc[UR38][R2.64] ;  /* 0x0000002602130981 */ /* 0x000162000c1e1900 */
[----:B------:R-:W-:Y:S01]  /*7d00*/  PLOP3.LUT P0, PT, PT, PT, UP0, 0x80, 0x0 ;  /* 0x000000000000781c */ /* 0x000fe20003f0f008 */
[----:B------:R-:W-:Y:S02]  /*7d10*/  USHF.R.S32.HI UR6, URZ, 0x1f, UR5 ;  /* 0x0000001f3f067899 */ /* 0x000fe40008011405 */
[----:B------:R-:W-:Y:S02]  /*7d20*/  ULOP3.LUT UR47, UR4, 0xffff, URZ, 0xc0, !UPT ;  /* 0x0000ffff042f7892 */ /* 0x000fe4000f8ec03f */
[----:B------:R-:W-:Y:S01]  /*7d30*/  ULEA.HI UR6, UR6, UR5, URZ, 0x7 ;  /* 0x0000000506067291 */ /* 0x000fe2000f8f383f */
[----:B------:R-:W-:-:S03]  /*7d40*/  UMOV UR40, URZ ;  /* 0x0000003f00287c82 */ /* 0x000fc60008000000 */
[----:B------:R-:W-:-:S04]  /*7d50*/  USHF.R.S32.HI UR44, URZ, 0x7, UR6 ;  /* 0x000000073f2c7899 */ /* 0x000fc80008011406 */
[----:B0-----:R-:W-:Y:S08]  /*7d60*/  @!P0 BRA `(.L_x_41) ;  /* 0x0000000000848947 */ /* 0x001ff00003800000 */
[----:B------:R-:W-:-:S03]  /*7d70*/  USHF.R.U32.HI UR6, URZ, 0x10, UR4 ;  /* 0x000000103f067899 */ /* 0x000fc60008011604 */
[----:B------:R-:W-:Y:S01]  /*7d80*/  UMOV UR4, URZ ;  /* 0x0000003f00047c82 */ /* 0x000fe20008000000 */
[----:B------:R-:W-:-:S11]  /*7d90*/  UISETP.NE.AND UP0, UPT, UR6, URZ, UPT ;  /* 0x0000003f0600728c */ /* 0x000fd6000bf05270 */
[----:B------:R-:W-:Y:S02]  /*7da0*/  @!UP0 ULDC UR6, c[0x0][0x9f0] ;  /* 0x00027c0000068ab9 */ /* 0x000fe40000000800 */
[----:B------:R-:W-:Y:S01]  /*7db0*/  IABS R2, UR6 ;  /* 0x0000000600027c13 */ /* 0x000fe20008000000 */
[----:B------:R-:W-:Y:S02]  /*7dc0*/  UIADD3 UR7, UR44, -0x1, UR6 ;  /* 0xffffffff2c077890 */ /* 0x000fe4000fffe006 */
[----:B------:R-:W-:Y:S02]  /*7dd0*/  IABS R5, UR6 ;  /* 0x0000000600057c13 */ /* 0x000fe40008000000 */
[----:B------:R-:W-:Y:S02]  /*7de0*/  R2UR UR10, R2 ;  /* 0x00000000020a72ca */ /* 0x000fe400000e0000 */
[----:B------:R-:W-:Y:S01]  /*7df0*/  IABS R4, UR7 ;  /* 0x0000000700047c13 */ /* 0x000fe20008000000 */
[----:B------:R-:W-:-:S03]  /*7e00*/  ULOP3.LUT UR7, UR7, UR6, URZ, 0x3c, !UPT ;  /* 0x0000000607077292 */ /* 0x000fc6000f8e3c3f */
[----:B------:R-:W-:-:S07]  /*7e10*/  R2UR UR9, R4 ;  /* 0x00000000040972ca */ /* 0x000fce00000e0000 */
        /* <DEDUP_REMOVED lines=18> */
[----:B------:R-:W-:Y:S02]  /*7f40*/  UISETP.NE.AND UP1, UPT, UR6, URZ, UPT ;  /* 0x0000003f0600728c */ /* 0x000fe4000bf25270 */
[----:B------:R-:W-:-:S09]  /*7f50*/  @!UP0 UIADD3 UR5, -UR5, URZ, URZ ;  /* 0x0000003f05058290 */ /* 0x000fd2000fffe13f */
[----:B------:R-:W-:-:S07]  /*7f60*/  @!UP1 ULOP3.LUT UR5, URZ, UR6, URZ, 0x33, !UPT ;  /* 0x000000063f059292 */ /* 0x000fce000f8e333f */
[----:B------:R-:W-:-:S05]  /*7f70*/  UMOV UR40, UR5 ;  /* 0x0000000500287c82 */ /* 0x000fca0008000000 */
.L_x_41:
[----:B------:R-:W-:Y:S02]  /*7f80*/  UIMAD UR48, UR47, UR40, URZ ;  /* 0x000000282f3072a4 */ /* 0x000fe4000f8e023f */
[----:B------:R-:W-:Y:S01]  /*7f90*/  MOV R3, UR40 ;  /* 0x0000002800037c02 */ /* 0x000fe20008000f00 */
[----:B------:R-:W-:-:S03]  /*7fa0*/  IMAD.MOV.U32 R10, RZ, RZ, 0x1 ;  /* 0x00000001ff0a7424 */ /* 0x000fc600078e00ff */
[----:B------:R-:W-:-:S05]  /*7fb0*/  IMAD.U32 R2, RZ, RZ, UR48 ;  /* 0x00000030ff027e24 */ /* 0x000fca000f8e00ff */
[----:B------:R-:W-:-:S04]  /*7fc0*/  VIADDMNMX R2, R2, R3, UR44, PT ;  /* 0x0000002c02027e46 */ /* 0x000fc8000b800103 */
[----:B------:R-:W-:Y:S01]  /*7fd0*/  R2UR UR49, R2 ;  /* 0x00000000023172ca */ /* 0x000fe200000e0000 */
[----:B------:R-:W-:-:S12]  /*7fe0*/  IMAD.MOV.U32 R2, RZ, RZ, RZ ;  /* 0x000000ffff027224 */ /* 0x000fd800078e00ff */
[----:B------:R-:W-:-:S06]  /*7ff0*/  UISETP.GT.AND UP0, UPT, UR49, UR48, UPT ;  /* 0x000000303100728c */ /* 0x000fcc000bf04270 */
[----:B------:R-:W-:-:S13]  /*8000*/  PLOP3.LUT P0, PT, PT, PT, UP0, 0x80, 0x0 ;  /* 0x000000000000781c */ /* 0x000fda0003f0f008 */
[----:B------:R-:W-:Y:S05]  /*8010*/  @!P0 BRA `(.L_x_40) ;  /* 0x0000003000a08947 */ /* 0x000fea0003800000 */
[----:B------:R-:W0:Y:S01]  /*8020*/  S2UR UR4, SR_CgaCtaId ;  /* 0x00000000000479c3 */ /* 0x000e220000008800 */
[----:B------:R-:W-:Y:S02]  /*8030*/  UMOV UR45, 0x400 ;  /* 0x00000400002d7882 */ /* 0x000fe40000000000 */
[----:B0-----:R-:W-:-:S04]  /*8040*/  ULEA UR45, UR4, UR45, 0x18 ;  /* 0x0000002d042d7291 */ /* 0x001fc8000f8ec03f */
[----:B------:R-:W-:-:S04]  /*8050*/  UIADD3 UR4, UR45, 0xe400, URZ ;  /* 0x0000e4002d047890 */ /* 0x000fc8000fffe03f */
[----:B------:R-:W-:-:S06]  /*8060*/  ULOP3.LUT UP0, URZ, UR4, 0x3ff, URZ, 0xc0, !UPT ;  /* 0x000003ff043f7892 */ /* 0x000fcc000f80c03f */
[----:B------:R-:W-:-:S13]  /*8070*/  PLOP3.LUT P0, PT, PT, PT, UP0, 0x80, 0x0 ;  /* 0x000000000000781c */ /* 0x000fda0003f0f008 */
[----:B------:R-:W-:Y:S05]  /*8080*/  @!P0 BRA `(.L_x_42) ;  /* 0x0000000000408947 */ /* 0x000fea0003800000 */
[----:B------:R-:W-:Y:S01]  /*8090*/  MOV R2, 0x0 ;  /* 0x0000000000027802 */ /* 0x000fe20000000f00 */
[----:B------:R-:W-:Y:S01]  /*80a0*/  ULDC.64 UR4, c[0x4][0x88] ;  /* 0x0100220000047ab9 */ /* 0x000fe20000000a00 */
[----:B------:R-:W-:Y:S01]  /*80b0*/  ULDC.64 UR6, c[0x4][0x90] ;  /* 0x0100240000067ab9 */ /* 0x000fe20000000a00 */
[----:B------:R-:W-:Y:S01]  /*80c0*/  MOV R4, UR4 ;  /* 0x0000000400047c02 */ /* 0x000fe20008000f00 */
[----:B------:R-:W-:Y:S01]  /*80d0*/  IMAD.U32 R5, RZ, RZ, UR5 ;  /* 0x00000005ff057e24 */ /* 0x000fe2000f8e00ff */
[----:B------:R-:W-:Y:S01]  /*80e0*/  ULDC.64 UR4, c[0x4][0x8] ;  /* 0x0100020000047ab9 */ /* 0x000fe20000000a00 */
[----:B------:R-:W0:Y:S01]  /*80f0*/  LDC.64 R2, c[0x4][R2] ;  /* 0x0100000002027b82 */ /* 0x000e220000000a00 */
[----:B------:R-:W-:Y:S01]  /*8100*/  IMAD.U32 R6, RZ, RZ, UR6 ;  /* 0x00000006ff067e24 */ /* 0x000fe2000f8e00ff */
[----:B------:R-:W-:Y:S01]  /*8110*/  MOV R10, UR4 ;  /* 0x00000004000a7c02 */ /* 0x000fe20008000f00 */
[----:B------:R-:W-:Y:S01]  /*8120*/  IMAD.U32 R7, RZ, RZ, UR7 ;  /* 0x00000007ff077e24 */ /* 0x000fe2000f8e00ff */
[----:B------:R-:W-:Y:S01]  /*8130*/  MOV R13, RZ ;  /* 0x000000ff000d7202 */ /* 0x000fe20000000f00 */
[----:B------:R-:W-:-:S02]  /*8140*/  IMAD.U32 R11, RZ, RZ, UR5 ;  /* 0x00000005ff0b7e24 */ /* 0x000fc4000f8e00ff */
[----:B------:R-:W-:Y:S02]  /*8150*/  IMAD.MOV.U32 R8, RZ, RZ, 0x70 ;  /* 0x00000070ff087424 */ /* 0x000fe400078e00ff */
[----:B------:R-:W-:-:S07]  /*8160*/  IMAD.MOV.U32 R12, RZ, RZ, 0x1 ;  /* 0x00000001ff0c7424 */ /* 0x000fce00078e00ff */
[----:B------:R-:W-:-:S07]  /*8170*/  LEPC R20, `(.L_x_42) ;  /* 0x000000001014794e */ /* 0x000fce0000000000 */
[----:B0----5:R-:W-:Y:S05]  /*8180*/  CALL.ABS.NOINC R2 ;  /* 0x0000000002007343 */ /* 0x021fea0003c00000 */
.L_x_42:
[----:B------:R-:W-:-:S04]  /*8190*/  UIADD3 UR4, UR45, 0x400, URZ ;  /* 0x000004002d047890 */ /* 0x000fc8000fffe03f */
[----:B------:R-:W-:-:S06]  /*81a0*/  ULOP3.LUT UP0, URZ, UR4, 0x3ff, URZ, 0xc0, !UPT ;  /* 0x000003ff043f7892 */ /* 0x000fcc000f80c03f */
[----:B------:R-:W-:-:S13]  /*81b0*/  PLOP3.LUT P0, PT, PT, PT, UP0, 0x80, 0x0 ;  /* 0x000000000000781c */ /* 0x000fda0003f0f008 */
[----:B------:R-:W-:Y:S05]  /*81c0*/  @!P0 BRA `(.L_x_43) ;  /* 0x00000000007c8947 */ /* 0x000fea0003800000 */
[----:B------:R-:W-:Y:S01]  /*81d0*/  MOV R16, 0x0 ;  /* 0x0000000000107802 */ /* 0x000fe20000000f00 */
[----:B------:R-:W-:Y:S01]  /*81e0*/  ULDC.64 UR4, c[0x4][0x88] ;  /* 0x0100220000047ab9 */ /* 0x000fe20000000a00 */
[----:B------:R-:W-:Y:S01]  /*81f0*/  ULDC.64 UR6, c[0x4][0x90] ;  /* 0x0100240000067ab9 */ /* 0x000fe20000000a00 */
[----:B------:R-:W-:Y:S01]  /*8200*/  IMAD.U32 R4, RZ, RZ, UR4 ;  /* 0x00000004ff047e24 */ /* 0x000fe2000f8e00ff */
[----:B------:R0:W1:Y:S01]  /*8210*/  LDC.64 R2, c[0x4][R16] ;  /* 0x0100000010027b82 */ /* 0x0000620000000a00 */
[----:B------:R-:W-:Y:S01]  /*8220*/  IMAD.U32 R5, RZ, RZ, UR5 ;  /* 0x00000005ff057e24 */ /* 0x000fe2000f8e00ff */
[----:B------:R-:W-:Y:S01]  /*8230*/  ULDC.64 UR4, c[0x4][0x10] ;  /* 0x0100040000047ab9 */ /* 0x000fe20000000a00 */
[----:B------:R-:W-:Y:S01]  /*8240*/  IMAD.U32 R6, RZ, RZ, UR6 ;  /* 0x00000006ff067e24 */ /* 0x000fe2000f8e00ff */
[----:B------:R-:W-:Y:S01]  /*8250*/  MOV R7, UR7 ;  /* 0x0000000700077c02 */ /* 0x000fe20008000f00 */
[----:B------:R-:W-:Y:S01]  /*8260*/  IMAD.U32 R10, RZ, RZ, UR4 ;  /* 0x00000004ff0a7e24 */ /* 0x000fe2000f8e00ff */
[----:B------:R-:W-:Y:S01]  /*8270*/  MOV R12, 0x1 ;  /* 0x00000001000c7802 */ /* 0x000fe20000000f00 */
[----:B------:R-:W-:-:S02]  /*8280*/  IMAD.U32 R11, RZ, RZ, UR5 ;  /* 0x00000005ff0b7e24 */ /* 0x000fc4000f8e00ff */
[----:B------:R-:W-:Y:S02]  /*8290*/  IMAD.MOV.U32 R8, RZ, RZ, 0x70 ;  /* 0x00000070ff087424 */ /* 0x000fe400078e00ff */
[----:B0-----:R-:W-:-:S07]  /*82a0*/  IMAD.MOV.U32 R13, RZ, RZ, RZ ;  /* 0x000000ffff0d7224 */ /* 0x001fce00078e00ff */
[----:B------:R-:W-:-:S07]  /*82b0*/  LEPC R20, `(.L_x_44) ;  /* 0x000000001014794e */ /* 0x000fce0000000000 */
[----:B-1---5:R-:W-:Y:S05]  /*82c0*/  CALL.ABS.NOINC R2 ;  /* 0x0000000002007343 */ /* 0x022fea0003c00000 */
.L_x_44:
[----:B------:R0:W1:Y:S01]  /*82d0*/  LDC.64 R2, c[0x4][R16] ;  /* 0x0100000010027b82 */ /* 0x0000620000000a00 */
[----:B------:R-:W-:Y:S01]  /*82e0*/  ULDC.64 UR4, c[0x4][0x88] ;  /* 0x0100220000047ab9 */ /* 0x000fe20000000a00 */
[----:B------:R-:W-:Y:S01]  /*82f0*/  ULDC.64 UR6, c[0x4][0x90] ;  /* 0x0100240000067ab9 */ /* 0x000fe20000000a00 */
[----:B------:R-:W-:Y:S01]  /*8300*/  IMAD.U32 R4, RZ, RZ, UR4 ;  /* 0x00000004ff047e24 */ /* 0x000fe2000f8e00ff */
[----:B------:R-:W-:Y:S01]  /*8310*/  MOV R6, UR6 ;  /* 0x0000000600067c02 */ /* 0x000fe20008000f00 */
[----:B------:R-:W-:Y:S01]  /*8320*/  IMAD.U32 R5, RZ, RZ, UR5 ;  /* 0x00000005ff057e24 */ /* 0x000fe2000f8e00ff */
[----:B------:R-:W-:Y:S01]  /*8330*/  ULDC.64 UR4, c[0x4][0x18] ;  /* 0x0100060000047ab9 */ /* 0x000fe20000000a00 */
[----:B------:R-:W-:Y:S01]  /*8340*/  IMAD.U32 R7, RZ, RZ, UR7 ;  /* 0x00000007ff077e24 */ /* 0x000fe2000f8e00ff */
[----:B------:R-:W-:Y:S01]  /*8350*/  MOV R8, 0x70 ;  /* 0x0000007000087802 */ /* 0x000fe20000000f00 */
[----:B------:R-:W-:Y:S02]  /*8360*/  IMAD.U32 R10, RZ, RZ, UR4 ;  /* 0x00000004ff0a7e24 */ /* 0x000fe4000f8e00ff */
[----:B------:R-:W-:-:S02]  /*8370*/  IMAD.U32 R11, RZ, RZ, UR5 ;  /* 0x00000005ff0b7e24 */ /* 0x000fc4000f8e00ff */
[----:B------:R-:W-:Y:S02]  /*8380*/  IMAD.MOV.U32 R12, RZ, RZ, 0x1 ;  /* 0x00000001ff0c7424 */ /* 0x000fe400078e00ff */
[----:B0-----:R-:W-:-:S07]  /*8390*/  IMAD.MOV.U32 R13, RZ, RZ, RZ ;  /* 0x000000ffff0d7224 */ /* 0x001fce00078e00ff */
[----:B------:R-:W-:-:S07]  /*83a0*/  LEPC R20, `(.L_x_43) ;  /* 0x000000001014794e */ /* 0x000fce0000000000 */
[----:B-1----:R-:W-:Y:S05]  /*83b0*/  CALL.ABS.NOINC R2 ;  /* 0x0000000002007343 */ /* 0x002fea0003c00000 */
.L_x_43:
[----:B------:R-:W0:Y:S01]  /*83c0*/  LDC.64 R2, c[0x0][0x9f8] ;  /* 0x00027e00ff027b82 */ /* 0x000e220000000a00 */
[----:B------:R-:W-:-:S07]  /*83d0*/  IMAD.MOV.U32 R28, RZ, RZ, R24 ;  /* 0x000000ffff1c7224 */ /* 0x000fce00078e0018 */
[----:B------:R-:W1:Y:S01]  /*83e0*/  LDC R16, c[0x0][0x430] ;  /* 0x00010c00ff107b82 */ /* 0x000e620000000800 */
[----:B0-----:R-:W-:-:S04]  /*83f0*/  ISETP.NE.U32.AND P0, PT, R2, RZ, PT ;  /* 0x000000ff0200720c */ /* 0x001fc80003f05070 */
[----:B------:R-:W-:-:S13]  /*8400*/  ISETP.NE.AND.EX P0, PT, R3, RZ, PT, P0 ;  /* 0x000000ff0300720c */ /* 0x000fda0003f05300 */
[----:B------:R-:W0:Y:S02]  /*8410*/  @P0 LDC.64 R2, c[0x0][0x9f8] ;  /* 0x00027e00ff020b82 */ /* 0x000e240000000a00 */
[----:B0-----:R-:W-:-:S05]  /*8420*/  @P0 IMAD.WIDE R2, R24, 0x4, R2 ;  /* 0x0000000418020825 */ /* 0x001fca00078e0202 */
[----:B------:R0:W2:Y:S01]  /*8430*/  @P0 LDG.E R28, desc[UR38][R2.64] ;  /* 0x00000026021c0981 */ /* 0x0000a2000c1e1900 */
[----:B------:R-:W-:Y:S01]  /*8440*/  MOV R0, UR49 ;  /* 0x0000003100007c02 */ /* 0x000fe20008000f00 */
[C---:B------:R-:W-:Y:S01]  /*8450*/  IMAD.SHL.U32 R23, R22.reuse, 0x10, RZ ;  /* 0x0000001016177824 */ /* 0x040fe200078e00ff */
[----:B------:R-:W-:Y:S02]  /*8460*/  LOP3.LUT R20, R22, 0x7f, RZ, 0xc0, !PT ;  /* 0x0000007f16147812 */ /* 0x000fe400078ec0ff */
[----:B-1----:R-:W-:Y:S01]  /*8470*/  ISETP.NE.AND P1, PT, R16, 0x1, PT ;  /* 0x000000011000780c */ /* 0x002fe20003f25270 */
[----:B------:R-:W-:Y:S01]  /*8480*/  VIADD R0, R0, 0xffffffff ;  /* 0xffffffff00007836 */ /* 0x000fe20000000000 */
[----:B------:R-:W-:Y:S02]  /*8490*/  SHF.R.U32.HI R4, RZ, 0x3, R20 ;  /* 0x00000003ff047819 */ /* 0x000fe40000011614 */
[----:B------:R-:W-:Y:S02]  /*84a0*/  LOP3.LUT R23, R23, 0x70, RZ, 0xc0, !PT ;  /* 0x0000007017177812 */ /* 0x000fe400078ec0ff */
[----:B------:R-:W-:Y:S01]  /*84b0*/  LOP3.LUT R29, R29, 0xfffffffb, RZ, 0xc0, !PT ;  /* 0xfffffffb1d1d7812 */ /* 0x000fe200078ec0ff */
[----:B------:R-:W-:-:S05]  /*84c0*/  IMAD R4, R0, 0x80, R4 ;  /* 0x0000008000047824 */ /* 0x000fca00078e0204 */
[----:B------:R-:W-:Y:S01]  /*84d0*/  IADD3 R4, R23, R4, RZ ;  /* 0x0000000417047210 */ /* 0x000fe20007ffe0ff */
[----:B0-----:R-:W0:Y:S01]  /*84e0*/  @P1 LDC R2, c[0x0][0x434] ;  /* 0x00010d00ff021b82 */ /* 0x001e220000000800 */
[----:B------:R-:W-:Y:S02]  /*84f0*/  @P1 LOP3.LUT R29, R29, 0x4, RZ, 0xfc, !PT ;  /* 0x000000041d1d1812 */ /* 0x000fe400078efcff */
[C---:B------:R-:W-:Y:S01]  /*8500*/  ISETP.GE.AND P0, PT, R4.reuse, UR43, PT ;  /* 0x0000002b04007c0c */ /* 0x040fe2000bf06270 */
[----:B-----5:R-:W-:-:S04]  /*8510*/  IMAD.IADD R7, R4, 0x1, R19 ;  /* 0x0000000104077824 */ /* 0x020fc800078e0213 */
[----:B------:R-:W1:Y:S01]  /*8520*/  @P1 LDC R3, c[0x0][0x438] ;  /* 0x00010e00ff031b82 */ /* 0x000e620000000800 */
[----:B------:R-:W-:-:S07]  /*8530*/  IMAD.MOV.U32 R10, RZ, RZ, R7 ;  /* 0x000000ffff0a7224 */ /* 0x000fce00078e0007 */
[----:B------:R-:W3:Y:S08]  /*8540*/  @!P0 LDC.64 R8, c[0x0][0x428] ;  /* 0x00010a00ff088b82 */ /* 0x000ef00000000a00 */
[----:B------:R-:W4:Y:S01]  /*8550*/  @!P0 LDC.64 R4, c[0x0][0x418] ;  /* 0x00010600ff048b82 */ /* 0x000f220000000a00 */
[----:B0-----:R-:W-:-:S05]  /*8560*/  @P1 IMAD.HI.U32 R2, R7, R2, RZ ;  /* 0x0000000207021227 */ /* 0x001fca00078e00ff */
[----:B-1----:R-:W-:-:S04]  /*8570*/  @P1 SHF.R.U32.HI R10, RZ, R3, R2 ;  /* 0x00000003ff0a1219 */ /* 0x002fc80000011602 */
[----:B------:R-:W-:Y:S02]  /*8580*/  @!P0 SHF.R.S32.HI R3, RZ, 0x1f, R10 ;  /* 0x0000001fff038819 */ /* 0x000fe4000001140a */
[----:B--2---:R-:W-:-:S05]  /*8590*/  SHF.R.S32.HI R6, RZ, 0x1f, R28 ;  /* 0x0000001fff067819 */ /* 0x004fca000001141c */
[----:B---3--:R-:W-:Y:S01]  /*85a0*/  @!P0 IMAD R2, R6, R8, RZ ;  /* 0x0000000806028224 */ /* 0x008fe200078e02ff */
[----:B------:R0:W-:Y:S03]  /*85b0*/  STL [R1], R6 ;  /* 0x0000000601007387 */ /* 0x0001e60000100800 */
[----:B------:R-:W-:Y:S02]  /*85c0*/  @!P0 IMAD R9, R28, R9, R2 ;  /* 0x000000091c098224 */ /* 0x000fe400078e0202 */
[----:B------:R-:W-:-:S04]  /*85d0*/  @!P0 IMAD.MOV.U32 R2, RZ, RZ, R10 ;  /* 0x000000ffff028224 */ /* 0x000fc800078e000a */
[----:B------:R-:W-:-:S04]  /*85e0*/  @!P0 IMAD.WIDE.U32 R2, R28, R8, R2 ;  /* 0x000000081c028225 */ /* 0x000fc800078e0002 */
[----:B0-----:R-:W-:Y:S01]  /*85f0*/  IMAD.MOV.U32 R6, RZ, RZ, RZ ;  /* 0x000000ffff067224 */ /* 0x001fe200078e00ff */
[----:B------:R-:W-:Y:S02]  /*8600*/  @!P0 IADD3 R3, R3, R9, RZ ;  /* 0x0000000903038210 */ /* 0x000fe40007ffe0ff */
[----:B----4-:R-:W-:-:S04]  /*8610*/  @!P0 LEA R4, P1, R2, R4, 0x2 ;  /* 0x0000000402048211 */ /* 0x010fc800078210ff */
[----:B------:R-:W-:-:S05]  /*8620*/  @!P0 LEA.HI.X R5, R2, R5, R3, 0x2, P1 ;  /* 0x0000000502058211 */ /* 0x000fca00008f1403 */
[----:B------:R0:W5:Y:S01]  /*8630*/  @!P0 LDG.E R6, desc[UR38][R4.64] ;  /* 0x0000002604068981 */ /* 0x000162000c1e1900 */
[----:B------:R-:W-:-:S03]  /*8640*/  UMOV UR4, 0xffffffff ;  /* 0xffffffff00047882 */ /* 0x000fc60000000000 */
[----:B------:R-:W-:Y:S05]  /*8650*/  BRA.DIV UR4, `(.L_x_45) ;  /* 0x0000003204507947 */ /* 0x000fea000b800000 */
.L_x_85:
[----:B------:R-:W-:Y:S01]  /*8660*/  ULOP3.LUT UR4, UR41, 0x2, URZ, 0xfc, !UPT ;  /* 0x0000000229047892 */ /* 0x000fe2000f8efc3f */
[----:B------:R-:W-:Y:S01]  /*8670*/  IMAD.MOV R2, RZ, RZ, -R10 ;  /* 0x000000ffff027224 */ /* 0x000fe200078e0a0a */
[----:B------:R-:W-:Y:S01]  /*8680*/  MOV R27, UR42 ;  /* 0x0000002a001b7c02 */ /* 0x000fe20008000f00 */
[----:B------:R-:W-:Y:S01]  /*8690*/  IMAD.SHL.U32 R8, R22, 0x8, RZ ;  /* 0x0000000816087824 */ /* 0x000fe200078e00ff */
[----:B------:R-:W-:Y:S01]  /*86a0*/  LOP3.LUT R29, R29, 0xfffffffd, RZ, 0xc0, !PT ;  /* 0xfffffffd1d1d7812 */ /* 0x000fe200078ec0ff */
[----:B0-----:R-:W-:Y:S01]  /*86b0*/  IMAD R5, R16, R2, R7 ;  /* 0x0000000210057224 */ /* 0x001fe200078e0207 */
[----:B------:R-:W-:Y:S01]  /*86c0*/  SHF.R.S32.HI R27, RZ, 0x1f, R27 ;  /* 0x0000001fff1b7819 */ /* 0x000fe2000001141b */
[----:B------:R-:W-:Y:S01]  /*86d0*/  IMAD.U32 R3, RZ, RZ, UR4 ;  /* 0x00000004ff037e24 */ /* 0x000fe2000f8e00ff */
[----:B------:R-:W-:Y:S01]  /*86e0*/  LOP3.LUT R16, R8, 0x38, RZ, 0xc0, !PT ;  /* 0x0000003808107812 */ /* 0x000fe200078ec0ff */
[----:B------:R-:W-:-:S03]  /*86f0*/  IMAD.MOV.U32 R26, RZ, RZ, R0 ;  /* 0x000000ffff1a7224 */ /* 0x000fc600078e0000 */
[----:B------:R-:W-:-:S13]  /*8700*/  ISETP.NE.AND P0, PT, R3, 0x3, PT ;  /* 0x000000030300780c */ /* 0x000fda0003f05270 */
[----:B------:R-:W-:Y:S01]  /*8710*/  @P0 LOP3.LUT R29, R29, 0x2, RZ, 0xfc, !PT ;  /* 0x000000021d1d0812 */ /* 0x000fe200078efcff */
[----:B------:R-:W-:Y:S06]  /*8720*/  @!P0 BRA `(.L_x_46) ;  /* 0x0000000000048947 */ /* 0x000fec0003800000 */
[----:B------:R-:W-:Y:S01]  /*8730*/  BPT.TRAP 0x1 ;  /* 0x000000040000795c */ /* 0x000fe20000300000 */
.L_x_46:
[----:B------:R-:W-:Y:S01]  /*8740*/  SHF.R.S32.HI R7, RZ, 0x1f, R5 ;  /* 0x0000001fff077819 */ /* 0x000fe20000011405 */
[----:B------:R-:W-:Y:S01]  /*8750*/  ULDC.64 UR4, c[0x0][0x328] ;  /* 0x0000ca0000047ab9 */ /* 0x000fe20000000a00 */
[----:B-----5:R-:W-:Y:S02]  /*8760*/  SHF.R.S32.HI R4, RZ, 0x1f, R6 ;  /* 0x0000001fff047819 */ /* 0x020fe40000011406 */
[----:B------:R-:W-:Y:S01]  /*8770*/  R2UR UR6, R27 ;  /* 0x000000001b0672ca */ /* 0x000fe200000e0000 */
[----:B------:R-:W-:-:S04]  /*8780*/  IMAD R2, R7, UR4, RZ ;  /* 0x0000000407027c24 */ /* 0x000fc8000f8e02ff */
[C---:B------:R-:W-:Y:S02]  /*8790*/  IMAD R9, R5.reuse, UR5, R2 ;  /* 0x0000000505097c24 */ /* 0x040fe4000f8e0202 */
[----:B------:R-:W-:Y:S01]  /*87a0*/  IMAD.WIDE.U32 R2, R5, UR4, RZ ;  /* 0x0000000405027c25 */ /* 0x000fe2000f8e00ff */
[----:B------:R-:W-:-:S03]  /*87b0*/  ULDC.64 UR4, c[0x0][0x338] ;  /* 0x0000ce0000047ab9 */ /* 0x000fc60000000a00 */
[----:B------:R-:W-:Y:S01]  /*87c0*/  IMAD.IADD R3, R3, 0x1, R9 ;  /* 0x0000000103037824 */ /* 0x000fe200078e0209 */
[----:B------:R-:W-:Y:S01]  /*87d0*/  MOV R9, 0x1 ;  /* 0x0000000100097802 */ /* 0x000fe20000000f00 */
[----:B------:R-:W-:Y:S02]  /*87e0*/  IMAD R11, R4, UR4, RZ ;  /* 0x00000004040b7c24 */ /* 0x000fe4000f8e02ff */
[----:B------:R-:W-:Y:S01]  /*87f0*/  IMAD.WIDE.U32 R2, R6, UR4, R2 ;  /* 0x0000000406027c25 */ /* 0x000fe2000f8e0002 */
[----:B------:R-:W-:-:S03]  /*8800*/  SHF.L.U32 R9, R9, 0x1f, RZ ;  /* 0x0000001f09097819 */ /* 0x000fc600000006ff */
[----:B------:R-:W-:Y:S01]  /*8810*/  IMAD R11, R6, UR5, R11 ;  /* 0x00000005060b7c24 */ /* 0x000fe2000f8e020b */
[----:B------:R-:W0:Y:S01]  /*8820*/  SYNCS.PHASECHK.TRANS64.TRYWAIT P0, [UR45+0x16840], R9 ;  /* 0x01684009ff0075a7 */ /* 0x000e22000800016d */
[----:B------:R-:W-:Y:S02]  /*8830*/  ULDC.64 UR4, c[0x0][0x330] ;  /* 0x0000cc0000047ab9 */ /* 0x000fe40000000a00 */
[----:B------:R-:W-:Y:S02]  /*8840*/  IMAD.IADD R3, R3, 0x1, R11 ;  /* 0x0000000103037824 */ /* 0x000fe400078e020b */
[----:B------:R-:W-:Y:S01]  /*8850*/  IMAD.U32 R11, RZ, RZ, UR4 ;  /* 0x00000004ff0b7e24 */ /* 0x000fe2000f8e00ff */
[----:B------:R-:W-:-:S03]  /*8860*/  UIMAD UR4, UR6, UR4, URZ ;  /* 0x00000004060472a4 */ /* 0x000fc6000f8e023f */
[----:B------:R-:W-:Y:S01]  /*8870*/  IMAD.WIDE.U32 R2, R11, UR42, R2 ;  /* 0x0000002a0b027c25 */ /* 0x000fe2000f8e0002 */
[----:B------:R-:W-:Y:S01]  /*8880*/  UIMAD UR4, UR42, UR5, UR4 ;  /* 0x000000052a0472a4 */ /* 0x000fe2000f8e0204 */
[----:B------:R-:W-:Y:S02]  /*8890*/  ULDC.64 UR6, c[0x0][0x318] ;  /* 0x0000c60000067ab9 */ /* 0x000fe40000000a00 */
[----:B------:R-:W-:-:S03]  /*88a0*/  LEA R17, P1, R2, UR6, 0x1 ;  /* 0x0000000602117c11 */ /* 0x000fc6000f8208ff */
[----:B------:R-:W-:-:S05]  /*88b0*/  VIADD R3, R3, UR4 ;  /* 0x0000000403037c36 */ /* 0x000fca0008000000 */
[----:B------:R-:W-:Y:S01]  /*88c0*/  LEA.HI.X R18, R2, UR7, R3, 0x1, P1 ;  /* 0x0000000702127c11 */ /* 0x000fe200088f0c03 */
[----:B0-----:R-:W-:Y:S06]  /*88d0*/  @!P0 BRA `(.L_x_47) ;  /* 0x0000002c00d08947 */ /* 0x001fec0003800000 */
.L_x_86:
[----:B------:R-:W-:Y:S01]  /*88e0*/  ULDC.64 UR4, c[0x0][0x300] ;  /* 0x0000c00000047ab9 */ /* 0x000fe20000000a00 */
[----:B------:R-:W-:Y:S01]  /*88f0*/  R2UR UR6, R27 ;  /* 0x000000001b0672ca */ /* 0x000fe200000e0000 */
[----:B0-----:R-:W-:Y:S01]  /*8900*/  IMAD R2, R7, UR4, RZ ;  /* 0x0000000407027c24 */ /* 0x001fe2000f8e02ff */
[----:B------:R-:W-:Y:S02]  /*8910*/  SHF.R.U32.HI R10, RZ, 0x3, R20 ;  /* 0x00000003ff0a7819 */ /* 0x000fe40000011614 */
[----:B------:R-:W-:Y:S01]  /*8920*/  LOP3.LUT R29, R29, 0xfffffffe, RZ, 0xc0, !PT ;  /* 0xfffffffe1d1d7812 */ /* 0x000fe200078ec0ff */
[C---:B------:R-:W-:Y:S02]  /*8930*/  IMAD R7, R5.reuse, UR5, R2 ;  /* 0x0000000505077c24 */ /* 0x040fe4000f8e0202 */
[----:B------:R-:W-:Y:S01]  /*8940*/  IMAD.WIDE.U32 R2, R5, UR4, RZ ;  /* 0x0000000405027c25 */ /* 0x000fe2000f8e00ff */
[----:B------:R-:W-:-:S03]  /*8950*/  ULDC.64 UR4, c[0x0][0x310] ;  /* 0x0000c40000047ab9 */ /* 0x000fc60000000a00 */
[----:B------:R-:W-:Y:S01]  /*8960*/  IMAD R5, R4, UR4, RZ ;  /* 0x0000000404057c24 */ /* 0x000fe2000f8e02ff */
[----:B------:R-:W-:Y:S02]  /*8970*/  IADD3 R3, R3, R7, RZ ;  /* 0x0000000703037210 */ /* 0x000fe40007ffe0ff */
[----:B------:R-:W-:Y:S01]  /*8980*/  MOV R7, 0xffffff80 ;  /* 0xffffff8000077802 */ /* 0x000fe20000000f00 */
[C---:B------:R-:W-:Y:S02]  /*8990*/  IMAD R5, R6.reuse, UR5, R5 ;  /* 0x0000000506057c24 */ /* 0x040fe4000f8e0205 */
[----:B------:R-:W-:Y:S01]  /*89a0*/  IMAD.WIDE.U32 R2, R6, UR4, R2 ;  /* 0x0000000406027c25 */ /* 0x000fe2000f8e0002 */
[----:B------:R-:W-:-:S03]  /*89b0*/  ULDC.64 UR4, c[0x0][0x308] ;  /* 0x0000c20000047ab9 */ /* 0x000fc60000000a00 */
[----:B------:R-:W-:Y:S02]  /*89c0*/  IMAD.IADD R3, R3, 0x1, R5 ;  /* 0x0000000103037824 */ /* 0x000fe400078e0205 */
[----:B------:R-:W-:Y:S01]  /*89d0*/  IMAD.U32 R5, RZ, RZ, UR4 ;  /* 0x00000004ff057e24 */ /* 0x000fe2000f8e00ff */
[----:B------:R-:W-:Y:S01]  /*89e0*/  UIMAD UR4, UR6, UR4, URZ ;  /* 0x00000004060472a4 */ /* 0x000fe2000f8e023f */
[----:B------:R-:W-:Y:S02]  /*89f0*/  IMAD R6, R0, R7, UR43 ;  /* 0x0000002b00067e24 */ /* 0x000fe4000f8e0207 */
[----:B------:R-:W-:Y:S01]  /*8a00*/  IMAD.WIDE.U32 R2, R5, UR42, R2 ;  /* 0x0000002a05027c25 */ /* 0x000fe2000f8e0002 */
[----:B------:R-:W-:Y:S01]  /*8a10*/  UIMAD UR4, UR42, UR5, UR4 ;  /* 0x000000052a0472a4 */ /* 0x000fe2000f8e0204 */
[----:B------:R-:W-:Y:S01]  /*8a20*/  LOP3.LUT R5, R8, 0x1c0, RZ, 0xc0, !PT ;  /* 0x000001c008057812 */ /* 0x000fe200078ec0ff */
[----:B------:R-:W-:Y:S02]  /*8a30*/  ULDC.64 UR6, c[0x0][0x2e8] ;  /* 0x0000ba0000067ab9 */ /* 0x000fe40000000a00 */
[----:B------:R-:W-:-:S02]  /*8a40*/  LEA R0, P0, R2, UR6, 0x1 ;  /* 0x0000000602007c11 */ /* 0x000fc4000f8008ff */
[----:B------:R-:W-:Y:S01]  /*8a50*/  VIADD R3, R3, UR4 ;  /* 0x0000000403037c36 */ /* 0x000fe20008000000 */
[----:B------:R-:W-:Y:S01]  /*8a60*/  ULDC UR4, c[0x0][0x2f4] ;  /* 0x0000bd0000047ab9 */ /* 0x000fe20000000800 */
[----:B------:R-:W-:Y:S02]  /*8a70*/  LOP3.LUT R5, R5, 0x38, R8, 0xf8, !PT ;  /* 0x0000003805057812 */ /* 0x000fe400078ef808 */
[----:B------:R-:W-:Y:S01]  /*8a80*/  ISETP.GE.AND P3, PT, R16, UR4, PT ;  /* 0x0000000410007c0c */ /* 0x000fe2000bf66270 */
[----:B------:R-:W-:Y:S01]  /*8a90*/  UMOV UR4, 0xffffffff ;  /* 0xffffffff00047882 */ /* 0x000fe20000000000 */
[----:B------:R-:W-:Y:S02]  /*8aa0*/  LEA.HI.X R4, R2, UR7, R3, 0x1, P0 ;  /* 0x0000000702047c11 */ /* 0x000fe400080f0c03 */
[----:B------:R-:W-:Y:S01]  /*8ab0*/  LOP3.LUT R3, R5, 0x38, R22, 0x78, !PT ;  /* 0x0000003805037812 */ /* 0x000fe200078e7816 */
[----:B------:R-:W-:Y:S01]  /*8ac0*/  IMAD.IADD R5, R6, 0x1, -R10 ;  /* 0x0000000106057824 */ /* 0x000fe200078e0a0a */
[----:B------:R-:W-:-:S04]  /*8ad0*/  SHF.L.U32 R22, R20, 0x3, RZ ;  /* 0x0000000314167819 */ /* 0x000fc800000006ff */
[----:B------:R-:W-:Y:S02]  /*8ae0*/  ISETP.GE.AND P0, PT, R5, 0x1, PT ;  /* 0x000000010500780c */ /* 0x000fe40003f06270 */
[----:B------:R-:W-:Y:S02]  /*8af0*/  LOP3.LUT R22, R3, 0x200, R22, 0xf8, !PT ;  /* 0x0000020003167812 */ /* 0x000fe400078ef816 */
[----:B------:R-:W-:Y:S01]  /*8b00*/  @P3 LOP3.LUT R29, R29, 0x1, RZ, 0xfc, !PT ;  /* 0x000000011d1d3812 */ /* 0x000fe200078efcff */
[----:B------:R-:W-:Y:S08]  /*8b10*/  BRA.DIV UR4, `(.L_x_48) ;  /* 0x0000002e04587947 */ /* 0x000ff0000b800000 */
[----:B------:R-:W0:Y:S01]  /*8b20*/  SHFL.IDX PT, R14, R0, RZ, 0x181f ;  /* 0x00181fff000e7589 */ /* 0x000e2200000e0000 */
[----:B------:R-:W-:-:S03]  /*8b30*/  @P0 LEA R9, R22, UR45, 0x1 ;  /* 0x0000002d16090c11 */ /* 0x000fc6000f8e08ff */
[----:B------:R-:W1:Y:S04]  /*8b40*/  SHFL.IDX PT, R2, R4, RZ, 0x181f ;  /* 0x00181fff04027589 */ /* 0x000e6800000e0000 */
[----:B------:R-:W-:Y:S04]  /*8b50*/  SHFL.IDX PT, R7, R4, 0x1, 0x181f ;  /* 0x00381f0004077f89 */ /* 0x000fe800000e0000 */
[----:B------:R-:W-:Y:S04]  /*8b60*/  SHFL.IDX PT, R21, R0, 0x2, 0x181f ;  /* 0x00581f0000157f89 */ /* 0x000fe800000e0000 */
[----:B------:R-:W-:Y:S01]  /*8b70*/  SHFL.IDX PT, R6, R4, 0x2, 0x181f ;  /* 0x00581f0004067f89 */ /* 0x000fe200000e0000 */
[----:B0-----:R-:W-:-:S05]  /*8b80*/  @P0 LEA R14, P1, R16, R14, 0x1 ;  /* 0x0000000e100e0211 */ /* 0x001fca00078208ff */
[----:B-1----:R-:W-:Y:S01]  /*8b90*/  @P0 IMAD.X R3, RZ, RZ, R2, P1 ;  /* 0x000000ffff030224 */ /* 0x002fe200008e0602 */
[C---:B------:R-:W-:Y:S01]  /*8ba0*/  ISETP.GE.AND P1, PT, R5.reuse, 0x21, PT ;  /* 0x000000210500780c */ /* 0x040fe20003f26270 */
[----:B------:R-:W-:Y:S02]  /*8bb0*/  @P0 IMAD.MOV.U32 R2, RZ, RZ, R14 ;  /* 0x000000ffff020224 */ /* 0x000fe400078e000e */
[----:B------:R-:W0:Y:S04]  /*8bc0*/  SHFL.IDX PT, R14, R0, 0x1, 0x181f ;  /* 0x00381f00000e7f89 */ /* 0x000e2800000e0000 */
[----:B------:R1:W-:Y:S01]  /*8bd0*/  @P0 LDGSTS.E.BYPASS.LTC128B.128 [R9+0xe400], desc[UR38][R2.64], !P3 ;  /* 0x0e40000002090fae */ /* 0x0003e2000d901d66 */
[----:B------:R-:W-:-:S03]  /*8be0*/  ISETP.GE.AND P0, PT, R5, 0x11, PT ;  /* 0x000000110500780c */ /* 0x000fc60003f06270 */
[----:B-1----:R-:W-:Y:S10]  /*8bf0*/  SHFL.IDX PT, R9, R0, 0x4, 0x181f ;  /* 0x00981f0000097f89 */ /* 0x002ff400000e0000 */
[----:B------:R-:W-:-:S02]  /*8c00*/  @P0 LEA R25, R22, UR45, 0x1 ;  /* 0x0000002d16190c11 */ /* 0x000fc4000f8e08ff */
[C---:B0-----:R-:W-:Y:S02]  /*8c10*/  @P0 LEA R2, P2, R16.reuse, R14, 0x1 ;  /* 0x0000000e10020211 */ /* 0x041fe400078408ff */
[----:B------:R-:W0:Y:S02]  /*8c20*/  SHFL.IDX PT, R14, R0, 0x3, 0x181f ;  /* 0x00781f00000e7f89 */ /* 0x000e2400000e0000 */
[----:B------:R-:W-:Y:S02]  /*8c30*/  @P0 IADD3.X R3, RZ, R7, RZ, P2, !PT ;  /* 0x00000007ff030210 */ /* 0x000fe400017fe4ff */
[----:B------:R-:W1:Y:S04]  /*8c40*/  SHFL.IDX PT, R7, R4, 0x3, 0x181f ;  /* 0x00781f0004077f89 */ /* 0x000e6800000e0000 */
[----:B------:R2:W-:Y:S02]  /*8c50*/  @P0 LDGSTS.E.BYPASS.LTC128B.128 [R25+0xec00], desc[UR38][R2.64], !P3 ;  /* 0x0ec0000002190fae */ /* 0x0005e4000d901d66 */
[----:B--2---:R-:W-:-:S02]  /*8c60*/  @P1 LEA R2, P0, R16, R21, 0x1 ;  /* 0x0000001510021211 */ /* 0x004fc400078008ff */
[----:B------:R-:W-:-:S03]  /*8c70*/  @P1 LEA R21, R22, UR45, 0x1 ;  /* 0x0000002d16151c11 */ /* 0x000fc6000f8e08ff */
[----:B------:R-:W-:Y:S01]  /*8c80*/  @P1 IMAD.X R3, RZ, RZ, R6, P0 ;  /* 0x000000ffff031224 */ /* 0x000fe200000e0606 */
[C---:B------:R-:W-:Y:S01]  /*8c90*/  ISETP.GE.AND P0, PT, R5.reuse, 0x31, PT ;  /* 0x000000310500780c */ /* 0x040fe20003f06270 */
[----:B------:R-:W2:Y:S04]  /*8ca0*/  SHFL.IDX PT, R6, R4, 0x4, 0x181f ;  /* 0x00981f0004067f89 */ /* 0x000ea800000e0000 */
[----:B------:R0:W-:Y:S01]  /*8cb0*/  @P1 LDGSTS.E.BYPASS.LTC128B.128 [R21+0xf400], desc[UR38][R2.64], !P3 ;  /* 0x0f40000002151fae */ /* 0x0001e2000d901d66 */
[----:B------:R-:W-:-:S07]  /*8cc0*/  ISETP.GE.AND P1, PT, R5, 0x41, PT ;  /* 0x000000410500780c */ /* 0x000fce0003f26270 */
[----:B------:R-:W-:Y:S02]  /*8cd0*/  @P0 LEA R25, R22, UR45, 0x1 ;  /* 0x0000002d16190c11 */ /* 0x000fe4000f8e08ff */
[----:B0-----:R-:W-:Y:S02]  /*8ce0*/  @P0 LEA R2, P2, R16, R14, 0x1 ;  /* 0x0000000e10020211 */ /* 0x001fe400078408ff */
[----:B------:R-:W0:Y:S02]  /*8cf0*/  SHFL.IDX PT, R14, R0, 0x5, 0x181f ;  /* 0x00b81f00000e7f89 */ /* 0x000e2400000e0000 */
[----:B------:R-:W-:Y:S01]  /*8d00*/  @P1 LEA R21, R22, UR45, 0x1 ;  /* 0x0000002d16151c11 */ /* 0x000fe2000f8e08ff */
[----:B-1----:R-:W-:Y:S02]  /*8d10*/  @P0 IMAD.X R3, RZ, RZ, R7, P2 ;  /* 0x000000ffff030224 */ /* 0x002fe400010e0607 */
[----:B------:R-:W1:Y:S04]  /*8d20*/  SHFL.IDX PT, R7, R4, 0x5, 0x181f ;  /* 0x00b81f0004077f89 */ /* 0x000e6800000e0000 */
[----:B------:R3:W-:Y:S02]  /*8d30*/  @P0 LDGSTS.E.BYPASS.LTC128B.128 [R25+0xfc00], desc[UR38][R2.64], !P3 ;  /* 0x0fc0000002190fae */ /* 0x0007e4000d901d66 */
[----:B---3--:R-:W-:-:S02]  /*8d40*/  @P1 LEA R2, P0, R16, R9, 0x1 ;  /* 0x0000000910021211 */ /* 0x008fc400078008ff */
[----:B------:R-:W3:Y:S02]  /*8d50*/  SHFL.IDX PT, R9, R0, 0x6, 0x181f ;  /* 0x00d81f0000097f89 */ /* 0x000ee400000e0000 */
[----:B--2---:R-:W-:Y:S02]  /*8d60*/  @P1 IADD3.X R3, RZ, R6, RZ, P0, !PT ;  /* 0x00000006ff031210 */ /* 0x004fe400007fe4ff */
[C---:B------:R-:W-:Y:S01]  /*8d70*/  ISETP.GE.AND P0, PT, R5.reuse, 0x51, PT ;  /* 0x000000510500780c */ /* 0x040fe20003f06270 */
[----:B------:R-:W2:Y:S04]  /*8d80*/  SHFL.IDX PT, R6, R4, 0x6, 0x181f ;  /* 0x00d81f0004067f89 */ /* 0x000ea800000e0000 */
[----:B------:R0:W-:Y:S01]  /*8d90*/  @P1 LDGSTS.E.BYPASS.LTC128B.128 [R21+0x10400], desc[UR38][R2.64], !P3 ;  /* 0x1040000002151fae */ /* 0x0001e2000d901d66 */
[----:B------:R-:W-:-:S03]  /*8da0*/  ISETP.GE.AND P1, PT, R5, 0x61, PT ;  /* 0x000000610500780c */ /* 0x000fc60003f26270 */
[----:B------:R-:W4:Y:S04]  /*8db0*/  SHFL.IDX PT, R4, R4, 0x7, 0x181f ;  /* 0x00f81f0004047f89 */ /* 0x000f2800000e0000 */
[----:B0-----:R-:W-:Y:S02]  /*8dc0*/  @P0 LEA R2, P2, R16, R14, 0x1 ;  /* 0x0000000e10020211 */ /* 0x001fe400078408ff */
[----:B------:R0:W0:Y:S03]  /*8dd0*/  SHFL.IDX PT, R14, R0, 0x7, 0x181f ;  /* 0x00f81f00000e7f89 */ /* 0x00002600000e0000 */
[----:B-1----:R-:W-:Y:S01]  /*8de0*/  @P0 IMAD.X R3, RZ, RZ, R7, P2 ;  /* 0x000000ffff030224 */ /* 0x002fe200010e0607 */
[----:B------:R-:W-:-:S05]  /*8df0*/  @P0 LEA R7, R22, UR45, 0x1 ;  /* 0x0000002d16070c11 */ /* 0x000fca000f8e08ff */
[----:B------:R3:W-:Y:S02]  /*8e00*/  @P0 LDGSTS.E.BYPASS.LTC128B.128 [R7+0x10c00], desc[UR38][R2.64], !P3 ;  /* 0x10c0000002070fae */ /* 0x0007e4000d901d66 */
[----:B---3--:R-:W-:Y:S02]  /*8e10*/  @P1 LEA R2, P0, R16, R9, 0x1 ;  /* 0x0000000910021211 */ /* 0x008fe400078008ff */
[----:B------:R-:W-:-:S03]  /*8e20*/  @P1 LEA R9, R22, UR45, 0x1 ;  /* 0x0000002d16091c11 */ /* 0x000fc6000f8e08ff */
[----:B--2---:R-:W-:-:S05]  /*8e30*/  @P1 IMAD.X R3, RZ, RZ, R6, P0 ;  /* 0x000000ffff031224 */ /* 0x004fca00000e0606 */
[----:B0---4-:R1:W-:Y:S03]  /*8e40*/  @P1 LDGSTS.E.BYPASS.LTC128B.128 [R9+0x11400], desc[UR38][R2.64], !P3 ;  /* 0x1140000002091fae */ /* 0x0113e6000d901d66 */
.L_x_104:
[----:B------:R-:W-:-:S13]  /*8e50*/  ISETP.GE.AND P0, PT, R5, 0x71, PT ;  /* 0x000000710500780c */ /* 0x000fda0003f06270 */
[----:B-1----:R-:W-:Y:S02]  /*8e60*/  @P0 LEA R2, P1, R16, R14, 0x1 ;  /* 0x0000000e10020211 */ /* 0x002fe400078208ff */
[----:B------:R-:W-:Y:S02]  /*8e70*/  @P0 LEA R5, R22, UR45, 0x1 ;  /* 0x0000002d16050c11 */ /* 0x000fe4000f8e08ff */
[----:B------:R-:W-:-:S05]  /*8e80*/  @P0 IADD3.X R3, RZ, R4, RZ, P1, !PT ;  /* 0x00000004ff030210 */ /* 0x000fca0000ffe4ff */
[----:B------:R-:W-:Y:S01]  /*8e90*/  @!PT LDS RZ, [RZ] ;  /* 0x00000000fffff984 */ /* 0x000fe20000000800 */
[----:B------:R-:W-:Y:S01]  /*8ea0*/  @!PT LDS RZ, [RZ] ;  /* 0x00000000fffff984 */ /* 0x000fe20000000800 */
[----:B------:R-:W-:Y:S01]  /*8eb0*/  @!PT LDS RZ, [RZ] ;  /* 0x00000000fffff984 */ /* 0x000fe20000000800 */
[----:B------:R0:W-:Y:S01]  /*8ec0*/  @P0 LDGSTS.E.BYPASS.LTC128B.128 [R5+0x11c00], desc[UR38][R2.64], !P3 ;  /* 0x11c0000002050fae */ /* 0x0001e2000d901d66 */
[----:B------:R-:W-:Y:S01]  /*8ed0*/  NOP ;  /* 0x0000000000007918 */ /* 0x000fe20000000000 */
[----:B------:R-:W-:Y:S02]  /*8ee0*/  SYNCS.ARRIVE.TRANS64.RED.A0T1 RZ, [UR45+0x16830], RZ ;  /* 0x016830ffffff79a7 */ /* 0x000fe4000820042d */
[----:B------:R-:W-:Y:S01]  /*8ef0*/  ARRIVES.LDGSTSBAR.64.TRANSCNT [UR45+0x16830] ;  /* 0x01683000ff0079b0 */ /* 0x000fe20008000aad */
[----:B------:R-:W-:Y:S01]  /*8f00*/  NOP ;  /* 0x0000000000007918 */ /* 0x000fe20000000000 */
[----:B------:R-:W-:-:S06]  /*8f10*/  ULOP3.LUT UR4, UR41, 0x2, URZ, 0xfc, !UPT ;  /* 0x0000000229047892 */ /* 0x000fcc000f8efc3f */
[----:B------:R-:W-:-:S05]  /*8f20*/  IMAD.U32 R6, RZ, RZ, UR4 ;  /* 0x00000004ff067e24 */ /* 0x000fca000f8e00ff */
[----:B------:R-:W-:-:S13]  /*8f30*/  ISETP.NE.AND P2, PT, R6, 0x3, PT ;  /* 0x000000030600780c */ /* 0x000fda0003f45270 */
[----:B0-----:R-:W-:Y:S05]  /*8f40*/  @!P2 BRA `(.L_x_49) ;  /* 0x000000000004a947 */ /* 0x001fea0003800000 */
[----:B------:R-:W-:Y:S01]  /*8f50*/  BPT.TRAP 0x1 ;  /* 0x000000040000795c */ /* 0x000fe20000300000 */
.L_x_49:
[----:B------:R-:W-:Y:S01]  /*8f60*/  SYNCS.ARRIVE.TRANS64.A1T0 RZ, [UR45+0x16830], RZ ;  /* 0x016830ffffff79a7 */ /* 0x000fe2000810002d */
[----:B------:R-:W-:Y:S05]  /*8f70*/  WARPSYNC.ALL ;  /* 0x0000000000007948 */ /* 0x000fea0003800000 */
[----:B------:R-:W-:Y:S01]  /*8f80*/  UIADD3 UR5, UR45, 0x8400, URZ ;  /* 0x000084002d057890 */ /* 0x000fe2000fffe03f */
[----:B------:R-:W-:Y:S01]  /*8f90*/  R2UR UR4, R27 ;  /* 0x000000001b0472ca */ /* 0x000fe200000e0000 */
[----:B------:R-:W-:Y:S01]  /*8fa0*/  ULDC.64 UR6, c[0x0][0x2d8] ;  /* 0x0000b60000067ab9 */ /* 0x000fe20000000a00 */
[----:B------:R-:W-:Y:S01]  /*8fb0*/  SHF.R.S32.HI R25, RZ, 0x1f, R24 ;  /* 0x0000001fff197819 */ /* 0x000fe20000011418 */
[----:B------:R-:W-:Y:S02]  /*8fc0*/  ULOP3.LUT UP0, URZ, UR5, 0x3ff, URZ, 0xc0, !UPT ;  /* 0x000003ff053f7892 */ /* 0x000fe4000f80c03f */
[----:B------:R-:W-:Y:S01]  /*8fd0*/  UIMAD.WIDE.U32 UR36, UR42, UR6, URZ ;  /* 0x000000062a2472a5 */ /* 0x000fe2000f8e003f */
[----:B------:R-:W-:Y:S03]  /*8fe0*/  BAR.SYNC.DEFER_BLOCKING 0x8, 0x200 ;  /* 0x0208000000007b1d */ /* 0x000fe60000010000 */
[----:B------:R-:W-:-:S04]  /*8ff0*/  PLOP3.LUT P0, PT, PT, PT, UP0, 0x80, 0x0 ;  /* 0x000000000000781c */ /* 0x000fc80003f0f008 */
[----:B------:R-:W-:-:S04]  /*9000*/  UIMAD UR4, UR4, UR6, URZ ;  /* 0x00000006040472a4 */ /* 0x000fc8000f8e023f */
[----:B------:R-:W-:-:S04]  /*9010*/  UIMAD UR4, UR42, UR7, UR4 ;  /* 0x000000072a0472a4 */ /* 0x000fc8000f8e0204 */
[----:B------:R-:W-:Y:S01]  /*9020*/  UIADD3 UR46, UR37, UR4, URZ ;  /* 0x00000004252e7290 */ /* 0x000fe2000fffe03f */
[----:B------:R-:W-:Y:S11]  /*9030*/  @!P0 BRA `(.L_x_50) ;  /* 0x0000000000408947 */ /* 0x000ff60003800000 */
[----:B------:R-:W-:Y:S01]  /*9040*/  MOV R2, 0x0 ;  /* 0x0000000000027802 */ /* 0x000fe20000000f00 */
[----:B------:R-:W-:Y:S01]  /*9050*/  ULDC.64 UR6, c[0x4][0x88] ;  /* 0x0100220000067ab9 */ /* 0x000fe20000000a00 */
[----:B------:R-:W-:Y:S01]  /*9060*/  ULDC.64 UR8, c[0x4][0x90] ;  /* 0x0100240000087ab9 */ /* 0x000fe20000000a00 */
[----:B------:R-:W-:Y:S01]  /*9070*/  ULDC.64 UR4, c[0x4][0x20] ;  /* 0x0100080000047ab9 */ /* 0x000fe20000000a00 */
[----:B------:R-:W-:Y:S01]  /*9080*/  IMAD.U32 R4, RZ, RZ, UR6 ;  /* 0x00000006ff047e24 */ /* 0x000fe2000f8e00ff */
[----:B------:R-:W-:Y:S01]  /*9090*/  MOV R5, UR7 ;  /* 0x0000000700057c02 */ /* 0x000fe20008000f00 */
[----:B------:R-:W0:Y:S01]  /*90a0*/  LDC.64 R2, c[0x4][R2] ;  /* 0x0100000002027b82 */ /* 0x000e220000000a00 */
[----:B------:R-:W-:Y:S01]  /*90b0*/  IMAD.U32 R6, RZ, RZ, UR8 ;  /* 0x00000008ff067e24 */ /* 0x000fe2000f8e00ff */
[----:B------:R-:W-:Y:S01]  /*90c0*/  MOV R10, UR4 ;  /* 0x00000004000a7c02 */ /* 0x000fe20008000f00 */
[----:B------:R-:W-:Y:S01]  /*90d0*/  IMAD.U32 R7, RZ, RZ, UR9 ;  /* 0x00000009ff077e24 */ /* 0x000fe2000f8e00ff */
[----:B------:R-:W-:Y:S01]  /*90e0*/  MOV R12, 0x1 ;  /* 0x00000001000c7802 */ /* 0x000fe20000000f00 */
[----:B------:R-:W-:-:S02]  /*90f0*/  IMAD.U32 R11, RZ, RZ, UR5 ;  /* 0x00000005ff0b7e24 */ /* 0x000fc4000f8e00ff */
[----:B------:R-:W-:Y:S02]  /*9100*/  IMAD.MOV.U32 R8, RZ, RZ, 0x70 ;  /* 0x00000070ff087424 */ /* 0x000fe400078e00ff */
[----:B------:R-:W-:-:S07]  /*9110*/  IMAD.MOV.U32 R13, RZ, RZ, RZ ;  /* 0x000000ffff0d7224 */ /* 0x000fce00078e00ff */
[----:B------:R-:W-:-:S07]  /*9120*/  LEPC R20, `(.L_x_50) ;  /* 0x000000001014794e */ /* 0x000fce0000000000 */
[----:B0-----:R-:W-:Y:S05]  /*9130*/  CALL.ABS.NOINC R2 ;  /* 0x0000000002007343 */ /* 0x001fea0003c00000 */
.L_x_50:
[----:B------:R-:W0:Y:S01]  /*9140*/  LDC R9, c[0x0][0x448] ;  /* 0x00011200ff097b82 */ /* 0x000e220000000800 */
[----:B------:R-:W1:Y:S01]  /*9150*/  S2R R20, SR_TID.X ;  /* 0x0000000000147919 */ /* 0x000e620000002100 */
[----:B------:R-:W-:Y:S01]  /*9160*/  IMAD.U32 R4, RZ, RZ, UR36 ;  /* 0x00000024ff047e24 */ /* 0x000fe2000f8e00ff */
[----:B------:R-:W-:Y:S01]  /*9170*/  ULDC.64 UR4, c[0x0][0x2e0] ;  /* 0x0000b80000047ab9 */ /* 0x000fe20000000a00 */
[----:B------:R-:W-:Y:S01]  /*9180*/  ULDC.64 UR6, c[0x0][0x2c8] ;  /* 0x0000b20000067ab9 */ /* 0x000fe20000000a00 */
[----:B------:R-:W2:Y:S01]  /*9190*/  S2R R2, SR_CTAID.X ;  /* 0x0000000000027919 */ /* 0x000ea20000002500 */
[----:B------:R-:W-:Y:S01]  /*91a0*/  IMAD R25, R25, UR4, RZ ;  /* 0x0000000419197c24 */ /* 0x000fe2000f8e02ff */
[----:B------:R-:W-:-:S03]  /*91b0*/  ULDC.64 UR8, c[0x0][0x280] ;  /* 0x0000a00000087ab9 */ /* 0x000fc60000000a00 */
[----:B------:R-:W-:Y:S01]  /*91c0*/  IMAD R25, R24, UR5, R25 ;  /* 0x0000000518197c24 */ /* 0x000fe2000f8e0219 */
[----:B0-----:R-:W-:Y:S02]  /*91d0*/  ISETP.NE.AND P0, PT, R9, 0x1, PT ;  /* 0x000000010900780c */ /* 0x001fe40003f05270 */
[----:B-1----:R-:W-:-:S11]  /*91e0*/  LOP3.LUT R20, R20, 0x7f, RZ, 0xc0, !PT ;  /* 0x0000007f14147812 */ /* 0x002fd600078ec0ff */
[----:B------:R-:W0:Y:S01]  /*91f0*/  @P0 LDC R3, c[0x0][0x44c] ;  /* 0x00011300ff030b82 */ /* 0x000e220000000800 */
[----:B------:R-:W-:-:S05]  /*9200*/  SHF.R.U32.HI R20, RZ, 0x3, R20 ;  /* 0x00000003ff147819 */ /* 0x000fca0000011614 */
[----:B------:R-:W-:Y:S02]  /*9210*/  IMAD.IADD R0, R23, 0x1, R20 ;  /* 0x0000000117007824 */ /* 0x000fe400078e0214 */
[----:B------:R-:W1:Y:S02]  /*9220*/  @P0 LDC R5, c[0x0][0x450] ;  /* 0x00011400ff050b82 */ /* 0x000e640000000800 */
[----:B--2---:R-:W-:-:S05]  /*9230*/  IMAD R0, R2, 0xc0, R0 ;  /* 0x000000c002007824 */ /* 0x004fca00078e0200 */
[----:B------:R-:W-:Y:S01]  /*9240*/  MOV R7, R0 ;  /* 0x0000000000077202 */ /* 0x000fe20000000f00 */
[----:B------:R-:W2:Y:S01]  /*9250*/  @P0 LDC R6, c[0x0][0x44c] ;  /* 0x00011300ff060b82 */ /* 0x000ea20000000800 */
[----:B0-----:R-:W-:-:S04]  /*9260*/  @P0 IMAD.HI.U32 R2, R0, R3, RZ ;  /* 0x0000000300020227 */ /* 0x001fc800078e00ff */
[----:B------:R-:W-:Y:S01]  /*9270*/  IMAD.U32 R3, RZ, RZ, UR46 ;  /* 0x0000002eff037e24 */ /* 0x000fe2000f8e00ff */
[----:B-1----:R-:W-:Y:S01]  /*9280*/  @P0 SHF.R.U32.HI R7, RZ, R5, R2 ;  /* 0x00000005ff070219 */ /* 0x002fe20000011602 */
[----:B------:R-:W-:Y:S01]  /*9290*/  IMAD.MOV.U32 R2, RZ, RZ, R4 ;  /* 0x000000ffff027224 */ /* 0x000fe200078e0004 */
[----:B------:R-:W-:Y:S02]  /*92a0*/  MOV R5, UR37 ;  /* 0x0000002500057c02 */ /* 0x000fe40008000f00 */
[----:B------:R-:W-:Y:S01]  /*92b0*/  SHF.R.S32.HI R4, RZ, 0x1f, R7 ;  /* 0x0000001fff047819 */ /* 0x000fe20000011407 */
[----:B------:R-:W-:Y:S01]  /*92c0*/  IMAD.WIDE.U32 R2, R24, UR4, R2 ;  /* 0x0000000418027c25 */ /* 0x000fe2000f8e0002 */
[----:B------:R-:W-:Y:S01]  /*92d0*/  ULDC.64 UR4, c[0x0][0x2d0] ;  /* 0x0000b40000047ab9 */ /* 0x000fe20000000a00 */
[----:B------:R-:W-:Y:S01]  /*92e0*/  IADD3 R8, -R7, RZ, RZ ;  /* 0x000000ff07087210 */ /* 0x000fe20007ffe1ff */
[----:B------:R-:W0:Y:S01]  /*92f0*/  S2R R24, SR_CTAID.X ;  /* 0x0000000000187919 */ /* 0x000e220000002500 */
[----:B------:R-:W-:-:S02]  /*9300*/  IMAD R4, R4, UR4, RZ ;  /* 0x0000000404047c24 */ /* 0x000fc4000f8e02ff */
[----:B------:R-:W-:Y:S02]  /*9310*/  IMAD.IADD R3, R3, 0x1, R25 ;  /* 0x0000000103037824 */ /* 0x000fe400078e0219 */
[C---:B------:R-:W-:Y:S02]  /*9320*/  IMAD R11, R7.reuse, UR5, R4 ;  /* 0x00000005070b7c24 */ /* 0x040fe4000f8e0204 */
[----:B------:R-:W-:Y:S02]  /*9330*/  IMAD.WIDE.U32 R4, R7, UR4, R2 ;  /* 0x0000000407047c25 */ /* 0x000fe4000f8e0002 */
[----:B------:R-:W1:Y:S02]  /*9340*/  @P0 LDC R7, c[0x0][0x450] ;  /* 0x00011400ff070b82 */ /* 0x000e640000000800 */
[----:B------:R-:W-:Y:S02]  /*9350*/  IMAD.IADD R5, R5, 0x1, R11 ;  /* 0x0000000105057824 */ /* 0x000fe400078e020b */
[----:B------:R-:W-:-:S02]  /*9360*/  IMAD R11, R9, R8, R0 ;  /* 0x00000008090b7224 */ /* 0x000fc400078e0200 */
[----:B------:R-:W-:Y:S02]  /*9370*/  VIADD R0, R0, 0x80 ;  /* 0x0000008000007836 */ /* 0x000fe40000000000 */
[----:B------:R-:W-:Y:S01]  /*9380*/  IMAD.WIDE.U32 R4, R11, UR6, R4 ;  /* 0x000000060b047c25 */ /* 0x000fe2000f8e0004 */
[----:B------:R-:W-:-:S03]  /*9390*/  SHF.R.S32.HI R8, RZ, 0x1f, R11 ;  /* 0x0000001fff087819 */ /* 0x000fc6000001140b */
[----:B--2---:R-:W-:-:S04]  /*93a0*/  @P0 IMAD.HI.U32 R6, R0, R6, RZ ;  /* 0x0000000600060227 */ /* 0x004fc800078e00ff */
[----:B------:R-:W-:-:S04]  /*93b0*/  IMAD R8, R8, UR6, RZ ;  /* 0x0000000608087c24 */ /* 0x000fc8000f8e02ff */
[----:B------:R-:W-:Y:S01]  /*93c0*/  IMAD R13, R11, UR7, R8 ;  /* 0x000000070b0d7c24 */ /* 0x000fe2000f8e0208 */
[----:B------:R-:W-:Y:S02]  /*93d0*/  MOV R11, R0 ;  /* 0x00000000000b7202 */ /* 0x000fe40000000f00 */
[----:B-1----:R-:W-:Y:S01]  /*93e0*/  @P0 SHF.R.U32.HI R11, RZ, R7, R6 ;  /* 0x00000007ff0b0219 */ /* 0x002fe20000011606 */
[----:B------:R-:W-:Y:S01]  /*93f0*/  IMAD.IADD R13, R5, 0x1, R13 ;  /* 0x00000001050d7824 */ /* 0x000fe200078e020d */
[----:B------:R-:W-:-:S03]  /*9400*/  LEA R5, P0, R4, UR8, 0x1 ;  /* 0x0000000804057c11 */ /* 0x000fc6000f8008ff */
[----:B------:R-:W-:Y:S01]  /*9410*/  IMAD.MOV R7, RZ, RZ, -R11 ;  /* 0x000000ffff077224 */ /* 0x000fe200078e0a0b */
[----:B------:R-:W-:Y:S01]  /*9420*/  LEA.HI.X R8, R4, UR9, R13, 0x1, P0 ;  /* 0x0000000904087c11 */ /* 0x000fe200080f0c0d */
[----:B------:R-:W-:Y:S01]  /*9430*/  IMAD.WIDE.U32 R2, R11, UR4, R2 ;  /* 0x000000040b027c25 */ /* 0x000fe2000f8e0002 */
[----:B------:R-:W-:-:S03]  /*9440*/  SHF.R.S32.HI R4, RZ, 0x1f, R11 ;  /* 0x0000001fff047819 */ /* 0x000fc6000001140b */
[----:B------:R-:W-:Y:S02]  /*9450*/  IMAD R7, R9, R7, R0 ;  /* 0x0000000709077224 */ /* 0x000fe400078e0200 */
[----:B------:R-:W-:Y:S01]  /*9460*/  IMAD R4, R4, UR4, RZ ;  /* 0x0000000404047c24 */ /* 0x000fe2000f8e02ff */
[----:B------:R-:W-:Y:S02]  /*9470*/  ULDC UR4, c[0x0][0x2b8] ;  /* 0x0000ae0000047ab9 */ /* 0x000fe40000000800 */
[----:B------:R-:W-:Y:S01]  /*9480*/  SHF.R.S32.HI R0, RZ, 0x1f, R7 ;  /* 0x0000001fff007819 */ /* 0x000fe20000011407 */
[----:B------:R-:W-:Y:S01]  /*9490*/  IMAD R11, R11, UR5, R4 ;  /* 0x000000050b0b7c24 */ /* 0x000fe2000f8e0204 */
[----:B------:R-:W-:Y:S01]  /*94a0*/  ISETP.GE.AND P0, PT, R16, UR4, PT ;  /* 0x0000000410007c0c */ /* 0x000fe2000bf06270 */
[----:B------:R-:W-:Y:S02]  /*94b0*/  UMOV UR4, 0xffffffff ;  /* 0xffffffff00047882 */ /* 0x000fe40000000000 */
[----:B------:R-:W-:Y:S01]  /*94c0*/  IMAD R0, R0, UR6, RZ ;  /* 0x0000000600007c24 */ /* 0x000fe2000f8e02ff */
[----:B------:R-:W-:-:S03]  /*94d0*/  IADD3 R3, R3, R11, RZ ;  /* 0x0000000b03037210 */ /* 0x000fc60007ffe0ff */
[C---:B------:R-:W-:Y:S02]  /*94e0*/  IMAD R11, R7.reuse, UR7, R0 ;  /* 0x00000007070b7c24 */ /* 0x040fe4000f8e0200 */
[----:B------:R-:W-:-:S04]  /*94f0*/  IMAD.WIDE.U32 R2, R7, UR6, R2 ;  /* 0x0000000607027c25 */ /* 0x000fc8000f8e0002 */
[----:B------:R-:W-:Y:S01]  /*9500*/  IMAD.IADD R7, R3, 0x1, R11 ;  /* 0x0000000103077824 */ /* 0x000fe200078e020b */
[----:B------:R-:W-:-:S04]  /*9510*/  LEA R0, P1, R2, UR8, 0x1 ;  /* 0x0000000802007c11 */ /* 0x000fc8000f8208ff */
[----:B------:R-:W-:Y:S01]  /*9520*/  LEA.HI.X R7, R2, UR9, R7, 0x1, P1 ;  /* 0x0000000902077c11 */ /* 0x000fe200088f0c07 */
[----:B0-----:R-:W-:Y:S08]  /*9530*/  BRA.DIV UR4, `(.L_x_51) ;  /* 0x0000002e041c7947 */ /* 0x001ff0000b800000 */
[----:B------:R-:W0:Y:S01]  /*9540*/  S2R R2, SR_TID.X ;  /* 0x0000000000027919 */ /* 0x000e220000002100 */
[----:B------:R-:W-:Y:S02]  /*9550*/  ULDC UR4, c[0x0][0x288] ;  /* 0x0000a20000047ab9 */ /* 0x000fe40000000800 */
[----:B------:R-:W-:Y:S01]  /*9560*/  IMAD R4, R9, UR4, RZ ;  /* 0x0000000409047c24 */ /* 0x000fe2000f8e02ff */
[----:B------:R-:W1:Y:S04]  /*9570*/  SHFL.IDX PT, R14, R5, RZ, 0x181f ;  /* 0x00181fff050e7589 */ /* 0x000e6800000e0000 */
[----:B------:R-:W-:Y:S04]  /*9580*/  SHFL.IDX PT, R21, R5, 0x1, 0x181f ;  /* 0x00381f0005157f89 */ /* 0x000fe800000e0000 */
[----:B------:R-:W-:Y:S01]  /*9590*/  SHFL.IDX PT, R10, R8, 0x1, 0x181f ;  /* 0x00381f00080a7f89 */ /* 0x000fe200000e0000 */
[----:B0-----:R-:W-:-:S04]  /*95a0*/  LOP3.LUT R2, R2, 0x7f, RZ, 0xc0, !PT ;  /* 0x0000007f02027812 */ /* 0x001fc800078ec0ff */
[----:B------:R-:W-:-:S05]  /*95b0*/  SHF.R.U32.HI R2, RZ, 0x3, R2 ;  /* 0x00000003ff027819 */ /* 0x000fca0000011602 */
[----:B------:R-:W-:Y:S02]  /*95c0*/  IMAD R6, R24, 0xc0, R2 ;  /* 0x000000c018067824 */ /* 0x000fe400078e0202 */
[----:B------:R-:W0:Y:S02]  /*95d0*/  SHFL.IDX PT, R2, R8, RZ, 0x181f ;  /* 0x00181fff08027589 */ /* 0x000e2400000e0000 */
[C---:B------:R-:W-:Y:S01]  /*95e0*/  VIADD R9, R6.reuse, 0x10 ;  /* 0x0000001006097836 */ /* 0x040fe20000000000 */
[C---:B------:R-:W-:Y:S01]  /*95f0*/  ISETP.GE.AND P1, PT, R6.reuse, R4, PT ;  /* 0x000000040600720c */ /* 0x040fe20003f26270 */
[----:B------:R-:W-:-:S03]  /*9600*/  VIADD R11, R6, 0x20 ;  /* 0x00000020060b7836 */ /* 0x000fc60000000000 */
[----:B------:R-:W-:Y:S02]  /*9610*/  ISETP.GE.AND P3, PT, R9, R4, PT ;  /* 0x000000040900720c */ /* 0x000fe40003f66270 */
[----:B------:R-:W-:Y:S07]  /*9620*/  SHFL.IDX PT, R9, R8, 0x2, 0x181f ;  /* 0x00581f0008097f89 */ /* 0x000fee00000e0000 */
[----:B-1----:R-:W-:Y:S02]  /*9630*/  @!P1 LEA R14, P2, R16, R14, 0x1 ;  /* 0x0000000e100e9211 */ /* 0x002fe400078408ff */
[----:B------:R-:W-:-:S03]  /*9640*/  @!P1 LEA R25, R22, UR45, 0x1 ;  /* 0x0000002d16199c11 */ /* 0x000fc6000f8e08ff */
[----:B0-----:R-:W-:Y:S01]  /*9650*/  @!P1 IMAD.X R3, RZ, RZ, R2, P2 ;  /* 0x000000ffff039224 */ /* 0x001fe200010e0602 */
[----:B------:R-:W-:Y:S02]  /*9660*/  @!P1 MOV R2, R14 ;  /* 0x0000000e00029202 */ /* 0x000fe40000000f00 */
[----:B------:R-:W0:Y:S04]  /*9670*/  SHFL.IDX PT, R14, R5, 0x2, 0x181f ;  /* 0x00581f00050e7f89 */ /* 0x000e2800000e0000 */
[----:B------:R1:W-:Y:S01]  /*9680*/  @!P1 LDGSTS.E.BYPASS.LTC128B.128 [R25+0x8400], desc[UR38][R2.64], !P0 ;  /* 0x0840000002199fae */ /* 0x0003e2000c101d66 */
[----:B------:R-:W-:Y:S02]  /*9690*/  ISETP.GE.AND P1, PT, R11, R4, PT ;  /* 0x000000040b00720c */ /* 0x000fe40003f26270 */
[----:B------:R-:W-:-:S02]  /*96a0*/  IADD3 R11, R6, 0x40, RZ ;  /* 0x00000040060b7810 */ /* 0x000fc40007ffe0ff */
[----:B-1----:R-:W-:Y:S02]  /*96b0*/  @!P3 LEA R2, P2, R16, R21, 0x1 ;  /* 0x000000151002b211 */ /* 0x002fe400078408ff */
[----:B------:R-:W-:Y:S01]  /*96c0*/  @!P3 LEA R25, R22, UR45, 0x1 ;  /* 0x0000002d1619bc11 */ /* 0x000fe2000f8e08ff */
[----:B------:R-:W1:Y:S01]  /*96d0*/  SHFL.IDX PT, R21, R5, 0x3, 0x181f ;  /* 0x00781f0005157f89 */ /* 0x000e6200000e0000 */
[----:B------:R-:W-:-:S05]  /*96e0*/  @!P3 IADD3.X R3, RZ, R10, RZ, P2, !PT ;  /* 0x0000000aff03b210 */ /* 0x000fca00017fe4ff */
[----:B------:R-:W-:Y:S01]  /*96f0*/  @!P1 LEA R20, R22, UR45, 0x1 ;  /* 0x0000002d16149c11 */ /* 0x000fe2000f8e08ff */
[----:B------:R-:W2:Y:S04]  /*9700*/  SHFL.IDX PT, R10, R8, 0x3, 0x181f ;  /* 0x00781f00080a7f89 */ /* 0x000ea800000e0000 */
[----:B------:R0:W-:Y:S02]  /*9710*/  @!P3 LDGSTS.E.BYPASS.LTC128B.128 [R25+0x8c00], desc[UR38][R2.64], !P0 ;  /* 0x08c000000219bfae */ /* 0x0001e4000c101d66 */
[----:B0-----:R-:W-:Y:S02]  /*9720*/  @!P1 LEA R2, P2, R16, R14, 0x1 ;  /* 0x0000000e10029211 */ /* 0x001fe400078408ff */
[----:B------:R-:W0:Y:S03]  /*9730*/  SHFL.IDX PT, R14, R5, 0x4, 0x181f ;  /* 0x00981f00050e7f89 */ /* 0x000e2600000e0000 */
[----:B------:R-:W-:-:S02]  /*9740*/  @!P1 IMAD.X R3, RZ, RZ, R9, P2 ;  /* 0x000000ffff039224 */ /* 0x000fc400010e0609 */
[----:B------:R-:W-:-:S03]  /*9750*/  VIADD R9, R6, 0x30 ;  /* 0x0000003006097836 */ /* 0x000fc60000000000 */
[----:B------:R3:W-:Y:S01]  /*9760*/  @!P1 LDGSTS.E.BYPASS.LTC128B.128 [R20+0x9400], desc[UR38][R2.64], !P0 ;  /* 0x0940000002149fae */ /* 0x0007e2000c101d66 */
[-C--:B------:R-:W-:Y:S01]  /*9770*/  ISETP.GE.AND P1, PT, R11, R4.reuse, PT ;  /* 0x000000040b00720c */ /* 0x080fe20003f26270 */
[----:B------:R-:W-:Y:S01]  /*9780*/  VIADD R11, R6, 0x60 ;  /* 0x00000060060b7836 */ /* 0x000fe20000000000 */
[----:B------:R-:W-:Y:S02]  /*9790*/  ISETP.GE.AND P3, PT, R9, R4, PT ;  /* 0x000000040900720c */ /* 0x000fe40003f66270 */
[----:B------:R-:W4:Y:S09]  /*97a0*/  SHFL.IDX PT, R9, R8, 0x4, 0x181f ;  /* 0x00981f0008097f89 */ /* 0x000f3200000e0000 */
[----:B---3--:R-:W-:-:S02]  /*97b0*/  @!P1 LEA R20, R22, UR45, 0x1 ;  /* 0x0000002d16149c11 */ /* 0x008fc4000f8e08ff */
[----:B-1----:R-:W-:Y:S02]  /*97c0*/  @!P3 LEA R2, P2, R16, R21, 0x1 ;  /* 0x000000151002b211 */ /* 0x002fe400078408ff */
[----:B------:R-:W-:Y:S01]  /*97d0*/  @!P3 LEA R25, R22, UR45, 0x1 ;  /* 0x0000002d1619bc11 */ /* 0x000fe2000f8e08ff */
[----:B------:R-:W1:Y:S02]  /*97e0*/  SHFL.IDX PT, R21, R5, 0x5, 0x181f ;  /* 0x00b81f0005157f89 */ /* 0x000e6400000e0000 */
[----:B--2---:R-:W-:Y:S02]  /*97f0*/  @!P3 IMAD.X R3, RZ, RZ, R10, P2 ;  /* 0x000000ffff03b224 */ /* 0x004fe400010e060a */
[----:B------:R-:W2:Y:S04]  /*9800*/  SHFL.IDX PT, R10, R8, 0x5, 0x181f ;  /* 0x00b81f00080a7f89 */ /* 0x000ea800000e0000 */
[----:B------:R0:W-:Y:S02]  /*9810*/  @!P3 LDGSTS.E.BYPASS.LTC128B.128 [R25+0x9c00], desc[UR38][R2.64], !P0 ;  /* 0x09c000000219bfae */ /* 0x0001e4000c101d66 */
[----:B0-----:R-:W-:-:S02]  /*9820*/  @!P1 LEA R2, P2, R16, R14, 0x1 ;  /* 0x0000000e10029211 */ /* 0x001fc400078408ff */
[----:B------:R-:W0:Y:S03]  /*9830*/  SHFL.IDX PT, R14, R5, 0x6, 0x181f ;  /* 0x00d81f00050e7f89 */ /* 0x000e2600000e0000 */
[----:B----4-:R-:W-:Y:S01]  /*9840*/  @!P1 IMAD.X R3, RZ, RZ, R9, P2 ;  /* 0x000000ffff039224 */ /* 0x010fe200010e0609 */
[----:B------:R-:W-:-:S04]  /*9850*/  IADD3 R9, R6, 0x50, RZ ;  /* 0x0000005006097810 */ /* 0x000fc80007ffe0ff */
[-C--:B------:R-:W-:Y:S01]  /*9860*/  ISETP.GE.AND P3, PT, R9, R4.reuse, PT ;  /* 0x000000040900720c */ /* 0x080fe20003f66270 */
[----:B------:R1:W-:Y:S01]  /*9870*/  @!P1 LDGSTS.E.BYPASS.LTC128B.128 [R20+0xa400], desc[UR38][R2.64], !P0 ;  /* 0x0a40000002149fae */ /* 0x0003e2000c101d66 */
[----:B------:R-:W-:Y:S01]  /*9880*/  ISETP.GE.AND P1, PT, R11, R4, PT ;  /* 0x000000040b00720c */ /* 0x000fe20003f26270 */
[----:B------:R-:W-:Y:S02]  /*9890*/  VIADD R11, R6, 0x80 ;  /* 0x00000080060b7836 */ /* 0x000fe40000000000 */
[----:B------:R-:W3:Y:S04]  /*98a0*/  SHFL.IDX PT, R9, R8, 0x6, 0x181f ;  /* 0x00d81f0008097f89 */ /* 0x000ee800000e0000 */
[----:B------:R-:W-:Y:S04]  /*98b0*/  SHFL.IDX PT, R8, R8, 0x7, 0x181f ;  /* 0x00f81f0008087f89 */ /* 0x000fe800000e0000 */
[----:B-1----:R-:W-:-:S02]  /*98c0*/  @!P3 LEA R2, P2, R16, R21, 0x1 ;  /* 0x000000151002b211 */ /* 0x002fc400078408ff */
[C---:B------:R-:W-:Y:S01]  /*98d0*/  @!P3 LEA R25, R22.reuse, UR45, 0x1 ;  /* 0x0000002d1619bc11 */ /* 0x040fe2000f8e08ff */
[----:B------:R-:W-:Y:S02]  /*98e0*/  SHFL.IDX PT, R21, R0, RZ, 0x181f ;  /* 0x00181fff00157589 */ /* 0x000fe400000e0000 */
[----:B--2---:R-:W-:Y:S01]  /*98f0*/  @!P3 IMAD.X R3, RZ, RZ, R10, P2 ;  /* 0x000000ffff03b224 */ /* 0x004fe200010e060a */
[----:B------:R-:W-:-:S04]  /*9900*/  @!P1 LEA R10, R22, UR45, 0x1 ;  /* 0x0000002d160a9c11 */ /* 0x000fc8000f8e08ff */
[----:B------:R0:W-:Y:S02]  /*9910*/  @!P3 LDGSTS.E.BYPASS.LTC128B.128 [R25+0xac00], desc[UR38][R2.64], !P0 ;  /* 0x0ac000000219bfae */ /* 0x0001e4000c101d66 */
[----:B0-----:R-:W-:Y:S02]  /*9920*/  @!P1 LEA R2, P2, R16, R14, 0x1 ;  /* 0x0000000e10029211 */ /* 0x001fe400078408ff */
[----:B------:R0:W1:Y:S02]  /*9930*/  SHFL.IDX PT, R14, R5, 0x7, 0x181f ;  /* 0x00f81f00050e7f89 */ /* 0x00006400000e0000 */
[----:B---3--:R-:W-:Y:S01]  /*9940*/  @!P1 IADD3.X R3, RZ, R9, RZ, P2, !PT ;  /* 0x00000009ff039210 */ /* 0x008fe200017fe4ff */
[----:B------:R-:W-:-:S04]  /*9950*/  VIADD R9, R6, 0x70 ;  /* 0x0000007006097836 */ /* 0x000fc80000000000 */
[----:B------:R1:W-:Y:S01]  /*9960*/  @!P1 LDGSTS.E.BYPASS.LTC128B.128 [R10+0xb400], desc[UR38][R2.64], !P0 ;  /* 0x0b400000020a9fae */ /* 0x0003e2000c101d66 */
[-C--:B------:R-:W-:Y:S01]  /*9970*/  ISETP.GE.AND P3, PT, R9, R4.reuse, PT ;  /* 0x000000040900720c */ /* 0x080fe20003f66270 */
[C---:B0-----:R-:W-:Y:S01]  /*9980*/  VIADD R5, R6.reuse, 0x90 ;  /* 0x0000009006057836 */ /* 0x041fe20000000000 */
[----:B------:R-:W-:Y:S01]  /*9990*/  ISETP.GE.AND P1, PT, R11, R4, PT ;  /* 0x000000040b00720c */ /* 0x000fe20003f26270 */
[----:B------:R-:W0:Y:S01]  /*99a0*/  SHFL.IDX PT, R9, R7, RZ, 0x181f ;  /* 0x00181fff07097589 */ /* 0x000e2200000e0000 */
[----:B------:R-:W-:-:S09]  /*99b0*/  IADD3 R11, R6, 0xa0, RZ ;  /* 0x000000a0060b7810 */ /* 0x000fd20007ffe0ff */
[----:B------:R-:W-:Y:S02]  /*99c0*/  @!P3 LEA R25, R22, UR45, 0x1 ;  /* 0x0000002d1619bc11 */ /* 0x000fe4000f8e08ff */
[----:B-1----:R-:W-:Y:S02]  /*99d0*/  @!P3 LEA R2, P2, R16, R14, 0x1 ;  /* 0x0000000e1002b211 */ /* 0x002fe400078408ff */
[----:B------:R-:W-:Y:S02]  /*99e0*/  SHFL.IDX PT, R14, R0, 0x2, 0x181f ;  /* 0x00581f00000e7f89 */ /* 0x000fe400000e0000 */
[----:B------:R-:W-:Y:S02]  /*99f0*/  @!P3 IADD3.X R3, RZ, R8, RZ, P2, !PT ;  /* 0x00000008ff03b210 */ /* 0x000fe400017fe4ff */
[----:B------:R-:W-:Y:S04]  /*9a00*/  SHFL.IDX PT, R8, R7, 0x1, 0x181f ;  /* 0x00381f0007087f89 */ /* 0x000fe800000e0000 */
[----:B------:R1:W-:Y:S01]  /*9a10*/  @!P3 LDGSTS.E.BYPASS.LTC128B.128 [R25+0xbc00], desc[UR38][R2.64], !P0 ;  /* 0x0bc000000219bfae */ /* 0x0003e2000c101d66 */
[----:B------:R-:W-:-:S03]  /*9a20*/  ISETP.GE.AND P3, PT, R5, R4, PT ;  /* 0x000000040500720c */ /* 0x000fc60003f66270 */
[----:B------:R-:W-:Y:S04]  /*9a30*/  SHFL.IDX PT, R5, R7, 0x2, 0x181f ;  /* 0x00581f0007057f89 */ /* 0x000fe800000e0000 */
[----:B------:R-:W-:Y:S01]  /*9a40*/  SHFL.IDX PT, R7, R7, 0x3, 0x181f ;  /* 0x00781f0007077f89 */ /* 0x000fe200000e0000 */
[----:B-1----:R-:W-:Y:S02]  /*9a50*/  @!P1 LEA R2, P2, R16, R21, 0x1 ;  /* 0x0000001510029211 */ /* 0x002fe400078408ff */
[----:B------:R-:W-:-:S03]  /*9a60*/  @!P1 LEA R21, R22, UR45, 0x1 ;  /* 0x0000002d16159c11 */ /* 0x000fc6000f8e08ff */
[----:B0-----:R-:W-:Y:S02]  /*9a70*/  @!P1 IMAD.X R3, RZ, RZ, R9, P2 ;  /* 0x000000ffff039224 */ /* 0x001fe400010e0609 */
[----:B------:R-:W0:Y:S04]  /*9a80*/  SHFL.IDX PT, R9, R0, 0x1, 0x181f ;  /* 0x00381f0000097f89 */ /* 0x000e2800000e0000 */
[----:B------:R0:W-:Y:S01]  /*9a90*/  @!P1 LDGSTS.E.BYPASS.LTC128B.128 [R21+0xc400], desc[UR38][R2.64], !P0 ;  /* 0x0c40000002159fae */ /* 0x0001e2000c101d66 */
[----:B------:R-:W-:Y:S02]  /*9aa0*/  ISETP.GE.AND P1, PT, R11, R4, PT ;  /* 0x000000040b00720c */ /* 0x000fe40003f26270 */
[----:B0-----:R-:W-:Y:S02]  /*9ab0*/  @!P3 LEA R2, P2, R16, R9, 0x1 ;  /* 0x000000091002b211 */ /* 0x001fe400078408ff */
[----:B------:R-:W-:-:S03]  /*9ac0*/  @!P3 LEA R9, R22, UR45, 0x1 ;  /* 0x0000002d1609bc11 */ /* 0x000fc6000f8e08ff */
[----:B------:R-:W-:-:S05]  /*9ad0*/  @!P3 IMAD.X R3, RZ, RZ, R8, P2 ;  /* 0x000000ffff03b224 */ /* 0x000fca00010e0608 */
[----:B------:R0:W-:Y:S02]  /*9ae0*/  @!P3 LDGSTS.E.BYPASS.LTC128B.128 [R9+0xcc00], desc[UR38][R2.64], !P0 ;  /* 0x0cc000000209bfae */ /* 0x0001e4000c101d66 */
[----:B0-----:R-:W-:Y:S02]  /*9af0*/  @!P1 LEA R2, P2, R16, R14, 0x1 ;  /* 0x0000000e10029211 */ /* 0x001fe400078408ff */
[----:B------:R0:W1:Y:S03]  /*9b00*/  SHFL.IDX PT, R14, R0, 0x3, 0x181f ;  /* 0x00781f00000e7f89 */ /* 0x00006600000e0000 */
[----:B------:R-:W-:Y:S01]  /*9b10*/  @!P1 IMAD.X R3, RZ, RZ, R5, P2 ;  /* 0x000000ffff039224 */ /* 0x000fe200010e0605 */
[----:B------:R-:W-:-:S05]  /*9b20*/  @!P1 LEA R5, R22, UR45, 0x1 ;  /* 0x0000002d16059c11 */ /* 0x000fca000f8e08ff */
[----:B------:R0:W-:Y:S02]  /*9b30*/  @!P1 LDGSTS.E.BYPASS.LTC128B.128 [R5+0xd400], desc[UR38][R2.64], !P0 ;  /* 0x0d40000002059fae */ /* 0x0001e4000c101d66 */
.L_x_129:
[----:B0-----:R-:W-:Y:S01]  /*9b40*/  IADD3 R3, R6, 0xb0, RZ ;  /* 0x000000b006037810 */ /* 0x001fe20007ffe0ff */
[----:B------:R-:W-:-:S03]  /*9b50*/  IMAD.MOV.U32 R0, RZ, RZ, 0x1 ;  /* 0x00000001ff007424 */ /* 0x000fc600078e00ff */
[----:B------:R-:W-:Y:S02]  /*9b60*/  ISETP.GE.AND P1, PT, R3, R4, PT ;  /* 0x000000040300720c */ /* 0x000fe40003f26270 */
[----:B------:R-:W-:-:S11]  /*9b70*/  SHF.L.U32 R0, R0, 0x1f, RZ ;  /* 0x0000001f00007819 */ /* 0x000fd600000006ff */
[----:B-1----:R-:W-:Y:S02]  /*9b80*/  @!P1 LEA R2, P2, R16, R14, 0x1 ;  /* 0x0000000e10029211 */ /* 0x002fe400078408ff */
[----:B------:R-:W-:-:S03]  /*9b90*/  @!P1 LEA R5, R22, UR45, 0x1 ;  /* 0x0000002d16059c11 */ /* 0x000fc6000f8e08ff */
[----:B------:R-:W-:-:S05]  /*9ba0*/  @!P1 IMAD.X R3, RZ, RZ, R7, P2 ;  /* 0x000000ffff039224 */ /* 0x000fca00010e0607 */
[----:B------:R-:W-:Y:S01]  /*9bb0*/  @!PT LDS RZ, [RZ] ;  /* 0x00000000fffff984 */ /* 0x000fe20000000800 */
[----:B------:R-:W-:Y:S01]  /*9bc0*/  @!PT LDS RZ, [RZ] ;  /* 0x00000000fffff984 */ /* 0x000fe20000000800 */
[----:B------:R-:W-:Y:S01]  /*9bd0*/  @!PT LDS RZ, [RZ] ;  /* 0x00000000fffff984 */ /* 0x000fe20000000800 */
[----:B------:R0:W-:Y:S01]  /*9be0*/  @!P1 LDGSTS.E.BYPASS.LTC128B.128 [R5+0xdc00], desc[UR38][R2.64], !P0 ;  /* 0x0dc0000002059fae */ /* 0x0001e2000c101d66 */
[----:B------:R-:W-:Y:S01]  /*9bf0*/  NOP ;  /* 0x0000000000007918 */ /* 0x000fe20000000000 */
[----:B------:R-:W-:Y:S02]  /*9c00*/  SYNCS.ARRIVE.TRANS64.RED.A0T1 RZ, [UR45+0x16800], RZ ;  /* 0x016800ffffff79a7 */ /* 0x000fe4000820042d */
[----:B------:R-:W-:Y:S01]  /*9c10*/  ARRIVES.LDGSTSBAR.64.TRANSCNT [UR45+0x16800] ;  /* 0x01680000ff0079b0 */ /* 0x000fe20008000aad */
[----:B------:R-:W-:Y:S01]  /*9c20*/  NOP ;  /* 0x0000000000007918 */ /* 0x000fe20000000000 */
[----:B------:R-:W-:Y:S01]  /*9c30*/  SYNCS.ARRIVE.TRANS64.A1T0 RZ, [UR45+0x16800], RZ ;  /* 0x016800ffffff79a7 */ /* 0x000fe2000810002d */
[----:B------:R-:W1:Y:S02]  /*9c40*/  SYNCS.PHASECHK.TRANS64.TRYWAIT P0, [UR45+0x16820], R0 ;  /* 0x01682000ff0075a7 */ /* 0x000e64000800016d */
[----:B01----:R-:W-:Y:S05]  /*9c50*/  @!P0 BRA `(.L_x_52) ;  /* 0x0000003000ec8947 */ /* 0x003fea0003800000 */
.L_x_130:
[----:B------:R-:W-:Y:S01]  /*9c60*/  UIADD3 UR4, UR49, -0x2, URZ ;  /* 0xfffffffe31047890 */ /* 0x000fe2000fffe03f */
[----:B------:R-:W-:Y:S01]  /*9c70*/  MOV R24, 0x1 ;  /* 0x0000000100187802 */ /* 0x000fe20000000f00 */
[----:B------:R-:W-:Y:S02]  /*9c80*/  IMAD.MOV.U32 R20, RZ, RZ, RZ ;  /* 0x000000ffff147224 */ /* 0x000fe400078e00ff */
[----:B------:R-:W-:-:S06]  /*9c90*/  UISETP.GE.AND UP0, UPT, UR4, UR48, UPT ;  /* 0x000000300400728c */ /* 0x000fcc000bf06270 */
[----:B------:R-:W-:-:S13]  /*9ca0*/  PLOP3.LUT P0, PT, PT, PT, UP0, 0x80, 0x0 ;  /* 0x000000000000781c */ /* 0x000fda0003f0f008 */
[----:B------:R-:W-:Y:S05]  /*9cb0*/  @!P0 BRA `(.L_x_53) ;  /* 0x0000000c00f88947 */ /* 0x000fea0003800000 */
[----:B------:R-:W1:Y:S01]  /*9cc0*/  S2R R2, SR_TID.X ;  /* 0x0000000000027919 */ /* 0x000e620000002100 */
[----:B------:R-:W-:Y:S01]  /*9cd0*/  UIADD3 UR4, UR47, 0x1, URZ ;  /* 0x000000012f047890 */ /* 0x000fe2000fffe03f */
[----:B0-----:R-:W-:Y:S01]  /*9ce0*/  LOP3.LUT R3, RZ, UR44, RZ, 0x33, !PT ;  /* 0x0000002cff037c12 */ /* 0x001fe2000f8e33ff */
[----:B------:R-:W-:Y:S01]  /*9cf0*/  IMAD.SHL.U32 R4, R16, 0x2, RZ ;  /* 0x0000000210047824 */ /* 0x000fe200078e00ff */
[----:B------:R-:W-:Y:S01]  /*9d00*/  BSSY B0, `(.L_x_53) ;  /* 0x00000f9000007945 */ /* 0x000fe20003800000 */
[----:B------:R-:W-:Y:S01]  /*9d10*/  UIMAD UR4, UR4, UR40, URZ ;  /* 0x00000028040472a4 */ /* 0x000fe2000f8e023f */
[----:B------:R-:W-:Y:S01]  /*9d20*/  IMAD.MOV.U32 R21, RZ, RZ, 0x1 ;  /* 0x00000001ff157424 */ /* 0x000fe200078e00ff */
[----:B------:R-:W-:-:S04]  /*9d30*/  MOV R8, RZ ;  /* 0x000000ff00087202 */ /* 0x000fc80000000f00 */
[----:B------:R-:W-:Y:S01]  /*9d40*/  LOP3.LUT R0, RZ, UR4, RZ, 0x33, !PT ;  /* 0x00000004ff007c12 */ /* 0x000fe2000f8e33ff */
[----:B------:R-:W-:Y:S02]  /*9d50*/  ULDC UR4, c[0x0][0x2f4] ;  /* 0x0000bd0000047ab9 */ /* 0x000fe40000000800 */
[----:B------:R-:W-:Y:S02]  /*9d60*/  ISETP.GE.AND P1, PT, R16, UR4, PT ;  /* 0x0000000410007c0c */ /* 0x000fe4000bf26270 */
[----:B------:R-:W-:-:S04]  /*9d70*/  VIMNMX R3, R0, R3, !PT ;  /* 0x0000000300037248 */ /* 0x000fc80007fe0100 */
[----:B------:R-:W-:Y:S02]  /*9d80*/  IADD3 R26, -R3, -0x2, RZ ;  /* 0xfffffffe031a7810 */ /* 0x000fe40007ffe1ff */
[----:B-1----:R-:W-:-:S04]  /*9d90*/  LOP3.LUT R2, R2, 0x7f, RZ, 0xc0, !PT ;  /* 0x0000007f02027812 */ /* 0x002fc800078ec0ff */
[----:B------:R-:W-:-:S04]  /*9da0*/  SHF.R.U32.HI R2, RZ, 0x3, R2 ;  /* 0x00000003ff027819 */ /* 0x000fc80000011602 */
[----:B------:R-:W-:Y:S02]  /*9db0*/  IADD3 R19, R23, R19, R2 ;  /* 0x0000001317137210 */ /* 0x000fe40007ffe002 */
[----:B------:R-:W-:Y:S02]  /*9dc0*/  IADD3 R0, -R2, UR43, RZ ;  /* 0x0000002b02007c10 */ /* 0x000fe4000fffe1ff */
[----:B------:R-:W-:-:S03]  /*9dd0*/  IADD3 R2, R19, -0x180, RZ ;  /* 0xfffffe8013027810 */ /* 0x000fc60007ffe0ff */
[C---:B------:R-:W-:Y:S02]  /*9de0*/  IMAD R4, R3.reuse, 0x80, R0 ;  /* 0x0000008003047824 */ /* 0x040fe400078e0200 */
[----:B------:R-:W-:Y:S02]  /*9df0*/  IMAD R0, R3, -0x80, R2 ;  /* 0xffffff8003007824 */ /* 0x000fe400078e0202 */
[----:B------:R-:W-:-:S07]  /*9e00*/  VIADD R4, R4, 0x100 ;  /* 0x0000010004047836 */ /* 0x000fce0000000000 */
.L_x_66:
[----:B------:R-:W2:Y:S01]  /*9e10*/  LDL R6, [R1] ;  /* 0x0000000001067983 */ /* 0x000ea20000100800 */
[----:B------:R-:W0:Y:S01]  /*9e20*/  LDC R2, c[0x0][0x430] ;  /* 0x00010c00ff027b82 */ /* 0x000e220000000800 */
[----:B------:R-:W-:Y:S01]  /*9e30*/  IMAD.MOV.U32 R9, RZ, RZ, R0 ;  /* 0x000000ffff097224 */ /* 0x000fe200078e0000 */
[----:B------:R-:W-:Y:S01]  /*9e40*/  ULDC.64 UR4, c[0x0][0x428] ;  /* 0x00010a0000047ab9 */ /* 0x000fe20000000a00 */
[----:B0-----:R-:W-:-:S13]  /*9e50*/  ISETP.NE.AND P0, PT, R2, 0x1, PT ;  /* 0x000000010200780c */ /* 0x001fda0003f05270 */
[----:B------:R-:W0:Y:S08]  /*9e60*/  @P0 LDC R3, c[0x0][0x434] ;  /* 0x00010d00ff030b82 */ /* 0x000e300000000800 */
[----:B------:R-:W1:Y:S01]  /*9e70*/  @P0 LDC R5, c[0x0][0x438] ;  /* 0x00010e00ff050b82 */ /* 0x000e620000000800 */
[----:B0-----:R-:W-:-:S05]  /*9e80*/  @P0 IMAD.HI.U32 R2, R0, R3, RZ ;  /* 0x0000000300020227 */ /* 0x001fca00078e00ff */
[----:B-1----:R-:W-:-:S04]  /*9e90*/  @P0 SHF.R.U32.HI R9, RZ, R5, R2 ;  /* 0x00000005ff090219 */ /* 0x002fc80000011602 */
[----:B------:R-:W-:Y:S02]  /*9ea0*/  SHF.R.S32.HI R3, RZ, 0x1f, R9 ;  /* 0x0000001fff037819 */ /* 0x000fe40000011409 */
[----:B------:R-:W-:-:S05]  /*9eb0*/  MOV R2, R9 ;  /* 0x0000000900027202 */ /* 0x000fca0000000f00 */
[----:B------:R-:W-:-:S04]  /*9ec0*/  IMAD.WIDE.U32 R2, R28, UR4, R2 ;  /* 0x000000041c027c25 */ /* 0x000fc8000f8e0002 */
[----:B--2---:R-:W-:-:S04]  /*9ed0*/  IMAD R5, R6, UR4, RZ ;  /* 0x0000000406057c24 */ /* 0x004fc8000f8e02ff */
[----:B------:R-:W-:Y:S01]  /*9ee0*/  IMAD R5, R28, UR5, R5 ;  /* 0x000000051c057c24 */ /* 0x000fe2000f8e0205 */
[----:B------:R-:W-:Y:S02]  /*9ef0*/  ULDC.64 UR4, c[0x0][0x418] ;  /* 0x0001060000047ab9 */ /* 0x000fe40000000a00 */
[----:B------:R-:W-:Y:S01]  /*9f00*/  LEA R6, P0, R2, UR4, 0x2 ;  /* 0x0000000402067c11 */ /* 0x000fe2000f8010ff */
[----:B------:R-:W-:-:S05]  /*9f10*/  IMAD.IADD R3, R5, 0x1, R3 ;  /* 0x0000000105037824 */ /* 0x000fca00078e0203 */
[----:B------:R-:W-:-:S05]  /*9f20*/  LEA.HI.X R7, R2, UR5, R3, 0x2, P0 ;  /* 0x0000000502077c11 */ /* 0x000fca00080f1403 */
[----:B------:R-:W2:Y:S01]  /*9f30*/  LDG.E R5, desc[UR38][R6.64] ;  /* 0x0000002606057981 */ /* 0x000ea2000c1e1900 */
[----:B------:R-:W-:-:S06]  /*9f40*/  ULOP3.LUT UR6, UR41, 0x2, URZ, 0xfc, !UPT ;  /* 0x0000000229067892 */ /* 0x000fcc000f8efc3f */
[----:B------:R-:W-:Y:S01]  /*9f50*/  IMAD.U32 R10, RZ, RZ, UR6 ;  /* 0x00000006ff0a7e24 */ /* 0x000fe2000f8e00ff */
[----:B------:R-:W-:-:S04]  /*9f60*/  IADD3 R20, R8, 0x1, RZ ;  /* 0x0000000108147810 */ /* 0x000fc80007ffe0ff */
[----:B------:R-:W-:Y:S02]  /*9f70*/  ISETP.NE.AND P2, PT, R10, 0x3, PT ;  /* 0x000000030a00780c */ /* 0x000fe40003f45270 */
[----:B------:R-:W-:-:S04]  /*9f80*/  ISETP.NE.AND P0, PT, R20, 0x2, PT ;  /* 0x000000021400780c */ /* 0x000fc80003f05270 */
[----:B------:R-:W-:Y:S02]  /*9f90*/  SEL R24, RZ, 0x1, P0 ;  /* 0x00000001ff187807 */ /* 0x000fe40000000000 */
[----:B------:R-:W-:Y:S02]  /*9fa0*/  SEL R20, R20, RZ, P0 ;  /* 0x000000ff14147207 */ /* 0x000fe40000000000 */
[----:B------:R-:W-:Y:S02]  /*9fb0*/  LOP3.LUT R24, R21, R24, RZ, 0x3c, !PT ;  /* 0x0000001815187212 */ /* 0x000fe400078e3cff */
[----:B--2---:R-:W-:Y:S01]  /*9fc0*/  SHF.R.S32.HI R25, RZ, 0x1f, R5 ;  /* 0x0000001fff197819 */ /* 0x004fe20000011405 */
[----:B------:R-:W-:Y:S06]  /*9fd0*/  @!P2 BRA `(.L_x_54) ;  /* 0x000000000004a947 */ /* 0x000fec0003800000 */
[----:B------:R-:W-:Y:S01]  /*9fe0*/  BPT.TRAP 0x1 ;  /* 0x000000040000795c */ /* 0x000fe20000300000 */
.L_x_54:
[----:B------:R-:W-:Y:S01]  /*9ff0*/  LEA R7, R20, UR45, 0x3 ;  /* 0x0000002d14077c11 */ /* 0x000fe2000f8e18ff */
[----:B------:R-:W-:Y:S01]  /*a000*/  BSSY B1, `(.L_x_55) ;  /* 0x0000004000017945 */ /* 0x000fe20003800000 */
[----:B------:R-:W-:-:S04]  /*a010*/  SHF.L.U32 R2, R24, 0x1f, RZ ;  /* 0x0000001f18027819 */ /* 0x000fc800000006ff */
[----:B------:R-:W0:Y:S02]  /*a020*/  SYNCS.PHASECHK.TRANS64.TRYWAIT P0, [R7+URZ+0x16840], R2 ;  /* 0x01684002070075a7 */ /* 0x000e24000800017f */
[----:B0-----:R-:W-:Y:S05]  /*a030*/  @!P0 BRA `(.L_x_56) ;  /* 0x00000030000c8947 */ /* 0x001fea0003800000 */
.L_x_131:
[----:B------:R-:W-:Y:S05]  /*a040*/  BSYNC B1 ;  /* 0x0000000000017941 */ /* 0x000fea0003800000 */
.L_x_55:
[----:B------:R-:W-:Y:S01]  /*a050*/  ULDC UR4, c[0x0][0x430] ;  /* 0x00010c0000047ab9 */ /* 0x000fe20000000800 */
[----:B------:R-:W-:Y:S01]  /*a060*/  R2UR UR6, R27 ;  /* 0x000000001b0672ca */ /* 0x000fe200000e0000 */
[----:B------:R-:W-:Y:S01]  /*a070*/  UIADD3 UR4, -UR4, URZ, URZ ;  /* 0x0000003f04047290 */ /* 0x000fe2000fffe13f */
[----:B------:R-:W-:-:S05]  /*a080*/  LOP3.LUT P2, RZ, R29, 0x1, RZ, 0xc0, !PT ;  /* 0x000000011dff7812 */ /* 0x000fca000784c0ff */
[----:B------:R-:W-:Y:S01]  /*a090*/  IMAD R6, R9, UR4, R0 ;  /* 0x0000000409067c24 */ /* 0x000fe2000f8e0200 */
[----:B------:R-:W-:-:S04]  /*a0a0*/  ULDC.64 UR4, c[0x0][0x300] ;  /* 0x0000c00000047ab9 */ /* 0x000fc80000000a00 */
[----:B------:R-:W-:-:S05]  /*a0b0*/  SHF.R.S32.HI R23, RZ, 0x1f, R6 ;  /* 0x0000001fff177819 */ /* 0x000fca0000011406 */
[----:B------:R-:W-:-:S04]  /*a0c0*/  IMAD R3, R23, UR4, RZ ;  /* 0x0000000417037c24 */ /* 0x000fc8000f8e02ff */
[C---:B------:R-:W-:Y:S02]  /*a0d0*/  IMAD R9, R6.reuse, UR5, R3 ;  /* 0x0000000506097c24 */ /* 0x040fe4000f8e0203 */
[----:B0-----:R-:W-:Y:S01]  /*a0e0*/  IMAD.WIDE.U32 R2, R6, UR4, RZ ;  /* 0x0000000406027c25 */ /* 0x001fe2000f8e00ff */
[----:B------:R-:W-:-:S03]  /*a0f0*/  ULDC.64 UR4, c[0x0][0x310] ;  /* 0x0000c40000047ab9 */ /* 0x000fc60000000a00 */
[----:B------:R-:W-:Y:S02]  /*a100*/  IMAD.IADD R3, R3, 0x1, R9 ;  /* 0x0000000103037824 */ /* 0x000fe400078e0209 */
[----:B------:R-:W-:Y:S02]  /*a110*/  IMAD R10, R25, UR4, RZ ;  /* 0x00000004190a7c24 */ /* 0x000fe4000f8e02ff */
[----:B------:R-:W-:-:S04]  /*a120*/  IMAD.WIDE.U32 R2, R5, UR4, R2 ;  /* 0x0000000405027c25 */ /* 0x000fc8000f8e0002 */
[----:B------:R-:W-:Y:S01]  /*a130*/  IMAD R9, R5, UR5, R10 ;  /* 0x0000000505097c24 */ /* 0x000fe2000f8e020a */
[----:B------:R-:W-:-:S03]  /*a140*/  ULDC.64 UR4, c[0x0][0x308] ;  /* 0x0000c20000047ab9 */ /* 0x000fc60000000a00 */
[----:B------:R-:W-:Y:S01]  /*a150*/  IMAD.IADD R3, R3, 0x1, R9 ;  /* 0x0000000103037824 */ /* 0x000fe200078e0209 */
[----:B------:R-:W-:Y:S01]  /*a160*/  MOV R9, UR4 ;  /* 0x0000000400097c02 */ /* 0x000fe20008000f00 */
[----:B------:R-:W-:-:S03]  /*a170*/  UIMAD UR4, UR6, UR4, URZ ;  /* 0x00000004060472a4 */ /* 0x000fc6000f8e023f */
[----:B------:R-:W-:Y:S01]  /*a180*/  ULDC.64 UR6, c[0x0][0x2e8] ;  /* 0x0000ba0000067ab9 */ /* 0x000fe20000000a00 */
[----:B------:R-:W-:Y:S02]  /*a190*/  UIMAD UR4, UR42, UR5, UR4 ;  /* 0x000000052a0472a4 */ /* 0x000fe4000f8e0204 */
[----:B------:R-:W-:-:S04]  /*a1a0*/  IMAD.WIDE.U32 R2, R9, UR42, R2 ;  /* 0x0000002a09027c25 */ /* 0x000fc8000f8e0002 */
[----:B------:R-:W-:Y:S01]  /*a1b0*/  IMAD R9, R20, 0x2000, R22 ;  /* 0x0000200014097824 */ /* 0x000fe200078e0216 */
[----:B------:R-:W-:Y:S01]  /*a1c0*/  LEA R10, P0, R2, UR6, 0x1 ;  /* 0x00000006020a7c11 */ /* 0x000fe2000f8008ff */
[----:B------:R-:W-:Y:S01]  /*a1d0*/  VIADD R19, R3, UR4 ;  /* 0x0000000403137c36 */ /* 0x000fe20008000000 */
[----:B------:R-:W-:-:S04]  /*a1e0*/  UMOV UR4, 0xffffffff ;  /* 0xffffffff00047882 */ /* 0x000fc80000000000 */
[----:B------:R-:W-:Y:S01]  /*a1f0*/  LEA.HI.X R19, R2, UR7, R19, 0x1, P0 ;  /* 0x0000000702137c11 */ /* 0x000fe200080f0c13 */
[----:B------:R-:W-:Y:S06]  /*a200*/  BRA.DIV UR4, `(.L_x_57) ;  /* 0x0000002e04ac7947 */ /* 0x000fec000b800000 */
[----:B------:R-:W0:Y:S01]  /*a210*/  SHFL.IDX PT, R2, R10, RZ, 0x181f ;  /* 0x00181fff0a027589 */ /* 0x000e2200000e0000 */
[----:B------:R-:W-:Y:S02]  /*a220*/  SHF.L.U32 R11, R16, 0x1, RZ ;  /* 0x00000001100b7819 */ /* 0x000fe400000006ff */
[----:B------:R-:W-:Y:S01]  /*a230*/  LEA R9, R9, UR45, 0x1 ;  /* 0x0000002d09097c11 */ /* 0x000fe2000f8e08ff */
[----:B------:R-:W1:Y:S04]  /*a240*/  SHFL.IDX PT, R3, R19, RZ, 0x181f ;  /* 0x00181fff13037589 */ /* 0x000e6800000e0000 */
[----:B------:R-:W-:Y:S01]  /*a250*/  SHFL.IDX PT, R14, R10, 0x7, 0x181f ;  /* 0x00f81f000a0e7f89 */ /* 0x000fe200000e0000 */
[----:B0-----:R-:W-:-:S05]  /*a260*/  IADD3 R2, P0, R2, R11, RZ ;  /* 0x0000000b02027210 */ /* 0x001fca0007f1e0ff */
[----:B-1----:R-:W-:-:S05]  /*a270*/  IMAD.X R3, RZ, RZ, R3, P0 ;  /* 0x000000ffff037224 */ /* 0x002fca00000e0603 */
[----:B------:R0:W-:Y:S04]  /*a280*/  LDGSTS.E.BYPASS.LTC128B.128 [R9+0xe400], desc[UR38][R2.64], !P2 ;  /* 0x0e40000002097fae */ /* 0x0001e8000d101d66 */
[----:B0-----:R-:W0:Y:S04]  /*a290*/  SHFL.IDX PT, R2, R10, 0x1, 0x181f ;  /* 0x00381f000a027f89 */ /* 0x001e2800000e0000 */
[----:B------:R-:W1:Y:S01]  /*a2a0*/  SHFL.IDX PT, R3, R19, 0x1, 0x181f ;  /* 0x00381f0013037f89 */ /* 0x000e6200000e0000 */
[----:B0-----:R-:W-:-:S05]  /*a2b0*/  IADD3 R2, P0, R2, R11, RZ ;  /* 0x0000000b02027210 */ /* 0x001fca0007f1e0ff */
[----:B-1----:R-:W-:-:S05]  /*a2c0*/  IMAD.X R3, RZ, RZ, R3, P0 ;  /* 0x000000ffff037224 */ /* 0x002fca00000e0603 */
[----:B------:R0:W-:Y:S04]  /*a2d0*/  LDGSTS.E.BYPASS.LTC128B.128 [R9+0xec00], desc[UR38][R2.64], !P2 ;  /* 0x0ec0000002097fae */ /* 0x0001e8000d101d66 */
[----:B0-----:R-:W0:Y:S04]  /*a2e0*/  SHFL.IDX PT, R2, R10, 0x2, 0x181f ;  /* 0x00581f000a027f89 */ /* 0x001e2800000e0000 */
[----:B------:R-:W1:Y:S01]  /*a2f0*/  SHFL.IDX PT, R3, R19, 0x2, 0x181f ;  /* 0x00581f0013037f89 */ /* 0x000e6200000e0000 */
[----:B0-----:R-:W-:-:S04]  /*a300*/  IADD3 R2, P0, R2, R11, RZ ;  /* 0x0000000b02027210 */ /* 0x001fc80007f1e0ff */
[----:B-1----:R-:W-:-:S05]  /*a310*/  IADD3.X R3, RZ, R3, RZ, P0, !PT ;  /* 0x00000003ff037210 */ /* 0x002fca00007fe4ff */
        /* <DEDUP_REMOVED lines=17> */
[----:B------:R-:W1:Y:S04]  /*a430*/  SHFL.IDX PT, R3, R19, 0x6, 0x181f ;  /* 0x00d81f0013037f89 */ /* 0x000e6800000e0000 */
[----:B------:R-:W2:Y:S01]  /*a440*/  SHFL.IDX PT, R19, R19, 0x7, 0x181f ;  /* 0x00f81f0013137f89 */ /* 0x000ea200000e0000 */
[----:B0-----:R-:W-:-:S05]  /*a450*/  IADD3 R2, P0, R2, R11, RZ ;  /* 0x0000000b02027210 */ /* 0x001fca0007f1e0ff */
[----:B-1----:R-:W-:-:S05]  /*a460*/  IMAD.X R3, RZ, RZ, R3, P0 ;  /* 0x000000ffff037224 */ /* 0x002fca00000e0603 */
[----:B--2---:R0:W-:Y:S03]  /*a470*/  LDGSTS.E.BYPASS.LTC128B.128 [R9+0x11400], desc[UR38][R2.64], !P2 ;  /* 0x1140000002097fae */ /* 0x0041e6000d101d66 */
.L_x_149:
[----:B0-----:R-:W-:-:S05]  /*a480*/  IMAD.SHL.U32 R2, R16, 0x2, RZ ;  /* 0x0000000210027824 */ /* 0x001fca00078e00ff */
[----:B------:R-:W-:-:S04]  /*a490*/  IADD3 R2, P0, R14, R2, RZ ;  /* 0x000000020e027210 */ /* 0x000fc80007f1e0ff */
[----:B------:R-:W-:Y:S02]  /*a4a0*/  IADD3.X R3, RZ, R19, RZ, P0, !PT ;  /* 0x00000013ff037210 */ /* 0x000fe400007fe4ff */
[----:B------:R-:W-:-:S03]  /*a4b0*/  PLOP3.LUT P0, PT, PT, PT, PT, 0x80, 0x0 ;  /* 0x000000000000781c */ /* 0x000fc60003f0f070 */
[----:B------:R-:W-:Y:S01]  /*a4c0*/  @!PT LDS RZ, [RZ] ;  /* 0x00000000fffff984 */ /* 0x000fe20000000800 */
[----:B------:R-:W-:Y:S01]  /*a4d0*/  @!PT LDS RZ, [RZ] ;  /* 0x00000000fffff984 */ /* 0x000fe20000000800 */
[----:B------:R-:W-:Y:S01]  /*a4e0*/  @!PT LDS RZ, [RZ] ;  /* 0x00000000fffff984 */ /* 0x000fe20000000800 */
[----:B------:R0:W-:Y:S01]  /*a4f0*/  LDGSTS.E.BYPASS.LTC128B.128 [R9+0x11c00], desc[UR38][R2.64], !P2 ;  /* 0x11c0000002097fae */ /* 0x0001e2000d101d66 */
[----:B------:R-:W-:-:S09]  /*a500*/  NOP ;  /* 0x0000000000007918 */ /* 0x000fd20000000000 */
.L_x_58:
[----:B------:R-:W-:Y:S02]  /*a510*/  PLOP3.LUT P2, PT, P2, P0, PT, 0xa2, 0x0 ;  /* 0x000000000000781c */ /* 0x000fe40001741472 */
[----:B------:R-:W-:-:S08]  /*a520*/  @P0 R2UR P2, UR4, R7 ;  /* 0x00000000070402ca */ /* 0x000fd00000040000 */
[----:B------:R-:W-:-:S05]  /*a530*/  @P0 PLOP3.LUT P0, PT, P2, PT, PT, 0x80, 0x0 ;  /* 0x000000000000081c */ /* 0x000fca000170f070 */
[----:B------:R-:W-:Y:S01]  /*a540*/  @!P2 SYNCS.ARRIVE.TRANS64.RED.A0T1 RZ, [UR4+0x16830], RZ ;  /* 0x016830ffffffa9a7 */ /* 0x000fe20008200404 */
[----:B------:R-:W-:Y:S07]  /*a550*/  @!P2 ARRIVES.LDGSTSBAR.64.TRANSCNT [UR4+0x16830] ;  /* 0x01683000ff00a9b0 */ /* 0x000fee0008000a84 */
[----:B------:R-:W-:Y:S05]  /*a560*/  @P0 BRA.U.ANY `(.L_x_58) ;  /* 0xfffffffd00e80947 */ /* 0x000fea000393ffff */
[----:B------:R-:W-:Y:S01]  /*a570*/  NOP ;  /* 0x0000000000007918 */ /* 0x000fe20000000000 */
[----:B------:R-:W-:-:S06]  /*a580*/  ULOP3.LUT UR5, UR41, 0x2, URZ, 0xfc, !UPT ;  /* 0x0000000229057892 */ /* 0x000fcc000f8efc3f */
[----:B0-----:R-:W-:-:S05]  /*a590*/  IMAD.U32 R2, RZ, RZ, UR5 ;  /* 0x00000005ff027e24 */ /* 0x001fca000f8e00ff */
[----:B------:R-:W-:-:S13]  /*a5a0*/  ISETP.NE.AND P3, PT, R2, 0x3, PT ;  /* 0x000000030200780c */ /* 0x000fda0003f65270 */
[----:B------:R-:W-:Y:S05]  /*a5b0*/  @!P3 BRA `(.L_x_59) ;  /* 0x000000000004b947 */ /* 0x000fea0003800000 */
[----:B------:R-:W-:Y:S01]  /*a5c0*/  BPT.TRAP 0x1 ;  /* 0x000000040000795c */ /* 0x000fe20000300000 */
.L_x_59:
[----:B------:R0:W-:Y:S01]  /*a5d0*/  SYNCS.ARRIVE.TRANS64.A1T0 RZ, [R7+URZ+0x16830], RZ ;  /* 0x016830ff07ff79a7 */ /* 0x0001e2000810003f */
[----:B------:R-:W-:Y:S05]  /*a5e0*/  @!P3 BRA `(.L_x_60) ;  /* 0x000000000004b947 */ /* 0x000fea0003800000 */
[----:B------:R-:W-:Y:S01]  /*a5f0*/  BPT.TRAP 0x1 ;  /* 0x000000040000795c */ /* 0x000fe20000300000 */
.L_x_60:
[----:B------:R-:W-:Y:S01]  /*a600*/  SHF.L.U32 R2, R21, 0x1f, RZ ;  /* 0x0000001f15027819 */ /* 0x000fe200000006ff */
[----:B------:R-:W-:Y:S01]  /*a610*/  BSSY B1, `(.L_x_61) ;  /* 0x0000004000017945 */ /* 0x000fe20003800000 */
[----:B0-----:R-:W-:-:S04]  /*a620*/  LEA R7, R8, UR45, 0x3 ;  /* 0x0000002d08077c11 */ /* 0x001fc8000f8e18ff */
[----:B------:R-:W0:Y:S02]  /*a630*/  SYNCS.PHASECHK.TRANS64.TRYWAIT P0, [R7+URZ+0x16860], R2 ;  /* 0x01686002070075a7 */ /* 0x000e24000800017f */
[----:B0-----:R-:W-:Y:S05]  /*a640*/  @!P0 BRA `(.L_x_62) ;  /* 0x0000003000fc8947 */ /* 0x001fea0003800000 */
.L_x_150:
[----:B------:R-:W-:Y:S05]  /*a650*/  BSYNC B1 ;  /* 0x0000000000017941 */ /* 0x000fea0003800000 */
.L_x_61:
[----:B------:R-:W-:Y:S01]  /*a660*/  UMOV UR4, 0xffffffff ;  /* 0xffffffff00047882 */ /* 0x000fe20000000000 */
[----:B------:R-:W-:Y:S01]  /*a670*/  IMAD R8, R8, 0x2000, R22 ;  /* 0x0000200008087824 */ /* 0x000fe200078e0216 */
[----:B------:R-:W-:Y:S01]  /*a680*/  SHF.L.U32 R19, R16, 0x1, RZ ;  /* 0x0000000110137819 */ /* 0x000fe200000006ff */
[----:B------:R-:W-:Y:S06]  /*a690*/  BRA.DIV UR4, `(.L_x_63) ;  /* 0x0000003204fc7947 */ /* 0x000fec000b800000 */
[----:B------:R-:W0:Y:S01]  /*a6a0*/  SHFL.IDX PT, R14, R17, RZ, 0x181f ;  /* 0x00181fff110e7589 */ /* 0x000e2200000e0000 */
[----:B------:R-:W-:Y:S02]  /*a6b0*/  ISETP.LT.OR P0, PT, R4, 0x1, P1 ;  /* 0x000000010400780c */ /* 0x000fe40000f01670 */
[----:B------:R-:W-:Y:S01]  /*a6c0*/  LEA R8, R8, UR45, 0x1 ;  /* 0x0000002d08087c11 */ /* 0x000fe2000f8e08ff */
[----:B------:R-:W1:Y:S04]  /*a6d0*/  SHFL.IDX PT, R3, R18, RZ, 0x181f ;  /* 0x00181fff12037589 */ /* 0x000e6800000e0000 */
[----:B------:R-:W2:Y:S04]  /*a6e0*/  SHFL.IDX PT, R11, R17, 0x1, 0x181f ;  /* 0x00381f00110b7f89 */ /* 0x000ea800000e0000 */
[----:B------:R-:W3:Y:S04]  /*a6f0*/  SHFL.IDX PT, R9, R18, 0x1, 0x181f ;  /* 0x00381f0012097f89 */ /* 0x000ee800000e0000 */
[----:B------:R-:W4:Y:S04]  /*a700*/  SHFL.IDX PT, R12, R17, 0x2, 0x181f ;  /* 0x00581f00110c7f89 */ /* 0x000f2800000e0000 */
[----:B------:R-:W5:Y:S01]  /*a710*/  SHFL.IDX PT, R10, R18, 0x2, 0x181f ;  /* 0x00581f00120a7f89 */ /* 0x000f6200000e0000 */
[----:B0-----:R-:W-:-:S03]  /*a720*/  IADD3 R2, P2, R14, R19, RZ ;  /* 0x000000130e027210 */ /* 0x001fc60007f5e0ff */
[----:B------:R-:W-:Y:S02]  /*a730*/  SHFL.IDX PT, R14, R17, 0x7, 0x181f ;  /* 0x00f81f00110e7f89 */ /* 0x000fe400000e0000 */
[----:B-1----:R-:W-:-:S05]  /*a740*/  IMAD.X R3, RZ, RZ, R3, P2 ;  /* 0x000000ffff037224 */ /* 0x002fca00010e0603 */
[----:B------:R2:W-:Y:S01]  /*a750*/  LDGSTS.E.BYPASS.LTC128B.128 [R8+0x400], desc[UR38][R2.64], !P0 ;  /* 0x0040000002087fae */ /* 0x0005e2000c101d66 */
[C---:B------:R-:W-:Y:S02]  /*a760*/  ISETP.LT.OR P0, PT, R4.reuse, 0x11, P1 ;  /* 0x000000110400780c */ /* 0x040fe40000f01670 */
[----:B--2---:R-:W-:Y:S02]  /*a770*/  IADD3 R2, P2, R11, R19, RZ ;  /* 0x000000130b027210 */ /* 0x004fe40007f5e0ff */
[----:B------:R-:W0:Y:S03]  /*a780*/  SHFL.IDX PT, R11, R17, 0x3, 0x181f ;  /* 0x00781f00110b7f89 */ /* 0x000e2600000e0000 */
[----:B---3--:R-:W-:Y:S02]  /*a790*/  IMAD.X R3, RZ, RZ, R9, P2 ;  /* 0x000000ffff037224 */ /* 0x008fe400010e0609 */
[----:B------:R-:W1:Y:S04]  /*a7a0*/  SHFL.IDX PT, R9, R18, 0x3, 0x181f ;  /* 0x00781f0012097f89 */ /* 0x000e6800000e0000 */
[----:B------:R4:W-:Y:S01]  /*a7b0*/  LDGSTS.E.BYPASS.LTC128B.128 [R8+0xc00], desc[UR38][R2.64], !P0 ;  /* 0x00c0000002087fae */ /* 0x0009e2000c101d66 */
[----:B------:R-:W-:-:S02]  /*a7c0*/  ISETP.LT.OR P0, PT, R4, 0x21, P1 ;  /* 0x000000210400780c */ /* 0x000fc40000f01670 */
[----:B----4-:R-:W-:Y:S02]  /*a7d0*/  IADD3 R2, P2, R12, R19, RZ ;  /* 0x000000130c027210 */ /* 0x010fe40007f5e0ff */
[----:B------:R-:W2:Y:S02]  /*a7e0*/  SHFL.IDX PT, R12, R17, 0x4, 0x181f ;  /* 0x00981f00110c7f89 */ /* 0x000ea400000e0000 */
[----:B-----5:R-:W-:Y:S02]  /*a7f0*/  IADD3.X R3, RZ, R10, RZ, P2, !PT ;  /* 0x0000000aff037210 */ /* 0x020fe400017fe4ff */
[----:B------:R-:W3:Y:S05]  /*a800*/  SHFL.IDX PT, R10, R18, 0x4, 0x181f ;  /* 0x00981f00120a7f89 */ /* 0x000eea00000e0000 */
[----:B------:R0:W-:Y:S01]  /*a810*/  LDGSTS.E.BYPASS.LTC128B.128 [R8+0x1400], desc[UR38][R2.64], !P0 ;  /* 0x0140000002087fae */ /* 0x0001e2000c101d66 */
[----:B------:R-:W-:-:S02]  /*a820*/  ISETP.LT.OR P0, PT, R4, 0x31, P1 ;  /* 0x000000310400780c */ /* 0x000fc40000f01670 */
[----:B0-----:R-:W-:Y:S02]  /*a830*/  IADD3 R2, P2, R11, R19, RZ ;  /* 0x000000130b027210 */ /* 0x001fe40007f5e0ff */
[----:B------:R-:W0:Y:S03]  /*a840*/  SHFL.IDX PT, R11, R17, 0x5, 0x181f ;  /* 0x00b81f00110b7f89 */ /* 0x000e2600000e0000 */
[----:B-1----:R-:W-:Y:S02]  /*a850*/  IMAD.X R3, RZ, RZ, R9, P2 ;  /* 0x000000ffff037224 */ /* 0x002fe400010e0609 */
[----:B------:R-:W1:Y:S04]  /*a860*/  SHFL.IDX PT, R9, R18, 0x5, 0x181f ;  /* 0x00b81f0012097f89 */ /* 0x000e6800000e0000 */
[----:B------:R2:W-:Y:S01]  /*a870*/  LDGSTS.E.BYPASS.LTC128B.128 [R8+0x1c00], desc[UR38][R2.64], !P0 ;  /* 0x01c0000002087fae */ /* 0x0005e2000c101d66 */
[----:B------:R-:W-:-:S02]  /*a880*/  ISETP.LT.OR P0, PT, R4, 0x41, P1 ;  /* 0x000000410400780c */ /* 0x000fc40000f01670 */
[----:B--2---:R-:W-:Y:S02]  /*a890*/  IADD3 R2, P2, R12, R19, RZ ;  /* 0x000000130c027210 */ /* 0x004fe40007f5e0ff */
[----:B------:R-:W2:Y:S03]  /*a8a0*/  SHFL.IDX PT, R12, R17, 0x6, 0x181f ;  /* 0x00d81f00110c7f89 */ /* 0x000ea600000e0000 */
[----:B---3--:R-:W-:Y:S02]  /*a8b0*/  IMAD.X R3, RZ, RZ, R10, P2 ;  /* 0x000000ffff037224 */ /* 0x008fe400010e060a */
[----:B------:R-:W3:Y:S04]  /*a8c0*/  SHFL.IDX PT, R10, R18, 0x6, 0x181f ;  /* 0x00d81f00120a7f89 */ /* 0x000ee800000e0000 */
[----:B------:R0:W-:Y:S01]  /*a8d0*/  LDGSTS.E.BYPASS.LTC128B.128 [R8+0x2400], desc[UR38][R2.64], !P0 ;  /* 0x0240000002087fae */ /* 0x0001e2000c101d66 */
[----:B------:R-:W-:-:S03]  /*a8e0*/  ISETP.LT.OR P0, PT, R4, 0x51, P1 ;  /* 0x000000510400780c */ /* 0x000fc60000f01670 */
[----:B------:R-:W4:Y:S01]  /*a8f0*/  SHFL.IDX PT, R18, R18, 0x7, 0x181f ;  /* 0x00f81f0012127f89 */ /* 0x000f2200000e0000 */
[----:B0-----:R-:W-:-:S04]  /*a900*/  IADD3 R2, P2, R11, R19, RZ ;  /* 0x000000130b027210 */ /* 0x001fc80007f5e0ff */
[----:B-1----:R-:W-:-:S05]  /*a910*/  IADD3.X R3, RZ, R9, RZ, P2, !PT ;  /* 0x00000009ff037210 */ /* 0x002fca00017fe4ff */
[----:B------:R2:W-:Y:S01]  /*a920*/  LDGSTS.E.BYPASS.LTC128B.128 [R8+0x2c00], desc[UR38][R2.64], !P0 ;  /* 0x02c0000002087fae */ /* 0x0005e2000c101d66 */
[----:B------:R-:W-:Y:S02]  /*a930*/  ISETP.LT.OR P0, PT, R4, 0x61, P1 ;  /* 0x000000610400780c */ /* 0x000fe40000f01670 */
[----:B--2---:R-:W-:-:S05]  /*a940*/  IADD3 R2, P2, R12, R19, RZ ;  /* 0x000000130c027210 */ /* 0x004fca0007f5e0ff */
[----:B---3--:R-:W-:-:S06]  /*a950*/  IMAD.X R3, RZ, RZ, R10, P2 ;  /* 0x000000ffff037224 */ /* 0x008fcc00010e060a */
[----:B----4-:R0:W-:Y:S02]  /*a960*/  LDGSTS.E.BYPASS.LTC128B.128 [R8+0x3400], desc[UR38][R2.64], !P0 ;  /* 0x0340000002087fae */ /* 0x0101e4000c101d66 */
.L_x_168:
[----:B------:R-:W-:Y:S01]  /*a970*/  ISETP.LT.OR P0, PT, R4, 0x71, P1 ;  /* 0x000000710400780c */ /* 0x000fe20000f01670 */
[----:B------:R-:W-:Y:S01]  /*a980*/  ULDC.64 UR4, c[0x0][0x328] ;  /* 0x0000ca0000047ab9 */ /* 0x000fe20000000a00 */
[----:B0-----:R-:W-:Y:S01]  /*a990*/  IADD3 R2, P2, R14, R19, RZ ;  /* 0x000000130e027210 */ /* 0x001fe20007f5e0ff */
[----:B------:R-:W-:-:S04]  /*a9a0*/  IMAD R23, R23, UR4, RZ ;  /* 0x0000000417177c24 */ /* 0x000fc8000f8e02ff */
[----:B------:R-:W-:Y:S02]  /*a9b0*/  IMAD.X R3, RZ, RZ, R18, P2 ;  /* 0x000000ffff037224 */ /* 0x000fe400010e0612 */
[----:B------:R-:W-:-:S04]  /*a9c0*/  IMAD R23, R6, UR5, R23 ;  /* 0x0000000506177c24 */ /* 0x000fc8000f8e0217 */
[----:B------:R-:W-:Y:S01]  /*a9d0*/  @!PT LDS RZ, [RZ] ;  /* 0x00000000fffff984 */ /* 0x000fe20000000800 */
[----:B------:R-:W-:Y:S01]  /*a9e0*/  @!PT LDS RZ, [RZ] ;  /* 0x00000000fffff984 */ /* 0x000fe20000000800 */
[----:B------:R-:W-:Y:S01]  /*a9f0*/  @!PT LDS RZ, [RZ] ;  /* 0x00000000fffff984 */ /* 0x000fe20000000800 */
[----:B------:R0:W-:Y:S01]  /*aa00*/  LDGSTS.E.BYPASS.LTC128B.128 [R8+0x3c00], desc[UR38][R2.64], !P0 ;  /* 0x03c0000002087fae */ /* 0x0001e2000c101d66 */
[----:B------:R-:W-:Y:S01]  /*aa10*/  PLOP3.LUT P0, PT, PT, PT, PT, 0x80, 0x0 ;  /* 0x000000000000781c */ /* 0x000fe20003f0f070 */
[----:B------:R-:W-:Y:S01]  /*aa20*/  NOP ;  /* 0x0000000000007918 */ /* 0x000fe20000000000 */
[----:B0-----:R-:W-:Y:S01]  /*aa30*/  IMAD.WIDE.U32 R2, R6, UR4, RZ ;  /* 0x0000000406027c25 */ /* 0x001fe2000f8e00ff */
[----:B------:R-:W-:-:S03]  /*aa40*/  ULDC.64 UR4, c[0x0][0x338] ;  /* 0x0000ce0000047ab9 */ /* 0x000fc60000000a00 */
[----:B------:R-:W-:Y:S01]  /*aa50*/  IMAD R6, R25, UR4, RZ ;  /* 0x0000000419067c24 */ /* 0x000fe2000f8e02ff */
[----:B------:R-:W-:-:S03]  /*aa60*/  IADD3 R3, R3, R23, RZ ;  /* 0x0000001703037210 */ /* 0x000fc60007ffe0ff */
[C---:B------:R-:W-:Y:S02]  /*aa70*/  IMAD R9, R5.reuse, UR5, R6 ;  /* 0x0000000505097c24 */ /* 0x040fe4000f8e0206 */
[----:B------:R-:W-:-:S04]  /*aa80*/  IMAD.WIDE.U32 R2, R5, UR4, R2 ;  /* 0x0000000405027c25 */ /* 0x000fc8000f8e0002 */
[----:B------:R-:W-:-:S07]  /*aa90*/  IMAD.IADD R19, R3, 0x1, R9 ;  /* 0x0000000103137824 */ /* 0x000fce00078e0209 */
.L_x_64:
        /* <DEDUP_REMOVED lines=8> */
[----:B------:R-:W-:-:S05]  /*ab20*/  IMAD.U32 R5, RZ, RZ, UR5 ;  /* 0x00000005ff057e24 */ /* 0x000fca000f8e00ff */
[----:B------:R-:W-:-:S13]  /*ab30*/  ISETP.NE.AND P3, PT, R5, 0x3, PT ;  /* 0x000000030500780c */ /* 0x000fda0003f65270 */
[----:B------:R-:W-:Y:S05]  /*ab40*/  @!P3 BRA `(.L_x_65) ;  /* 0x000000000004b947 */ /* 0x000fea0003800000 */
[----:B------:R-:W-:Y:S01]  /*ab50*/  BPT.TRAP 0x1 ;  /* 0x000000040000795c */ /* 0x000fe20000300000 */
.L_x_65:
[----:B------:R-:W-:Y:S01]  /*ab60*/  R2UR UR4, R27 ;  /* 0x000000001b0472ca */ /* 0x000fe200000e0000 */
[----:B------:R-:W-:Y:S01]  /*ab70*/  VIADD R26, R26, 0xffffffff ;  /* 0xffffffff1a1a7836 */ /* 0x000fe20000000000 */
[----:B------:R-:W-:Y:S01]  /*ab80*/  ULDC.64 UR6, c[0x0][0x330] ;  /* 0x0000cc0000067ab9 */ /* 0x000fe20000000a00 */
[----:B------:R-:W-:Y:S01]  /*ab90*/  IMAD.MOV.U32 R18, RZ, RZ, R2 ;  /* 0x000000ffff127224 */ /* 0x000fe200078e0002 */
[----:B------:R-:W-:Y:S01]  /*aba0*/  MOV R3, UR6 ;  /* 0x0000000600037c02 */ /* 0x000fe20008000f00 */
[----:B------:R0:W-:Y:S01]  /*abb0*/  SYNCS.ARRIVE.TRANS64.A1T0 RZ, [R7+URZ+0x16850], RZ ;  /* 0x016850ff07ff79a7 */ /* 0x0001e2000810003f */
[----:B------:R-:W-:Y:S01]  /*abc0*/  ISETP.GT.AND P0, PT, R26, UR48, PT ;  /* 0x000000301a007c0c */ /* 0x000fe2000bf04270 */
[----:B------:R-:W-:Y:S01]  /*abd0*/  VIADD R4, R4, 0x80 ;  /* 0x0000008004047836 */ /* 0x000fe20000000000 */
[----:B------:R-:W-:Y:S01]  /*abe0*/  MOV R8, R20 ;  /* 0x0000001400087202 */ /* 0x000fe20000000f00 */
[----:B------:R-:W-:-:S04]  /*abf0*/  IMAD.WIDE.U32 R18, R3, UR42, R18 ;  /* 0x0000002a03127c25 */ /* 0x000fc8000f8e0012 */
[----:B------:R-:W-:Y:S01]  /*ac00*/  UIMAD UR4, UR4, UR6, URZ ;  /* 0x00000006040472a4 */ /* 0x000fe2000f8e023f */
[----:B------:R-:W-:Y:S02]  /*ac10*/  VIADD R0, R0, 0xffffff80 ;  /* 0xffffff8000007836 */ /* 0x000fe40000000000 */
[----:B------:R-:W-:Y:S01]  /*ac20*/  IMAD.MOV.U32 R21, RZ, RZ, R24 ;  /* 0x000000ffff157224 */ /* 0x000fe200078e0018 */
[----:B------:R-:W-:-:S03]  /*ac30*/  UIMAD UR4, UR42, UR7, UR4 ;  /* 0x000000072a0472a4 */ /* 0x000fc6000f8e0204 */
[----:B------:R-:W-:Y:S02]  /*ac40*/  ULDC.64 UR6, c[0x0][0x318] ;  /* 0x0000c60000067ab9 */ /* 0x000fe40000000a00 */
[----:B------:R-:W-:Y:S02]  /*ac50*/  LEA R17, P2, R18, UR6, 0x1 ;  /* 0x0000000612117c11 */ /* 0x000fe4000f8408ff */
[----:B------:R-:W-:-:S04]  /*ac60*/  IADD3 R3, R19, UR4, RZ ;  /* 0x0000000413037c10 */ /* 0x000fc8000fffe0ff */
[----:B------:R-:W-:Y:S01]  /*ac70*/  LEA.HI.X R18, R18, UR7, R3, 0x1, P2 ;  /* 0x0000000712127c11 */ /* 0x000fe200090f0c03 */
[----:B0-----:R-:W-:Y:S06]  /*ac80*/  @P0 BRA `(.L_x_66) ;  /* 0xfffffff000600947 */ /* 0x001fec000383ffff */
[----:B------:R-:W-:Y:S05]  /*ac90*/  BSYNC B0 ;  /* 0x0000000000007941 */ /* 0x000fea0003800000 */
.L_x_53:
[----:B------:R-:W-:-:S06]  /*aca0*/  ULOP3.LUT UR4, UR41, 0x2, URZ, 0xfc, !UPT ;  /* 0x0000000229047892 */ /* 0x000fcc000f8efc3f */
[----:B0-----:R-:W-:-:S05]  /*acb0*/  IMAD.U32 R0, RZ, RZ, UR4 ;  /* 0x00000004ff007e24 */ /* 0x001fca000f8e00ff */
[----:B------:R-:W-:-:S13]  /*acc0*/  ISETP.NE.AND P0, PT, R0, 0x3, PT ;  /* 0x000000030000780c */ /* 0x000fda0003f05270 */
[----:B------:R-:W-:Y:S05]  /*acd0*/  @!P0 BRA `(.L_x_67) ;  /* 0x0000000000048947 */ /* 0x000fea0003800000 */
[----:B------:R-:W-:Y:S01]  /*ace0*/  BPT.TRAP 0x1 ;  /* 0x000000040000795c */ /* 0x000fe20000300000 */
.L_x_67:
[----:B------:R-:W-:Y:S01]  /*acf0*/  LEA R0, R20, UR45, 0x3 ;  /* 0x0000002d14007c11 */ /* 0x000fe2000f8e18ff */
[----:B------:R-:W0:Y:S01]  /*ad00*/  S2R R2, SR_TID.X ;  /* 0x0000000000027919 */ /* 0x000e220000002100 */
[----:B------:R-:W-:Y:S01]  /*ad10*/  SHF.L.U32 R3, R24, 0x1f, RZ ;  /* 0x0000001f18037819 */ /* 0x000fe200000006ff */
[----:B------:R-:W-:Y:S01]  /*ad20*/  BSSY B0, `(.L_x_68) ;  /* 0x0000009000007945 */ /* 0x000fe20003800000 */
[----:B------:R-:W-:Y:S01]  /*ad30*/  MOV R5, 0xffffff80 ;  /* 0xffffff8000057802 */ /* 0x000fe20000000f00 */
[----:B------:R-:W-:Y:S01]  /*ad40*/  IMAD R4, R20, 0x2000, R22 ;  /* 0x0000200014047824 */ /* 0x000fe200078e0216 */
[----:B------:R-:W1:Y:S03]  /*ad50*/  SYNCS.PHASECHK.TRANS64.TRYWAIT P0, [R0+URZ+0x16860], R3 ;  /* 0x01686003000075a7 */ /* 0x000e66000800017f */
[----:B------:R-:W-:Y:S01]  /*ad60*/  IMAD R5, R26, R5, UR43 ;  /* 0x0000002b1a057e24 */ /* 0x000fe2000f8e0205 */
[----:B0-----:R-:W-:-:S04]  /*ad70*/  LOP3.LUT R2, R2, 0x7f, RZ, 0xc0, !PT ;  /* 0x0000007f02027812 */ /* 0x001fc800078ec0ff */
[----:B------:R-:W-:-:S05]  /*ad80*/  SHF.R.U32.HI R2, RZ, 0x3, R2 ;  /* 0x00000003ff027819 */ /* 0x000fca0000011602 */
[----:B------:R-:W-:Y:S01]  /*ad90*/  IMAD.IADD R5, R5, 0x1, -R2 ;  /* 0x0000000105057824 */ /* 0x000fe200078e0a02 */
[----:B-1----:R-:W-:Y:S06]  /*ada0*/  @!P0 BRA `(.L_x_69) ;  /* 0x0000003400848947 */ /* 0x002fec0003800000 */
.L_x_169:
[----:B------:R-:W-:Y:S05]  /*adb0*/  BSYNC B0 ;  /* 0x0000000000007941 */ /* 0x000fea0003800000 */
.L_x_68:
[----:B------:R-:W-:Y:S02]  /*adc0*/  ULDC UR4, c[0x0][0x2f4] ;  /* 0x0000bd0000047ab9 */ /* 0x000fe40000000800 */
[----:B------:R-:W-:Y:S01]  /*add0*/  ISETP.GE.AND P0, PT, R16, UR4, PT ;  /* 0x0000000410007c0c */ /* 0x000fe2000bf06270 */
[----:B------:R-:W-:-:S03]  /*ade0*/  UMOV UR4, 0xffffffff ;  /* 0xffffffff00047882 */ /* 0x000fc60000000000 */
[----:B------:R-:W-:Y:S09]  /*adf0*/  BRA.DIV UR4, `(.L_x_70) ;  /* 0x0000003604847947 */ /* 0x000ff2000b800000 */
[----:B------:R-:W1:Y:S01]  /*ae00*/  SHFL.IDX PT, R14, R17, RZ, 0x181f ;  /* 0x00181fff110e7589 */ /* 0x000e6200000e0000 */
[----:B------:R-:W-:Y:S02]  /*ae10*/  SHF.L.U32 R16, R16, 0x1, RZ ;  /* 0x0000000110107819 */ /* 0x000fe400000006ff */
[C---:B------:R-:W-:Y:S01]  /*ae20*/  ISETP.LT.OR P3, PT, R5.reuse, 0x1, P0 ;  /* 0x000000010500780c */ /* 0x040fe20000761670 */
[----:B------:R-:W2:Y:S01]  /*ae30*/  SHFL.IDX PT, R9, R17, 0x1, 0x181f ;  /* 0x00381f0011097f89 */ /* 0x000ea200000e0000 */
[C---:B------:R-:W-:Y:S02]  /*ae40*/  ISETP.LT.OR P2, PT, R5.reuse, 0x11, P0 ;  /* 0x000000110500780c */ /* 0x040fe40000741670 */
[----:B------:R-:W-:Y:S01]  /*ae50*/  ISETP.LT.OR P1, PT, R5, 0x21, P0 ;  /* 0x000000210500780c */ /* 0x000fe20000721670 */
[----:B0-----:R-:W0:Y:S01]  /*ae60*/  SHFL.IDX PT, R3, R18, RZ, 0x181f ;  /* 0x00181fff12037589 */ /* 0x001e2200000e0000 */
[----:B------:R-:W-:-:S03]  /*ae70*/  LEA R4, R4, UR45, 0x1 ;  /* 0x0000002d04047c11 */ /* 0x000fc6000f8e08ff */
[----:B------:R-:W3:Y:S04]  /*ae80*/  SHFL.IDX PT, R21, R17, 0x2, 0x181f ;  /* 0x00581f0011157f89 */ /* 0x000ee800000e0000 */
[----:B------:R-:W4:Y:S04]  /*ae90*/  SHFL.IDX PT, R7, R18, 0x1, 0x181f ;  /* 0x00381f0012077f89 */ /* 0x000f2800000e0000 */
[----:B------:R-:W5:Y:S01]  /*aea0*/  SHFL.IDX PT, R19, R18, 0x2, 0x181f ;  /* 0x00581f0012137f89 */ /* 0x000f6200000e0000 */
[----:B-1----:R-:W-:-:S03]  /*aeb0*/  IADD3 R8, P5, R14, R16, RZ ;  /* 0x000000100e087210 */ /* 0x002fc60007fbe0ff */
[----:B------:R-:W-:Y:S01]  /*aec0*/  SHFL.IDX PT, R10, R18, 0x3, 0x181f ;  /* 0x00781f00120a7f89 */ /* 0x000fe200000e0000 */
[----:B--2---:R-:W-:-:S03]  /*aed0*/  IADD3 R6, P4, R9, R16, RZ ;  /* 0x0000001009067210 */ /* 0x004fc60007f9e0ff */
[----:B------:R-:W-:Y:S01]  /*aee0*/  SHFL.IDX PT, R14, R17, 0x3, 0x181f ;  /* 0x00781f00110e7f89 */ /* 0x000fe200000e0000 */
[----:B0-----:R-:W-:-:S03]  /*aef0*/  IMAD.X R9, RZ, RZ, R3, P5 ;  /* 0x000000ffff097224 */ /* 0x001fc600028e0603 */
[----:B------:R-:W0:Y:S01]  /*af00*/  SHFL.IDX PT, R23, R17, 0x4, 0x181f ;  /* 0x00981f0011177f89 */ /* 0x000e2200000e0000 */
[----:B---3--:R-:W-:-:S03]  /*af10*/  IADD3 R2, P5, R21, R16, RZ ;  /* 0x0000001015027210 */ /* 0x008fc60007fbe0ff */
[----:B------:R-:W1:Y:S01]  /*af20*/  SHFL.IDX PT, R22, R18, 0x4, 0x181f ;  /* 0x00981f0012167f89 */ /* 0x000e6200000e0000 */
[----:B----4-:R-:W-:-:S03]  /*af30*/  IMAD.X R7, RZ, RZ, R7, P4 ;  /* 0x000000ffff077224 */ /* 0x010fc600020e0607 */
[----:B------:R-:W2:Y:S01]  /*af40*/  SHFL.IDX PT, R25, R17, 0x5, 0x181f ;  /* 0x00b81f0011197f89 */ /* 0x000ea200000e0000 */
[----:B-----5:R-:W-:-:S03]  /*af50*/  IADD3.X R3, RZ, R19, RZ, P5, !PT ;  /* 0x00000013ff037210 */ /* 0x020fc60002ffe4ff */
[----:B------:R-:W-:Y:S04]  /*af60*/  SHFL.IDX PT, R27, R17, 0x6, 0x181f ;  /* 0x00d81f00111b7f89 */ /* 0x000fe800000e0000 */
[----:B------:R0:W-:Y:S01]  /*af70*/  LDGSTS.E.BYPASS.LTC128B.128 [R4+0x400], desc[UR38][R8.64], !P3 ;  /* 0x0040000008047fae */ /* 0x0001e2000d901d66 */
[----:B------:R-:W-:-:S03]  /*af80*/  ISETP.LT.OR P3, PT, R5, 0x41, P0 ;  /* 0x000000410500780c */ /* 0x000fc60000761670 */
[----:B------:R-:W3:Y:S04]  /*af90*/  SHFL.IDX PT, R19, R18, 0x5, 0x181f ;  /* 0x00b81f0012137f89 */ /* 0x000ee800000e0000 */
[----:B------:R2:W-:Y:S04]  /*afa0*/  LDGSTS.E.BYPASS.LTC128B.128 [R4+0xc00], desc[UR38][R6.64], !P2 ;  /* 0x00c0000006047fae */ /* 0x0005e8000d101d66 */
[----:B------:R-:W4:Y:S01]  /*afb0*/  SHFL.IDX PT, R21, R18, 0x6, 0x181f ;  /* 0x00d81f0012157f89 */ /* 0x000f2200000e0000 */
[----:B0-----:R-:W-:-:S03]  /*afc0*/  IADD3 R8, P5, R23, R16, RZ ;  /* 0x0000001017087210 */ /* 0x001fc60007fbe0ff */
[----:B------:R0:W-:Y:S01]  /*afd0*/  LDGSTS.E.BYPASS.LTC128B.128 [R4+0x1400], desc[UR38][R2.64], !P1 ;  /* 0x0140000002047fae */ /* 0x0001e2000c901d66 */
[----:B------:R-:W-:Y:S01]  /*afe0*/  ISETP.LT.OR P1, PT, R5, 0x31, P0 ;  /* 0x000000310500780c */ /* 0x000fe20000721670 */
[----:B-1----:R-:W-:Y:S01]  /*aff0*/  IMAD.X R9, RZ, RZ, R22, P5 ;  /* 0x000000ffff097224 */ /* 0x002fe200028e0616 */
[-C--:B--2---:R-:W-:Y:S01]  /*b000*/  IADD3 R6, P4, R25, R16.reuse, RZ ;  /* 0x0000001019067210 */ /* 0x084fe20007f9e0ff */
[----:B------:R-:W1:Y:S01]  /*b010*/  SHFL.IDX PT, R18, R18, 0x7, 0x181f ;  /* 0x00f81f0012127f89 */ /* 0x000e6200000e0000 */
[----:B0-----:R-:W-:Y:S02]  /*b020*/  IADD3 R2, P2, R14, R16, RZ ;  /* 0x000000100e027210 */ /* 0x001fe40007f5e0ff */
[----:B---3--:R-:W-:Y:S01]  /*b030*/  IADD3.X R7, RZ, R19, RZ, P4, !PT ;  /* 0x00000013ff077210 */ /* 0x008fe200027fe4ff */
[----:B------:R0:W2:Y:S02]  /*b040*/  SHFL.IDX PT, R14, R17, 0x7, 0x181f ;  /* 0x00f81f00110e7f89 */ /* 0x0000a400000e0000 */
[----:B------:R-:W-:Y:S01]  /*b050*/  IMAD.X R3, RZ, RZ, R10, P2 ;  /* 0x000000ffff037224 */ /* 0x000fe200010e060a */
[----:B------:R-:W-:Y:S01]  /*b060*/  ISETP.LT.OR P2, PT, R5, 0x51, P0 ;  /* 0x000000510500780c */ /* 0x000fe20000741670 */
[----:B------:R-:W-:-:S03]  /*b070*/  IMAD.MOV.U32 R10, RZ, RZ, RZ ;  /* 0x000000ffff0a7224 */ /* 0x000fc600078e00ff */
[----:B------:R3:W-:Y:S01]  /*b080*/  LDGSTS.E.BYPASS.LTC128B.128 [R4+0x1c00], desc[UR38][R2.64], !P1 ;  /* 0x01c0000002047fae */ /* 0x0007e2000c901d66 */
[----:B------:R-:W-:-:S03]  /*b090*/  ISETP.LT.OR P1, PT, R5, 0x61, P0 ;  /* 0x000000610500780c */ /* 0x000fc60000721670 */
[----:B------:R0:W-:Y:S05]  /*b0a0*/  LDGSTS.E.BYPASS.LTC128B.128 [R4+0x2400], desc[UR38][R8.64], !P3 ;  /* 0x0240000008047fae */ /* 0x0001ea000d901d66 */
[----:B------:R0:W-:Y:S01]  /*b0b0*/  LDGSTS.E.BYPASS.LTC128B.128 [R4+0x2c00], desc[UR38][R6.64], !P2 ;  /* 0x02c0000006047fae */ /* 0x0001e2000d101d66 */
[----:B---3--:R-:W-:-:S05]  /*b0c0*/  IADD3 R2, P5, R27, R16, RZ ;  /* 0x000000101b027210 */ /* 0x008fca0007fbe0ff */
[----:B----4-:R-:W-:-:S05]  /*b0d0*/  IMAD.X R3, RZ, RZ, R21, P5 ;  /* 0x000000ffff037224 */ /* 0x010fca00028e0615 */
[----:B-12---:R0:W-:Y:S03]  /*b0e0*/  LDGSTS.E.BYPASS.LTC128B.128 [R4+0x3400], desc[UR38][R2.64], !P1 ;  /* 0x0340000002047fae */ /* 0x0061e6000c901d66 */
.L_x_187:
[----:B------:R-:W-:Y:S02]  /*b0f0*/  ISETP.LT.OR P0, PT, R5, 0x71, P0 ;  /* 0x000000710500780c */ /* 0x000fe40000701670 */
[----:B0-----:R-:W-:-:S04]  /*b100*/  IADD3 R2, P1, R14, R16, RZ ;  /* 0x000000100e027210 */ /* 0x001fc80007f3e0ff */
[----:B------:R-:W-:-:S07]  /*b110*/  IADD3.X R3, RZ, R18, RZ, P1, !PT ;  /* 0x00000012ff037210 */ /* 0x000fce0000ffe4ff */
[----:B------:R-:W-:Y:S01]  /*b120*/  @!PT LDS RZ, [RZ] ;  /* 0x00000000fffff984 */ /* 0x000fe20000000800 */
[----:B------:R-:W-:Y:S01]  /*b130*/  @!PT LDS RZ, [RZ] ;  /* 0x00000000fffff984 */ /* 0x000fe20000000800 */
[----:B------:R-:W-:Y:S01]  /*b140*/  @!PT LDS RZ, [RZ] ;  /* 0x00000000fffff984 */ /* 0x000fe20000000800 */
[----:B------:R0:W-:Y:S01]  /*b150*/  LDGSTS.E.BYPASS.LTC128B.128 [R4+0x3c00], desc[UR38][R2.64], !P0 ;  /* 0x03c0000002047fae */ /* 0x0001e2000c101d66 */
[----:B------:R-:W-:Y:S01]  /*b160*/  PLOP3.LUT P0, PT, PT, PT, PT, 0x80, 0x0 ;  /* 0x000000000000781c */ /* 0x000fe20003f0f070 */
[----:B------:R-:W-:-:S12]  /*b170*/  NOP ;  /* 0x0000000000007918 */ /* 0x000fd80000000000 */
.L_x_71:
        /* <DEDUP_REMOVED lines=12> */
.L_x_72:
[----:B------:R-:W-:Y:S01]  /*b240*/  VIADD R2, R20, 0x1 ;  /* 0x0000000114027836 */ /* 0x000fe20000000000 */
[----:B------:R0:W-:Y:S04]  /*b250*/  SYNCS.ARRIVE.TRANS64.A1T0 RZ, [R0+URZ+0x16850], RZ ;  /* 0x016850ff00ff79a7 */ /* 0x0001e8000810003f */
[----:B------:R-:W-:-:S04]  /*b260*/  ISETP.NE.AND P0, PT, R2, 0x2, PT ;  /* 0x000000020200780c */ /* 0x000fc80003f05270 */
[----:B------:R-:W-:Y:S02]  /*b270*/  SEL R3, RZ, 0x1, P0 ;  /* 0x00000001ff037807 */ /* 0x000fe40000000000 */
[----:B------:R-:W-:Y:S02]  /*b280*/  SEL R2, R2, RZ, P0 ;  /* 0x000000ff02027207 */ /* 0x000fe40000000000 */
[----:B0-----:R-:W-:-:S07]  /*b290*/  LOP3.LUT R0, R24, R3, RZ, 0x3c, !PT ;  /* 0x0000000318007212 */ /* 0x001fce00078e3cff */
.L_x_40:
[----:B------:R-:W0:Y:S01]  /*b2a0*/  S2R R4, SR_CgaCtaId ;  /* 0x0000000000047919 */ /* 0x000e220000008800 */
[----:B------:R-:W-:Y:S02]  /*b2b0*/  MOV R3, 0x400 ;  /* 0x0000040000037802 */ /* 0x000fe40000000f00 */
[----:B------:R-:W-:Y:S02]  /*b2c0*/  SHF.L.U32 R10, R10, 0x1f, RZ ;  /* 0x0000001f0a0a7819 */ /* 0x000fe400000006ff */
[----:B0-----:R-:W-:-:S04]  /*b2d0*/  LEA R7, R4, R3, 0x18 ;  /* 0x0000000304077211 */ /* 0x001fc800078ec0ff */
[----:B------:R-:W0:Y:S02]  /*b2e0*/  SYNCS.PHASECHK.TRANS64.TRYWAIT P0, [R7+URZ+0x16820], R10 ;  /* 0x0168200a070075a7 */ /* 0x000e24000800017f */
[----:B0-----:R-:W-:Y:S05]  /*b2f0*/  @!P0 BRA `(.L_x_73) ;  /* 0x0000003800888947 */ /* 0x001fea0003800000 */
.L_x_188:
[----:B------:R-:W-:-:S03]  /*b300*/  UMOV UR4, 0xffffffff ;  /* 0xffffffff00047882 */ /* 0x000fc60000000000 */
[----:B------:R-:W-:Y:S05]  /*b310*/  BRA.DIV UR4, `(.L_x_74) ;  /* 0x0000003a04947947 */ /* 0x000fea000b800000 */
[----:B------:R-:W1:Y:S02]  /*b320*/  S2R R3, SR_TID.X ;  /* 0x0000000000037919 */ /* 0x000e640000002100 */
[----:B-1----:R-:W-:-:S04]  /*b330*/  SHF.R.U32.HI R3, RZ, 0x5, R3 ;  /* 0x00000005ff037819 */ /* 0x002fc80000011603 */
[----:B------:R-:W-:-:S05]  /*b340*/  LOP3.LUT R3, R3, 0x3, RZ, 0xc0, !PT ;  /* 0x0000000303037812 */ /* 0x000fca00078ec0ff */
[----:B------:R1:W2:Y:S02]  /*b350*/  SHFL.IDX PT, R14, R3, RZ, 0x1f ;  /* 0x00001fff030e7589 */ /* 0x0002a400000e0000 */
.L_x_191:
[----:B--2---:R-:W-:-:S13]  /*b360*/  ISETP.NE.AND P0, PT, R14, RZ, PT ;  /* 0x000000ff0e00720c */ /* 0x004fda0003f05270 */
[----:B------:R-:W-:Y:S05]  /*b370*/  @P0 BRA `(.L_x_8) ;  /* 0x0000000000880947 */ /* 0x000fea0003800000 */
[----:B------:R-:W-:-:S03]  /*b380*/  UMOV UR4, 0xffffffff ;  /* 0xffffffff00047882 */ /* 0x000fc60000000000 */
[----:B------:R-:W-:Y:S05]  /*b390*/  BRA.DIV UR4, `(.L_x_75) ;  /* 0x0000003a04a87947 */ /* 0x000fea000b800000 */
[----:B------:R-:W-:-:S13]  /*b3a0*/  ELECT P6, URZ, PT ;  /* 0x00000000003f782f */ /* 0x000fda00038c0000 */
.L_x_194:
[----:B------:R-:W-:Y:S05]  /*b3b0*/  @!P6 BRA `(.L_x_8) ;  /* 0x000000000078e947 */ /* 0x000fea0003800000 */
[----:B------:R-:W-:-:S06]  /*b3c0*/  ULOP3.LUT UR4, UR41, 0x2, URZ, 0xfc, !UPT ;  /* 0x0000000229047892 */ /* 0x000fcc000f8efc3f */
[----:B-1----:R-:W-:-:S04]  /*b3d0*/  MOV R3, UR4 ;  /* 0x0000000400037c02 */ /* 0x002fc80008000f00 */
[----:B------:R-:W-:-:S13]  /*b3e0*/  ISETP.NE.AND P0, PT, R3, 0x3, PT ;  /* 0x000000030300780c */ /* 0x000fda0003f05270 */
[----:B------:R-:W-:Y:S05]  /*b3f0*/  @!P0 BRA `(.L_x_76) ;  /* 0x0000000000048947 */ /* 0x000fea0003800000 */
[----:B------:R-:W-:Y:S01]  /*b400*/  BPT.TRAP 0x1 ;  /* 0x000000040000795c */ /* 0x000fe20000300000 */
.L_x_76:
[----:B------:R-:W-:Y:S01]  /*b410*/  IMAD R5, R2, 0x8, R7 ;  /* 0x0000000802057824 */ /* 0x000fe200078e0207 */
[----:B------:R-:W-:Y:S01]  /*b420*/  SHF.L.U32 R4, R0, 0x1f, RZ ;  /* 0x0000001f00047819 */ /* 0x000fe200000006ff */
[----:B------:R-:W-:-:S03]  /*b430*/  VIADD R2, R2, 0x1 ;  /* 0x0000000102027836 */ /* 0x000fc60000000000 */
[----:B------:R-:W1:Y:S02]  /*b440*/  SYNCS.PHASECHK.TRANS64.TRYWAIT P1, [R5+URZ+0x16840], R4 ;  /* 0x01684004050075a7 */ /* 0x000e64000802017f */
[----:B------:R-:W-:-:S04]  /*b450*/  ISETP.NE.AND P2, PT, R2, 0x2, PT ;  /* 0x000000020200780c */ /* 0x000fc80003f45270 */
[----:B------:R-:W-:Y:S01]  /*b460*/  SEL R3, RZ, 0x1, P2 ;  /* 0x00000001ff037807 */ /* 0x000fe20001000000 */
[----:B-1----:R-:W-:Y:S08]  /*b470*/  @!P1 BRA `(.L_x_77) ;  /* 0x0000003800909947 */ /* 0x002ff00003800000 */
.L_x_195:
[----:B------:R-:W-:Y:S02]  /*b480*/  SEL R2, R2, RZ, P2 ;  /* 0x000000ff02027207 */ /* 0x000fe40001000000 */
[----:B------:R-:W-:Y:S01]  /*b490*/  LOP3.LUT R0, R0, R3, RZ, 0x3c, !PT ;  /* 0x0000000300007212 */ /* 0x000fe200078e3cff */
[----:B------:R-:W-:Y:S06]  /*b4a0*/  @!P0 BRA `(.L_x_78) ;  /* 0x0000000000048947 */ /* 0x000fec0003800000 */
[----:B------:R-:W-:Y:S01]  /*b4b0*/  BPT.TRAP 0x1 ;  /* 0x000000040000795c */ /* 0x000fe20000300000 */
.L_x_78:
[----:B------:R-:W-:Y:S02]  /*b4c0*/  LEA R3, R2, R7, 0x3 ;  /* 0x0000000702037211 */ /* 0x000fe400078e18ff */
[----:B------:R-:W-:-:S04]  /*b4d0*/  SHF.L.U32 R0, R0, 0x1f, RZ ;  /* 0x0000001f00007819 */ /* 0x000fc800000006ff */
[----:B------:R-:W2:Y:S02]  /*b4e0*/  SYNCS.PHASECHK.TRANS64.TRYWAIT P1, [R3+URZ+0x16840], R0 ;  /* 0x01684000030075a7 */ /* 0x000ea4000802017f */
[----:B--2---:R-:W-:Y:S05]  /*b4f0*/  @!P1 BRA `(.L_x_79) ;  /* 0x0000003800849947 */ /* 0x004fea0003800000 */
.L_x_196:
[----:B------:R-:W-:Y:S05]  /*b500*/  @!P0 BRA `(.L_x_80) ;  /* 0x0000000000048947 */ /* 0x000fea0003800000 */
[----:B------:R-:W-:Y:S01]  /*b510*/  BPT.TRAP 0x1 ;  /* 0x000000040000795c */ /* 0x000fe20000300000 */
.L_x_80:
[----:B------:R-:W3:Y:S02]  /*b520*/  SYNCS.PHASECHK.TRANS64.TRYWAIT P1, [R5+URZ+0x16860], R4 ;  /* 0x01686004050075a7 */ /* 0x000ee4000802017f */
[----:B---3--:R-:W-:Y:S05]  /*b530*/  @!P1 BRA `(.L_x_81) ;  /* 0x0000003800889947 */ /* 0x008fea0003800000 */
.L_x_197:
[----:B------:R-:W-:Y:S05]  /*b540*/  @!P0 BRA `(.L_x_82) ;  /* 0x0000000000048947 */ /* 0x000fea0003800000 */
[----:B------:R-:W-:Y:S01]  /*b550*/  BPT.TRAP 0x1 ;  /* 0x000000040000795c */ /* 0x000fe20000300000 */
.L_x_82:
[----:B----4-:R4:W0:Y:S02]  /*b560*/  SYNCS.PHASECHK.TRANS64.TRYWAIT P0, [R3+URZ+0x16860], R0 ;  /* 0x01686000030075a7 */ /* 0x010824000800017f */
[----:B0-----:R-:W-:Y:S05]  /*b570*/  @!P0 NANOSLEEP.SYNCS 0x989680 ;  /* 0x009896800000895d */ /* 0x001fea0003900000 */
[----:B------:R-:W0:Y:S02]  /*b580*/  @!P0 SYNCS.PHASECHK.TRANS64 P0, [R3+URZ+0x16860], R0 ;  /* 0x01686000030085a7 */ /* 0x000e24000800007f */
[----:B0-----:R-:W-:Y:S05]  /*b590*/  @!P0 BRA `(.L_x_82) ;  /* 0xfffffffc00f08947 */ /* 0x001fea000383ffff */
.L_x_8:
[----:B------:R-:W-:Y:S05]  /*b5a0*/  BSYNC B6 ;  /* 0x0000000000067941 */ /* 0x000fea0003800000 */
.L_x_5:
[----:B------:R-:W-:Y:S05]  /*b5b0*/  EXIT ;  /* 0x000000000000794d */ /* 0x000fea0003800000 */
.L_x_12:
[----:B0-----:R-:W-:-:S04]  /*b5c0*/  IMAD.U32 R3, RZ, RZ, UR40 ;  /* 0x00000028ff037e24 */ /* 0x001fc8000f8e00ff */
[----:B------:R0:W1:Y:S03]  /*b5d0*/  SYNCS.PHASECHK.TRANS64.TRYWAIT P0, [R3+URZ+0x16800], R2 ;  /* 0x01680002030075a7 */ /* 0x000066000800017f */
[----:B-1----:R-:W-:Y:S05]  /*b5e0*/  @!P0 NANOSLEEP.SYNCS 0x989680 ;  /* 0x009896800000895d */ /* 0x002fea0003900000 */
[----:B------:R-:W1:Y:S02]  /*b5f0*/  @!P0 SYNCS.PHASECHK.TRANS64 P0, [R3+URZ+0x16800], R2 ;  /* 0x01680002030085a7 */ /* 0x000e64000800007f */
[----:B-1----:R-:W-:Y:S05]  /*b600*/  @!P0 BRA `(.L_x_12) ;  /* 0xfffffffc00ec8947 */ /* 0x002fea000383ffff */
[----:B------:R-:W-:Y:S05]  /*b610*/  BRA `(.L_x_83) ;  /* 0xffffff5800cc7947 */ /* 0x000fea000383ffff */
.L_x_16:
[----:B0-----:R-:W-:-:S04]  /*b620*/  IMAD.U32 R3, RZ, RZ, UR40 ;  /* 0x00000028ff037e24 */ /* 0x001fc8000f8e00ff */
[----:B------:R0:W2:Y:S03]  /*b630*/  SYNCS.PHASECHK.TRANS64.TRYWAIT P1, [R3+URZ+0x16830], R2 ;  /* 0x01683002030075a7 */ /* 0x0000a6000802017f */
[----:B--2---:R-:W-:Y:S05]  /*b640*/  @!P1 NANOSLEEP.SYNCS 0x989680 ;  /* 0x009896800000995d */ /* 0x004fea0003900000 */
[----:B------:R-:W2:Y:S02]  /*b650*/  @!P1 SYNCS.PHASECHK.TRANS64 P1, [R3+URZ+0x16830], R2 ;  /* 0x01683002030095a7 */ /* 0x000ea4000802007f */
[----:B--2---:R-:W-:Y:S05]  /*b660*/  @!P1 BRA `(.L_x_16) ;  /* 0xfffffffc00ec9947 */ /* 0x004fea000383ffff */
[----:B------:R-:W-:Y:S05]  /*b670*/  BRA `(.L_x_15) ;  /* 0xffffff5800e87947 */ /* 0x000fea000383ffff */
.L_x_22:
[----:B-1----:R-:W-:-:S04]  /*b680*/  MOV R9, UR10 ;  /* 0x0000000a00097c02 */ /* 0x002fc80008000f00 */
[----:B------:R1:W2:Y:S03]  /*b690*/  SYNCS.PHASECHK.TRANS64.TRYWAIT P1, [R9+URZ+0x16830], R0 ;  /* 0x01683000090075a7 */ /* 0x0002a6000802017f */
[----:B--2---:R-:W-:Y:S05]  /*b6a0*/  @!P1 NANOSLEEP.SYNCS 0x989680 ;  /* 0x009896800000995d */ /* 0x004fea0003900000 */
[----:B------:R-:W2:Y:S02]  /*b6b0*/  @!P1 SYNCS.PHASECHK.TRANS64 P1, [R9+URZ+0x16830], R0 ;  /* 0x01683000090095a7 */ /* 0x000ea4000802007f */
[----:B--2---:R-:W-:Y:S05]  /*b6c0*/  @!P1 BRA `(.L_x_22) ;  /* 0xfffffffc00ec9947 */ /* 0x004fea000383ffff */
[----:B------:R-:W-:Y:S05]  /*b6d0*/  BRA `(.L_x_19) ;  /* 0xffffff8400147947 */ /* 0x000fea000383ffff */
.L_x_26:
[----:B-1----:R-:W-:-:S04]  /*b6e0*/  IMAD.U32 R9, RZ, RZ, UR10 ;  /* 0x0000000aff097e24 */ /* 0x002fc8000f8e00ff */
[----:B------:R1:W2:Y:S03]  /*b6f0*/  SYNCS.PHASECHK.TRANS64.TRYWAIT P1, [R9+URZ+0x16850], R8 ;  /* 0x01685008090075a7 */ /* 0x0002a6000802017f */
[----:B--2---:R-:W-:Y:S05]  /*b700*/  @!P1 NANOSLEEP.SYNCS 0x989680 ;  /* 0x009896800000995d */ /* 0x004fea0003900000 */
[----:B------:R-:W2:Y:S02]  /*b710*/  @!P1 SYNCS.PHASECHK.TRANS64 P1, [R9+URZ+0x16850], R8 ;  /* 0x01685008090095a7 */ /* 0x000ea4000802007f */
[----:B--2---:R-:W-:Y:S05]  /*b720*/  @!P1 BRA `(.L_x_26) ;  /* 0xfffffffc00ec9947 */ /* 0x004fea000383ffff */
[----:B------:R-:W-:Y:S05]  /*b730*/  BRA `(.L_x_23) ;  /* 0xffffff84009c7947 */ /* 0x000fea000383ffff */
.L_x_33:
[----:B-1----:R-:W-:-:S04]  /*b740*/  IMAD.U32 R3, RZ, RZ, UR5 ;  /* 0x00000005ff037e24 */ /* 0x002fc8000f8e00ff */
[----:B------:R1:W2:Y:S03]  /*b750*/  SYNCS.PHASECHK.TRANS64.TRYWAIT P1, [R3+URZ+0x16850], R2 ;  /* 0x01685002030075a7 */ /* 0x0002a6000802017f */
[----:B--2---:R-:W-:Y:S05]  /*b760*/  @!P1 NANOSLEEP.SYNCS 0x989680 ;  /* 0x009896800000995d */ /* 0x004fea0003900000 */
[----:B------:R-:W2:Y:S02]  /*b770*/  @!P1 SYNCS.PHASECHK.TRANS64 P1, [R3+URZ+0x16850], R2 ;  /* 0x01685002030095a7 */ /* 0x000ea4000802007f */
[----:B--2---:R-:W-:Y:S05]  /*b780*/  @!P1 BRA `(.L_x_33) ;  /* 0xfffffffc00ec9947 */ /* 0x004fea000383ffff */
[----:B------:R-:W-:Y:S05]  /*b790*/  BRA `(.L_x_32) ;  /* 0xffffffa800187947 */ /* 0x000fea000383ffff */
.L_x_45:
[----:B------:R-:W-:Y:S01]  /*b7a0*/  MOV R13, R17 ;  /* 0x00000011000d7202 */ /* 0x000fe20000000f00 */
[----:B------:R-:W-:Y:S01]  /*b7b0*/  IMAD.MOV.U32 R12, RZ, RZ, RZ ;  /* 0x000000ffff0c7224 */ /* 0x000fe200078e00ff */
[----:B------:R-:W-:Y:S01]  /*b7c0*/  MOV R15, 0xffffffff ;  /* 0xffffffff000f7802 */ /* 0x000fe20000000f00 */
[----:B------:R-:W-:-:S07]  /*b7d0*/  IMAD.MOV.U32 R11, RZ, RZ, 0x1f ;  /* 0x0000001fff0b7424 */ /* 0x000fce00078e00ff */
[----:B0----5:R-:W-:Y:S05]  /*b7e0*/  WARPSYNC.COLLECTIVE R15, `(.L_x_84) ;  /* 0x000000000f087348 */ /* 0x021fea0003c00000 */
[----:B------:R1:W2:Y:S02]  /*b7f0*/  SHFL.IDX P6, R14, R13, R12, R11 ;  /* 0x0000000c0d0e7389 */ /* 0x0002a400000c000b */
[----:B012--5:R-:W-:Y:S01]  /*b800*/  ENDCOLLECTIVE ;  /* 0x000000000000791b */ /* 0x027fe20003800000 */
.L_x_84:
[----:B------:R-:W-:Y:S05]  /*b810*/  BRA `(.L_x_85) ;  /* 0xffffffcc00907947 */ /* 0x000fea000383ffff */
.L_x_47:
[----:B0-----:R-:W-:-:S04]  /*b820*/  IMAD.U32 R2, RZ, RZ, UR45 ;  /* 0x0000002dff027e24 */ /* 0x001fc8000f8e00ff */
[----:B------:R0:W1:Y:S03]  /*b830*/  SYNCS.PHASECHK.TRANS64.TRYWAIT P0, [R2+URZ+0x16840], R9 ;  /* 0x01684009020075a7 */ /* 0x000066000800017f */
[----:B-1----:R-:W-:Y:S05]  /*b840*/  @!P0 NANOSLEEP.SYNCS 0x989680 ;  /* 0x009896800000895d */ /* 0x002fea0003900000 */
[----:B------:R-:W1:Y:S02]  /*b850*/  @!P0 SYNCS.PHASECHK.TRANS64 P0, [R2+URZ+0x16840], R9 ;  /* 0x01684009020085a7 */ /* 0x000e64000800007f */
[----:B-1----:R-:W-:Y:S05]  /*b860*/  @!P0 BRA `(.L_x_47) ;  /* 0xfffffffc00ec8947 */ /* 0x002fea000383ffff */
[----:B------:R-:W-:Y:S05]  /*b870*/  BRA `(.L_x_86) ;  /* 0xffffffd000187947 */ /* 0x000fea000383ffff */
.L_x_48:
[----:B------:R-:W-:Y:S01]  /*b880*/  BSSY B0, `(.L_x_87) ;  /* 0x0000008000007945 */ /* 0x000fe20003800000 */
[----:B------:R-:W-:Y:S01]  /*b890*/  IMAD.MOV.U32 R13, RZ, RZ, R4 ;  /* 0x000000ffff0d7224 */ /* 0x000fe200078e0004 */
[----:B------:R-:W-:Y:S01]  /*b8a0*/  MOV R12, RZ ;  /* 0x000000ff000c7202 */ /* 0x000fe20000000f00 */
[----:B------:R-:W-:Y:S02]  /*b8b0*/  IMAD.MOV.U32 R11, RZ, RZ, 0x181f ;  /* 0x0000181fff0b7424 */ /* 0x000fe400078e00ff */
[----:B------:R-:W-:-:S07]  /*b8c0*/  IMAD.MOV.U32 R15, RZ, RZ, -0x1 ;  /* 0xffffffffff0f7424 */ /* 0x000fce00078e00ff */
[----:B------:R-:W-:Y:S05]  /*b8d0*/  WARPSYNC.COLLECTIVE R15, `(.L_x_88) ;  /* 0x000000000f087348 */ /* 0x000fea0003c00000 */
[----:B------:R0:W1:Y:S02]  /*b8e0*/  SHFL.IDX P6, R14, R13, R12, R11 ;  /* 0x0000000c0d0e7389 */ /* 0x00006400000c000b */
[----:B01----:R-:W-:Y:S01]  /*b8f0*/  ENDCOLLECTIVE ;  /* 0x000000000000791b */ /* 0x003fe20003800000 */
.L_x_88:
[----:B------:R-:W-:Y:S05]  /*b900*/  BSYNC B0 ;  /* 0x0000000000007941 */ /* 0x000fea0003800000 */
.L_x_87:
[----:B------:R-:W-:Y:S01]  /*b910*/  IMAD.MOV.U32 R13, RZ, RZ, R0 ;  /* 0x000000ffff0d7224 */ /* 0x000fe200078e0000 */
[----:B------:R-:W-:Y:S01]  /*b920*/  MOV R11, 0x181f ;  /* 0x0000181f000b7802 */ /* 0x000fe20000000f00 */
[----:B------:R-:W-:Y:S01]  /*b930*/  IMAD.MOV.U32 R12, RZ, RZ, RZ ;  /* 0x000000ffff0c7224 */ /* 0x000fe200078e00ff */
[----:B------:R-:W-:Y:S01]  /*b940*/  MOV R2, R14 ;  /* 0x0000000e00027202 */ /* 0x000fe20000000f00 */
[----:B------:R-:W-:Y:S01]  /*b950*/  IMAD.MOV.U32 R15, RZ, RZ, -0x1 ;  /* 0xffffffffff0f7424 */ /* 0x000fe200078e00ff */
[----:B------:R-:W-:-:S07]  /*b960*/  @P0 LEA R9, R22, UR45, 0x1 ;  /* 0x0000002d16090c11 */ /* 0x000fce000f8e08ff */
[----:B------:R-:W-:Y:S05]  /*b970*/  WARPSYNC.COLLECTIVE R15, `(.L_x_89) ;  /* 0x000000000f087348 */ /* 0x000fea0003c00000 */
[----:B------:R0:W1:Y:S02]  /*b980*/  SHFL.IDX P6, R14, R13, R12, R11 ;  /* 0x0000000c0d0e7389 */ /* 0x00006400000c000b */
[----:B01----:R-:W-:Y:S01]  /*b990*/  ENDCOLLECTIVE ;  /* 0x000000000000791b */ /* 0x003fe20003800000 */
.L_x_89:
[----:B------:R-:W-:Y:S02]  /*b9a0*/  IMAD.MOV.U32 R13, RZ, RZ, R4 ;  /* 0x000000ffff0d7224 */ /* 0x000fe400078e0004 */
[----:B------:R-:W-:Y:S01]  /*b9b0*/  IMAD.MOV.U32 R12, RZ, RZ, 0x1 ;  /* 0x00000001ff0c7424 */ /* 0x000fe200078e00ff */
[----:B------:R-:W-:-:S05]  /*b9c0*/  @P0 LEA R14, P1, R16, R14, 0x1 ;  /* 0x0000000e100e0211 */ /* 0x000fca00078208ff */
[----:B------:R-:W-:Y:S01]  /*b9d0*/  @P0 IMAD.X R3, RZ, RZ, R2, P1 ;  /* 0x000000ffff030224 */ /* 0x000fe200008e0602 */
[----:B------:R-:W-:-:S07]  /*b9e0*/  @P0 MOV R2, R14 ;  /* 0x0000000e00020202 */ /* 0x000fce0000000f00 */
[----:B------:R-:W-:Y:S05]  /*b9f0*/  WARPSYNC.COLLECTIVE R15, `(.L_x_90) ;  /* 0x000000000f087348 */ /* 0x000fea0003c00000 */
[----:B------:R0:W1:Y:S02]  /*ba00*/  SHFL.IDX P6, R14, R13, R12, R11 ;  /* 0x0000000c0d0e7389 */ /* 0x00006400000c000b */
[----:B01----:R-:W-:Y:S01]  /*ba10*/  ENDCOLLECTIVE ;  /* 0x000000000000791b */ /* 0x003fe20003800000 */
.L_x_90:
[C---:B------:R-:W-:Y:S01]  /*ba20*/  ISETP.GE.AND P1, PT, R5.reuse, 0x21, PT ;  /* 0x000000210500780c */ /* 0x040fe20003f26270 */
[----:B------:R-:W-:Y:S01]  /*ba30*/  @!PT LDS RZ, [RZ] ;  /* 0x00000000fffff984 */ /* 0x000fe20000000800 */
[----:B------:R-:W-:Y:S01]  /*ba40*/  @!PT LDS RZ, [RZ] ;  /* 0x00000000fffff984 */ /* 0x000fe20000000800 */
[----:B------:R-:W-:Y:S01]  /*ba50*/  @!PT LDS RZ, [RZ] ;  /* 0x00000000fffff984 */ /* 0x000fe20000000800 */
[----:B------:R0:W-:Y:S01]  /*ba60*/  @P0 LDGSTS.E.BYPASS.LTC128B.128 [R9+0xe400], desc[UR38][R2.64], !P3 ;  /* 0x0e40000002090fae */ /* 0x0001e2000d901d66 */
[----:B------:R-:W-:Y:S01]  /*ba70*/  ISETP.GE.AND P0, PT, R5, 0x11, PT ;  /* 0x000000110500780c */ /* 0x000fe20003f06270 */
[----:B------:R-:W-:-:S12]  /*ba80*/  IMAD.MOV.U32 R13, RZ, RZ, R0 ;  /* 0x000000ffff0d7224 */ /* 0x000fd800078e0000 */
[----:B------:R-:W-:Y:S02]  /*ba90*/  @P0 LEA R25, R22, UR45, 0x1 ;  /* 0x0000002d16190c11 */ /* 0x000fe4000f8e08ff */
[----:B0-----:R-:W-:-:S07]  /*baa0*/  MOV R7, R14 ;  /* 0x0000000e00077202 */ /* 0x001fce0000000f00 */
[----:B------:R-:W-:Y:S05]  /*bab0*/  WARPSYNC.COLLECTIVE R15, `(.L_x_91) ;  /* 0x000000000f087348 */ /* 0x000fea0003c00000 */
[----:B------:R0:W1:Y:S02]  /*bac0*/  SHFL.IDX P6, R14, R13, R12, R11 ;  /* 0x0000000c0d0e7389 */ /* 0x00006400000c000b */
[----:B01----:R-:W-:Y:S01]  /*bad0*/  ENDCOLLECTIVE ;  /* 0x000000000000791b */ /* 0x003fe20003800000 */
.L_x_91:
[----:B------:R-:W-:Y:S01]  /*bae0*/  MOV R13, R4 ;  /* 0x00000004000d7202 */ /* 0x000fe20000000f00 */
[----:B------:R-:W-:Y:S01]  /*baf0*/  IMAD.MOV.U32 R12, RZ, RZ, 0x2 ;  /* 0x00000002ff0c7424 */ /* 0x000fe200078e00ff */
[----:B------:R-:W-:-:S13]  /*bb00*/  @P0 LEA R2, P2, R16, R14, 0x1 ;  /* 0x0000000e10020211 */ /* 0x000fda00078408ff */
[----:B------:R-:W-:Y:S05]  /*bb10*/  WARPSYNC.COLLECTIVE R15, `(.L_x_92) ;  /* 0x000000000f087348 */ /* 0x000fea0003c00000 */
[----:B------:R0:W1:Y:S02]  /*bb20*/  SHFL.IDX P6, R14, R13, R12, R11 ;  /* 0x0000000c0d0e7389 */ /* 0x00006400000c000b */
[----:B01----:R-:W-:Y:S01]  /*bb30*/  ENDCOLLECTIVE ;  /* 0x000000000000791b */ /* 0x003fe20003800000 */
.L_x_92:
[----:B------:R-:W-:-:S05]  /*bb40*/  @P0 IMAD.X R3, RZ, RZ, R7, P2 ;  /* 0x000000ffff030224 */ /* 0x000fca00010e0607 */
[----:B------:R-:W-:Y:S01]  /*bb50*/  @!PT LDS RZ, [RZ] ;  /* 0x00000000fffff984 */ /* 0x000fe20000000800 */
[----:B------:R-:W-:Y:S01]  /*bb60*/  @!PT LDS RZ, [RZ] ;  /* 0x00000000fffff984 */ /* 0x000fe20000000800 */
[----:B------:R-:W-:Y:S01]  /*bb70*/  @!PT LDS RZ, [RZ] ;  /* 0x00000000fffff984 */ /* 0x000fe20000000800 */
[----:B------:R0:W-:Y:S01]  /*bb80*/  @P0 LDGSTS.E.BYPASS.LTC128B.128 [R25+0xec00], desc[UR38][R2.64], !P3 ;  /* 0x0ec0000002190fae */ /* 0x0001e2000d901d66 */
[----:B------:R-:W-:Y:S01]  /*bb90*/  MOV R13, R0 ;  /* 0x00000000000d7202 */ /* 0x000fe20000000f00 */
[----:B------:R-:W-:-:S07]  /*bba0*/  IMAD.MOV.U32 R6, RZ, RZ, R14 ;  /* 0x000000ffff067224 */ /* 0x000fce00078e000e */
[----:B0-----:R-:W-:Y:S05]  /*bbb0*/  WARPSYNC.COLLECTIVE R15, `(.L_x_93) ;  /* 0x000000000f087348 */ /* 0x001fea0003c00000 */
[----:B------:R1:W2:Y:S02]  /*bbc0*/  SHFL.IDX P6, R14, R13, R12, R11 ;  /* 0x0000000c0d0e7389 */ /* 0x0002a400000c000b */
[----:B012---:R-:W-:Y:S01]  /*bbd0*/  ENDCOLLECTIVE ;  /* 0x000000000000791b */ /* 0x007fe20003800000 */
.L_x_93:
[----:B------:R-:W-:Y:S01]  /*bbe0*/  MOV R13, R4 ;  /* 0x00000004000d7202 */ /* 0x000fe20000000f00 */
[----:B------:R-:W-:Y:S02]  /*bbf0*/  IMAD.MOV.U32 R12, RZ, RZ, 0x3 ;  /* 0x00000003ff0c7424 */ /* 0x000fe400078e00ff */
[----:B------:R-:W-:-:S07]  /*bc00*/  IMAD.MOV.U32 R21, RZ, RZ, R14 ;  /* 0x000000ffff157224 */ /* 0x000fce00078e000e */
[----:B------:R-:W-:Y:S05]  /*bc10*/  WARPSYNC.COLLECTIVE R15, `(.L_x_94) ;  /* 0x000000000f087348 */ /* 0x000fea0003c00000 */
[----:B------:R0:W1:Y:S02]  /*bc20*/  SHFL.IDX P6, R14, R13, R12, R11 ;  /* 0x0000000c0d0e7389 */ /* 0x00006400000c000b */
[----:B01----:R-:W-:Y:S01]  /*bc30*/  ENDCOLLECTIVE ;  /* 0x000000000000791b */ /* 0x003fe20003800000 */
.L_x_94:
[----:B------:R-:W-:Y:S02]  /*bc40*/  @P1 LEA R2, P0, R16, R21, 0x1 ;  /* 0x0000001510021211 */ /* 0x000fe400078008ff */
[----:B------:R-:W-:-:S03]  /*bc50*/  @P1 LEA R21, R22, UR45, 0x1 ;  /* 0x0000002d16151c11 */ /* 0x000fc6000f8e08ff */
[----:B------:R-:W-:Y:S01]  /*bc60*/  @P1 IMAD.X R3, RZ, RZ, R6, P0 ;  /* 0x000000ffff031224 */ /* 0x000fe200000e0606 */
[----:B------:R-:W-:-:S04]  /*bc70*/  ISETP.GE.AND P0, PT, R5, 0x31, PT ;  /* 0x000000310500780c */ /* 0x000fc80003f06270 */
[----:B------:R-:W-:Y:S01]  /*bc80*/  @!PT LDS RZ, [RZ] ;  /* 0x00000000fffff984 */ /* 0x000fe20000000800 */
[----:B------:R-:W-:Y:S01]  /*bc90*/  @!PT LDS RZ, [RZ] ;  /* 0x00000000fffff984 */ /* 0x000fe20000000800 */
[----:B------:R-:W-:Y:S01]  /*bca0*/  @!PT LDS RZ, [RZ] ;  /* 0x00000000fffff984 */ /* 0x000fe20000000800 */
[----:B------:R0:W-:Y:S01]  /*bcb0*/  @P1 LDGSTS.E.BYPASS.LTC128B.128 [R21+0xf400], desc[UR38][R2.64], !P3 ;  /* 0x0f40000002151fae */ /* 0x0001e2000d901d66 */
[----:B------:R-:W-:Y:S02]  /*bcc0*/  MOV R13, R0 ;  /* 0x00000000000d7202 */ /* 0x000fe40000000f00 */
[----:B------:R-:W-:-:S06]  /*bcd0*/  ISETP.GE.AND P1, PT, R5, 0x41, PT ;  /* 0x000000410500780c */ /* 0x000fcc0003f26270 */
[----:B------:R-:W-:Y:S01]  /*bce0*/  @P0 LEA R25, R22, UR45, 0x1 ;  /* 0x0000002d16190c11 */ /* 0x000fe2000f8e08ff */
[----:B------:R-:W-:-:S07]  /*bcf0*/  IMAD.MOV.U32 R7, RZ, RZ, R14 ;  /* 0x000000ffff077224 */ /* 0x000fce00078e000e */
[----:B0-----:R-:W-:Y:S05]  /*bd00*/  WARPSYNC.COLLECTIVE R15, `(.L_x_95) ;  /* 0x000000000f087348 */ /* 0x001fea0003c00000 */
[----:B------:R1:W2:Y:S02]  /*bd10*/  SHFL.IDX P6, R14, R13, R12, R11 ;  /* 0x0000000c0d0e7389 */ /* 0x0002a400000c000b */
[----:B012---:R-:W-:Y:S01]  /*bd20*/  ENDCOLLECTIVE ;  /* 0x000000000000791b */ /* 0x007fe20003800000 */
.L_x_95:
[----:B------:R-:W-:Y:S01]  /*bd30*/  @P1 LEA R21, R22, UR45, 0x1 ;  /* 0x0000002d16151c11 */ /* 0x000fe2000f8e08ff */
[----:B------:R-:W-:Y:S01]  /*bd40*/  IMAD.MOV.U32 R13, RZ, RZ, R4 ;  /* 0x000000ffff0d7224 */ /* 0x000fe200078e0004 */
[----:B------:R-:W-:Y:S02]  /*bd50*/  MOV R12, 0x4 ;  /* 0x00000004000c7802 */ /* 0x000fe40000000f00 */
[----:B------:R-:W-:-:S13]  /*bd60*/  @P0 LEA R2, P2, R16, R14, 0x1 ;  /* 0x0000000e10020211 */ /* 0x000fda00078408ff */
[----:B------:R-:W-:Y:S05]  /*bd70*/  WARPSYNC.COLLECTIVE R15, `(.L_x_96) ;  /* 0x000000000f087348 */ /* 0x000fea0003c00000 */
[----:B------:R0:W1:Y:S02]  /*bd80*/  SHFL.IDX P6, R14, R13, R12, R11 ;  /* 0x0000000c0d0e7389 */ /* 0x00006400000c000b */
[----:B01----:R-:W-:Y:S01]  /*bd90*/  ENDCOLLECTIVE ;  /* 0x000000000000791b */ /* 0x003fe20003800000 */
.L_x_96:
[----:B------:R-:W-:-:S05]  /*bda0*/  @P0 IMAD.X R3, RZ, RZ, R7, P2 ;  /* 0x000000ffff030224 */ /* 0x000fca00010e0607 */
[----:B------:R-:W-:Y:S01]  /*bdb0*/  @!PT LDS RZ, [RZ] ;  /* 0x00000000fffff984 */ /* 0x000fe20000000800 */
[----:B------:R-:W-:Y:S01]  /*bdc0*/  @!PT LDS RZ, [RZ] ;  /* 0x00000000fffff984 */ /* 0x000fe20000000800 */
[----:B------:R-:W-:Y:S01]  /*bdd0*/  @!PT LDS RZ, [RZ] ;  /* 0x00000000fffff984 */ /* 0x000fe20000000800 */
[----:B------:R0:W-:Y:S01]  /*bde0*/  @P0 LDGSTS.E.BYPASS.LTC128B.128 [R25+0xfc00], desc[UR38][R2.64], !P3 ;  /* 0x0fc0000002190fae */ /* 0x0001e2000d901d66 */
[----:B------:R-:W-:Y:S02]  /*bdf0*/  IMAD.MOV.U32 R13, RZ, RZ, R0 ;  /* 0x000000ffff0d7224 */ /* 0x000fe400078e0000 */
[----:B------:R-:W-:-:S07]  /*be00*/  IMAD.MOV.U32 R6, RZ, RZ, R14 ;  /* 0x000000ffff067224 */ /* 0x000fce00078e000e */
[----:B0-----:R-:W-:Y:S05]  /*be10*/  WARPSYNC.COLLECTIVE R15, `(.L_x_97) ;  /* 0x000000000f087348 */ /* 0x001fea0003c00000 */
[----:B------:R1:W2:Y:S02]  /*be20*/  SHFL.IDX P6, R14, R13, R12, R11 ;  /* 0x0000000c0d0e7389 */ /* 0x0002a400000c000b */
[----:B012---:R-:W-:Y:S01]  /*be30*/  ENDCOLLECTIVE ;  /* 0x000000000000791b */ /* 0x007fe20003800000 */
.L_x_97:
[----:B------:R-:W-:Y:S01]  /*be40*/  IMAD.MOV.U32 R13, RZ, RZ, R4 ;  /* 0x000000ffff0d7224 */ /* 0x000fe200078e0004 */
[----:B------:R-:W-:Y:S02]  /*be50*/  MOV R12, 0x5 ;  /* 0x00000005000c7802 */ /* 0x000fe40000000f00 */
[----:B------:R-:W-:-:S07]  /*be60*/  MOV R9, R14 ;  /* 0x0000000e00097202 */ /* 0x000fce0000000f00 */
[----:B------:R-:W-:Y:S05]  /*be70*/  WARPSYNC.COLLECTIVE R15, `(.L_x_98) ;  /* 0x000000000f087348 */ /* 0x000fea0003c00000 */
[----:B------:R0:W1:Y:S02]  /*be80*/  SHFL.IDX P6, R14, R13, R12, R11 ;  /* 0x0000000c0d0e7389 */ /* 0x00006400000c000b */
[----:B01----:R-:W-:Y:S01]  /*be90*/  ENDCOLLECTIVE ;  /* 0x000000000000791b */ /* 0x003fe20003800000 */
.L_x_98:
[----:B------:R-:W-:-:S05]  /*bea0*/  @P1 LEA R2, P0, R16, R9, 0x1 ;  /* 0x0000000910021211 */ /* 0x000fca00078008ff */
[----:B------:R-:W-:Y:S01]  /*beb0*/  @P1 IMAD.X R3, RZ, RZ, R6, P0 ;  /* 0x000000ffff031224 */ /* 0x000fe200000e0606 */
[----:B------:R-:W-:-:S04]  /*bec0*/  ISETP.GE.AND P0, PT, R5, 0x51, PT ;  /* 0x000000510500780c */ /* 0x000fc80003f06270 */
[----:B------:R-:W-:Y:S01]  /*bed0*/  @!PT LDS RZ, [RZ] ;  /* 0x00000000fffff984 */ /* 0x000fe20000000800 */
[----:B------:R-:W-:Y:S01]  /*bee0*/  @!PT LDS RZ, [RZ] ;  /* 0x00000000fffff984 */ /* 0x000fe20000000800 */
[----:B------:R-:W-:Y:S01]  /*bef0*/  @!PT LDS RZ, [RZ] ;  /* 0x00000000fffff984 */ /* 0x000fe20000000800 */
[----:B------:R0:W-:Y:S01]  /*bf00*/  @P1 LDGSTS.E.BYPASS.LTC128B.128 [R21+0x10400], desc[UR38][R2.64], !P3 ;  /* 0x1040000002151fae */ /* 0x0001e2000d901d66 */
[----:B------:R-:W-:Y:S01]  /*bf10*/  ISETP.GE.AND P1, PT, R5, 0x61, PT ;  /* 0x000000610500780c */ /* 0x000fe20003f26270 */
[----:B------:R-:W-:Y:S02]  /*bf20*/  IMAD.MOV.U32 R13, RZ, RZ, R0 ;  /* 0x000000ffff0d7224 */ /* 0x000fe400078e0000 */
[----:B------:R-:W-:-:S10]  /*bf30*/  IMAD.MOV.U32 R7, RZ, RZ, R14 ;  /* 0x000000ffff077224 */ /* 0x000fd400078e000e */
[----:B0-----:R-:W-:Y:S05]  /*bf40*/  WARPSYNC.COLLECTIVE R15, `(.L_x_99) ;  /* 0x000000000f087348 */ /* 0x001fea0003c00000 */
[----:B------:R1:W2:Y:S02]  /*bf50*/  SHFL.IDX P6, R14, R13, R12, R11 ;  /* 0x0000000c0d0e7389 */ /* 0x0002a400000c000b */
[----:B012---:R-:W-:Y:S01]  /*bf60*/  ENDCOLLECTIVE ;  /* 0x000000000000791b */ /* 0x007fe20003800000 */
.L_x_99:
[----:B------:R-:W-:Y:S02]  /*bf70*/  IMAD.MOV.U32 R13, RZ, RZ, R4 ;  /* 0x000000ffff0d7224 */ /* 0x000fe400078e0004 */
[----:B------:R-:W-:Y:S01]  /*bf80*/  IMAD.MOV.U32 R12, RZ, RZ, 0x6 ;  /* 0x00000006ff0c7424 */ /* 0x000fe200078e00ff */
[----:B------:R-:W-:-:S13]  /*bf90*/  @P0 LEA R2, P2, R16, R14, 0x1 ;  /* 0x0000000e10020211 */ /* 0x000fda00078408ff */
[----:B------:R-:W-:Y:S05]  /*bfa0*/  WARPSYNC.COLLECTIVE R15, `(.L_x_100) ;  /* 0x000000000f087348 */ /* 0x000fea0003c00000 */
[----:B------:R0:W1:Y:S02]  /*bfb0*/  SHFL.IDX P6, R14, R13, R12, R11 ;  /* 0x0000000c0d0e7389 */ /* 0x00006400000c000b */
[----:B01----:R-:W-:Y:S01]  /*bfc0*/  ENDCOLLECTIVE ;  /* 0x000000000000791b */ /* 0x003fe20003800000 */
.L_x_100:
[----:B------:R-:W-:Y:S02]  /*bfd0*/  @P0 IADD3.X R3, RZ, R7, RZ, P2, !PT ;  /* 0x00000007ff030210 */ /* 0x000fe400017fe4ff */
[----:B------:R-:W-:-:S05]  /*bfe0*/  @P0 LEA R7, R22, UR45, 0x1 ;  /* 0x0000002d16070c11 */ /* 0x000fca000f8e08ff */
[----:B------:R-:W-:Y:S01]  /*bff0*/  @!PT LDS RZ, [RZ] ;  /* 0x00000000fffff984 */ /* 0x000fe20000000800 */
[----:B------:R-:W-:Y:S01]  /*c000*/  @!PT LDS RZ, [RZ] ;  /* 0x00000000fffff984 */ /* 0x000fe20000000800 */
[----:B------:R-:W-:Y:S01]  /*c010*/  @!PT LDS RZ, [RZ] ;  /* 0x00000000fffff984 */ /* 0x000fe20000000800 */
[----:B------:R0:W-:Y:S01]  /*c020*/  @P0 LDGSTS.E.BYPASS.LTC128B.128 [R7+0x10c00], desc[UR38][R2.64], !P3 ;  /* 0x10c0000002070fae */ /* 0x0001e2000d901d66 */
[----:B------:R-:W-:Y:S01]  /*c030*/  IMAD.MOV.U32 R13, RZ, RZ, R0 ;  /* 0x000000ffff0d7224 */ /* 0x000fe200078e0000 */
[----:B------:R-:W-:-:S07]  /*c040*/  MOV R6, R14 ;  /* 0x0000000e00067202 */ /* 0x000fce0000000f00 */
[----:B0-----:R-:W-:Y:S05]  /*c050*/  WARPSYNC.COLLECTIVE R15, `(.L_x_101) ;  /* 0x000000000f087348 */ /* 0x001fea0003c00000 */
[----:B------:R1:W2:Y:S02]  /*c060*/  SHFL.IDX P6, R14, R13, R12, R11 ;  /* 0x0000000c0d0e7389 */ /* 0x0002a400000c000b */
[----:B012---:R-:W-:Y:S01]  /*c070*/  ENDCOLLECTIVE ;  /* 0x000000000000791b */ /* 0x007fe20003800000 */
.L_x_101:
[----:B------:R-:W-:Y:S02]  /*c080*/  IMAD.MOV.U32 R13, RZ, RZ, R4 ;  /* 0x000000ffff0d7224 */ /* 0x000fe400078e0004 */
[----:B------:R-:W-:Y:S02]  /*c090*/  IMAD.MOV.U32 R12, RZ, RZ, 0x7 ;  /* 0x00000007ff0c7424 */ /* 0x000fe400078e00ff */
[----:B------:R-:W-:-:S07]  /*c0a0*/  IMAD.MOV.U32 R9, RZ, RZ, R14 ;  /* 0x000000ffff097224 */ /* 0x000fce00078e000e */
[----:B------:R-:W-:Y:S05]  /*c0b0*/  WARPSYNC.COLLECTIVE R15, `(.L_x_102) ;  /* 0x000000000f087348 */ /* 0x000fea0003c00000 */
[----:B------:R0:W1:Y:S02]  /*c0c0*/  SHFL.IDX P6, R14, R13, R12, R11 ;  /* 0x0000000c0d0e7389 */ /* 0x00006400000c000b */
[----:B01----:R-:W-:Y:S01]  /*c0d0*/  ENDCOLLECTIVE ;  /* 0x000000000000791b */ /* 0x003fe20003800000 */
.L_x_102:
[----:B------:R-:W-:Y:S02]  /*c0e0*/  @P1 LEA R2, P0, R16, R9, 0x1 ;  /* 0x0000000910021211 */ /* 0x000fe400078008ff */
[----:B------:R-:W-:Y:S02]  /*c0f0*/  @P1 LEA R9, R22, UR45, 0x1 ;  /* 0x0000002d16091c11 */ /* 0x000fe4000f8e08ff */
[----:B------:R-:W-:-:S05]  /*c100*/  @P1 IADD3.X R3, RZ, R6, RZ, P0, !PT ;  /* 0x00000006ff031210 */ /* 0x000fca00007fe4ff */
        /* <DEDUP_REMOVED lines=9> */
.L_x_103:
[----:B------:R-:W-:Y:S05]  /*c1a0*/  BRA `(.L_x_104) ;  /* 0xffffffcc00287947 */ /* 0x000fea000383ffff */
.L_x_51:
[----:B------:R-:W-:Y:S01]  /*c1b0*/  IMAD.MOV.U32 R13, RZ, RZ, R8 ;  /* 0x000000ffff0d7224 */ /* 0x000fe200078e0008 */
[----:B------:R-:W-:Y:S01]  /*c1c0*/  MOV R12, RZ ;  /* 0x000000ff000c7202 */ /* 0x000fe20000000f00 */
[----:B------:R-:W-:Y:S02]  /*c1d0*/  IMAD.MOV.U32 R11, RZ, RZ, 0x181f ;  /* 0x0000181fff0b7424 */ /* 0x000fe400078e00ff */
[----:B------:R-:W-:Y:S02]  /*c1e0*/  IMAD.MOV.U32 R15, RZ, RZ, -0x1 ;  /* 0xffffffffff0f7424 */ /* 0x000fe400078e00ff */
[----:B------:R-:W-:-:S07]  /*c1f0*/  IMAD R6, R24, 0xc0, R20 ;  /* 0x000000c018067824 */ /* 0x000fce00078e0214 */
[----:B------:R-:W-:Y:S05]  /*c200*/  WARPSYNC.COLLECTIVE R15, `(.L_x_105) ;  /* 0x000000000f087348 */ /* 0x000fea0003c00000 */
[----:B------:R0:W1:Y:S02]  /*c210*/  SHFL.IDX P6, R14, R13, R12, R11 ;  /* 0x0000000c0d0e7389 */ /* 0x00006400000c000b */
[----:B01----:R-:W-:Y:S01]  /*c220*/  ENDCOLLECTIVE ;  /* 0x000000000000791b */ /* 0x003fe20003800000 */
.L_x_105:
[----:B------:R-:W-:Y:S01]  /*c230*/  IMAD.MOV.U32 R13, RZ, RZ, R5 ;  /* 0x000000ffff0d7224 */ /* 0x000fe200078e0005 */
[----:B------:R-:W-:-:S07]  /*c240*/  MOV R2, R14 ;  /* 0x0000000e00027202 */ /* 0x000fce0000000f00 */
[----:B------:R-:W-:Y:S05]  /*c250*/  WARPSYNC.COLLECTIVE R15, `(.L_x_106) ;  /* 0x000000000f087348 */ /* 0x000fea0003c00000 */
[----:B------:R0:W1:Y:S02]  /*c260*/  SHFL.IDX P6, R14, R13, R12, R11 ;  /* 0x0000000c0d0e7389 */ /* 0x00006400000c000b */
[----:B01----:R-:W-:Y:S01]  /*c270*/  ENDCOLLECTIVE ;  /* 0x000000000000791b */ /* 0x003fe20003800000 */
.L_x_106:
[----:B------:R-:W-:Y:S02]  /*c280*/  ULDC UR4, c[0x0][0x288] ;  /* 0x0000a20000047ab9 */ /* 0x000fe40000000800 */
[----:B------:R-:W-:Y:S02]  /*c290*/  IMAD R4, R9, UR4, RZ ;  /* 0x0000000409047c24 */ /* 0x000fe4000f8e02ff */
[----:B------:R-:W-:-:S03]  /*c2a0*/  VIADD R9, R6, 0x10 ;  /* 0x0000001006097836 */ /* 0x000fc60000000000 */
[----:B------:R-:W-:Y:S01]  /*c2b0*/  ISETP.GE.AND P1, PT, R6, R4, PT ;  /* 0x000000040600720c */ /* 0x000fe20003f26270 */
[----:B------:R-:W-:Y:S01]  /*c2c0*/  IMAD.MOV.U32 R13, RZ, RZ, R8 ;  /* 0x000000ffff0d7224 */ /* 0x000fe200078e0008 */
[----:B------:R-:W-:-:S11]  /*c2d0*/  MOV R12, 0x1 ;  /* 0x00000001000c7802 */ /* 0x000fd60000000f00 */
[----:B------:R-:W-:Y:S02]  /*c2e0*/  @!P1 LEA R25, R22, UR45, 0x1 ;  /* 0x0000002d16199c11 */ /* 0x000fe4000f8e08ff */
[----:B------:R-:W-:-:S05]  /*c2f0*/  @!P1 LEA R14, P2, R16, R14, 0x1 ;  /* 0x0000000e100e9211 */ /* 0x000fca00078408ff */
[----:B------:R-:W-:Y:S01]  /*c300*/  @!P1 IMAD.X R3, RZ, RZ, R2, P2 ;  /* 0x000000ffff039224 */ /* 0x000fe200010e0602 */
[----:B------:R-:W-:-:S07]  /*c310*/  @!P1 MOV R2, R14 ;  /* 0x0000000e00029202 */ /* 0x000fce0000000f00 */
[----:B------:R-:W-:Y:S05]  /*c320*/  WARPSYNC.COLLECTIVE R15, `(.L_x_107) ;  /* 0x000000000f087348 */ /* 0x000fea0003c00000 */
[----:B------:R0:W1:Y:S02]  /*c330*/  SHFL.IDX P6, R14, R13, R12, R11 ;  /* 0x0000000c0d0e7389 */ /* 0x00006400000c000b */
[----:B01----:R-:W-:Y:S01]  /*c340*/  ENDCOLLECTIVE ;  /* 0x000000000000791b */ /* 0x003fe20003800000 */
.L_x_107:
[----:B------:R-:W-:Y:S01]  /*c350*/  @!PT LDS RZ, [RZ] ;  /* 0x00000000fffff984 */ /* 0x000fe20000000800 */
[----:B------:R-:W-:Y:S01]  /*c360*/  @!PT LDS RZ, [RZ] ;  /* 0x00000000fffff984 */ /* 0x000fe20000000800 */
[----:B------:R-:W-:Y:S01]  /*c370*/  @!PT LDS RZ, [RZ] ;  /* 0x00000000fffff984 */ /* 0x000fe20000000800 */
[----:B------:R0:W-:Y:S01]  /*c380*/  @!P1 LDGSTS.E.BYPASS.LTC128B.128 [R25+0x8400], desc[UR38][R2.64], !P0 ;  /* 0x0840000002199fae */ /* 0x0001e2000c101d66 */
[----:B------:R-:W-:Y:S01]  /*c390*/  ISETP.GE.AND P1, PT, R9, R4, PT ;  /* 0x000000040900720c */ /* 0x000fe20003f26270 */
[----:B------:R-:W-:Y:S02]  /*c3a0*/  VIADD R9, R6, 0x20 ;  /* 0x0000002006097836 */ /* 0x000fe40000000000 */
[----:B------:R-:W-:-:S10]  /*c3b0*/  IMAD.MOV.U32 R13, RZ, RZ, R5 ;  /* 0x000000ffff0d7224 */ /* 0x000fd400078e0005 */
[----:B0-----:R-:W-:Y:S01]  /*c3c0*/  @!P1 LEA R25, R22, UR45, 0x1 ;  /* 0x0000002d16199c11 */ /* 0x001fe2000f8e08ff */
[----:B------:R-:W-:-:S07]  /*c3d0*/  IMAD.MOV.U32 R10, RZ, RZ, R14 ;  /* 0x000000ffff0a7224 */ /* 0x000fce00078e000e */
[----:B------:R-:W-:Y:S05]  /*c3e0*/  WARPSYNC.COLLECTIVE R15, `(.L_x_108) ;  /* 0x000000000f087348 */ /* 0x000fea0003c00000 */
[----:B------:R0:W1:Y:S02]  /*c3f0*/  SHFL.IDX P6, R14, R13, R12, R11 ;  /* 0x0000000c0d0e7389 */ /* 0x00006400000c000b */
[----:B01----:R-:W-:Y:S01]  /*c400*/  ENDCOLLECTIVE ;  /* 0x000000000000791b */ /* 0x003fe20003800000 */
.L_x_108:
[----:B------:R-:W-:Y:S01]  /*c410*/  MOV R13, R8 ;  /* 0x00000008000d7202 */ /* 0x000fe20000000f00 */
[----:B------:R-:W-:Y:S01]  /*c420*/  IMAD.MOV.U32 R12, RZ, RZ, 0x2 ;  /* 0x00000002ff0c7424 */ /* 0x000fe200078e00ff */
[----:B------:R-:W-:-:S07]  /*c430*/  MOV R21, R14 ;  /* 0x0000000e00157202 */ /* 0x000fce0000000f00 */
[----:B------:R-:W-:Y:S05]  /*c440*/  WARPSYNC.COLLECTIVE R15, `(.L_x_109) ;  /* 0x000000000f087348 */ /* 0x000fea0003c00000 */
[----:B------:R0:W1:Y:S02]  /*c450*/  SHFL.IDX P6, R14, R13, R12, R11 ;  /* 0x0000000c0d0e7389 */ /* 0x00006400000c000b */
[----:B01----:R-:W-:Y:S01]  /*c460*/  ENDCOLLECTIVE ;  /* 0x000000000000791b */ /* 0x003fe20003800000 */
.L_x_109:
[----:B------:R-:W-:-:S05]  /*c470*/  @!P1 LEA R2, P2, R16, R21, 0x1 ;  /* 0x0000001510029211 */ /* 0x000fca00078408ff */
[----:B------:R-:W-:-:S05]  /*c480*/  @!P1 IMAD.X R3, RZ, RZ, R10, P2 ;  /* 0x000000ffff039224 */ /* 0x000fca00010e060a */
[----:B------:R-:W-:Y:S01]  /*c490*/  @!PT LDS RZ, [RZ] ;  /* 0x00000000fffff984 */ /* 0x000fe20000000800 */
[----:B------:R-:W-:Y:S01]  /*c4a0*/  @!PT LDS RZ, [RZ] ;  /* 0x00000000fffff984 */ /* 0x000fe20000000800 */
[----:B------:R-:W-:Y:S01]  /*c4b0*/  @!PT LDS RZ, [RZ] ;  /* 0x00000000fffff984 */ /* 0x000fe20000000800 */
[----:B------:R0:W-:Y:S01]  /*c4c0*/  @!P1 LDGSTS.E.BYPASS.LTC128B.128 [R25+0x8c00], desc[UR38][R2.64], !P0 ;  /* 0x08c0000002199fae */ /* 0x0001e2000c101d66 */
[----:B------:R-:W-:Y:S02]  /*c4d0*/  ISETP.GE.AND P1, PT, R9, R4, PT ;  /* 0x000000040900720c */ /* 0x000fe40003f26270 */
[----:B------:R-:W-:Y:S01]  /*c4e0*/  MOV R13, R5 ;  /* 0x00000005000d7202 */ /* 0x000fe20000000f00 */
[----:B------:R-:W-:-:S10]  /*c4f0*/  IMAD.MOV.U32 R9, RZ, RZ, R14 ;  /* 0x000000ffff097224 */ /* 0x000fd400078e000e */
[----:B0-----:R-:W-:Y:S05]  /*c500*/  WARPSYNC.COLLECTIVE R15, `(.L_x_110) ;  /* 0x000000000f087348 */ /* 0x001fea0003c00000 */
[----:B------:R1:W2:Y:S02]  /*c510*/  SHFL.IDX P6, R14, R13, R12, R11 ;  /* 0x0000000c0d0e7389 */ /* 0x0002a400000c000b */
[----:B012---:R-:W-:Y:S01]  /*c520*/  ENDCOLLECTIVE ;  /* 0x000000000000791b */ /* 0x007fe20003800000 */
.L_x_110:
[----:B------:R-:W-:Y:S02]  /*c530*/  @!P1 LEA R20, R22, UR45, 0x1 ;  /* 0x0000002d16149c11 */ /* 0x000fe4000f8e08ff */
[----:B------:R-:W-:Y:S01]  /*c540*/  MOV R13, R8 ;  /* 0x00000008000d7202 */ /* 0x000fe20000000f00 */
[----:B------:R-:W-:Y:S01]  /*c550*/  IMAD.MOV.U32 R12, RZ, RZ, 0x3 ;  /* 0x00000003ff0c7424 */ /* 0x000fe200078e00ff */
[----:B------:R-:W-:-:S13]  /*c560*/  @!P1 LEA R2, P2, R16, R14, 0x1 ;  /* 0x0000000e10029211 */ /* 0x000fda00078408ff */
[----:B------:R-:W-:Y:S05]  /*c570*/  WARPSYNC.COLLECTIVE R15, `(.L_x_111) ;  /* 0x000000000f087348 */ /* 0x000fea0003c00000 */
[----:B------:R0:W1:Y:S02]  /*c580*/  SHFL.IDX P6, R14, R13, R12, R11 ;  /* 0x0000000c0d0e7389 */ /* 0x00006400000c000b */
[----:B01----:R-:W-:Y:S01]  /*c590*/  ENDCOLLECTIVE ;  /* 0x000000000000791b */ /* 0x003fe20003800000 */
.L_x_111:
[----:B------:R-:W-:Y:S02]  /*c5a0*/  @!P1 IMAD.X R3, RZ, RZ, R9, P2 ;  /* 0x000000ffff039224 */ /* 0x000fe400010e0609 */
[----:B------:R-:W-:-:S03]  /*c5b0*/  VIADD R9, R6, 0x30 ;  /* 0x0000003006097836 */ /* 0x000fc60000000000 */
[----:B------:R-:W-:Y:S01]  /*c5c0*/  @!PT LDS RZ, [RZ] ;  /* 0x00000000fffff984 */ /* 0x000fe20000000800 */
[----:B------:R-:W-:Y:S01]  /*c5d0*/  @!PT LDS RZ, [RZ] ;  /* 0x00000000fffff984 */ /* 0x000fe20000000800 */
[----:B------:R-:W-:Y:S01]  /*c5e0*/  @!PT LDS RZ, [RZ] ;  /* 0x00000000fffff984 */ /* 0x000fe20000000800 */
[----:B------:R0:W-:Y:S02]  /*c5f0*/  @!P1 LDGSTS.E.BYPASS.LTC128B.128 [R20+0x9400], desc[UR38][R2.64], !P0 ;  /* 0x0940000002149fae */ /* 0x0001e4000c101d66 */
[----:B------:R-:W-:Y:S02]  /*c600*/  ISETP.GE.AND P1, PT, R9, R4, PT ;  /* 0x000000040900720c */ /* 0x000fe40003f26270 */
[----:B------:R-:W-:Y:S02]  /*c610*/  IADD3 R9, R6, 0x40, RZ ;  /* 0x0000004006097810 */ /* 0x000fe40007ffe0ff */
[----:B------:R-:W-:-:S09]  /*c620*/  MOV R13, R5 ;  /* 0x00000005000d7202 */ /* 0x000fd20000000f00 */
[----:B------:R-:W-:Y:S01]  /*c630*/  @!P1 LEA R25, R22, UR45, 0x1 ;  /* 0x0000002d16199c11 */ /* 0x000fe2000f8e08ff */
[----:B0-----:R-:W-:-:S07]  /*c640*/  IMAD.MOV.U32 R10, RZ, RZ, R14 ;  /* 0x000000ffff0a7224 */ /* 0x001fce00078e000e */
[----:B------:R-:W-:Y:S05]  /*c650*/  WARPSYNC.COLLECTIVE R15, `(.L_x_112) ;  /* 0x000000000f087348 */ /* 0x000fea0003c00000 */
[----:B------:R0:W1:Y:S02]  /*c660*/  SHFL.IDX P6, R14, R13, R12, R11 ;  /* 0x0000000c0d0e7389 */ /* 0x00006400000c000b */
[----:B01----:R-:W-:Y:S01]  /*c670*/  ENDCOLLECTIVE ;  /* 0x000000000000791b */ /* 0x003fe20003800000 */
.L_x_112:
[----:B------:R-:W-:Y:S02]  /*c680*/  IMAD.MOV.U32 R13, RZ, RZ, R8 ;  /* 0x000000ffff0d7224 */ /* 0x000fe400078e0008 */
[----:B------:R-:W-:Y:S02]  /*c690*/  IMAD.MOV.U32 R12, RZ, RZ, 0x4 ;  /* 0x00000004ff0c7424 */ /* 0x000fe400078e00ff */
[----:B------:R-:W-:-:S07]  /*c6a0*/  IMAD.MOV.U32 R21, RZ, RZ, R14 ;  /* 0x000000ffff157224 */ /* 0x000fce00078e000e */
[----:B------:R-:W-:Y:S05]  /*c6b0*/  WARPSYNC.COLLECTIVE R15, `(.L_x_113) ;  /* 0x000000000f087348 */ /* 0x000fea0003c00000 */
[----:B------:R0:W1:Y:S02]  /*c6c0*/  SHFL.IDX P6, R14, R13, R12, R11 ;  /* 0x0000000c0d0e7389 */ /* 0x00006400000c000b */
[----:B01----:R-:W-:Y:S01]  /*c6d0*/  ENDCOLLECTIVE ;  /* 0x000000000000791b */ /* 0x003fe20003800000 */
.L_x_113:
[----:B------:R-:W-:-:S05]  /*c6e0*/  @!P1 LEA R2, P2, R16, R21, 0x1 ;  /* 0x0000001510029211 */ /* 0x000fca00078408ff */
[----:B------:R-:W-:-:S05]  /*c6f0*/  @!P1 IMAD.X R3, RZ, RZ, R10, P2 ;  /* 0x000000ffff039224 */ /* 0x000fca00010e060a */
[----:B------:R-:W-:Y:S01]  /*c700*/  @!PT LDS RZ, [RZ] ;  /* 0x00000000fffff984 */ /* 0x000fe20000000800 */
[----:B------:R-:W-:Y:S01]  /*c710*/  @!PT LDS RZ, [RZ] ;  /* 0x00000000fffff984 */ /* 0x000fe20000000800 */
[----:B------:R-:W-:Y:S01]  /*c720*/  @!PT LDS RZ, [RZ] ;  /* 0x00000000fffff984 */ /* 0x000fe20000000800 */
[----:B------:R0:W-:Y:S01]  /*c730*/  @!P1 LDGSTS.E.BYPASS.LTC128B.128 [R25+0x9c00], desc[UR38][R2.64], !P0 ;  /* 0x09c0000002199fae */ /* 0x0001e2000c101d66 */
[----:B------:R-:W-:Y:S01]  /*c740*/  IMAD.MOV.U32 R13, RZ, RZ, R5 ;  /* 0x000000ffff0d7224 */ /* 0x000fe200078e0005 */
[----:B------:R-:W-:Y:S02]  /*c750*/  ISETP.GE.AND P1, PT, R9, R4, PT ;  /* 0x000000040900720c */ /* 0x000fe40003f26270 */
[----:B------:R-:W-:-:S11]  /*c760*/  MOV R9, R14 ;  /* 0x0000000e00097202 */ /* 0x000fd60000000f00 */
[----:B0-----:R-:W-:Y:S05]  /*c770*/  WARPSYNC.COLLECTIVE R15, `(.L_x_114) ;  /* 0x000000000f087348 */ /* 0x001fea0003c00000 */
[----:B------:R1:W2:Y:S02]  /*c780*/  SHFL.IDX P6, R14, R13, R12, R11 ;  /* 0x0000000c0d0e7389 */ /* 0x0002a400000c000b */
[----:B012---:R-:W-:Y:S01]  /*c790*/  ENDCOLLECTIVE ;  /* 0x000000000000791b */ /* 0x007fe20003800000 */
.L_x_114:
[----:B------:R-:W-:Y:S01]  /*c7a0*/  @!P1 LEA R20, R22, UR45, 0x1 ;  /* 0x0000002d16149c11 */ /* 0x000fe2000f8e08ff */
[----:B------:R-:W-:Y:S02]  /*c7b0*/  IMAD.MOV.U32 R13, RZ, RZ, R8 ;  /* 0x000000ffff0d7224 */ /* 0x000fe400078e0008 */
[----:B------:R-:W-:Y:S01]  /*c7c0*/  IMAD.MOV.U32 R12, RZ, RZ, 0x5 ;  /* 0x00000005ff0c7424 */ /* 0x000fe200078e00ff */
[----:B------:R-:W-:-:S13]  /*c7d0*/  @!P1 LEA R2, P2, R16, R14, 0x1 ;  /* 0x0000000e10029211 */ /* 0x000fda00078408ff */
[----:B------:R-:W-:Y:S05]  /*c7e0*/  WARPSYNC.COLLECTIVE R15, `(.L_x_115) ;  /* 0x000000000f087348 */ /* 0x000fea0003c00000 */
[----:B------:R0:W1:Y:S02]  /*c7f0*/  SHFL.IDX P6, R14, R13, R12, R11 ;  /* 0x0000000c0d0e7389 */ /* 0x00006400000c000b */
[----:B01----:R-:W-:Y:S01]  /*c800*/  ENDCOLLECTIVE ;  /* 0x000000000000791b */ /* 0x003fe20003800000 */
.L_x_115:
[----:B------:R-:W-:Y:S01]  /*c810*/  @!P1 IMAD.X R3, RZ, RZ, R9, P2 ;  /* 0x000000ffff039224 */ /* 0x000fe200010e0609 */
[----:B------:R-:W-:-:S04]  /*c820*/  IADD3 R9, R6, 0x50, RZ ;  /* 0x0000005006097810 */ /* 0x000fc80007ffe0ff */
[----:B------:R-:W-:Y:S01]  /*c830*/  @!PT LDS RZ, [RZ] ;  /* 0x00000000fffff984 */ /* 0x000fe20000000800 */
[----:B------:R-:W-:Y:S01]  /*c840*/  @!PT LDS RZ, [RZ] ;  /* 0x00000000fffff984 */ /* 0x000fe20000000800 */
[----:B------:R-:W-:Y:S01]  /*c850*/  @!PT LDS RZ, [RZ] ;  /* 0x00000000fffff984 */ /* 0x000fe20000000800 */
[----:B------:R0:W-:Y:S01]  /*c860*/  @!P1 LDGSTS.E.BYPASS.LTC128B.128 [R20+0xa400], desc[UR38][R2.64], !P0 ;  /* 0x0a40000002149fae */ /* 0x0001e2000c101d66 */
[----:B------:R-:W-:Y:S01]  /*c870*/  ISETP.GE.AND P1, PT, R9, R4, PT ;  /* 0x000000040900720c */ /* 0x000fe20003f26270 */
[----:B------:R-:W-:Y:S02]  /*c880*/  VIADD R9, R6, 0x60 ;  /* 0x0000006006097836 */ /* 0x000fe40000000000 */
[----:B------:R-:W-:-:S10]  /*c890*/  IMAD.MOV.U32 R13, RZ, RZ, R5 ;  /* 0x000000ffff0d7224 */ /* 0x000fd400078e0005 */
[----:B------:R-:W-:Y:S02]  /*c8a0*/  @!P1 LEA R25, R22, UR45, 0x1 ;  /* 0x0000002d16199c11 */ /* 0x000fe4000f8e08ff */
[----:B0-----:R-:W-:-:S07]  /*c8b0*/  MOV R10, R14 ;  /* 0x0000000e000a7202 */ /* 0x001fce0000000f00 */
[----:B------:R-:W-:Y:S05]  /*c8c0*/  WARPSYNC.COLLECTIVE R15, `(.L_x_116) ;  /* 0x000000000f087348 */ /* 0x000fea0003c00000 */
[----:B------:R0:W1:Y:S02]  /*c8d0*/  SHFL.IDX P6, R14, R13, R12, R11 ;  /* 0x0000000c0d0e7389 */ /* 0x00006400000c000b */
[----:B01----:R-:W-:Y:S01]  /*c8e0*/  ENDCOLLECTIVE ;  /* 0x000000000000791b */ /* 0x003fe20003800000 */
.L_x_116:
[----:B------:R-:W-:Y:S01]  /*c8f0*/  IMAD.MOV.U32 R13, RZ, RZ, R8 ;  /* 0x000000ffff0d7224 */ /* 0x000fe200078e0008 */
[----:B------:R-:W-:Y:S01]  /*c900*/  MOV R12, 0x6 ;  /* 0x00000006000c7802 */ /* 0x000fe20000000f00 */
[----:B------:R-:W-:-:S07]  /*c910*/  IMAD.MOV.U32 R21, RZ, RZ, R14 ;  /* 0x000000ffff157224 */ /* 0x000fce00078e000e */
[----:B------:R-:W-:Y:S05]  /*c920*/  WARPSYNC.COLLECTIVE R15, `(.L_x_117) ;  /* 0x000000000f087348 */ /* 0x000fea0003c00000 */
[----:B------:R0:W1:Y:S02]  /*c930*/  SHFL.IDX P6, R14, R13, R12, R11 ;  /* 0x0000000c0d0e7389 */ /* 0x00006400000c000b */
[----:B01----:R-:W-:Y:S01]  /*c940*/  ENDCOLLECTIVE ;  /* 0x000000000000791b */ /* 0x003fe20003800000 */
.L_x_117:
[----:B------:R-:W-:-:S04]  /*c950*/  @!P1 LEA R2, P2, R16, R21, 0x1 ;  /* 0x0000001510029211 */ /* 0x000fc800078408ff */
[----:B------:R-:W-:-:S05]  /*c960*/  @!P1 IADD3.X R3, RZ, R10, RZ, P2, !PT ;  /* 0x0000000aff039210 */ /* 0x000fca00017fe4ff */
[----:B------:R-:W-:Y:S01]  /*c970*/  @!PT LDS RZ, [RZ] ;  /* 0x00000000fffff984 */ /* 0x000fe20000000800 */
[----:B------:R-:W-:Y:S01]  /*c980*/  @!PT LDS RZ, [RZ] ;  /* 0x00000000fffff984 */ /* 0x000fe20000000800 */
[----:B------:R-:W-:Y:S01]  /*c990*/  @!PT LDS RZ, [RZ] ;  /* 0x00000000fffff984 */ /* 0x000fe20000000800 */
[----:B------:R0:W-:Y:S01]  /*c9a0*/  @!P1 LDGSTS.E.BYPASS.LTC128B.128 [R25+0xac00], desc[UR38][R2.64], !P0 ;  /* 0x0ac0000002199fae */ /* 0x0001e2000c101d66 */
[----:B------:R-:W-:Y:S01]  /*c9b0*/  ISETP.GE.AND P1, PT, R9, R4, PT ;  /* 0x000000040900720c */ /* 0x000fe20003f26270 */
[----:B------:R-:W-:Y:S02]  /*c9c0*/  IMAD.MOV.U32 R13, RZ, RZ, R5 ;  /* 0x000000ffff0d7224 */ /* 0x000fe400078e0005 */
[----:B------:R-:W-:-:S10]  /*c9d0*/  IMAD.MOV.U32 R9, RZ, RZ, R14 ;  /* 0x000000ffff097224 */ /* 0x000fd400078e000e */
[----:B0-----:R-:W-:Y:S05]  /*c9e0*/  WARPSYNC.COLLECTIVE R15, `(.L_x_118) ;  /* 0x000000000f087348 */ /* 0x001fea0003c00000 */
[----:B------:R1:W2:Y:S02]  /*c9f0*/  SHFL.IDX P6, R14, R13, R12, R11 ;  /* 0x0000000c0d0e7389 */ /* 0x0002a400000c000b */
[----:B012---:R-:W-:Y:S01]  /*ca00*/  ENDCOLLECTIVE ;  /* 0x000000000000791b */ /* 0x007fe20003800000 */
.L_x_118:
[----:B------:R-:W-:Y:S01]  /*ca10*/  @!P1 LEA R10, R22, UR45, 0x1 ;  /* 0x0000002d160a9c11 */ /* 0x000fe2000f8e08ff */
[----:B------:R-:W-:Y:S02]  /*ca20*/  IMAD.MOV.U32 R13, RZ, RZ, R8 ;  /* 0x000000ffff0d7224 */ /* 0x000fe400078e0008 */
[----:B------:R-:W-:Y:S01]  /*ca30*/  IMAD.MOV.U32 R12, RZ, RZ, 0x7 ;  /* 0x00000007ff0c7424 */ /* 0x000fe200078e00ff */
[----:B------:R-:W-:-:S13]  /*ca40*/  @!P1 LEA R2, P2, R16, R14, 0x1 ;  /* 0x0000000e10029211 */ /* 0x000fda00078408ff */
[----:B------:R-:W-:Y:S05]  /*ca50*/  WARPSYNC.COLLECTIVE R15, `(.L_x_119) ;  /* 0x000000000f087348 */ /* 0x000fea0003c00000 */
[----:B------:R0:W1:Y:S02]  /*ca60*/  SHFL.IDX P6, R14, R13, R12, R11 ;  /* 0x0000000c0d0e7389 */ /* 0x00006400000c000b */
[----:B01----:R-:W-:Y:S01]  /*ca70*/  ENDCOLLECTIVE ;  /* 0x000000000000791b */ /* 0x003fe20003800000 */
.L_x_119:
[----:B------:R-:W-:-:S05]  /*ca80*/  @!P1 IADD3.X R3, RZ, R9, RZ, P2, !PT ;  /* 0x00000009ff039210 */ /* 0x000fca00017fe4ff */
[----:B------:R-:W-:Y:S01]  /*ca90*/  @!PT LDS RZ, [RZ] ;  /* 0x00000000fffff984 */ /* 0x000fe20000000800 */
[----:B------:R-:W-:Y:S01]  /*caa0*/  @!PT LDS RZ, [RZ] ;  /* 0x00000000fffff984 */ /* 0x000fe20000000800 */
[----:B------:R-:W-:Y:S01]  /*cab0*/  @!PT LDS RZ, [RZ] ;  /* 0x00000000fffff984 */ /* 0x000fe20000000800 */
[----:B------:R0:W-:Y:S01]  /*cac0*/  @!P1 LDGSTS.E.BYPASS.LTC128B.128 [R10+0xb400], desc[UR38][R2.64], !P0 ;  /* 0x0b400000020a9fae */ /* 0x0001e2000c101d66 */
[----:B------:R-:W-:Y:S02]  /*cad0*/  IMAD.MOV.U32 R13, RZ, RZ, R5 ;  /* 0x000000ffff0d7224 */ /* 0x000fe400078e0005 */
[C---:B------:R-:W-:Y:S02]  /*cae0*/  VIADD R5, R6.reuse, 0x80 ;  /* 0x0000008006057836 */ /* 0x040fe40000000000 */
[----:B0-----:R-:W-:Y:S01]  /*caf0*/  VIADD R3, R6, 0x70 ;  /* 0x0000007006037836 */ /* 0x001fe20000000000 */
[----:B------:R-:W-:-:S07]  /*cb00*/  MOV R8, R14 ;  /* 0x0000000e00087202 */ /* 0x000fce0000000f00 */
[----:B------:R-:W-:Y:S05]  /*cb10*/  WARPSYNC.COLLECTIVE R15, `(.L_x_120) ;  /* 0x000000000f087348 */ /* 0x000fea0003c00000 */
[----:B------:R0:W1:Y:S02]  /*cb20*/  SHFL.IDX P6, R14, R13, R12, R11 ;  /* 0x0000000c0d0e7389 */ /* 0x00006400000c000b */
[----:B01----:R-:W-:Y:S01]  /*cb30*/  ENDCOLLECTIVE ;  /* 0x000000000000791b */ /* 0x003fe20003800000 */
.L_x_120:
[----:B------:R-:W-:Y:S01]  /*cb40*/  ISETP.GE.AND P1, PT, R3, R4, PT ;  /* 0x000000040300720c */ /* 0x000fe20003f26270 */
[----:B------:R-:W-:Y:S01]  /*cb50*/  IMAD.MOV.U32 R13, RZ, RZ, R7 ;  /* 0x000000ffff0d7224 */ /* 0x000fe200078e0007 */
[----:B------:R-:W-:-:S11]  /*cb60*/  MOV R12, RZ ;  /* 0x000000ff000c7202 */ /* 0x000fd60000000f00 */
[----:B------:R-:W-:Y:S02]  /*cb70*/  @!P1 LEA R25, R22, UR45, 0x1 ;  /* 0x0000002d16199c11 */ /* 0x000fe4000f8e08ff */
[----:B------:R-:W-:-:S13]  /*cb80*/  @!P1 LEA R2, P2, R16, R14, 0x1 ;  /* 0x0000000e10029211 */ /* 0x000fda00078408ff */
[----:B------:R-:W-:Y:S05]  /*cb90*/  WARPSYNC.COLLECTIVE R15, `(.L_x_121) ;  /* 0x000000000f087348 */ /* 0x000fea0003c00000 */
[----:B------:R0:W1:Y:S02]  /*cba0*/  SHFL.IDX P6, R14, R13, R12, R11 ;  /* 0x0000000c0d0e7389 */ /* 0x00006400000c000b */
[----:B01----:R-:W-:Y:S01]  /*cbb0*/  ENDCOLLECTIVE ;  /* 0x000000000000791b */ /* 0x003fe20003800000 */
.L_x_121:
[----:B------:R-:W-:-:S05]  /*cbc0*/  @!P1 IADD3.X R3, RZ, R8, RZ, P2, !PT ;  /* 0x00000008ff039210 */ /* 0x000fca00017fe4ff */
[----:B------:R-:W-:Y:S01]  /*cbd0*/  @!PT LDS RZ, [RZ] ;  /* 0x00000000fffff984 */ /* 0x000fe20000000800 */
[----:B------:R-:W-:Y:S01]  /*cbe0*/  @!PT LDS RZ, [RZ] ;  /* 0x00000000fffff984 */ /* 0x000fe20000000800 */
[----:B------:R-:W-:Y:S01]  /*cbf0*/  @!PT LDS RZ, [RZ] ;  /* 0x00000000fffff984 */ /* 0x000fe20000000800 */
[----:B------:R0:W-:Y:S01]  /*cc00*/  @!P1 LDGSTS.E.BYPASS.LTC128B.128 [R25+0xbc00], desc[UR38][R2.64], !P0 ;  /* 0x0bc0000002199fae */ /* 0x0001e2000c101d66 */
[----:B------:R-:W-:Y:S01]  /*cc10*/  ISETP.GE.AND P1, PT, R5, R4, PT ;  /* 0x000000040500720c */ /* 0x000fe20003f26270 */
[----:B------:R-:W-:Y:S02]  /*cc20*/  VIADD R5, R6, 0x90 ;  /* 0x0000009006057836 */ /* 0x000fe40000000000 */
[----:B------:R-:W-:Y:S02]  /*cc30*/  IMAD.MOV.U32 R13, RZ, RZ, R0 ;  /* 0x000000ffff0d7224 */ /* 0x000fe400078e0000 */
[----:B------:R-:W-:-:S08]  /*cc40*/  IMAD.MOV.U32 R9, RZ, RZ, R14 ;  /* 0x000000ffff097224 */ /* 0x000fd000078e000e */
[----:B0-----:R-:W-:Y:S05]  /*cc50*/  WARPSYNC.COLLECTIVE R15, `(.L_x_122) ;  /* 0x000000000f087348 */ /* 0x001fea0003c00000 */
[----:B------:R1:W2:Y:S02]  /*cc60*/  SHFL.IDX P6, R14, R13, R12, R11 ;  /* 0x0000000c0d0e7389 */ /* 0x0002a400000c000b */
[----:B012---:R-:W-:Y:S01]  /*cc70*/  ENDCOLLECTIVE ;  /* 0x000000000000791b */ /* 0x007fe20003800000 */
.L_x_122:
[----:B------:R-:W-:Y:S01]  /*cc80*/  MOV R13, R7 ;  /* 0x00000007000d7202 */ /* 0x000fe20000000f00 */
[----:B------:R-:W-:Y:S01]  /*cc90*/  IMAD.MOV.U32 R12, RZ, RZ, 0x1 ;  /* 0x00000001ff0c7424 */ /* 0x000fe200078e00ff */
[----:B------:R-:W-:-:S07]  /*cca0*/  MOV R21, R14 ;  /* 0x0000000e00157202 */ /* 0x000fce0000000f00 */
[----:B------:R-:W-:Y:S05]  /*ccb0*/  WARPSYNC.COLLECTIVE R15, `(.L_x_123) ;  /* 0x000000000f087348 */ /* 0x000fea0003c00000 */
[----:B------:R0:W1:Y:S02]  /*ccc0*/  SHFL.IDX P6, R14, R13, R12, R11 ;  /* 0x0000000c0d0e7389 */ /* 0x00006400000c000b */
[----:B01----:R-:W-:Y:S01]  /*ccd0*/  ENDCOLLECTIVE ;  /* 0x000000000000791b */ /* 0x003fe20003800000 */
.L_x_123:
[----:B------:R-:W-:Y:S02]  /*cce0*/  @!P1 LEA R2, P2, R16, R21, 0x1 ;  /* 0x0000001510029211 */ /* 0x000fe400078408ff */
[----:B------:R-:W-:-:S03]  /*ccf0*/  @!P1 LEA R21, R22, UR45, 0x1 ;  /* 0x0000002d16159c11 */ /* 0x000fc6000f8e08ff */
        /* <DEDUP_REMOVED lines=11> */
.L_x_124:
[----:B------:R-:W-:Y:S01]  /*cdb0*/  MOV R13, R7 ;  /* 0x00000007000d7202 */ /* 0x000fe20000000f00 */
[----:B------:R-:W-:Y:S02]  /*cdc0*/  IMAD.MOV.U32 R12, RZ, RZ, 0x2 ;  /* 0x00000002ff0c7424 */ /* 0x000fe400078e00ff */
[----:B------:R-:W-:-:S07]  /*cdd0*/  IMAD.MOV.U32 R9, RZ, RZ, R14 ;  /* 0x000000ffff097224 */ /* 0x000fce00078e000e */
[----:B------:R-:W-:Y:S05]  /*cde0*/  WARPSYNC.COLLECTIVE R15, `(.L_x_125) ;  /* 0x000000000f087348 */ /* 0x000fea0003c00000 */
[----:B------:R0:W1:Y:S02]  /*cdf0*/  SHFL.IDX P6, R14, R13, R12, R11 ;  /* 0x0000000c0d0e7389 */ /* 0x00006400000c000b */
[----:B01----:R-:W-:Y:S01]  /*ce00*/  ENDCOLLECTIVE ;  /* 0x000000000000791b */ /* 0x003fe20003800000 */
.L_x_125:
[----:B------:R-:W-:Y:S02]  /*ce10*/  @!P1 LEA R2, P2, R16, R9, 0x1 ;  /* 0x0000000910029211 */ /* 0x000fe400078408ff */
[----:B------:R-:W-:-:S03]  /*ce20*/  @!P1 LEA R9, R22, UR45, 0x1 ;  /* 0x0000002d16099c11 */ /* 0x000fc6000f8e08ff */
[----:B------:R-:W-:-:S05]  /*ce30*/  @!P1 IMAD.X R3, RZ, RZ, R8, P2 ;  /* 0x000000ffff039224 */ /* 0x000fca00010e0608 */
[----:B------:R-:W-:Y:S01]  /*ce40*/  @!PT LDS RZ, [RZ] ;  /* 0x00000000fffff984 */ /* 0x000fe20000000800 */
[----:B------:R-:W-:Y:S01]  /*ce50*/  @!PT LDS RZ, [RZ] ;  /* 0x00000000fffff984 */ /* 0x000fe20000000800 */
[----:B------:R-:W-:Y:S01]  /*ce60*/  @!PT LDS RZ, [RZ] ;  /* 0x00000000fffff984 */ /* 0x000fe20000000800 */
[----:B------:R0:W-:Y:S01]  /*ce70*/  @!P1 LDGSTS.E.BYPASS.LTC128B.128 [R9+0xcc00], desc[UR38][R2.64], !P0 ;  /* 0x0cc0000002099fae */ /* 0x0001e2000c101d66 */
[----:B------:R-:W-:Y:S01]  /*ce80*/  MOV R13, R0 ;  /* 0x00000000000d7202 */ /* 0x000fe20000000f00 */
[----:B------:R-:W-:-:S07]  /*ce90*/  IMAD.MOV.U32 R5, RZ, RZ, R14 ;  /* 0x000000ffff057224 */ /* 0x000fce00078e000e */
[----:B0-----:R-:W-:Y:S05]  /*cea0*/  WARPSYNC.COLLECTIVE R15, `(.L_x_126) ;  /* 0x000000000f087348 */ /* 0x001fea0003c00000 */
[----:B------:R1:W2:Y:S02]  /*ceb0*/  SHFL.IDX P6, R14, R13, R12, R11 ;  /* 0x0000000c0d0e7389 */ /* 0x0002a400000c000b */
[----:B012---:R-:W-:Y:S01]  /*cec0*/  ENDCOLLECTIVE ;  /* 0x000000000000791b */ /* 0x007fe20003800000 */
.L_x_126:
[----:B------:R-:W-:-:S05]  /*ced0*/  VIADD R3, R6, 0xa0 ;  /* 0x000000a006037836 */ /* 0x000fca0000000000 */
[----:B------:R-:W-:Y:S02]  /*cee0*/  ISETP.GE.AND P1, PT, R3, R4, PT ;  /* 0x000000040300720c */ /* 0x000fe40003f26270 */
[----:B------:R-:W-:Y:S01]  /*cef0*/  MOV R13, R7 ;  /* 0x00000007000d7202 */ /* 0x000fe20000000f00 */
[----:B------:R-:W-:-:S10]  /*cf00*/  IMAD.MOV.U32 R12, RZ, RZ, 0x3 ;  /* 0x00000003ff0c7424 */ /* 0x000fd400078e00ff */
[----:B------:R-:W-:-:S13]  /*cf10*/  @!P1 LEA R2, P2, R16, R14, 0x1 ;  /* 0x0000000e10029211 */ /* 0x000fda00078408ff */
[----:B------:R-:W-:Y:S05]  /*cf20*/  WARPSYNC.COLLECTIVE R15, `(.L_x_127) ;  /* 0x000000000f087348 */ /* 0x000fea0003c00000 */
[----:B------:R0:W1:Y:S02]  /*cf30*/  SHFL.IDX P6, R14, R13, R12, R11 ;  /* 0x0000000c0d0e7389 */ /* 0x00006400000c000b */
[----:B01----:R-:W-:Y:S01]  /*cf40*/  ENDCOLLECTIVE ;  /* 0x000000000000791b */ /* 0x003fe20003800000 */
.L_x_127:
[----:B------:R-:W-:Y:S01]  /*cf50*/  @!P1 IMAD.X R3, RZ, RZ, R5, P2 ;  /* 0x000000ffff039224 */ /* 0x000fe200010e0605 */
[----:B------:R-:W-:-:S05]  /*cf60*/  @!P1 LEA R5, R22, UR45, 0x1 ;  /* 0x0000002d16059c11 */ /* 0x000fca000f8e08ff */
        /* <DEDUP_REMOVED lines=9> */
.L_x_128:
[----:B------:R-:W-:Y:S05]  /*d000*/  BRA `(.L_x_129) ;  /* 0xffffffc800cc7947 */ /* 0x000fea000383ffff */
.L_x_52:
[----:B0-----:R-:W-:-:S04]  /*d010*/  IMAD.U32 R3, RZ, RZ, UR45 ;  /* 0x0000002dff037e24 */ /* 0x001fc8000f8e00ff */
[----:B------:R0:W1:Y:S03]  /*d020*/  SYNCS.PHASECHK.TRANS64.TRYWAIT P0, [R3+URZ+0x16820], R0 ;  /* 0x01682000030075a7 */ /* 0x000066000800017f */
[----:B-1----:R-:W-:Y:S05]  /*d030*/  @!P0 NANOSLEEP.SYNCS 0x989680 ;  /* 0x009896800000895d */ /* 0x002fea0003900000 */
[----:B------:R-:W1:Y:S02]  /*d040*/  @!P0 SYNCS.PHASECHK.TRANS64 P0, [R3+URZ+0x16820], R0 ;  /* 0x01682000030085a7 */ /* 0x000e64000800007f */
[----:B-1----:R-:W-:Y:S05]  /*d050*/  @!P0 BRA `(.L_x_52) ;  /* 0xfffffffc00ec8947 */ /* 0x002fea000383ffff */
[----:B------:R-:W-:Y:S05]  /*d060*/  BRA `(.L_x_130) ;  /* 0xffffffc800fc7947 */ /* 0x000fea000383ffff */
.L_x_56:
[----:B0-----:R0:W1:Y:S02]  /*d070*/  SYNCS.PHASECHK.TRANS64.TRYWAIT P0, [R7+URZ+0x16840], R2 ;  /* 0x01684002070075a7 */ /* 0x001064000800017f */
[----:B-1----:R-:W-:Y:S05]  /*d080*/  @!P0 NANOSLEEP.SYNCS 0x989680 ;  /* 0x009896800000895d */ /* 0x002fea0003900000 */
[----:B------:R-:W1:Y:S02]  /*d090*/  @!P0 SYNCS.PHASECHK.TRANS64 P0, [R7+URZ+0x16840], R2 ;  /* 0x01684002070085a7 */ /* 0x000e64000800007f */
[----:B-1----:R-:W-:Y:S05]  /*d0a0*/  @!P0 BRA `(.L_x_56) ;  /* 0xfffffffc00f08947 */ /* 0x002fea000383ffff */
[----:B------:R-:W-:Y:S05]  /*d0b0*/  BRA `(.L_x_131) ;  /* 0xffffffcc00e07947 */ /* 0x000fea000383ffff */
.L_x_57:
        /* <DEDUP_REMOVED lines=8> */
.L_x_133:
[----:B------:R-:W-:Y:S05]  /*d140*/  BSYNC B1 ;  /* 0x0000000000017941 */ /* 0x000fea0003800000 */
.L_x_132:
[----:B------:R-:W-:Y:S01]  /*d150*/  IMAD.MOV.U32 R13, RZ, RZ, R10 ;  /* 0x000000ffff0d7224 */ /* 0x000fe200078e000a */
[----:B------:R-:W-:Y:S01]  /*d160*/  MOV R11, 0x181f ;  /* 0x0000181f000b7802 */ /* 0x000fe20000000f00 */
[----:B------:R-:W-:Y:S01]  /*d170*/  IMAD.MOV.U32 R12, RZ, RZ, RZ ;  /* 0x000000ffff0c7224 */ /* 0x000fe200078e00ff */
[----:B------:R-:W-:Y:S01]  /*d180*/  MOV R3, R14 ;  /* 0x0000000e00037202 */ /* 0x000fe20000000f00 */
[----:B------:R-:W-:Y:S01]  /*d190*/  IMAD.MOV.U32 R15, RZ, RZ, -0x1 ;  /* 0xffffffffff0f7424 */ /* 0x000fe200078e00ff */
[----:B------:R-:W-:-:S07]  /*d1a0*/  LEA R9, R9, UR45, 0x1 ;  /* 0x0000002d09097c11 */ /* 0x000fce000f8e08ff */
[----:B------:R-:W-:Y:S05]  /*d1b0*/  WARPSYNC.COLLECTIVE R15, `(.L_x_134) ;  /* 0x000000000f087348 */ /* 0x000fea0003c00000 */
[----:B------:R0:W1:Y:S02]  /*d1c0*/  SHFL.IDX P6, R14, R13, R12, R11 ;  /* 0x0000000c0d0e7389 */ /* 0x00006400000c000b */
[----:B01----:R-:W-:Y:S01]  /*d1d0*/  ENDCOLLECTIVE ;  /* 0x000000000000791b */ /* 0x003fe20003800000 */
.L_x_134:
[----:B------:R-:W-:Y:S01]  /*d1e0*/  IMAD.SHL.U32 R15, R16, 0x2, RZ ;  /* 0x00000002100f7824 */ /* 0x000fe200078e00ff */
[----:B------:R-:W-:Y:S01]  /*d1f0*/  MOV R12, 0x1 ;  /* 0x00000001000c7802 */ /* 0x000fe20000000f00 */
[----:B------:R-:W-:Y:S01]  /*d200*/  IMAD.MOV.U32 R13, RZ, RZ, R19 ;  /* 0x000000ffff0d7224 */ /* 0x000fe200078e0013 */
[----:B------:R-:W-:-:S04]  /*d210*/  MOV R2, R14 ;  /* 0x0000000e00027202 */ /* 0x000fc80000000f00 */
[----:B------:R-:W-:Y:S01]  /*d220*/  IADD3 R2, P0, R2, R15, RZ ;  /* 0x0000000f02027210 */ /* 0x000fe20007f1e0ff */
[----:B------:R-:W-:-:S04]  /*d230*/  IMAD.MOV.U32 R15, RZ, RZ, -0x1 ;  /* 0xffffffffff0f7424 */ /* 0x000fc800078e00ff */
[----:B------:R-:W-:-:S08]  /*d240*/  IMAD.X R3, RZ, RZ, R3, P0 ;  /* 0x000000ffff037224 */ /* 0x000fd000000e0603 */
[----:B------:R-:W-:Y:S05]  /*d250*/  WARPSYNC.COLLECTIVE R15, `(.L_x_135) ;  /* 0x000000000f087348 */ /* 0x000fea0003c00000 */
[----:B------:R0:W1:Y:S02]  /*d260*/  SHFL.IDX P6, R14, R13, R12, R11 ;  /* 0x0000000c0d0e7389 */ /* 0x00006400000c000b */
[----:B01----:R-:W-:Y:S01]  /*d270*/  ENDCOLLECTIVE ;  /* 0x000000000000791b */ /* 0x003fe20003800000 */
.L_x_135:
[----:B------:R-:W-:Y:S01]  /*d280*/  @!PT LDS RZ, [RZ] ;  /* 0x00000000fffff984 */ /* 0x000fe20000000800 */
[----:B------:R-:W-:Y:S01]  /*d290*/  @!PT LDS RZ, [RZ] ;  /* 0x00000000fffff984 */ /* 0x000fe20000000800 */
[----:B------:R-:W-:Y:S01]  /*d2a0*/  @!PT LDS RZ, [RZ] ;  /* 0x00000000fffff984 */ /* 0x000fe20000000800 */
[----:B------:R0:W-:Y:S01]  /*d2b0*/  LDGSTS.E.BYPASS.LTC128B.128 [R9+0xe400], desc[UR38][R2.64], !P2 ;  /* 0x0e40000002097fae */ /* 0x0001e2000d101d66 */
[----:B------:R-:W-:Y:S01]  /*d2c0*/  MOV R13, R10 ;  /* 0x0000000a000d7202 */ /* 0x000fe20000000f00 */
[----:B0-----:R-:W-:-:S07]  /*d2d0*/  IMAD.MOV.U32 R3, RZ, RZ, R14 ;  /* 0x000000ffff037224 */ /* 0x001fce00078e000e */
[----:B------:R-:W-:Y:S05]  /*d2e0*/  WARPSYNC.COLLECTIVE R15, `(.L_x_136) ;  /* 0x000000000f087348 */ /* 0x000fea0003c00000 */
[----:B------:R0:W1:Y:S02]  /*d2f0*/  SHFL.IDX P6, R14, R13, R12, R11 ;  /* 0x0000000c0d0e7389 */ /* 0x00006400000c000b */
[----:B01----:R-:W-:Y:S01]  /*d300*/  ENDCOLLECTIVE ;  /* 0x000000000000791b */ /* 0x003fe20003800000 */
.L_x_136:
[----:B------:R-:W-:Y:S02]  /*d310*/  IMAD.SHL.U32 R15, R16, 0x2, RZ ;  /* 0x00000002100f7824 */ /* 0x000fe400078e00ff */
[----:B------:R-:W-:Y:S02]  /*d320*/  IMAD.MOV.U32 R13, RZ, RZ, R19 ;  /* 0x000000ffff0d7224 */ /* 0x000fe400078e0013 */
[----:B------:R-:W-:Y:S02]  /*d330*/  IMAD.MOV.U32 R12, RZ, RZ, 0x2 ;  /* 0x00000002ff0c7424 */ /* 0x000fe400078e00ff */
[----:B------:R-:W-:-:S05]  /*d340*/  IMAD.MOV.U32 R2, RZ, RZ, R14 ;  /* 0x000000ffff027224 */ /* 0x000fca00078e000e */
[----:B------:R-:W-:Y:S02]  /*d350*/  IADD3 R2, P0, R2, R15, RZ ;  /* 0x0000000f02027210 */ /* 0x000fe40007f1e0ff */
[----:B------:R-:W-:Y:S02]  /*d360*/  MOV R15, 0xffffffff ;  /* 0xffffffff000f7802 */ /* 0x000fe40000000f00 */
[----:B------:R-:W-:-:S09]  /*d370*/  IADD3.X R3, RZ, R3, RZ, P0, !PT ;  /* 0x00000003ff037210 */ /* 0x000fd200007fe4ff */
[----:B------:R-:W-:Y:S05]  /*d380*/  WARPSYNC.COLLECTIVE R15, `(.L_x_137) ;  /* 0x000000000f087348 */ /* 0x000fea0003c00000 */
[----:B------:R0:W1:Y:S02]  /*d390*/  SHFL.IDX P6, R14, R13, R12, R11 ;  /* 0x0000000c0d0e7389 */ /* 0x00006400000c000b */
[----:B01----:R-:W-:Y:S01]  /*d3a0*/  ENDCOLLECTIVE ;  /* 0x000000000000791b */ /* 0x003fe20003800000 */
.L_x_137:
[----:B------:R-:W-:Y:S01]  /*d3b0*/  @!PT LDS RZ, [RZ] ;  /* 0x00000000fffff984 */ /* 0x000fe20000000800 */
[----:B------:R-:W-:Y:S01]  /*d3c0*/  @!PT LDS RZ, [RZ] ;  /* 0x00000000fffff984 */ /* 0x000fe20000000800 */
[----:B------:R-:W-:Y:S01]  /*d3d0*/  @!PT LDS RZ, [RZ] ;  /* 0x00000000fffff984 */ /* 0x000fe20000000800 */
[----:B------:R0:W-:Y:S01]  /*d3e0*/  LDGSTS.E.BYPASS.LTC128B.128 [R9+0xec00], desc[UR38][R2.64], !P2 ;  /* 0x0ec0000002097fae */ /* 0x0001e2000d101d66 */
[----:B------:R-:W-:Y:S02]  /*d3f0*/  IMAD.MOV.U32 R13, RZ, RZ, R10 ;  /* 0x000000ffff0d7224 */ /* 0x000fe400078e000a */
[----:B0-----:R-:W-:-:S07]  /*d400*/  IMAD.MOV.U32 R3, RZ, RZ, R14 ;  /* 0x000000ffff037224 */ /* 0x001fce00078e000e */
[----:B------:R-:W-:Y:S05]  /*d410*/  WARPSYNC.COLLECTIVE R15, `(.L_x_138) ;  /* 0x000000000f087348 */ /* 0x000fea0003c00000 */
[----:B------:R0:W1:Y:S02]  /*d420*/  SHFL.IDX P6, R14, R13, R12, R11 ;  /* 0x0000000c0d0e7389 */ /* 0x00006400000c000b */
[----:B01----:R-:W-:Y:S01]  /*d430*/  ENDCOLLECTIVE ;  /* 0x000000000000791b */ /* 0x003fe20003800000 */
.L_x_138:
[----:B------:R-:W-:Y:S01]  /*d440*/  SHF.L.U32 R15, R16, 0x1, RZ ;  /* 0x00000001100f7819 */ /* 0x000fe200000006ff */
[----:B------:R-:W-:Y:S01]  /*d450*/  IMAD.MOV.U32 R12, RZ, RZ, 0x3 ;  /* 0x00000003ff0c7424 */ /* 0x000fe200078e00ff */
[----:B------:R-:W-:Y:S01]  /*d460*/  MOV R13, R19 ;  /* 0x00000013000d7202 */ /* 0x000fe20000000f00 */
[----:B------:R-:W-:-:S05]  /*d470*/  IMAD.MOV.U32 R2, RZ, RZ, R14 ;  /* 0x000000ffff027224 */ /* 0x000fca00078e000e */
[----:B------:R-:W-:Y:S01]  /*d480*/  IADD3 R2, P0, R2, R15, RZ ;  /* 0x0000000f02027210 */ /* 0x000fe20007f1e0ff */
[----:B------:R-:W-:-:S04]  /*d490*/  IMAD.MOV.U32 R15, RZ, RZ, -0x1 ;  /* 0xffffffffff0f7424 */ /* 0x000fc800078e00ff */
[----:B------:R-:W-:-:S08]  /*d4a0*/  IMAD.X R3, RZ, RZ, R3, P0 ;  /* 0x000000ffff037224 */ /* 0x000fd000000e0603 */
[----:B------:R-:W-:Y:S05]  /*d4b0*/  WARPSYNC.COLLECTIVE R15, `(.L_x_139) ;  /* 0x000000000f087348 */ /* 0x000fea0003c00000 */
[----:B------:R0:W1:Y:S02]  /*d4c0*/  SHFL.IDX P6, R14, R13, R12, R11 ;  /* 0x0000000c0d0e7389 */ /* 0x00006400000c000b */
[----:B01----:R-:W-:Y:S01]  /*d4d0*/  ENDCOLLECTIVE ;  /* 0x000000000000791b */ /* 0x003fe20003800000 */
.L_x_139:
[----:B------:R-:W-:Y:S01]  /*d4e0*/  @!PT LDS RZ, [RZ] ;  /* 0x00000000fffff984 */ /* 0x000fe20000000800 */
[----:B------:R-:W-:Y:S01]  /*d4f0*/  @!PT LDS RZ, [RZ] ;  /* 0x00000000fffff984 */ /* 0x000fe20000000800 */
[----:B------:R-:W-:Y:S01]  /*d500*/  @!PT LDS RZ, [RZ] ;  /* 0x00000000fffff984 */ /* 0x000fe20000000800 */
[----:B------:R0:W-:Y:S01]  /*d510*/  LDGSTS.E.BYPASS.LTC128B.128 [R9+0xf400], desc[UR38][R2.64], !P2 ;  /* 0x0f40000002097fae */ /* 0x0001e2000d101d66 */
[----:B------:R-:W-:Y:S01]  /*d520*/  IMAD.MOV.U32 R13, RZ, RZ, R10 ;  /* 0x000000ffff0d7224 */ /* 0x000fe200078e000a */
[----:B0-----:R-:W-:-:S07]  /*d530*/  MOV R3, R14 ;  /* 0x0000000e00037202 */ /* 0x001fce0000000f00 */
[----:B------:R-:W-:Y:S05]  /*d540*/  WARPSYNC.COLLECTIVE R15, `(.L_x_140) ;  /* 0x000000000f087348 */ /* 0x000fea0003c00000 */
[----:B------:R0:W1:Y:S02]  /*d550*/  SHFL.IDX P6, R14, R13, R12, R11 ;  /* 0x0000000c0d0e7389 */ /* 0x00006400000c000b */
[----:B01----:R-:W-:Y:S01]  /*d560*/  ENDCOLLECTIVE ;  /* 0x000000000000791b */ /* 0x003fe20003800000 */
.L_x_140:
        /* <DEDUP_REMOVED lines=10> */
.L_x_141:
        /* <DEDUP_REMOVED lines=9> */
.L_x_142:
        /* <DEDUP_REMOVED lines=10> */
.L_x_143:
        /* <DEDUP_REMOVED lines=9> */
.L_x_144:
        /* <DEDUP_REMOVED lines=10> */
.L_x_145:
        /* <DEDUP_REMOVED lines=9> */
.L_x_146:
        /* <DEDUP_REMOVED lines=10> */
.L_x_147:
[----:B------:R-:W-:Y:S01]  /*d9a0*/  @!PT LDS RZ, [RZ] ;  /* 0x00000000fffff984 */ /* 0x000fe20000000800 */
[----:B------:R-:W-:Y:S01]  /*d9b0*/  @!PT LDS RZ, [RZ] ;  /* 0x00000000fffff984 */ /* 0x000fe20000000800 */
[----:B------:R-:W-:Y:S01]  /*d9c0*/  @!PT LDS RZ, [RZ] ;  /* 0x00000000fffff984 */ /* 0x000fe20000000800 */
[----:B------:R0:W-:Y:S01]  /*d9d0*/  LDGSTS.E.BYPASS.LTC128B.128 [R9+0x11400], desc[UR38][R2.64], !P2 ;  /* 0x1140000002097fae */ /* 0x0001e2000d101d66 */
[----:B------:R-:W-:Y:S01]  /*d9e0*/  MOV R13, R10 ;  /* 0x0000000a000d7202 */ /* 0x000fe20000000f00 */
[----:B------:R-:W-:-:S07]  /*d9f0*/  IMAD.MOV.U32 R19, RZ, RZ, R14 ;  /* 0x000000ffff137224 */ /* 0x000fce00078e000e */
[----:B0-----:R-:W-:Y:S05]  /*da00*/  WARPSYNC.COLLECTIVE R15, `(.L_x_148) ;  /* 0x000000000f087348 */ /* 0x001fea0003c00000 */
[----:B------:R1:W2:Y:S02]  /*da10*/  SHFL.IDX P6, R14, R13, R12, R11 ;  /* 0x0000000c0d0e7389 */ /* 0x0002a400000c000b */
[----:B012---:R-:W-:Y:S01]  /*da20*/  ENDCOLLECTIVE ;  /* 0x000000000000791b */ /* 0x007fe20003800000 */
.L_x_148:
[----:B------:R-:W-:Y:S05]  /*da30*/  BRA `(.L_x_149) ;  /* 0xffffffc800907947 */ /* 0x000fea000383ffff */
.L_x_62:
[----:B0-----:R0:W1:Y:S02]  /*da40*/  SYNCS.PHASECHK.TRANS64.TRYWAIT P0, [R7+URZ+0x16860], R2 ;  /* 0x01686002070075a7 */ /* 0x001064000800017f */
[----:B-1----:R-:W-:Y:S05]  /*da50*/  @!P0 NANOSLEEP.SYNCS 0x989680 ;  /* 0x009896800000895d */ /* 0x002fea0003900000 */
[----:B------:R-:W1:Y:S02]  /*da60*/  @!P0 SYNCS.PHASECHK.TRANS64 P0, [R7+URZ+0x16860], R2 ;  /* 0x01686002070085a7 */ /* 0x000e64000800007f */
[----:B-1----:R-:W-:Y:S05]  /*da70*/  @!P0 BRA `(.L_x_62) ;  /* 0xfffffffc00f08947 */ /* 0x002fea000383ffff */
[----:B------:R-:W-:Y:S05]  /*da80*/  BRA `(.L_x_150) ;  /* 0xffffffc800f07947 */ /* 0x000fea000383ffff */
.L_x_63:
[----:B------:R-:W-:Y:S01]  /*da90*/  BSSY B1, `(.L_x_151) ;  /* 0x0000008000017945 */ /* 0x000fe20003800000 */
[----:B------:R-:W-:Y:S01]  /*daa0*/  IMAD.MOV.U32 R13, RZ, RZ, R18 ;  /* 0x000000ffff0d7224 */ /* 0x000fe200078e0012 */
[----:B------:R-:W-:Y:S01]  /*dab0*/  MOV R11, 0x181f ;  /* 0x0000181f000b7802 */ /* 0x000fe20000000f00 */
[----:B------:R-:W-:Y:S02]  /*dac0*/  IMAD.MOV.U32 R12, RZ, RZ, RZ ;  /* 0x000000ffff0c7224 */ /* 0x000fe400078e00ff */
[----:B------:R-:W-:-:S07]  /*dad0*/  IMAD.MOV.U32 R15, RZ, RZ, -0x1 ;  /* 0xffffffffff0f7424 */ /* 0x000fce00078e00ff */
[----:B0-----:R-:W-:Y:S05]  /*dae0*/  WARPSYNC.COLLECTIVE R15, `(.L_x_152) ;  /* 0x000000000f087348 */ /* 0x001fea0003c00000 */
[----:B------:R1:W2:Y:S02]  /*daf0*/  SHFL.IDX P6, R14, R13, R12, R11 ;  /* 0x0000000c0d0e7389 */ /* 0x0002a400000c000b */
[----:B012---:R-:W-:Y:S01]  /*db00*/  ENDCOLLECTIVE ;  /* 0x000000000000791b */ /* 0x007fe20003800000 */
.L_x_152:
[----:B------:R-:W-:Y:S05]  /*db10*/  BSYNC B1 ;  /* 0x0000000000017941 */ /* 0x000fea0003800000 */
.L_x_151:
[----:B------:R-:W-:Y:S01]  /*db20*/  MOV R13, R17 ;  /* 0x00000011000d7202 */ /* 0x000fe20000000f00 */
[----:B------:R-:W-:Y:S01]  /*db30*/  IMAD.MOV.U32 R12, RZ, RZ, RZ ;  /* 0x000000ffff0c7224 */ /* 0x000fe200078e00ff */
[----:B------:R-:W-:Y:S01]  /*db40*/  MOV R15, 0xffffffff ;  /* 0xffffffff000f7802 */ /* 0x000fe20000000f00 */
[----:B------:R-:W-:Y:S01]  /*db50*/  IMAD.MOV.U32 R11, RZ, RZ, 0x181f ;  /* 0x0000181fff0b7424 */ /* 0x000fe200078e00ff */
[----:B------:R-:W-:Y:S01]  /*db60*/  ISETP.LT.OR P2, PT, R4, 0x1, P1 ;  /* 0x000000010400780c */ /* 0x000fe20000f41670 */
[----:B------:R-:W-:Y:S01]  /*db70*/  IMAD.MOV.U32 R3, RZ, RZ, R14 ;  /* 0x000000ffff037224 */ /* 0x000fe200078e000e */
[----:B------:R-:W-:-:S11]  /*db80*/  LEA R8, R8, UR45, 0x1 ;  /* 0x0000002d08087c11 */ /* 0x000fd6000f8e08ff */
[----:B------:R-:W-:Y:S05]  /*db90*/  WARPSYNC.COLLECTIVE R15, `(.L_x_153) ;  /* 0x000000000f087348 */ /* 0x000fea0003c00000 */
[----:B------:R0:W1:Y:S02]  /*dba0*/  SHFL.IDX P6, R14, R13, R12, R11 ;  /* 0x0000000c0d0e7389 */ /* 0x00006400000c000b */
[----:B01----:R-:W-:Y:S01]  /*dbb0*/  ENDCOLLECTIVE ;  /* 0x000000000000791b */ /* 0x003fe20003800000 */
.L_x_153:
[----:B------:R-:W-:Y:S01]  /*dbc0*/  IMAD.MOV.U32 R13, RZ, RZ, R18 ;  /* 0x000000ffff0d7224 */ /* 0x000fe200078e0012 */
[----:B------:R-:W-:Y:S02]  /*dbd0*/  MOV R12, 0x1 ;  /* 0x00000001000c7802 */ /* 0x000fe40000000f00 */
[----:B------:R-:W-:-:S13]  /*dbe0*/  IADD3 R2, P0, R14, R19, RZ ;  /* 0x000000130e027210 */ /* 0x000fda0007f1e0ff */
[----:B------:R-:W-:Y:S05]  /*dbf0*/  WARPSYNC.COLLECTIVE R15, `(.L_x_154) ;  /* 0x000000000f087348 */ /* 0x000fea0003c00000 */
[----:B------:R0:W1:Y:S02]  /*dc00*/  SHFL.IDX P6, R14, R13, R12, R11 ;  /* 0x0000000c0d0e7389 */ /* 0x00006400000c000b */
[----:B01----:R-:W-:Y:S01]  /*dc10*/  ENDCOLLECTIVE ;  /* 0x000000000000791b */ /* 0x003fe20003800000 */
.L_x_154:
[----:B------:R-:W-:-:S05]  /*dc20*/  IMAD.X R3, RZ, RZ, R3, P0 ;  /* 0x000000ffff037224 */ /* 0x000fca00000e0603 */
[----:B------:R-:W-:Y:S01]  /*dc30*/  @!PT LDS RZ, [RZ] ;  /* 0x00000000fffff984 */ /* 0x000fe20000000800 */
[----:B------:R-:W-:Y:S01]  /*dc40*/  @!PT LDS RZ, [RZ] ;  /* 0x00000000fffff984 */ /* 0x000fe20000000800 */
[----:B------:R-:W-:Y:S01]  /*dc50*/  @!PT LDS RZ, [RZ] ;  /* 0x00000000fffff984 */ /* 0x000fe20000000800 */
[----:B------:R0:W-:Y:S01]  /*dc60*/  LDGSTS.E.BYPASS.LTC128B.128 [R8+0x400], desc[UR38][R2.64], !P2 ;  /* 0x0040000002087fae */ /* 0x0001e2000d101d66 */
[----:B------:R-:W-:Y:S01]  /*dc70*/  ISETP.LT.OR P2, PT, R4, 0x11, P1 ;  /* 0x000000110400780c */ /* 0x000fe20000f41670 */
[----:B------:R-:W-:Y:S02]  /*dc80*/  IMAD.MOV.U32 R13, RZ, RZ, R17 ;  /* 0x000000ffff0d7224 */ /* 0x000fe400078e0011 */
[----:B------:R-:W-:-:S10]  /*dc90*/  IMAD.MOV.U32 R9, RZ, RZ, R14 ;  /* 0x000000ffff097224 */ /* 0x000fd400078e000e */
[----:B0-----:R-:W-:Y:S05]  /*dca0*/  WARPSYNC.COLLECTIVE R15, `(.L_x_155) ;  /* 0x000000000f087348 */ /* 0x001fea0003c00000 */
[----:B------:R1:W2:Y:S02]  /*dcb0*/  SHFL.IDX P6, R14, R13, R12, R11 ;  /* 0x0000000c0d0e7389 */ /* 0x0002a400000c000b */
[----:B012---:R-:W-:Y:S01]  /*dcc0*/  ENDCOLLECTIVE ;  /* 0x000000000000791b */ /* 0x007fe20003800000 */
.L_x_155:
[----:B------:R-:W-:Y:S01]  /*dcd0*/  IMAD.MOV.U32 R13, RZ, RZ, R18 ;  /* 0x000000ffff0d7224 */ /* 0x000fe200078e0012 */
[----:B------:R-:W-:Y:S02]  /*dce0*/  MOV R12, 0x2 ;  /* 0x00000002000c7802 */ /* 0x000fe40000000f00 */
[----:B------:R-:W-:-:S04]  /*dcf0*/  MOV R11, R14 ;  /* 0x0000000e000b7202 */ /* 0x000fc80000000f00 */
[----:B------:R-:W-:Y:S01]  /*dd00*/  IADD3 R2, P0, R11, R19, RZ ;  /* 0x000000130b027210 */ /* 0x000fe20007f1e0ff */
[----:B------:R-:W-:-:S04]  /*dd10*/  IMAD.MOV.U32 R11, RZ, RZ, 0x181f ;  /* 0x0000181fff0b7424 */ /* 0x000fc800078e00ff */
[----:B------:R-:W-:-:S08]  /*dd20*/  IMAD.X R3, RZ, RZ, R9, P0 ;  /* 0x000000ffff037224 */ /* 0x000fd000000e0609 */
[----:B------:R-:W-:Y:S05]  /*dd30*/  WARPSYNC.COLLECTIVE R15, `(.L_x_156) ;  /* 0x000000000f087348 */ /* 0x000fea0003c00000 */
[----:B------:R0:W1:Y:S02]  /*dd40*/  SHFL.IDX P6, R14, R13, R12, R11 ;  /* 0x0000000c0d0e7389 */ /* 0x00006400000c000b */
[----:B01----:R-:W-:Y:S01]  /*dd50*/  ENDCOLLECTIVE ;  /* 0x000000000000791b */ /* 0x003fe20003800000 */
.L_x_156:
[----:B------:R-:W-:Y:S01]  /*dd60*/  @!PT LDS RZ, [RZ] ;  /* 0x00000000fffff984 */ /* 0x000fe20000000800 */
[----:B------:R-:W-:Y:S01]  /*dd70*/  @!PT LDS RZ, [RZ] ;  /* 0x00000000fffff984 */ /* 0x000fe20000000800 */
[----:B------:R-:W-:Y:S01]  /*dd80*/  @!PT LDS RZ, [RZ] ;  /* 0x00000000fffff984 */ /* 0x000fe20000000800 */
[----:B------:R0:W-:Y:S01]  /*dd90*/  LDGSTS.E.BYPASS.LTC128B.128 [R8+0xc00], desc[UR38][R2.64], !P2 ;  /* 0x00c0000002087fae */ /* 0x0001e2000d101d66 */
[----:B------:R-:W-:Y:S02]  /*dda0*/  ISETP.LT.OR P2, PT, R4, 0x21, P1 ;  /* 0x000000210400780c */ /* 0x000fe40000f41670 */
[----:B------:R-:W-:Y:S01]  /*ddb0*/  MOV R13, R17 ;  /* 0x00000011000d7202 */ /* 0x000fe20000000f00 */
[----:B------:R-:W-:-:S10]  /*ddc0*/  IMAD.MOV.U32 R10, RZ, RZ, R14 ;  /* 0x000000ffff0a7224 */ /* 0x000fd400078e000e */
[----:B0-----:R-:W-:Y:S05]  /*ddd0*/  WARPSYNC.COLLECTIVE R15, `(.L_x_157) ;  /* 0x000000000f087348 */ /* 0x001fea0003c00000 */
[----:B------:R1:W2:Y:S02]  /*dde0*/  SHFL.IDX P6, R14, R13, R12, R11 ;  /* 0x0000000c0d0e7389 */ /* 0x0002a400000c000b */
[----:B012---:R-:W-:Y:S01]  /*ddf0*/  ENDCOLLECTIVE ;  /* 0x000000000000791b */ /* 0x007fe20003800000 */
.L_x_157:
[----:B------:R-:W-:Y:S01]  /*de00*/  MOV R13, R18 ;  /* 0x00000012000d7202 */ /* 0x000fe20000000f00 */
[----:B------:R-:W-:-:S05]  /*de10*/  IMAD.MOV.U32 R12, RZ, RZ, R14 ;  /* 0x000000ffff0c7224 */ /* 0x000fca00078e000e */
[----:B------:R-:W-:Y:S01]  /*de20*/  IADD3 R2, P0, R12, R19, RZ ;  /* 0x000000130c027210 */ /* 0x000fe20007f1e0ff */
[----:B------:R-:W-:-:S04]  /*de30*/  IMAD.MOV.U32 R12, RZ, RZ, 0x3 ;  /* 0x00000003ff0c7424 */ /* 0x000fc800078e00ff */
[----:B------:R-:W-:-:S08]  /*de40*/  IMAD.X R3, RZ, RZ, R10, P0 ;  /* 0x000000ffff037224 */ /* 0x000fd000000e060a */
[----:B------:R-:W-:Y:S05]  /*de50*/  WARPSYNC.COLLECTIVE R15, `(.L_x_158) ;  /* 0x000000000f087348 */ /* 0x000fea0003c00000 */
[----:B------:R0:W1:Y:S02]  /*de60*/  SHFL.IDX P6, R14, R13, R12, R11 ;  /* 0x0000000c0d0e7389 */ /* 0x00006400000c000b */
[----:B01----:R-:W-:Y:S01]  /*de70*/  ENDCOLLECTIVE ;  /* 0x000000000000791b */ /* 0x003fe20003800000 */
.L_x_158:
        /* <DEDUP_REMOVED lines=10> */
.L_x_159:
[----:B------:R-:W-:Y:S01]  /*df20*/  MOV R13, R18 ;  /* 0x00000012000d7202 */ /* 0x000fe20000000f00 */
[----:B------:R-:W-:Y:S02]  /*df30*/  IMAD.MOV.U32 R12, RZ, RZ, 0x4 ;  /* 0x00000004ff0c7424 */ /* 0x000fe400078e00ff */
[----:B------:R-:W-:-:S05]  /*df40*/  IMAD.MOV.U32 R11, RZ, RZ, R14 ;  /* 0x000000ffff0b7224 */ /* 0x000fca00078e000e */
[----:B------:R-:W-:Y:S01]  /*df50*/  IADD3 R2, P0, R11, R19, RZ ;  /* 0x000000130b027210 */ /* 0x000fe20007f1e0ff */
[----:B------:R-:W-:-:S04]  /*df60*/  IMAD.MOV.U32 R11, RZ, RZ, 0x181f ;  /* 0x0000181fff0b7424 */ /* 0x000fc800078e00ff */
[----:B------:R-:W-:-:S08]  /*df70*/  IMAD.X R3, RZ, RZ, R9, P0 ;  /* 0x000000ffff037224 */ /* 0x000fd000000e0609 */
[----:B------:R-:W-:Y:S05]  /*df80*/  WARPSYNC.COLLECTIVE R15, `(.L_x_160) ;  /* 0x000000000f087348 */ /* 0x000fea0003c00000 */
[----:B------:R0:W1:Y:S02]  /*df90*/  SHFL.IDX P6, R14, R13, R12, R11 ;  /* 0x0000000c0d0e7389 */ /* 0x00006400000c000b */
[----:B01----:R-:W-:Y:S01]  /*dfa0*/  ENDCOLLECTIVE ;  /* 0x000000000000791b */ /* 0x003fe20003800000 */
.L_x_160:
[----:B------:R-:W-:Y:S01]  /*dfb0*/  @!PT LDS RZ, [RZ] ;  /* 0x00000000fffff984 */ /* 0x000fe20000000800 */
[----:B------:R-:W-:Y:S01]  /*dfc0*/  @!PT LDS RZ, [RZ] ;  /* 0x00000000fffff984 */ /* 0x000fe20000000800 */
[----:B------:R-:W-:Y:S01]  /*dfd0*/  @!PT LDS RZ, [RZ] ;  /* 0x00000000fffff984 */ /* 0x000fe20000000800 */
[----:B------:R0:W-:Y:S01]  /*dfe0*/  LDGSTS.E.BYPASS.LTC128B.128 [R8+0x1c00], desc[UR38][R2.64], !P2 ;  /* 0x01c0000002087fae */ /* 0x0001e2000d101d66 */
[----:B------:R-:W-:Y:S01]  /*dff0*/  ISETP.LT.OR P2, PT, R4, 0x41, P1 ;  /* 0x000000410400780c */ /* 0x000fe20000f41670 */
[----:B------:R-:W-:Y:S01]  /*e000*/  IMAD.MOV.U32 R13, RZ, RZ, R17 ;  /* 0x000000ffff0d7224 */ /* 0x000fe200078e0011 */
[----:B------:R-:W-:-:S11]  /*e010*/  MOV R10, R14 ;  /* 0x0000000e000a7202 */ /* 0x000fd60000000f00 */
[----:B0-----:R-:W-:Y:S05]  /*e020*/  WARPSYNC.COLLECTIVE R15, `(.L_x_161) ;  /* 0x000000000f087348 */ /* 0x001fea0003c00000 */
[----:B------:R1:W2:Y:S02]  /*e030*/  SHFL.IDX P6, R14, R13, R12, R11 ;  /* 0x0000000c0d0e7389 */ /* 0x0002a400000c000b */
[----:B012---:R-:W-:Y:S01]  /*e040*/  ENDCOLLECTIVE ;  /* 0x000000000000791b */ /* 0x007fe20003800000 */
.L_x_161:
[----:B------:R-:W-:Y:S02]  /*e050*/  IMAD.MOV.U32 R13, RZ, RZ, R18 ;  /* 0x000000ffff0d7224 */ /* 0x000fe400078e0012 */
[----:B------:R-:W-:-:S05]  /*e060*/  IMAD.MOV.U32 R12, RZ, RZ, R14 ;  /* 0x000000ffff0c7224 */ /* 0x000fca00078e000e */
[----:B------:R-:W-:Y:S01]  /*e070*/  IADD3 R2, P0, R12, R19, RZ ;  /* 0x000000130c027210 */ /* 0x000fe20007f1e0ff */
[----:B------:R-:W-:-:S03]  /*e080*/  IMAD.MOV.U32 R12, RZ, RZ, 0x5 ;  /* 0x00000005ff0c7424 */ /* 0x000fc600078e00ff */
[----:B------:R-:W-:-:S09]  /*e090*/  IADD3.X R3, RZ, R10, RZ, P0, !PT ;  /* 0x0000000aff037210 */ /* 0x000fd200007fe4ff */
[----:B------:R-:W-:Y:S05]  /*e0a0*/  WARPSYNC.COLLECTIVE R15, `(.L_x_162) ;  /* 0x000000000f087348 */ /* 0x000fea0003c00000 */
[----:B------:R0:W1:Y:S02]  /*e0b0*/  SHFL.IDX P6, R14, R13, R12, R11 ;  /* 0x0000000c0d0e7389 */ /* 0x00006400000c000b */
[----:B01----:R-:W-:Y:S01]  /*e0c0*/  ENDCOLLECTIVE ;  /* 0x000000000000791b */ /* 0x003fe20003800000 */
.L_x_162:
        /* <DEDUP_REMOVED lines=10> */
.L_x_163:
        /* <DEDUP_REMOVED lines=9> */
.L_x_164:
        /* <DEDUP_REMOVED lines=10> */
.L_x_165:
[----:B------:R-:W-:Y:S01]  /*e2a0*/  IMAD.MOV.U32 R13, RZ, RZ, R18 ;  /* 0x000000ffff0d7224 */ /* 0x000fe200078e0012 */
[----:B------:R-:W-:-:S04]  /*e2b0*/  MOV R12, R14 ;  /* 0x0000000e000c7202 */ /* 0x000fc80000000f00 */
[----:B------:R-:W-:Y:S02]  /*e2c0*/  IADD3 R2, P0, R12, R19, RZ ;  /* 0x000000130c027210 */ /* 0x000fe40007f1e0ff */
[----:B------:R-:W-:-:S03]  /*e2d0*/  MOV R12, 0x7 ;  /* 0x00000007000c7802 */ /* 0x000fc60000000f00 */
[----:B------:R-:W-:-:S08]  /*e2e0*/  IMAD.X R3, RZ, RZ, R10, P0 ;  /* 0x000000ffff037224 */ /* 0x000fd000000e060a */
[----:B------:R-:W-:Y:S05]  /*e2f0*/  WARPSYNC.COLLECTIVE R15, `(.L_x_166) ;  /* 0x000000000f087348 */ /* 0x000fea0003c00000 */
[----:B------:R0:W1:Y:S02]  /*e300*/  SHFL.IDX P6, R14, R13, R12, R11 ;  /* 0x0000000c0d0e7389 */ /* 0x00006400000c000b */
[----:B01----:R-:W-:Y:S01]  /*e310*/  ENDCOLLECTIVE ;  /* 0x000000000000791b */ /* 0x003fe20003800000 */
.L_x_166:
[----:B------:R-:W-:Y:S01]  /*e320*/  @!PT LDS RZ, [RZ] ;  /* 0x00000000fffff984 */ /* 0x000fe20000000800 */
[----:B------:R-:W-:Y:S01]  /*e330*/  @!PT LDS RZ, [RZ] ;  /* 0x00000000fffff984 */ /* 0x000fe20000000800 */
[----:B------:R-:W-:Y:S01]  /*e340*/  @!PT LDS RZ, [RZ] ;  /* 0x00000000fffff984 */ /* 0x000fe20000000800 */
[----:B------:R0:W-:Y:S01]  /*e350*/  LDGSTS.E.BYPASS.LTC128B.128 [R8+0x3400], desc[UR38][R2.64], !P2 ;  /* 0x0340000002087fae */ /* 0x0001e2000d101d66 */
[----:B------:R-:W-:Y:S02]  /*e360*/  IMAD.MOV.U32 R13, RZ, RZ, R17 ;  /* 0x000000ffff0d7224 */ /* 0x000fe400078e0011 */
[----:B------:R-:W-:-:S07]  /*e370*/  IMAD.MOV.U32 R18, RZ, RZ, R14 ;  /* 0x000000ffff127224 */ /* 0x000fce00078e000e */
[----:B0-----:R-:W-:Y:S05]  /*e380*/  WARPSYNC.COLLECTIVE R15, `(.L_x_167) ;  /* 0x000000000f087348 */ /* 0x001fea0003c00000 */
[----:B------:R1:W2:Y:S02]  /*e390*/  SHFL.IDX P6, R14, R13, R12, R11 ;  /* 0x0000000c0d0e7389 */ /* 0x0002a400000c000b */
[----:B012---:R-:W-:Y:S01]  /*e3a0*/  ENDCOLLECTIVE ;  /* 0x000000000000791b */ /* 0x007fe20003800000 */
.L_x_167:
[----:B------:R-:W-:Y:S05]  /*e3b0*/  BRA `(.L_x_168) ;  /* 0xffffffc4006c7947 */ /* 0x000fea000383ffff */
.L_x_69:
[----:B0-----:R0:W1:Y:S02]  /*e3c0*/  SYNCS.PHASECHK.TRANS64.TRYWAIT P0, [R0+URZ+0x16860], R3 ;  /* 0x01686003000075a7 */ /* 0x001064000800017f */
[----:B-1----:R-:W-:Y:S05]  /*e3d0*/  @!P0 NANOSLEEP.SYNCS 0x989680 ;  /* 0x009896800000895d */ /* 0x002fea0003900000 */
[----:B------:R-:W1:Y:S02]  /*e3e0*/  @!P0 SYNCS.PHASECHK.TRANS64 P0, [R0+URZ+0x16860], R3 ;  /* 0x01686003000085a7 */ /* 0x000e64000800007f */
[----:B-1----:R-:W-:Y:S05]  /*e3f0*/  @!P0 BRA `(.L_x_69) ;  /* 0xfffffffc00f08947 */ /* 0x002fea000383ffff */
[----:B------:R-:W-:Y:S05]  /*e400*/  BRA `(.L_x_169) ;  /* 0xffffffc800687947 */ /* 0x000fea000383ffff */
.L_x_70:
[----:B------:R-:W-:Y:S01]  /*e410*/  BSSY B0, `(.L_x_170) ;  /* 0x0000008000007945 */ /* 0x000fe20003800000 */
[----:B------:R-:W-:Y:S01]  /*e420*/  MOV R13, R18 ;  /* 0x00000012000d7202 */ /* 0x000fe20000000f00 */
[----:B------:R-:W-:Y:S01]  /*e430*/  IMAD.MOV.U32 R12, RZ, RZ, RZ ;  /* 0x000000ffff0c7224 */ /* 0x000fe200078e00ff */
[----:B------:R-:W-:Y:S01]  /*e440*/  MOV R15, 0xffffffff ;  /* 0xffffffff000f7802 */ /* 0x000fe20000000f00 */
[----:B------:R-:W-:-:S07]  /*e450*/  IMAD.MOV.U32 R11, RZ, RZ, 0x181f ;  /* 0x0000181fff0b7424 */ /* 0x000fce00078e00ff */
[----:B0-----:R-:W-:Y:S05]  /*e460*/  WARPSYNC.COLLECTIVE R15, `(.L_x_171) ;  /* 0x000000000f087348 */ /* 0x001fea0003c00000 */
[----:B------:R1:W2:Y:S02]  /*e470*/  SHFL.IDX P6, R14, R13, R12, R11 ;  /* 0x0000000c0d0e7389 */ /* 0x0002a400000c000b */
[----:B012---:R-:W-:Y:S01]  /*e480*/  ENDCOLLECTIVE ;  /* 0x000000000000791b */ /* 0x007fe20003800000 */
.L_x_171:
[----:B------:R-:W-:Y:S05]  /*e490*/  BSYNC B0 ;  /* 0x0000000000007941 */ /* 0x000fea0003800000 */
.L_x_170:
[----:B------:R-:W-:Y:S01]  /*e4a0*/  IMAD.MOV.U32 R13, RZ, RZ, R17 ;  /* 0x000000ffff0d7224 */ /* 0x000fe200078e0011 */
[----:B------:R-:W-:Y:S01]  /*e4b0*/  MOV R12, RZ ;  /* 0x000000ff000c7202 */ /* 0x000fe20000000f00 */
[----:B------:R-:W-:Y:S01]  /*e4c0*/  IMAD.MOV.U32 R11, RZ, RZ, 0x181f ;  /* 0x0000181fff0b7424 */ /* 0x000fe200078e00ff */
[----:B------:R-:W-:Y:S01]  /*e4d0*/  SHF.L.U32 R16, R16, 0x1, RZ ;  /* 0x0000000110107819 */ /* 0x000fe200000006ff */
[----:B------:R-:W-:Y:S01]  /*e4e0*/  IMAD.MOV.U32 R15, RZ, RZ, -0x1 ;  /* 0xffffffffff0f7424 */ /* 0x000fe200078e00ff */
[----:B------:R-:W-:Y:S01]  /*e4f0*/  ISETP.LT.OR P2, PT, R5, 0x1, P0 ;  /* 0x000000010500780c */ /* 0x000fe20000741670 */
[----:B------:R-:W-:Y:S01]  /*e500*/  IMAD.MOV.U32 R3, RZ, RZ, R14 ;  /* 0x000000ffff037224 */ /* 0x000fe200078e000e */
[----:B------:R-:W-:-:S11]  /*e510*/  LEA R4, R4, UR45, 0x1 ;  /* 0x0000002d04047c11 */ /* 0x000fd6000f8e08ff */
[----:B------:R-:W-:Y:S05]  /*e520*/  WARPSYNC.COLLECTIVE R15, `(.L_x_172) ;  /* 0x000000000f087348 */ /* 0x000fea0003c00000 */
[----:B------:R0:W1:Y:S02]  /*e530*/  SHFL.IDX P6, R14, R13, R12, R11 ;  /* 0x0000000c0d0e7389 */ /* 0x00006400000c000b */
[----:B01----:R-:W-:Y:S01]  /*e540*/  ENDCOLLECTIVE ;  /* 0x000000000000791b */ /* 0x003fe20003800000 */
.L_x_172:
[----:B------:R-:W-:Y:S01]  /*e550*/  IMAD.MOV.U32 R13, RZ, RZ, R18 ;  /* 0x000000ffff0d7224 */ /* 0x000fe200078e0012 */
[----:B------:R-:W-:Y:S02]  /*e560*/  MOV R12, 0x1 ;  /* 0x00000001000c7802 */ /* 0x000fe40000000f00 */
[----:B------:R-:W-:-:S13]  /*e570*/  IADD3 R2, P1, R14, R16, RZ ;  /* 0x000000100e027210 */ /* 0x000fda0007f3e0ff */
[----:B------:R-:W-:Y:S05]  /*e580*/  WARPSYNC.COLLECTIVE R15, `(.L_x_173) ;  /* 0x000000000f087348 */ /* 0x000fea0003c00000 */
[----:B------:R0:W1:Y:S02]  /*e590*/  SHFL.IDX P6, R14, R13, R12, R11 ;  /* 0x0000000c0d0e7389 */ /* 0x00006400000c000b */
[----:B01----:R-:W-:Y:S01]  /*e5a0*/  ENDCOLLECTIVE ;  /* 0x000000000000791b */ /* 0x003fe20003800000 */
.L_x_173:
        /* <DEDUP_REMOVED lines=11> */
.L_x_174:
[----:B------:R-:W-:Y:S01]  /*e660*/  IMAD.MOV.U32 R13, RZ, RZ, R18 ;  /* 0x000000ffff0d7224 */ /* 0x000fe200078e0012 */
[----:B------:R-:W-:Y:S02]  /*e670*/  MOV R12, 0x2 ;  /* 0x00000002000c7802 */ /* 0x000fe40000000f00 */
[----:B------:R-:W-:-:S07]  /*e680*/  MOV R9, R14 ;  /* 0x0000000e00097202 */ /* 0x000fce0000000f00 */
[----:B------:R-:W-:Y:S05]  /*e690*/  WARPSYNC.COLLECTIVE R15, `(.L_x_175) ;  /* 0x000000000f087348 */ /* 0x000fea0003c00000 */
[----:B------:R0:W1:Y:S02]  /*e6a0*/  SHFL.IDX P6, R14, R13, R12, R11 ;  /* 0x0000000c0d0e7389 */ /* 0x00006400000c000b */
[----:B01----:R-:W-:Y:S01]  /*e6b0*/  ENDCOLLECTIVE ;  /* 0x000000000000791b */ /* 0x003fe20003800000 */
.L_x_175:
[----:B------:R-:W-:-:S05]  /*e6c0*/  IADD3 R2, P1, R9, R16, RZ ;  /* 0x0000001009027210 */ /* 0x000fca0007f3e0ff */
        /* <DEDUP_REMOVED lines=11> */
.L_x_176:
[----:B------:R-:W-:Y:S01]  /*e780*/  IMAD.MOV.U32 R13, RZ, RZ, R18 ;  /* 0x000000ffff0d7224 */ /* 0x000fe200078e0012 */
[----:B------:R-:W-:Y:S02]  /*e790*/  MOV R12, 0x3 ;  /* 0x00000003000c7802 */ /* 0x000fe40000000f00 */
[----:B------:R-:W-:-:S07]  /*e7a0*/  MOV R21, R14 ;  /* 0x0000000e00157202 */ /* 0x000fce0000000f00 */
[----:B------:R-:W-:Y:S05]  /*e7b0*/  WARPSYNC.COLLECTIVE R15, `(.L_x_177) ;  /* 0x000000000f087348 */ /* 0x000fea0003c00000 */
[----:B------:R0:W1:Y:S02]  /*e7c0*/  SHFL.IDX P6, R14, R13, R12, R11 ;  /* 0x0000000c0d0e7389 */ /* 0x00006400000c000b */
[----:B01----:R-:W-:Y:S01]  /*e7d0*/  ENDCOLLECTIVE ;  /* 0x000000000000791b */ /* 0x003fe20003800000 */
.L_x_177:
        /* <DEDUP_REMOVED lines=12> */
.L_x_178:
[----:B------:R-:W-:Y:S02]  /*e8a0*/  IMAD.MOV.U32 R13, RZ, RZ, R18 ;  /* 0x000000ffff0d7224 */ /* 0x000fe400078e0012 */
[----:B------:R-:W-:Y:S01]  /*e8b0*/  IMAD.MOV.U32 R12, RZ, RZ, 0x4 ;  /* 0x00000004ff0c7424 */ /* 0x000fe200078e00ff */
[----:B------:R-:W-:-:S13]  /*e8c0*/  IADD3 R2, P1, R14, R16, RZ ;  /* 0x000000100e027210 */ /* 0x000fda0007f3e0ff */
[----:B------:R-:W-:Y:S05]  /*e8d0*/  WARPSYNC.COLLECTIVE R15, `(.L_x_179) ;  /* 0x000000000f087348 */ /* 0x000fea0003c00000 */
[----:B------:R0:W1:Y:S02]  /*e8e0*/  SHFL.IDX P6, R14, R13, R12, R11 ;  /* 0x0000000c0d0e7389 */ /* 0x00006400000c000b */
[----:B01----:R-:W-:Y:S01]  /*e8f0*/  ENDCOLLECTIVE ;  /* 0x000000000000791b */ /* 0x003fe20003800000 */
.L_x_179:
[----:B------:R-:W-:Y:S01]  /*e900*/  IADD3.X R3, RZ, R10, RZ, P1, !PT ;  /* 0x0000000aff037210 */ /* 0x000fe20000ffe4ff */
[----:B------:R-:W-:-:S04]  /*e910*/  IMAD.MOV.U32 R10, RZ, RZ, RZ ;  /* 0x000000ffff0a7224 */ /* 0x000fc800078e00ff */
        /* <DEDUP_REMOVED lines=10> */
.L_x_180:
[----:B------:R-:W-:Y:S02]  /*e9c0*/  IMAD.MOV.U32 R13, RZ, RZ, R18 ;  /* 0x000000ffff0d7224 */ /* 0x000fe400078e0012 */
[----:B------:R-:W-:Y:S02]  /*e9d0*/  IMAD.MOV.U32 R12, RZ, RZ, 0x5 ;  /* 0x00000005ff0c7424 */ /* 0x000fe400078e00ff */
[----:B------:R-:W-:-:S07]  /*e9e0*/  IMAD.MOV.U32 R23, RZ, RZ, R14 ;  /* 0x000000ffff177224 */ /* 0x000fce00078e000e */
[----:B------:R-:W-:Y:S05]  /*e9f0*/  WARPSYNC.COLLECTIVE R15, `(.L_x_181) ;  /* 0x000000000f087348 */ /* 0x000fea0003c00000 */
[----:B------:R0:W1:Y:S02]  /*ea00*/  SHFL.IDX P6, R14, R13, R12, R11 ;  /* 0x0000000c0d0e7389 */ /* 0x00006400000c000b */
[----:B01----:R-:W-:Y:S01]  /*ea10*/  ENDCOLLECTIVE ;  /* 0x000000000000791b */ /* 0x003fe20003800000 */
.L_x_181:
[----:B------:R-:W-:-:S04]  /*ea20*/  IADD3 R2, P1, R23, R16, RZ ;  /* 0x0000001017027210 */ /* 0x000fc80007f3e0ff */
[----:B------:R-:W-:-:S05]  /*ea30*/  IADD3.X R3, RZ, R22, RZ, P1, !PT ;  /* 0x00000016ff037210 */ /* 0x000fca0000ffe4ff */
        /* <DEDUP_REMOVED lines=10> */
.L_x_182:
[----:B------:R-:W-:Y:S02]  /*eae0*/  IMAD.MOV.U32 R13, RZ, RZ, R18 ;  /* 0x000000ffff0d7224 */ /* 0x000fe400078e0012 */
[----:B------:R-:W-:Y:S02]  /*eaf0*/  IMAD.MOV.U32 R12, RZ, RZ, 0x6 ;  /* 0x00000006ff0c7424 */ /* 0x000fe400078e00ff */
[----:B------:R-:W-:-:S07]  /*eb00*/  IMAD.MOV.U32 R25, RZ, RZ, R14 ;  /* 0x000000ffff197224 */ /* 0x000fce00078e000e */
[----:B------:R-:W-:Y:S05]  /*eb10*/  WARPSYNC.COLLECTIVE R15, `(.L_x_183) ;  /* 0x000000000f087348 */ /* 0x000fea0003c00000 */
[----:B------:R0:W1:Y:S02]  /*eb20*/  SHFL.IDX P6, R14, R13, R12, R11 ;  /* 0x0000000c0d0e7389 */ /* 0x00006400000c000b */
[----:B01----:R-:W-:Y:S01]  /*eb30*/  ENDCOLLECTIVE ;  /* 0x000000000000791b */ /* 0x003fe20003800000 */
.L_x_183:
        /* <DEDUP_REMOVED lines=12> */
.L_x_184:
[----:B------:R-:W-:Y:S02]  /*ec00*/  IMAD.MOV.U32 R13, RZ, RZ, R18 ;  /* 0x000000ffff0d7224 */ /* 0x000fe400078e0012 */
[----:B------:R-:W-:Y:S02]  /*ec10*/  IMAD.MOV.U32 R12, RZ, RZ, 0x7 ;  /* 0x00000007ff0c7424 */ /* 0x000fe400078e00ff */
[----:B------:R-:W-:-:S07]  /*ec20*/  IMAD.MOV.U32 R27, RZ, RZ, R14 ;  /* 0x000000ffff1b7224 */ /* 0x000fce00078e000e */
[----:B------:R-:W-:Y:S05]  /*ec30*/  WARPSYNC.COLLECTIVE R15, `(.L_x_185) ;  /* 0x000000000f087348 */ /* 0x000fea0003c00000 */
[----:B------:R0:W1:Y:S02]  /*ec40*/  SHFL.IDX P6, R14, R13, R12, R11 ;  /* 0x0000000c0d0e7389 */ /* 0x00006400000c000b */
[----:B01----:R-:W-:Y:S01]  /*ec50*/  ENDCOLLECTIVE ;  /* 0x000000000000791b */ /* 0x003fe20003800000 */
.L_x_185:
[----:B------:R-:W-:-:S04]  /*ec60*/  IADD3 R2, P1, R27, R16, RZ ;  /* 0x000000101b027210 */ /* 0x000fc80007f3e0ff */
[----:B------:R-:W-:-:S05]  /*ec70*/  IADD3.X R3, RZ, R21, RZ, P1, !PT ;  /* 0x00000015ff037210 */ /* 0x000fca0000ffe4ff */
[----:B------:R-:W-:Y:S01]  /*ec80*/  @!PT LDS RZ, [RZ] ;  /* 0x00000000fffff984 */ /* 0x000fe20000000800 */
[----:B------:R-:W-:Y:S01]  /*ec90*/  @!PT LDS RZ, [RZ] ;  /* 0x00000000fffff984 */ /* 0x000fe20000000800 */
[----:B------:R-:W-:Y:S01]  /*eca0*/  @!PT LDS RZ, [RZ] ;  /* 0x00000000fffff984 */ /* 0x000fe20000000800 */
[----:B------:R0:W-:Y:S01]  /*ecb0*/  LDGSTS.E.BYPASS.LTC128B.128 [R4+0x3400], desc[UR38][R2.64], !P2 ;  /* 0x0340000002047fae */ /* 0x0001e2000d101d66 */
[----:B------:R-:W-:Y:S01]  /*ecc0*/  IMAD.MOV.U32 R13, RZ, RZ, R17 ;  /* 0x000000ffff0d7224 */ /* 0x000fe200078e0011 */
[----:B------:R-:W-:-:S07]  /*ecd0*/  MOV R18, R14 ;  /* 0x0000000e00127202 */ /* 0x000fce0000000f00 */
[----:B0-----:R-:W-:Y:S05]  /*ece0*/  WARPSYNC.COLLECTIVE R15, `(.L_x_186) ;  /* 0x000000000f087348 */ /* 0x001fea0003c00000 */
[----:B------:R1:W2:Y:S02]  /*ecf0*/  SHFL.IDX P6, R14, R13, R12, R11 ;  /* 0x0000000c0d0e7389 */ /* 0x0002a400000c000b */
[----:B012---:R-:W-:Y:S01]  /*ed00*/  ENDCOLLECTIVE ;  /* 0x000000000000791b */ /* 0x007fe20003800000 */
.L_x_186:
[----:B------:R-:W-:Y:S05]  /*ed10*/  BRA `(.L_x_187) ;  /* 0xffffffc000f47947 */ /* 0x000fea000383ffff */
.L_x_73:
[----:B0-----:R0:W1:Y:S02]  /*ed20*/  SYNCS.PHASECHK.TRANS64.TRYWAIT P0, [R7+URZ+0x16820], R10 ;  /* 0x0168200a070075a7 */ /* 0x001064000800017f */
[----:B-1----:R-:W-:Y:S05]  /*ed30*/  @!P0 NANOSLEEP.SYNCS 0x989680 ;  /* 0x009896800000895d */ /* 0x002fea0003900000 */
[----:B------:R-:W1:Y:S02]  /*ed40*/  @!P0 SYNCS.PHASECHK.TRANS64 P0, [R7+URZ+0x16820], R10 ;  /* 0x0168200a070085a7 */ /* 0x000e64000800007f */
[----:B-1----:R-:W-:Y:S05]  /*ed50*/  @!P0 BRA `(.L_x_73) ;  /* 0xfffffffc00f08947 */ /* 0x002fea000383ffff */
[----:B------:R-:W-:Y:S05]  /*ed60*/  BRA `(.L_x_188) ;  /* 0xffffffc400647947 */ /* 0x000fea000383ffff */
.L_x_74:
[----:B------:R-:W1:Y:S01]  /*ed70*/  S2R R3, SR_TID.X ;  /* 0x0000000000037919 */ /* 0x000e620000002100 */
[----:B------:R-:W-:Y:S01]  /*ed80*/  BSSY B0, `(.L_x_189) ;  /* 0x000000a000007945 */ /* 0x000fe20003800000 */
[----:B------:R-:W-:Y:S01]  /*ed90*/  IMAD.MOV.U32 R12, RZ, RZ, RZ ;  /* 0x000000ffff0c7224 */ /* 0x000fe200078e00ff */
[----:B------:R-:W-:Y:S01]  /*eda0*/  MOV R15, 0xffffffff ;  /* 0xffffffff000f7802 */ /* 0x000fe20000000f00 */
[----:B------:R-:W-:Y:S01]  /*edb0*/  IMAD.MOV.U32 R11, RZ, RZ, 0x1f ;  /* 0x0000001fff0b7424 */ /* 0x000fe200078e00ff */
[----:B-1----:R-:W-:-:S04]  /*edc0*/  SHF.R.U32.HI R3, RZ, 0x5, R3 ;  /* 0x00000005ff037819 */ /* 0x002fc80000011603 */
[----:B------:R-:W-:-:S04]  /*edd0*/  LOP3.LUT R3, R3, 0x3, RZ, 0xc0, !PT ;  /* 0x0000000303037812 */ /* 0x000fc800078ec0ff */
[----:B------:R-:W-:-:S07]  /*ede0*/  MOV R13, R3 ;  /* 0x00000003000d7202 */ /* 0x000fce0000000f00 */
[----:B0----5:R-:W-:Y:S05]  /*edf0*/  WARPSYNC.COLLECTIVE R15, `(.L_x_190) ;  /* 0x000000000f087348 */ /* 0x021fea0003c00000 */
[----:B------:R1:W2:Y:S02]  /*ee00*/  SHFL.IDX P6, R14, R13, R12, R11 ;  /* 0x0000000c0d0e7389 */ /* 0x0002a400000c000b */
[----:B012--5:R-:W-:Y:S01]  /*ee10*/  ENDCOLLECTIVE ;  /* 0x000000000000791b */ /* 0x027fe20003800000 */
.L_x_190:
[----:B------:R-:W-:Y:S05]  /*ee20*/  BSYNC B0 ;  /* 0x0000000000007941 */ /* 0x000fea0003800000 */
.L_x_189:
[----:B------:R-:W-:Y:S05]  /*ee30*/  BRA `(.L_x_191) ;  /* 0xffffffc400487947 */ /* 0x000fea000383ffff */
.L_x_75:
[----:B------:R-:W-:Y:S01]  /*ee40*/  BSSY B0, `(.L_x_192) ;  /* 0x0000006000007945 */ /* 0x000fe20003800000 */
[----:B------:R-:W-:-:S07]  /*ee50*/  IMAD.MOV.U32 R15, RZ, RZ, -0x1 ;  /* 0xffffffffff0f7424 */ /* 0x000fce00078e00ff */
[----:B01---5:R-:W-:Y:S05]  /*ee60*/  WARPSYNC.COLLECTIVE R15, `(.L_x_193) ;  /* 0x000000000f0c7348 */ /* 0x023fea0003c00000 */
[----:B------:R-:W-:Y:S02]  /*ee70*/  ELECT P6, UR62, PT ;  /* 0x00000000003e782f */ /* 0x000fe400038c0000 */
[----:B------:R-:W-:Y:S01]  /*ee80*/  MOV R14, UR62 ;  /* 0x0000003e000e7c02 */ /* 0x000fe20008000f00 */
[----:B01---5:R-:W-:Y:S10]  /*ee90*/  ENDCOLLECTIVE ;  /* 0x000000000000791b */ /* 0x023ff40003800000 */
.L_x_193:
[----:B------:R-:W-:Y:S05]  /*eea0*/  BSYNC B0 ;  /* 0x0000000000007941 */ /* 0x000fea0003800000 */
.L_x_192:
[----:B------:R-:W-:Y:S05]  /*eeb0*/  BRA `(.L_x_194) ;  /* 0xffffffc4003c7947 */ /* 0x000fea000383ffff */
.L_x_77:
[----:B-1----:R1:W2:Y:S02]  /*eec0*/  SYNCS.PHASECHK.TRANS64.TRYWAIT P1, [R5+URZ+0x16840], R4 ;  /* 0x01684004050075a7 */ /* 0x0022a4000802017f */
[----:B--2---:R-:W-:Y:S05]  /*eed0*/  @!P1 NANOSLEEP.SYNCS 0x989680 ;  /* 0x009896800000995d */ /* 0x004fea0003900000 */
[----:B------:R-:W2:Y:S02]  /*eee0*/  @!P1 SYNCS.PHASECHK.TRANS64 P1, [R5+URZ+0x16840], R4 ;  /* 0x01684004050095a7 */ /* 0x000ea4000802007f */
[----:B--2---:R-:W-:Y:S05]  /*eef0*/  @!P1 BRA `(.L_x_77) ;  /* 0xfffffffc00f09947 */ /* 0x004fea000383ffff */
[----:B------:R-:W-:Y:S05]  /*ef00*/  BRA `(.L_x_195) ;  /* 0xffffffc4005c7947 */ /* 0x000fea000383ffff */
.L_x_79:
[----:B--2---:R2:W3:Y:S02]  /*ef10*/  SYNCS.PHASECHK.TRANS64.TRYWAIT P1, [R3+URZ+0x16840], R0 ;  /* 0x01684000030075a7 */ /* 0x0044e4000802017f */
[----:B---3--:R-:W-:Y:S05]  /*ef20*/  @!P1 NANOSLEEP.SYNCS 0x989680 ;  /* 0x009896800000995d */ /* 0x008fea0003900000 */
[----:B------:R-:W3:Y:S02]  /*ef30*/  @!P1 SYNCS.PHASECHK.TRANS64 P1, [R3+URZ+0x16840], R0 ;  /* 0x01684000030095a7 */ /* 0x000ee4000802007f */
[----:B---3--:R-:W-:Y:S05]  /*ef40*/  @!P1 BRA `(.L_x_79) ;  /* 0xfffffffc00f09947 */ /* 0x008fea000383ffff */
[----:B------:R-:W-:Y:S05]  /*ef50*/  BRA `(.L_x_196) ;  /* 0xffffffc400687947 */ /* 0x000fea000383ffff */
.L_x_81:
[----:B---3--:R3:W4:Y:S02]  /*ef60*/  SYNCS.PHASECHK.TRANS64.TRYWAIT P1, [R5+URZ+0x16860], R4 ;  /* 0x01686004050075a7 */ /* 0x008724000802017f */
[----:B----4-:R-:W-:Y:S05]  /*ef70*/  @!P1 NANOSLEEP.SYNCS 0x989680 ;  /* 0x009896800000995d */ /* 0x010fea0003900000 */
[----:B------:R-:W4:Y:S02]  /*ef80*/  @!P1 SYNCS.PHASECHK.TRANS64 P1, [R5+URZ+0x16860], R4 ;  /* 0x01686004050095a7 */ /* 0x000f24000802007f */
[----:B----4-:R-:W-:Y:S05]  /*ef90*/  @!P1 BRA `(.L_x_81) ;  /* 0xfffffffc00f09947 */ /* 0x010fea000383ffff */
[----:B------:R-:W-:Y:S05]  /*efa0*/  BRA `(.L_x_197) ;  /* 0xffffffc400647947 */ /* 0x000fea000383ffff */
.L_x_198:
[----:B------:R-:W-:-:S00]  /*efb0*/  BRA `(.L_x_198) ;  /* 0xfffffffc00fc7947 */ /* 0x000fc0000383ffff */
[----:B------:R-:W-:-:S00]  /*efc0*/  NOP ;  /* 0x0000000000007918 */ /* 0x000fc00000000000 */
        /* <DEDUP_REMOVED lines=11> */
.L_x_3166:


//--------------------- .text._ZN7cutlass13device_kernelIN5flash11enable_sm90INS1_16FlashAttnFwdSm90INS1_25CollectiveMainloopFwdSm90ILi2EN4cute5tupleIJNS5_1CILi1EEES8_S8_EEENS6_IJNS7_ILi192EEENS7_ILi128EEENS7_ILi64EEEEEELi64ENS_10bfloat16_tEfNS_4arch4Sm90ELb0ELb0ELb1ELb1ELb1ELb0ELb0ELb1ELb1ELb1ELb1ELb0EEENS1_21CollectiveEpilogueFwdINS6_IJSA_SC_SB_EEES9_SE_SG_Li384ELb1ELb1ELb1ELb0EEENS1_36VarlenDynamicPersistentTileSchedulerILi192ELi128ELi384ELi128ELb1ELb1ELb1ELb0ELb1ELb1EEEEEEEEEvNT_6ParamsE --------------------------
	.section	.text._ZN7cutlass13device_kernelIN5flash11enable_sm90INS1_16FlashAttnFwdSm90INS1_25CollectiveMainloopFwdSm90ILi2EN4cute5tupleIJNS5_1CILi1EEES8_S8_EEENS6_IJNS7_ILi192EEENS7_ILi128EEENS7_ILi64EEEEEELi64ENS_10bfloat16_tEfNS_4arch4Sm90ELb0ELb0ELb1ELb1ELb1ELb0ELb0ELb1ELb1ELb1ELb1ELb0EEENS1_21CollectiveEpilogueFwdINS6_IJSA_SC_SB_EEES9_SE_SG_Li384ELb1ELb1ELb1ELb0EEENS1_36VarlenDynamicPersistentTileSchedulerILi192ELi128ELi384ELi128ELb1ELb1ELb1ELb0ELb1ELb1EEEEEEEEEvNT_6ParamsE,"ax",@progbits
	.align	128
.text._ZN7cutlass13device_kernelIN5flash11enable_sm90INS1_16FlashAttnFwdSm90INS1_25CollectiveMainloopFwdSm90ILi2EN4cute5tupleIJNS5_1CILi1EEES8_S8_EEENS6_IJNS7_ILi192EEENS7_ILi128EEENS7_ILi64EEEEEELi64ENS_10bfloat16_tEfNS_4arch4Sm90ELb0ELb0ELb1ELb1ELb1ELb0ELb0ELb1ELb1ELb1ELb1ELb0EEENS1_21CollectiveEpilogueFwdINS6_IJSA_SC_SB_EEES9_SE_SG_Li384ELb1ELb1ELb1ELb0EEENS1_36VarlenDynamicPersistentTileSchedulerILi192ELi128ELi384ELi128ELb1ELb1ELb1ELb0ELb1ELb1EEEEEEEEEvNT_6ParamsE:
        .type           _ZN7cutlass13device_kernelIN5flash11enable_sm90INS1_16FlashAttnFwdSm90INS1_25CollectiveMainloopFwdSm90ILi2EN4cute5tupleIJNS5_1CILi1EEES8_S8_EEENS6_IJNS7_ILi192EEENS7_ILi128EEENS7_ILi64EEEEEELi64ENS_10bfloat16_tEfNS_4arch4Sm90ELb0ELb0ELb1ELb1ELb1ELb0ELb0ELb1ELb1ELb1ELb1ELb0EEENS1_21CollectiveEpilogueFwdINS6_IJSA_SC_SB_EEES9_SE_SG_Li384ELb1ELb1ELb1ELb0EEENS1_36VarlenDynamicPersistentTileSchedulerILi192ELi128ELi384ELi128ELb1ELb1ELb1ELb0ELb1ELb1EEEEEEEEEvNT_6ParamsE,@function
        .size           _ZN7cutlass13device_kernelIN5flash11enable_sm90INS1_16FlashAttnFwdSm90INS1_25CollectiveMainloopFwdSm90ILi2EN4cute5tupleIJNS5_1CILi1EEES8_S8_EEENS6_IJNS7_ILi192EEENS7_ILi128EEENS7_ILi64EEEEEELi64ENS_10bfloat16_tEfNS_4arch4Sm90ELb0ELb0ELb1ELb1ELb1ELb0ELb0ELb1ELb1ELb1ELb1ELb0EEENS1_21CollectiveEpilogueFwdINS6_IJSA_SC_SB_EEES9_SE_SG_Li384ELb1ELb1ELb1ELb0EEENS1_36VarlenDynamicPersistentTileSchedulerILi192ELi128ELi384ELi128ELb1ELb1ELb1ELb0ELb1ELb1EEEEEEEEEvNT_6ParamsE,(.L_x_3167 - _ZN7cutlass13device_kernelIN5flash11enable_sm90INS1_16FlashAttnFwdSm90INS1_25CollectiveMainloopFwdSm90ILi2EN4cute5tupleIJNS5_1CILi1EEES8_S8_EEENS6_IJNS7_ILi192EEENS7_ILi128EEENS7_ILi64EEEEEELi64ENS_10bfloat16_tEfNS_4arch4Sm90ELb0ELb0ELb1ELb1ELb1ELb0ELb0ELb1ELb1ELb1ELb1ELb0EEENS1_21CollectiveEpilogueFwdINS6_IJSA_SC_SB_EEES9_SE_SG_Li384ELb1ELb1ELb1ELb0EEENS1_36VarlenDynamicPersistentTileSchedulerILi192ELi128ELi384ELi128ELb1ELb1ELb1ELb0ELb1ELb1EEEEEEEEEvNT_6ParamsE)
        .other          _ZN7cutlass13device_kernelIN5flash11enable_sm90INS1_16FlashAttnFwdSm90INS1_25CollectiveMainloopFwdSm90ILi2EN4cute5tupleIJNS5_1CILi1EEES8_S8_EEENS6_IJNS7_ILi192EEENS7_ILi128EEENS7_ILi64EEEEEELi64ENS_10bfloat16_tEfNS_4arch4Sm90ELb0ELb0ELb1ELb1ELb1ELb0ELb0ELb1ELb1ELb1ELb1ELb0EEENS1_21CollectiveEpilogueFwdINS6_IJSA_SC_SB_EEES9_SE_SG_Li384ELb1ELb1ELb1ELb0EEENS1_36VarlenDynamicPersistentTileSchedulerILi192ELi128ELi384ELi128ELb1ELb1ELb1ELb0ELb1ELb1EEEEEEEEEvNT_6ParamsE,@"STO_CUDA_ENTRY STV_DEFAULT"
_ZN7cutlass13device_kernelIN5flash11enable_sm90INS1_16FlashAttnFwdSm90INS1_25CollectiveMainloopFwdSm90ILi2EN4cute5tupleIJNS5_1CILi1EEES8_S8_EEENS6_IJNS7_ILi192EEENS7_ILi128EEENS7_ILi64EEEEEELi64ENS_10bfloat16_tEfNS_4arch4Sm90ELb0ELb0ELb1ELb1ELb1ELb0ELb0ELb1ELb1ELb1ELb1ELb0EEENS1_21CollectiveEpilogueFwdINS6_IJSA_SC_SB_EEES9_SE_SG_Li384ELb1ELb1ELb1ELb0EEENS1_36VarlenDynamicPersistentTileSchedulerILi192ELi128ELi384ELi128ELb1ELb1ELb1ELb0ELb1ELb1EEEEEEEEEvNT_6ParamsE:
        /* <DEDUP_REMOVED lines=8> */
[----:B------:R-:W0:Y:S02]  /*0080*/  SHFL.IDX PT, R2, R0, RZ, 0x1f ;  /* 0x00001fff00027589 */ /* 0x000e2400000e0000 */
[C---:B0-----:R-:W-:Y:S02]  /*0090*/  ISETP.NE.OR P0, PT, R2.reuse, RZ, !P0 ;  /* 0x000000ff0200720c */ /* 0x041fe40004705670 */
[----:B------:R-:W-:Y:S02]  /*00a0*/  ISETP.NE.AND P1, PT, R2, RZ, PT ;  /* 0x000000ff0200720c */ /* 0x000fe40003f25270 */
[----:B------:R0:W1:Y:S09]  /*00b0*/  SHFL.IDX PT, R2, R3, RZ, 0x1f ;  /* 0x00001fff03027589 */ /* 0x00007200000e0000 */
[----:B------:R-:W-:Y:S01]  /*00c0*/  VOTEU.ALL UP0, P0 ;  /* 0x00000000003f7886 */ /* 0x000fe20000000000 */
[----:B------:R-:W-:-:S04]  /*00d0*/  VOTEU.ALL UP1, P0 ;  /* 0x00000000003f7886 */ /* 0x000fc80000020000 */
[----:B------:R-:W2:Y:S01]  /*00e0*/  @!UP0 S2UR UR8, SR_CgaCtaId ;  /* 0x00000000000889c3 */ /* 0x000ea20000008800 */
[----:B------:R-:W-:Y:S01]  /*00f0*/  @!UP0 UMOV UR6, 0x400 ;  /* 0x0000040000068882 */ /* 0x000fe20000000000 */
[----:B------:R-:W-:-:S04]  /*0100*/  @!UP0 UIADD3 UR4, -UR4, 0x100000, URZ ;  /* 0x0010000004048890 */ /* 0x000fc8000fffe13f */
[----:B------:R-:W-:Y:S02]  /*0110*/  @!UP0 USHF.L.U32 UR5, UR4, 0xb, URZ ;  /* 0x0000000b04058899 */ /* 0x000fe4000800063f */
[----:B------:R-:W-:Y:S02]  /*0120*/  @!UP0 USHF.L.U32 UR4, UR4, 0x1, URZ ;  /* 0x0000000104048899 */ /* 0x000fe4000800063f */
[----:B--2---:R-:W-:Y:S02]  /*0130*/  @!UP0 ULEA UR8, UR8, UR6, 0x18 ;  /* 0x0000000608088291 */ /* 0x004fe4000f8ec03f */
[----:B------:R-:W-:-:S04]  /*0140*/  @!UP0 UIADD3 UR6, -UR7, 0x100000, URZ ;  /* 0x0010000007068890 */ /* 0x000fc8000fffe13f */
[----:B------:R-:W-:Y:S02]  /*0150*/  @!UP0 USHF.L.U32 UR7, UR6, 0xb, URZ ;  /* 0x0000000b06078899 */ /* 0x000fe4000800063f */
[----:B------:R-:W-:Y:S01]  /*0160*/  @!UP0 USHF.L.U32 UR6, UR6, 0x1, URZ ;  /* 0x0000000106068899 */ /* 0x000fe2000800063f */
[----:B------:R-:W-:-:S05]  /*0170*/  VOTEU.ALL UP0, P0 ;  /* 0x00000000003f7886 */ /* 0x000fca0000000000 */
[----:B------:R0:W2:Y:S06]  /*0180*/  @!UP0 SYNCS.EXCH.64 URZ, [UR8+0x16800], UR4 ;  /* 0x01680004083f85b2 */ /* 0x0000ac0008000100 */
[----:B------:R0:W3:Y:S02]  /*0190*/  @!UP1 SYNCS.EXCH.64 URZ, [UR8+0x16820], UR6 ;  /* 0x01682006083f95b2 */ /* 0x0000e40008000100 */
[----:B01----:R-:W-:Y:S05]  /*01a0*/  @P1 BRA `(.L_x_199) ;  /* 0x0000000000481947 */ /* 0x003fea0003800000 */
[----:B------:R-:W0:Y:S01]  /*01b0*/  S2UR UR5, SR_CgaCtaId ;  /* 0x00000000000579c3 */ /* 0x000e220000008800 */
[----:B------:R-:W-:Y:S01]  /*01c0*/  UMOV UR4, 0x400 ;  /* 0x0000040000047882 */ /* 0x000fe20000000000 */
[----:B------:R-:W-:Y:S01]  /*01d0*/  UMOV UR6, 0x80 ;  /* 0x0000008000067882 */ /* 0x000fe20000000000 */
[----:B------:R-:W-:Y:S01]  /*01e0*/  UMOV UR7, 0x180 ;  /* 0x0000018000077882 */ /* 0x000fe20000000000 */
[----:B------:R-:W-:Y:S01]  /*01f0*/  ELECT P0, URZ, PT ;  /* 0x00000000003f782f */ /* 0x000fe20003800000 */
[----:B0-----:R-:W-:Y:S02]  /*0200*/  ULEA UR8, UR5, UR4, 0x18 ;  /* 0x0000000405087291 */ /* 0x001fe4000f8ec03f */
[----:B------:R-:W-:-:S04]  /*0210*/  UIADD3 UR4, -UR6, 0x100000, URZ ;  /* 0x0010000006047890 */ /* 0x000fc8000fffe13f */
[----:B------:R-:W-:Y:S02]  /*0220*/  USHF.L.U32 UR5, UR4, 0xb, URZ ;  /* 0x0000000b04057899 */ /* 0x000fe4000800063f */
[----:B------:R-:W-:Y:S02]  /*0230*/  USHF.L.U32 UR4, UR4, 0x1, URZ ;  /* 0x0000000104047899 */ /* 0x000fe4000800063f */
[----:B------:R-:W-:-:S04]  /*0240*/  UIADD3 UR6, -UR7, 0x100000, URZ ;  /* 0x0010000007067890 */ /* 0x000fc8000fffe13f */
[----:B------:R-:W-:Y:S02]  /*0250*/  USHF.L.U32 UR7, UR6, 0xb, URZ ;  /* 0x0000000b06077899 */ /* 0x000fe4000800063f */
[----:B------:R-:W-:Y:S01]  /*0260*/  USHF.L.U32 UR6, UR6, 0x1, URZ ;  /* 0x0000000106067899 */ /* 0x000fe2000800063f */
[----:B------:R-:W0:Y:S03]  /*0270*/  FENCE.VIEW.ASYNC.S ;  /* 0x00000000000073c6 */ /* 0x000e260000000000 */
[----:B0-----:R0:W1:Y:S08]  /*0280*/  SYNCS.EXCH.64 URZ, [UR8+0x16830], UR4 ;  /* 0x01683004083f75b2 */ /* 0x0010700008000100 */
[----:B------:R0:W4:Y:S01]  /*0290*/  SYNCS.EXCH.64 URZ, [UR8+0x16840], UR6 ;  /* 0x01684006083f75b2 */ /* 0x0001220008000100 */
[----:B------:R0:W0:Y:S01]  /*02a0*/  SYNCS.EXCH.64 URZ, [UR8+0x16838], UR4 ;  /* 0x01683804083f75b2 */ /* 0x0000220008000100 */
[----:B------:R0:W0:Y:S01]  /*02b0*/  SYNCS.EXCH.64 URZ, [UR8+0x16848], UR6 ;  /* 0x01684806083f75b2 */ /* 0x0000220008000100 */
[----:B------:R-:W-:Y:S01]  /*02c0*/  NOP ;  /* 0x0000000000007918 */ /* 0x000fe20000000000 */
.L_x_199:
[----:B------:R-:W5:Y:S01]  /*02d0*/  SHFL.IDX PT, R3, R0, RZ, 0x1f ;  /* 0x00001fff00037589 */ /* 0x000f6200000e0000 */
[----:B------:R-:W-:Y:S01]  /*02e0*/  NOP ;  /* 0x0000000000007918 */ /* 0x000fe20000000000 */
[----:B-----5:R-:W-:-:S13]  /*02f0*/  ISETP.NE.AND P0, PT, R3, RZ, PT ;  /* 0x000000ff0300720c */ /* 0x020fda0003f05270 */
[----:B------:R-:W-:Y:S05]  /*0300*/  @P0 BRA `(.L_x_200) ;  /* 0x0000000000480947 */ /* 0x000fea0003800000 */
[----:B0-----:R-:W0:Y:S01]  /*0310*/  S2UR UR5, SR_CgaCtaId ;  /* 0x00000000000579c3 */ /* 0x001e220000008800 */
        /* <DEDUP_REMOVED lines=12> */
[----:B0-----:R0:W0:Y:S08]  /*03e0*/  SYNCS.EXCH.64 URZ, [UR8+0x16850], UR4 ;  /* 0x01685004083f75b2 */ /* 0x0010300008000100 */
[----:B------:R0:W0:Y:S01]  /*03f0*/  SYNCS.EXCH.64 URZ, [UR8+0x16860], UR6 ;  /* 0x01686006083f75b2 */ /* 0x0000220008000100 */
[----:B------:R0:W0:Y:S01]  /*0400*/  SYNCS.EXCH.64 URZ, [UR8+0x16858], UR4 ;  /* 0x01685804083f75b2 */ /* 0x0000220008000100 */
[----:B------:R0:W0:Y:S01]  /*0410*/  SYNCS.EXCH.64 URZ, [UR8+0x16868], UR6 ;  /* 0x01686806083f75b2 */ /* 0x0000220008000100 */
[----:B------:R-:W-:Y:S01]  /*0420*/  NOP ;  /* 0x0000000000007918 */ /* 0x000fe20000000000 */
.L_x_200:
[----:B------:R-:W5:Y:S01]  /*0430*/  SHFL.IDX PT, R3, R0, RZ, 0x1f ;  /* 0x00001fff00037589 */ /* 0x000f6200000e0000 */
[----:B------:R-:W-:Y:S01]  /*0440*/  NOP ;  /* 0x0000000000007918 */ /* 0x000fe20000000000 */
[----:B-----5:R-:W-:-:S13]  /*0450*/  ISETP.NE.AND P0, PT, R3, RZ, PT ;  /* 0x000000ff0300720c */ /* 0x020fda0003f05270 */
[----:B------:R-:W-:Y:S05]  /*0460*/  @P0 BRA `(.L_x_201) ;  /* 0x0000000000380947 */ /* 0x000fea0003800000 */
[----:B0-----:R-:W0:Y:S01]  /*0470*/  S2UR UR5, SR_CgaCtaId ;  /* 0x00000000000579c3 */ /* 0x001e220000008800 */
[----:B------:R-:W-:Y:S01]  /*0480*/  UMOV UR4, 0x400 ;  /* 0x0000040000047882 */ /* 0x000fe20000000000 */
[----:B------:R-:W-:Y:S01]  /*0490*/  UMOV UR7, 0x80 ;  /* 0x0000008000077882 */ /* 0x000fe20000000000 */
[----:B------:R-:W-:Y:S01]  /*04a0*/  ELECT P0, URZ, PT ;  /* 0x00000000003f782f */ /* 0x000fe20003800000 */
[----:B0-----:R-:W-:Y:S02]  /*04b0*/  ULEA UR6, UR5, UR4, 0x18 ;  /* 0x0000000405067291 */ /* 0x001fe4000f8ec03f */
[----:B------:R-:W-:-:S04]  /*04c0*/  UIADD3 UR4, -UR7, 0x100000, URZ ;  /* 0x0010000007047890 */ /* 0x000fc8000fffe13f */
[----:B------:R-:W-:Y:S02]  /*04d0*/  USHF.L.U32 UR5, UR4, 0xb, URZ ;  /* 0x0000000b04057899 */ /* 0x000fe4000800063f */
[----:B------:R-:W-:Y:S01]  /*04e0*/  USHF.L.U32 UR4, UR4, 0x1, URZ ;  /* 0x0000000104047899 */ /* 0x000fe2000800063f */
[----:B------:R-:W0:Y:S11]  /*04f0*/  FENCE.VIEW.ASYNC.S ;  /* 0x00000000000073c6 */ /* 0x000e360000000000 */
[----:B0-----:R0:W0:Y:S01]  /*0500*/  SYNCS.EXCH.64 URZ, [UR6+0x16870], UR4 ;  /* 0x01687004063f75b2 */ /* 0x0010220008000100 */
[----:B------:R0:W0:Y:S01]  /*0510*/  SYNCS.EXCH.64 URZ, [UR6+0x16880], UR4 ;  /* 0x01688004063f75b2 */ /* 0x0000220008000100 */
[----:B------:R0:W0:Y:S01]  /*0520*/  SYNCS.EXCH.64 URZ, [UR6+0x16878], UR4 ;  /* 0x01687804063f75b2 */ /* 0x0000220008000100 */
[----:B------:R0:W0:Y:S01]  /*0530*/  SYNCS.EXCH.64 URZ, [UR6+0x16888], UR4 ;  /* 0x01688804063f75b2 */ /* 0x0000220008000100 */
[----:B------:R-:W-:Y:S01]  /*0540*/  NOP ;  /* 0x0000000000007918 */ /* 0x000fe20000000000 */
.L_x_201:
        /* <DEDUP_REMOVED lines=22> */
.L_x_202:
        /* <DEDUP_REMOVED lines=22> */
.L_x_203:
[----:B------:R-:W-:Y:S01]  /*0810*/  ISETP.NE.AND P0, PT, R2, RZ, PT ;  /* 0x000000ff0200720c */ /* 0x000fe20003f05270 */
[----:B------:R-:W-:Y:S01]  /*0820*/  IMAD.MOV.U32 R2, RZ, RZ, 0x1 ;  /* 0x00000001ff027424 */ /* 0x000fe200078e00ff */
[----:B------:R-:W-:Y:S01]  /*0830*/  NOP ;  /* 0x0000000000007918 */ /* 0x000fe20000000000 */
[----:B------:R-:W-:-:S03]  /*0840*/  ULDC.64 UR36, c[0x0][0x208] ;  /* 0x0000820000247ab9 */ /* 0x000fc60000000a00 */
[----:B------:R-:W-:-:S05]  /*0850*/  SEL R2, R2, 0x2, !P0 ;  /* 0x0000000202027807 */ /* 0x000fca0004000000 */
[----:B------:R0:W-:Y:S02]  /*0860*/  STL [R1+0x28], R2 ;  /* 0x0000280201007387 */ /* 0x0001e40000100800 */
[----:B01234-:R-:W-:Y:S06]  /*0870*/  BAR.SYNC.DEFER_BLOCKING 0x0 ;  /* 0x0000000000007b1d */ /* 0x01ffec0000010000 */
[----:B------:R-:W-:Y:S05]  /*0880*/  @!P0 BRA `(.L_x_204) ;  /* 0x0000008800148947 */ /* 0x000fea0003800000 */
.L_x_205:
[----:B------:R-:W-:-:S08]  /*0890*/  NOP ;  /* 0x0000000000007918 */ /* 0x000fd00000000000 */
[----:B------:R-:W0:Y:S02]  /*08a0*/  USETMAXREG.TRY_ALLOC.CTAPOOL UP0, 0xa0 ;  /* 0x000000a0000079c8 */ /* 0x000e240008000600 */
[----:B0-----:R-:W-:-:S13]  /*08b0*/  PLOP3.LUT P0, PT, PT, PT, UP0, 0x80, 0x0 ;  /* 0x000000000000781c */ /* 0x001fda0003f0f008 */
[----:B------:R-:W-:Y:S05]  /*08c0*/  @!P0 BRA `(.L_x_205) ;  /* 0xfffffffc00f08947 */ /* 0x000fea000383ffff */
[----:B------:R-:W0:Y:S01]  /*08d0*/  S2R R2, SR_TID.X ;  /* 0x0000000000027919 */ /* 0x000e220000002100 */
[----:B------:R-:W1:Y:S01]  /*08e0*/  S2UR UR5, SR_CgaCtaId ;  /* 0x00000000000579c3 */ /* 0x000e620000008800 */
[----:B------:R-:W-:-:S07]  /*08f0*/  UMOV UR4, 0x400 ;  /* 0x0000040000047882 */ /* 0x000fce0000000000 */
[----:B------:R-:W-:Y:S06]  /*0900*/  BAR.ARV 0x8, 0x200 ;  /* 0x0208000000007b1d */ /* 0x000fec0000002000 */
[----:B-1----:R-:W-:Y:S01]  /*0910*/  ULEA UR4, UR5, UR4, 0x18 ;  /* 0x0000000405047291 */ /* 0x002fe2000f8ec03f */
[----:B0-----:R-:W-:-:S04]  /*0920*/  LOP3.LUT R0, R2, 0xffffff80, RZ, 0xc0, !PT ;  /* 0xffffff8002007812 */ /* 0x001fc800078ec0ff */
[----:B------:R-:W-:-:S13]  /*0930*/  ISETP.NE.AND P0, PT, R0, 0x80, PT ;  /* 0x000000800000780c */ /* 0x000fda0003f05270 */
[----:B------:R-:W-:Y:S08]  /*0940*/  @!P0 BAR.ARV 0x9, 0x100 ;  /* 0x0244000000008b1d */ /* 0x000ff00000002000 */
[----:B------:R-:W-:Y:S06]  /*0950*/  BAR.SYNC.DEFER_BLOCKING 0x5, 0x200 ;  /* 0x0148000000007b1d */ /* 0x000fec0000010000 */
[----:B------:R-:W0:Y:S01]  /*0960*/  LDS.128 R12, [UR4+0x168d0] ;  /* 0x0168d004ff0c7984 */ /* 0x000e220008000c00 */
[----:B------:R-:W-:Y:S01]  /*0970*/  ULDC UR4, c[0x0][0xc3c] ;  /* 0x00030f0000047ab9 */ /* 0x000fe20000000800 */
[----:B------:R-:W-:Y:S06]  /*0980*/  BAR.ARV 0x4, 0x200 ;  /* 0x0108000000007b1d */ /* 0x000fec0000002000 */
[----:B0-----:R-:W-:-:S13]  /*0990*/  ISETP.GE.AND P0, PT, R15, UR4, PT ;  /* 0x000000040f007c0c */ /* 0x001fda000bf06270 */
[----:B------:R-:W-:Y:S05]  /*09a0*/  @P0 EXIT ;  /* 0x000000000000094d */ /* 0x000fea0003800000 */
[----:B------:R-:W2:Y:S01]  /*09b0*/  LDL R12, [R1+0x28] ;  /* 0x00002800010c7983 */ /* 0x000ea20000100800 */
[----:B------:R-:W-:-:S05]  /*09c0*/  VIADD R17, R2, 0xffffff80 ;  /* 0xffffff8002117836 */ /* 0x000fca0000000000 */
[----:B------:R-:W-:-:S04]  /*09d0*/  SHF.R.S32.HI R0, RZ, 0x1f, R17 ;  /* 0x0000001fff007819 */ /* 0x000fc80000011411 */
[----:B------:R-:W-:-:S04]  /*09e0*/  LEA.HI R2, R0, R17, RZ, 0x7 ;  /* 0x0000001100027211 */ /* 0x000fc800078f38ff */
[----:B------:R-:W-:-:S05]  /*09f0*/  LOP3.LUT R3, R2, 0xffffff80, RZ, 0xc0, !PT ;  /* 0xffffff8002037812 */ /* 0x000fca00078ec0ff */
[----:B------:R-:W-:Y:S01]  /*0a00*/  IMAD.IADD R16, R17, 0x1, -R3 ;  /* 0x0000000111107824 */ /* 0x000fe200078e0a03 */
[CC--:B------:R-:W-:Y:S02]  /*0a10*/  LEA.HI R4, R0.reuse, R17.reuse, RZ, 0x5 ;  /* 0x0000001100047211 */ /* 0x0c0fe400078f28ff */
[----:B------:R-:W-:Y:S02]  /*0a20*/  LEA.HI R3, R0, R17, RZ, 0x4 ;  /* 0x0000001100037211 */ /* 0x000fe400078f20ff */
[----:B------:R-:W-:Y:S01]  /*0a30*/  SHF.R.S32.HI R6, RZ, 0x1f, R16 ;  /* 0x0000001fff067819 */ /* 0x000fe20000011410 */
[----:B------:R-:W-:Y:S01]  /*0a40*/  IMAD.SHL.U32 R5, R4, 0x20, RZ ;  /* 0x0000002004057824 */ /* 0x000fe200078e00ff */
[----:B------:R-:W-:Y:S02]  /*0a50*/  SHF.R.S32.HI R11, RZ, 0x7, R2 ;  /* 0x00000007ff0b7819 */ /* 0x000fe40000011402 */
[----:B------:R-:W-:Y:S02]  /*0a60*/  LEA.HI R7, R6, R16, RZ, 0x2 ;  /* 0x0000001006077211 */ /* 0x000fe400078f10ff */
[----:B------:R-:W-:-:S02]  /*0a70*/  SHF.R.S32.HI R2, RZ, 0x4, R3 ;  /* 0x00000004ff027819 */ /* 0x000fc40000011403 */
[C---:B------:R-:W-:Y:S02]  /*0a80*/  LOP3.LUT R4, R3.reuse, 0x3fffff0, RZ, 0xc0, !PT ;  /* 0x03fffff003047812 */ /* 0x040fe400078ec0ff */
[--C-:B------:R-:W-:Y:S02]  /*0a90*/  SHF.R.S32.HI R8, RZ, 0x2, R7.reuse ;  /* 0x00000002ff087819 */ /* 0x100fe40000011407 */
[----:B------:R-:W-:Y:S02]  /*0aa0*/  SHF.R.S32.HI R9, RZ, 0x1f, R7 ;  /* 0x0000001fff097819 */ /* 0x000fe40000011407 */
[----:B------:R-:W-:Y:S02]  /*0ab0*/  LEA.HI R3, R3, R2, RZ, 0x1 ;  /* 0x0000000203037211 */ /* 0x000fe400078f08ff */
[----:B------:R-:W-:Y:S02]  /*0ac0*/  LOP3.LUT R5, R5, 0xfffffc00, RZ, 0xc0, !PT ;  /* 0xfffffc0005057812 */ /* 0x000fe400078ec0ff */
[----:B------:R-:W-:-:S02]  /*0ad0*/  IADD3 R4, R17, -R4, RZ ;  /* 0x8000000411047210 */ /* 0x000fc40007ffe0ff */
[-C--:B------:R-:W-:Y:S02]  /*0ae0*/  LEA.HI R10, R0, R17.reuse, RZ, 0x2 ;  /* 0x00000011000a7211 */ /* 0x080fe400078f10ff */
[----:B------:R-:W-:Y:S02]  /*0af0*/  LEA.HI R9, R9, R8, RZ, 0x3 ;  /* 0x0000000809097211 */ /* 0x000fe400078f18ff */
[----:B------:R-:W-:Y:S01]  /*0b00*/  LOP3.LUT R3, R3, 0x1ffffffe, RZ, 0xc0, !PT ;  /* 0x1ffffffe03037812 */ /* 0x000fe200078ec0ff */
[----:B------:R-:W-:Y:S01]  /*0b10*/  IMAD R4, R4, 0x40, R5 ;  /* 0x0000004004047824 */ /* 0x000fe200078e0205 */
[----:B------:R-:W-:Y:S01]  /*0b20*/  LOP3.LUT R10, R10, 0xfffffffc, RZ, 0xc0, !PT ;  /* 0xfffffffc0a0a7812 */ /* 0x000fe200078ec0ff */
[----:B------:R-:W-:Y:S01]  /*0b30*/  IMAD.HI R5, R11, 0x55555556, RZ ;  /* 0x555555560b057827 */ /* 0x000fe200078e02ff */
[----:B------:R-:W-:Y:S02]  /*0b40*/  LEA.HI R0, R0, R17, RZ, 0x3 ;  /* 0x0000001100007211 */ /* 0x000fe400078f18ff */
[----:B------:R-:W-:Y:S01]  /*0b50*/  LOP3.LUT R9, R9, 0xfffffff8, RZ, 0xc0, !PT ;  /* 0xfffffff809097812 */ /* 0x000fe200078ec0ff */
[----:B------:R-:W-:Y:S01]  /*0b60*/  IMAD.IADD R3, R2, 0x1, -R3 ;  /* 0x0000000102037824 */ /* 0x000fe200078e0a03 */
[----:B------:R-:W-:Y:S01]  /*0b70*/  LEA.HI R6, R6, R16, RZ, 0x5 ;  /* 0x0000001006067211 */ /* 0x000fe200078f28ff */
[----:B------:R-:W-:Y:S01]  /*0b80*/  IMAD.IADD R10, R17, 0x1, -R10 ;  /* 0x00000001110a7824 */ /* 0x000fe200078e0a0a */
[----:B------:R-:W-:-:S02]  /*0b90*/  LOP3.LUT R22, R0, 0xfffffff8, RZ, 0xc0, !PT ;  /* 0xfffffff800167812 */ /* 0x000fc400078ec0ff */
[----:B------:R-:W-:Y:S01]  /*0ba0*/  LOP3.LUT R7, R7, 0x7ffffffc, RZ, 0xc0, !PT ;  /* 0x7ffffffc07077812 */ /* 0x000fe200078ec0ff */
[----:B------:R-:W-:Y:S01]  /*0bb0*/  IMAD.IADD R9, R8, 0x1, -R9 ;  /* 0x0000000108097824 */ /* 0x000fe200078e0a09 */
[----:B------:R-:W-:Y:S02]  /*0bc0*/  LEA.HI R5, R5, R5, RZ, 0x1 ;  /* 0x0000000505057211 */ /* 0x000fe400078f08ff */
[----:B------:R-:W-:Y:S01]  /*0bd0*/  SHF.R.S32.HI R6, RZ, 0x5, R6 ;  /* 0x00000005ff067819 */ /* 0x000fe20000011406 */
[----:B------:R-:W-:Y:S01]  /*0be0*/  IMAD.IADD R22, R17, 0x1, -R22 ;  /* 0x0000000111167824 */ /* 0x000fe200078e0a16 */
[----:B------:R-:W-:Y:S02]  /*0bf0*/  LEA R2, R3, R4, 0x3 ;  /* 0x0000000403027211 */ /* 0x000fe400078e18ff */
[----:B------:R-:W-:Y:S01]  /*0c00*/  IADD3 R3, R16, -R7, RZ ;  /* 0x8000000710037210 */ /* 0x000fe20007ffe0ff */
[----:B------:R-:W-:Y:S01]  /*0c10*/  IMAD R5, R5, -0x3, R11 ;  /* 0xfffffffd05057824 */ /* 0x000fe200078e020b */
[----:B------:R-:W-:Y:S01]  /*0c20*/  LEA.HI R8, R10, R10, RZ, 0x1 ;  /* 0x0000000a0a087211 */ /* 0x000fe200078f08ff */
[----:B------:R-:W-:-:S02]  /*0c30*/  IMAD R6, R6, 0x10, R9 ;  /* 0x0000001006067824 */ /* 0x000fc400078e0209 */
[----:B------:R-:W-:Y:S01]  /*0c40*/  IMAD.SHL.U32 R152, R22, 0x8, RZ ;  /* 0x0000000816987824 */ /* 0x000fe200078e00ff */
[----:B------:R-:W-:Y:S01]  /*0c50*/  LOP3.LUT R11, R8, 0x1ffffffe, RZ, 0xc0, !PT ;  /* 0x1ffffffe080b7812 */ /* 0x000fe200078ec0ff */
[----:B------:R-:W-:Y:S02]  /*0c60*/  IMAD.SHL.U32 R4, R3, 0x2, RZ ;  /* 0x0000000203047824 */ /* 0x000fe400078e00ff */
[----:B------:R-:W-:Y:S01]  /*0c70*/  IMAD R8, R5, 0x40, R6 ;  /* 0x0000004005087824 */ /* 0x000fe200078e0206 */
[----:B------:R-:W-:Y:S01]  /*0c80*/  SHF.R.S32.HI R3, RZ, 0x3, R0 ;  /* 0x00000003ff037819 */ /* 0x000fe20000011400 */
[C---:B------:R-:W-:Y:S01]  /*0c90*/  VIADD R3, R4.reuse, 0x8 ;  /* 0x0000000804037836 */ /* 0x040fe20000000000 */
[----:B------:R-:W-:Y:S01]  /*0ca0*/  SHF.R.S32.HI R0, RZ, 0x1f, R152 ;  /* 0x0000001fff007819 */ /* 0x000fe20000011498 */
[----:B------:R-:W-:Y:S01]  /*0cb0*/  STL [R1+0x48], R2 ;  /* 0x0000480201007387 */ /* 0x000fe20000100800 */
[----:B------:R-:W-:-:S03]  /*0cc0*/  VIADD R0, R4, 0x10 ;  /* 0x0000001004007836 */ /* 0x000fc60000000000 */
[----:B------:R-:W-:Y:S04]  /*0cd0*/  STL [R1+0x40], R8 ;  /* 0x0000400801007387 */ /* 0x000fe80000100800 */
[----:B------:R-:W-:Y:S04]  /*0ce0*/  STL [R1+0x18], RZ ;  /* 0x000018ff01007387 */ /* 0x000fe80000100800 */
[----:B------:R-:W-:Y:S01]  /*0cf0*/  STL [R1+0x10], R4 ;  /* 0x0000100401007387 */ /* 0x000fe20000100800 */
[----:B------:R-:W-:-:S03]  /*0d00*/  VIADD R155, R4, 0x28 ;  /* 0x00000028049b7836 */ /* 0x000fc60000000000 */
[----:B------:R0:W-:Y:S04]  /*0d10*/  STL [R1+0x4], R3 ;  /* 0x0000040301007387 */ /* 0x0001e80000100800 */
[----:B------:R1:W-:Y:S01]  /*0d20*/  STL [R1], R0 ;  /* 0x0000000001007387 */ /* 0x0003e20000100800 */
[----:B------:R-:W-:Y:S01]  /*0d30*/  IMAD.IADD R11, R10, 0x1, -R11 ;  /* 0x000000010a0b7824 */ /* 0x000fe200078e0a0b */
[----:B0-----:R-:W-:Y:S02]  /*0d40*/  SHF.R.S32.HI R3, RZ, 0x1f, R3 ;  /* 0x0000001fff037819 */ /* 0x001fe40000011403 */
[----:B-1----:R-:W-:-:S03]  /*0d50*/  SHF.R.S32.HI R0, RZ, 0x1f, R0 ;  /* 0x0000001fff007819 */ /* 0x002fc60000011400 */
[----:B------:R-:W-:Y:S04]  /*0d60*/  STL [R1+0x38], R3 ;  /* 0x0000380301007387 */ /* 0x000fe80000100800 */
[----:B------:R0:W-:Y:S02]  /*0d70*/  STL [R1+0x34], R0 ;  /* 0x0000340001007387 */ /* 0x0001e40000100800 */
[----:B0-----:R-:W-:Y:S01]  /*0d80*/  SHF.R.S32.HI R0, RZ, 0x1f, R155 ;  /* 0x0000001fff007819 */ /* 0x001fe2000001149b */
[----:B------:R-:W-:-:S05]  /*0d90*/  IMAD R0, R11, 0x8, R8 ;  /* 0x000000080b007824 */ /* 0x000fca00078e0208 */
[----:B------:R0:W-:Y:S01]  /*0da0*/  STL [R1+0x44], R0 ;  /* 0x0000440001007387 */ /* 0x0001e20000100800 */
[C---:B------:R-:W-:Y:S01]  /*0db0*/  VIADD R156, R4.reuse, 0x20 ;  /* 0x00000020049c7836 */ /* 0x040fe20000000000 */
[C---:B------:R-:W-:Y:S01]  /*0dc0*/  IADD3 R157, R4.reuse, 0x18, RZ ;  /* 0x00000018049d7810 */ /* 0x040fe20007ffe0ff */
[C---:B------:R-:W-:Y:S02]  /*0dd0*/  VIADD R154, R4.reuse, 0x30 ;  /* 0x00000030049a7836 */ /* 0x040fe40000000000 */
[----:B------:R-:W-:Y:S01]  /*0de0*/  VIADD R153, R4, 0x38 ;  /* 0x0000003804997836 */ /* 0x000fe20000000000 */
[----:B------:R-:W-:Y:S01]  /*0df0*/  SHF.R.S32.HI R4, RZ, 0x1f, R157 ;  /* 0x0000001fff047819 */ /* 0x000fe2000001149d */
[----:B------:R-:W-:Y:S01]  /*0e00*/  IMAD.MOV.U32 R5, RZ, RZ, R13 ;  /* 0x000000ffff057224 */ /* 0x000fe200078e000d */
[----:B------:R-:W-:Y:S01]  /*0e10*/  SHF.R.S32.HI R3, RZ, 0x1f, R156 ;  /* 0x0000001fff037819 */ /* 0x000fe2000001149c */
[----:B------:R-:W-:Y:S01]  /*0e20*/  IMAD.MOV.U32 R6, RZ, RZ, R14 ;  /* 0x000000ffff067224 */ /* 0x000fe200078e000e */
[----:B------:R-:W-:Y:S01]  /*0e30*/  SHF.R.S32.HI R4, RZ, 0x1f, R154 ;  /* 0x0000001fff047819 */ /* 0x000fe2000001149a */
[----:B------:R-:W-:Y:S01]  /*0e40*/  IMAD.MOV.U32 R7, RZ, RZ, R15 ;  /* 0x000000ffff077224 */ /* 0x000fe200078e000f */
[----:B------:R-:W-:Y:S01]  /*0e50*/  SHF.R.S32.HI R3, RZ, 0x1f, R153 ;  /* 0x0000001fff037819 */ /* 0x000fe20000011499 */
[----:B------:R-:W-:Y:S01]  /*0e60*/  UMOV UR38, URZ ;  /* 0x0000003f00267c82 */ /* 0x000fe20008000000 */
[----:B------:R-:W-:Y:S01]  /*0e70*/  UMOV UR39, URZ ;  /* 0x0000003f00277c82 */ /* 0x000fe20008000000 */
[----:B0-2---:R-:W-:-:S07]  /*0e80*/  LOP3.LUT R2, R12, 0x1, RZ, 0xfc, !PT ;  /* 0x000000010c027812 */ /* 0x005fce00078efcff */
.L_x_243:
[----:B012345:R-:W0:Y:S01]  /*0e90*/  LDC.64 R8, c[0x0][0xc88] ;  /* 0x00032200ff087b82 */ /* 0x03fe220000000a00 */
[----:B------:R-:W-:-:S07]  /*0ea0*/  ULDC.64 UR4, c[0x0][0xa28] ;  /* 0x00028a0000047ab9 */ /* 0x000fce0000000a00 */
[----:B------:R-:W1:Y:S08]  /*0eb0*/  LDC.64 R12, c[0x0][0x418] ;  /* 0x00010600ff0c7b82 */ /* 0x000e700000000a00 */
[----:B------:R-:W2:Y:S01]  /*0ec0*/  LDC R0, c[0x0][0x424] ;  /* 0x00010900ff007b82 */ /* 0x000ea20000000800 */
[----:B0-----:R-:W-:Y:S01]  /*0ed0*/  IMAD.WIDE R8, R7, 0x4, R8 ;  /* 0x0000000407087825 */ /* 0x001fe200078e0208 */
[----:B------:R-:W-:-:S06]  /*0ee0*/  ISETP.NE.U32.AND P0, PT, RZ, UR4, PT ;  /* 0x00000004ff007c0c */ /* 0x000fcc000bf05070 */
[----:B------:R-:W0:Y:S01]  /*0ef0*/  LDC R7, c[0x0][0x2f0] ;  /* 0x0000bc00ff077b82 */ /* 0x000e220000000800 */
[----:B------:R-:W3:Y:S01]  /*0f00*/  LDG.E R17, desc[UR36][R8.64] ;  /* 0x0000002408117981 */ /* 0x000ee2000c1e1900 */
[----:B------:R-:W-:Y:S02]  /*0f10*/  ISETP.NE.AND.EX P0, PT, RZ, UR5, PT, P0 ;  /* 0x00000005ff007c0c */ /* 0x000fe4000bf05300 */
[----:B------:R-:W-:Y:S02]  /*0f20*/  MOV R3, RZ ;  /* 0x000000ff00037202 */ /* 0x000fe40000000f00 */
[----:B---3--:R-:W-:-:S09]  /*0f30*/  SHF.R.S32.HI R4, RZ, 0x1f, R17 ;  /* 0x0000001fff047819 */ /* 0x008fd20000011411 */
[C---:B------:R-:W-:Y:S01]  /*0f40*/  @P0 LEA R10, P1, R17.reuse, UR4, 0x2 ;  /* 0x00000004110a0c11 */ /* 0x040fe2000f8210ff */
[----:B------:R3:W-:Y:S03]  /*0f50*/  STL [R1+0xc], R4 ;  /* 0x00000c0401007387 */ /* 0x0007e60000100800 */
[----:B------:R-:W-:Y:S01]  /*0f60*/  @P0 LEA.HI.X R11, R17, UR5, R4, 0x2, P1 ;  /* 0x00000005110b0c11 */ /* 0x000fe200088f1404 */
[----:B------:R-:W-:Y:S02]  /*0f70*/  ULDC.64 UR4, c[0x0][0xa20] ;  /* 0x0002880000047ab9 */ /* 0x000fe40000000a00 */
[----:B------:R-:W-:Y:S02]  /*0f80*/  ISETP.NE.U32.AND P1, PT, RZ, UR4, PT ;  /* 0x00000004ff007c0c */ /* 0x000fe4000bf25070 */
[----:B------:R3:W5:Y:S01]  /*0f90*/  @P0 LDG.E R3, desc[UR36][R10.64] ;  /* 0x000000240a030981 */ /* 0x000762000c1e1900 */
[----:B-1----:R-:W-:-:S02]  /*0fa0*/  ISETP.NE.U32.AND P0, PT, R12, RZ, PT ;  /* 0x000000ff0c00720c */ /* 0x002fc40003f05070 */
[----:B------:R-:W-:Y:S02]  /*0fb0*/  ISETP.NE.AND.EX P1, PT, RZ, UR5, PT, P1 ;  /* 0x00000005ff007c0c */ /* 0x000fe4000bf25310 */
[----:B------:R-:W-:-:S04]  /*0fc0*/  ISETP.NE.AND.EX P0, PT, R13, RZ, PT, P0 ;  /* 0x000000ff0d00720c */ /* 0x000fc80003f05300 */
[----:B--2---:R-:W-:-:S05]  /*0fd0*/  SEL R0, R0, 0x1, P0 ;  /* 0x0000000100007807 */ /* 0x004fca0000000000 */
[----:B0-----:R-:W-:Y:S02]  /*0fe0*/  IMAD R88, R0, R7, RZ ;  /* 0x0000000700587224 */ /* 0x001fe400078e02ff */
[----:B------:R-:W-:-:S04]  /*0ff0*/  @P1 LEA R8, P2, R17, UR4, 0x2 ;  /* 0x0000000411081c11 */ /* 0x000fc8000f8410ff */
[----:B------:R-:W-:-:S05]  /*1000*/  @P1 LEA.HI.X R9, R17, UR5, R4, 0x2, P2 ;  /* 0x0000000511091c11 */ /* 0x000fca00090f1404 */
[----:B------:R3:W5:Y:S01]  /*1010*/  @P1 LDG.E R88, desc[UR36][R8.64] ;  /* 0x0000002408581981 */ /* 0x000762000c1e1900 */
[----:B------:R-:W-:Y:S05]  /*1020*/  @P1 BRA `(.L_x_206) ;  /* 0x0000000000241947 */ /* 0x000fea0003800000 */
[----:B------:R-:W-:Y:S02]  /*1030*/  ULDC.64 UR4, c[0x0][0xa08] ;  /* 0x0002820000047ab9 */ /* 0x000fe40000000a00 */
[----:B------:R-:W-:-:S04]  /*1040*/  ISETP.NE.U32.AND P0, PT, RZ, UR4, PT ;  /* 0x00000004ff007c0c */ /* 0x000fc8000bf05070 */
[----:B------:R-:W-:-:S13]  /*1050*/  ISETP.NE.AND.EX P0, PT, RZ, UR5, PT, P0 ;  /* 0x00000005ff007c0c */ /* 0x000fda000bf05300 */
[----:B------:R-:W-:Y:S05]  /*1060*/  @!P0 BRA `(.L_x_206) ;  /* 0x0000000000148947 */ /* 0x000fea0003800000 */
[----:B---3--:R-:W0:Y:S02]  /*1070*/  LDC.64 R8, c[0x0][0xa08] ;  /* 0x00028200ff087b82 */ /* 0x008e240000000a00 */
[----:B0-----:R-:W-:-:S05]  /*1080*/  IMAD.WIDE R8, R17, 0x4, R8 ;  /* 0x0000000411087825 */ /* 0x001fca00078e0208 */
[----:B-----5:R-:W2:Y:S04]  /*1090*/  LDG.E R88, desc[UR36][R8.64] ;  /* 0x0000002408587981 */ /* 0x020ea8000c1e1900 */
[----:B------:R-:W2:Y:S02]  /*10a0*/  LDG.E R7, desc[UR36][R8.64+0x4] ;  /* 0x0000042408077981 */ /* 0x000ea4000c1e1900 */
[----:B--2---:R-:W-:-:S07]  /*10b0*/  IMAD.IADD R88, R7, 0x1, -R88 ;  /* 0x0000000107587824 */ /* 0x004fce00078e0a58 */
.L_x_206:
[----:B-----5:R-:W-:Y:S01]  /*10c0*/  IMAD.IADD R88, R88, 0x1, -R3 ;  /* 0x0000000158587824 */ /* 0x020fe200078e0a03 */
[C---:B------:R-:W-:Y:S01]  /*10d0*/  LOP3.LUT R3, R6.reuse, 0xff000000, RZ, 0xc0, !PT ;  /* 0xff00000006037812 */ /* 0x040fe200078ec0ff */
[----:B------:R-:W-:Y:S01]  /*10e0*/  IMAD.MOV.U32 R89, RZ, RZ, RZ ;  /* 0x000000ffff597224 */ /* 0x000fe200078e00ff */
[----:B------:R-:W-:Y:S01]  /*10f0*/  LOP3.LUT R0, R6, 0xff0000, RZ, 0xc0, !PT ;  /* 0x00ff000006007812 */ /* 0x000fe200078ec0ff */
[C---:B---3--:R-:W-:Y:S01]  /*1100*/  VIADD R4, R88.reuse, 0x7f ;  /* 0x0000007f58047836 */ /* 0x048fe20000000000 */
[----:B------:R-:W-:Y:S02]  /*1110*/  SHF.R.U32.HI R3, RZ, 0x8, R3 ;  /* 0x00000008ff037819 */ /* 0x000fe40000011603 */
[----:B------:R-:W-:Y:S02]  /*1120*/  ISETP.GE.AND P0, PT, R88, 0x1, PT ;  /* 0x000000015800780c */ /* 0x000fe40003f06270 */
[----:B------:R-:W-:Y:S02]  /*1130*/  LEA.HI R0, R0, R3, RZ, 0x10 ;  /* 0x0000000300007211 */ /* 0x000fe400078f80ff */
[----:B------:R-:W-:-:S02]  /*1140*/  SHF.R.S32.HI R7, RZ, 0x1f, R4 ;  /* 0x0000001fff077819 */ /* 0x000fc40000011404 */
[----:B------:R-:W-:Y:S02]  /*1150*/  LOP3.LUT R14, R0, 0xff, RZ, 0xc0, !PT ;  /* 0x000000ff000e7812 */ /* 0x000fe400078ec0ff */
[----:B------:R-:W-:Y:S02]  /*1160*/  LEA.HI R7, R7, R4, RZ, 0x7 ;  /* 0x0000000407077211 */ /* 0x000fe400078f38ff */
[----:B------:R-:W-:Y:S01]  /*1170*/  SHF.R.U32.HI R19, RZ, 0x10, R0 ;  /* 0x00000010ff137819 */ /* 0x000fe20000011600 */
[----:B------:R0:W-:Y:S01]  /*1180*/  STL [R1+0x8], R14 ;  /* 0x0000080e01007387 */ /* 0x0001e20000100800 */
[----:B------:R-:W-:Y:S01]  /*1190*/  SHF.R.S32.HI R11, RZ, 0x7, R7 ;  /* 0x00000007ff0b7819 */ /* 0x000fe20000011407 */
[----:B------:R-:W-:Y:S06]  /*11a0*/  @!P0 BRA `(.L_x_207) ;  /* 0x0000000000748947 */ /* 0x000fec0003800000 */
[----:B------:R-:W1:Y:S01]  /*11b0*/  LDC R0, c[0x0][0x9f0] ;  /* 0x00027c00ff007b82 */ /* 0x000e620000000800 */
[----:B------:R-:W-:-:S04]  /*11c0*/  ISETP.NE.AND P0, PT, R19, RZ, PT ;  /* 0x000000ff1300720c */ /* 0x000fc80003f05270 */
[----:B-1----:R-:W-:-:S04]  /*11d0*/  SEL R12, R19, R0, P0 ;  /* 0x00000000130c7207 */ /* 0x002fc80000000000 */
[-C--:B------:R-:W-:Y:S02]  /*11e0*/  IABS R4, R12.reuse ;  /* 0x0000000c00047213 */ /* 0x080fe40000000000 */
[----:B------:R-:W-:Y:S02]  /*11f0*/  IADD3 R0, R11, -0x1, R12 ;  /* 0xffffffff0b007810 */ /* 0x000fe40007ffe00c */
[----:B------:R-:W1:Y:S01]  /*1200*/  I2F.RP R3, R4 ;  /* 0x0000000400037306 */ /* 0x000e620000209400 */
[----:B------:R-:W-:Y:S02]  /*1210*/  IABS R13, R12 ;  /* 0x0000000c000d7213 */ /* 0x000fe40000000000 */
[----:B------:R-:W-:Y:S02]  /*1220*/  IABS R10, R0 ;  /* 0x00000000000a7213 */ /* 0x000fe40000000000 */
[----:B------:R-:W-:-:S04]  /*1230*/  LOP3.LUT R0, R0, R12, RZ, 0x3c, !PT ;  /* 0x0000000c00007212 */ /* 0x000fc800078e3cff */
[----:B------:R-:W-:Y:S01]  /*1240*/  ISETP.GE.AND P2, PT, R0, RZ, PT ;  /* 0x000000ff0000720c */ /* 0x000fe20003f46270 */
[----:B-1----:R-:W1:Y:S02]  /*1250*/  MUFU.RCP R3, R3 ;  /* 0x0000000300037308 */ /* 0x002e640000001000 */
[----:B-1----:R-:W-:Y:S02]  /*1260*/  VIADD R8, R3, 0xffffffe ;  /* 0x0ffffffe03087836 */ /* 0x002fe40000000000 */
[----:B------:R-:W-:-:S04]  /*1270*/  IMAD.MOV R3, RZ, RZ, -R13 ;  /* 0x000000ffff037224 */ /* 0x000fc800078e0a0d */
[----:B------:R1:W2:Y:S02]  /*1280*/  F2I.FTZ.U32.TRUNC.NTZ R9, R8 ;  /* 0x0000000800097305 */ /* 0x0002a4000021f000 */
[----:B-1----:R-:W-:Y:S01]  /*1290*/  IMAD.MOV.U32 R8, RZ, RZ, RZ ;  /* 0x000000ffff087224 */ /* 0x002fe200078e00ff */
[----:B--2---:R-:W-:-:S05]  /*12a0*/  IADD3 R7, RZ, -R9, RZ ;  /* 0x80000009ff077210 */ /* 0x004fca0007ffe0ff */
[----:B------:R-:W-:-:S04]  /*12b0*/  IMAD R7, R7, R4, RZ ;  /* 0x0000000407077224 */ /* 0x000fc800078e02ff */
[----:B------:R-:W-:-:S06]  /*12c0*/  IMAD.HI.U32 R9, R9, R7, R8 ;  /* 0x0000000709097227 */ /* 0x000fcc00078e0008 */
[----:B------:R-:W-:-:S04]  /*12d0*/  IMAD.HI.U32 R9, R9, R10, RZ ;  /* 0x0000000a09097227 */ /* 0x000fc800078e00ff */
[----:B------:R-:W-:-:S05]  /*12e0*/  IMAD R3, R9, R3, R10 ;  /* 0x0000000309037224 */ /* 0x000fca00078e020a */
[----:B------:R-:W-:-:S13]  /*12f0*/  ISETP.GT.U32.AND P1, PT, R4, R3, PT ;  /* 0x000000030400720c */ /* 0x000fda0003f24070 */
[----:B------:R-:W-:Y:S02]  /*1300*/  @!P1 IMAD.IADD R3, R3, 0x1, -R4 ;  /* 0x0000000103039824 */ /* 0x000fe400078e0a04 */
[----:B------:R-:W-:Y:S01]  /*1310*/  @!P1 VIADD R9, R9, 0x1 ;  /* 0x0000000109099836 */ /* 0x000fe20000000000 */
[----:B------:R-:W-:Y:S02]  /*1320*/  ISETP.NE.AND P1, PT, R12, RZ, PT ;  /* 0x000000ff0c00720c */ /* 0x000fe40003f25270 */
[----:B------:R-:W-:-:S13]  /*1330*/  ISETP.GE.U32.AND P0, PT, R3, R4, PT ;  /* 0x000000040300720c */ /* 0x000fda0003f06070 */
[----:B------:R-:W-:-:S05]  /*1340*/  @P0 VIADD R9, R9, 0x1 ;  /* 0x0000000109090836 */ /* 0x000fca0000000000 */
[----:B------:R-:W-:Y:S02]  /*1350*/  @!P2 IADD3 R9, -R9, RZ, RZ ;  /* 0x000000ff0909a210 */ /* 0x000fe40007ffe1ff */
[----:B------:R-:W-:-:S05]  /*1360*/  @!P1 LOP3.LUT R9, RZ, R12, RZ, 0x33, !PT ;  /* 0x0000000cff099212 */ /* 0x000fca00078e33ff */
[----:B------:R-:W-:-:S07]  /*1370*/  IMAD.MOV.U32 R89, RZ, RZ, R9 ;  /* 0x000000ffff597224 */ /* 0x000fce00078e0009 */
.L_x_207:
[-C--:B------:R-:W-:Y:S01]  /*1380*/  IMAD R16, R14, R89.reuse, RZ ;  /* 0x000000590e107224 */ /* 0x080fe200078e02ff */
[----:B------:R-:W-:Y:S01]  /*1390*/  LOP3.LUT R18, R6, 0xffff, RZ, 0xc0, !PT ;  /* 0x0000ffff06127812 */ /* 0x000fe200078ec0ff */
[----:B------:R-:W-:Y:S01]  /*13a0*/  IMAD.MOV.U32 R23, RZ, RZ, R5 ;  /* 0x000000ffff177224 */ /* 0x000fe200078e0005 */
[----:B------:R-:W-:Y:S01]  /*13b0*/  PLOP3.LUT P0, PT, PT, PT, PT, 0x80, 0x0 ;  /* 0x000000000000781c */ /* 0x000fe20003f0f070 */
[----:B------:R-:W-:Y:S01]  /*13c0*/  IMAD.MOV.U32 R0, RZ, RZ, RZ ;  /* 0x000000ffff007224 */ /* 0x000fe200078e00ff */
[----:B------:R-:W-:Y:S01]  /*13d0*/  VIADDMNMX R89, R16, R89, R11, PT ;  /* 0x0000005910597246 */ /* 0x000fe2000380010b */
[----:B------:R-:W-:Y:S01]  /*13e0*/  IMAD.MOV.U32 R3, RZ, RZ, RZ ;  /* 0x000000ffff037224 */ /* 0x000fe200078e00ff */
[----:B------:R-:W-:Y:S02]  /*13f0*/  CS2R R118, SRZ ;  /* 0x0000000000767805 */ /* 0x000fe4000001ff00 */
[----:B------:R-:W-:Y:S02]  /*1400*/  CS2R R40, SRZ ;  /* 0x0000000000287805 */ /* 0x000fe4000001ff00 */
[----:B------:R-:W-:-:S02]  /*1410*/  ISETP.GT.AND P1, PT, R89, R16, PT ;  /* 0x000000105900720c */ /* 0x000fc40003f24270 */
        /* <DEDUP_REMOVED lines=13> */
[----:B------:R-:W-:Y:S01]  /*14f0*/  CS2R R20, SRZ ;  /* 0x0000000000147805 */ /* 0x000fe2000001ff00 */
[----:B------:R-:W-:Y:S06]  /*1500*/  @!P1 BRA `(.L_x_208) ;  /* 0x00000058004c9947 */ /* 0x000fec0003800000 */
[----:B------:R-:W1:Y:S01]  /*1510*/  S2R R4, SR_TID.X ;  /* 0x0000000000047919 */ /* 0x000e620000002100 */
[----:B------:R-:W2:Y:S01]  /*1520*/  S2UR UR40, SR_CgaCtaId ;  /* 0x00000000002879c3 */ /* 0x000ea20000008800 */
[----:B------:R-:W-:Y:S02]  /*1530*/  UMOV UR6, 0x400 ;  /* 0x0000040000067882 */ /* 0x000fe40000000000 */
[----:B--2---:R-:W-:Y:S01]  /*1540*/  ULEA UR43, UR40, UR6, 0x18 ;  /* 0x00000006282b7291 */ /* 0x004fe2000f8ec03f */
[----:B-1----:R-:W-:-:S05]  /*1550*/  VIADD R7, R4, 0xffffff80 ;  /* 0xffffff8004077836 */ /* 0x002fca0000000000 */
[----:B------:R-:W-:-:S04]  /*1560*/  SHF.R.S32.HI R4, RZ, 0x1f, R7 ;  /* 0x0000001fff047819 */ /* 0x000fc80000011407 */
[----:B------:R-:W-:-:S04]  /*1570*/  LEA.HI R4, R4, R7, RZ, 0x7 ;  /* 0x0000000704047211 */ /* 0x000fc800078f38ff */
[----:B------:R-:W-:-:S05]  /*1580*/  SHF.R.S32.HI R4, RZ, 0x7, R4 ;  /* 0x00000007ff047819 */ /* 0x000fca0000011404 */
[----:B------:R-:W1:Y:S02]  /*1590*/  SHFL.IDX PT, R0, R4, RZ, 0x1f ;  /* 0x00001fff04007589 */ /* 0x000e6400000e0000 */
        /* <DEDUP_REMOVED lines=15> */
[----:B0-----:R0:W1:Y:S01]  /*1690*/  LDC.64 R14, c[0x4][R0] ;  /* 0x01000000000e7b82 */ /* 0x0010620000000a00 */
[----:B------:R-:W-:Y:S01]  /*16a0*/  IMAD.U32 R5, RZ, RZ, UR5 ;  /* 0x00000005ff057e24 */ /* 0x000fe2000f8e00ff */
[----:B------:R-:W-:Y:S01]  /*16b0*/  ULDC.64 UR4, c[0x4][0x90] ;  /* 0x0100240000047ab9 */ /* 0x000fe20000000a00 */
[----:B------:R-:W-:Y:S01]  /*16c0*/  IMAD.U32 R10, RZ, RZ, UR6 ;  /* 0x00000006ff0a7e24 */ /* 0x000fe2000f8e00ff */
[----:B------:R-:W-:Y:S01]  /*16d0*/  MOV R8, 0x70 ;  /* 0x0000007000087802 */ /* 0x000fe20000000f00 */
[----:B------:R-:W-:Y:S02]  /*16e0*/  IMAD.U32 R6, RZ, RZ, UR4 ;  /* 0x00000004ff067e24 */ /* 0x000fe4000f8e00ff */
[----:B------:R-:W-:-:S02]  /*16f0*/  IMAD.U32 R7, RZ, RZ, UR5 ;  /* 0x00000005ff077e24 */ /* 0x000fc4000f8e00ff */
[----:B------:R-:W-:Y:S02]  /*1700*/  IMAD.U32 R11, RZ, RZ, UR7 ;  /* 0x00000007ff0b7e24 */ /* 0x000fe4000f8e00ff */
[----:B------:R-:W-:Y:S02]  /*1710*/  IMAD.MOV.U32 R12, RZ, RZ, 0x1 ;  /* 0x00000001ff0c7424 */ /* 0x000fe400078e00ff */
[----:B0-----:R-:W-:-:S07]  /*1720*/  IMAD.MOV.U32 R13, RZ, RZ, RZ ;  /* 0x000000ffff0d7224 */ /* 0x001fce00078e00ff */
[----:B------:R-:W-:-:S07]  /*1730*/  LEPC R20, `(.L_x_209) ;  /* 0x000000001014794e */ /* 0x000fce0000000000 */
[----:B-1----:R-:W-:Y:S05]  /*1740*/  CALL.ABS.NOINC R14 ;  /* 0x000000000e007343 */ /* 0x002fea0003c00000 */
.L_x_209:
[----:B------:R-:W2:Y:S01]  /*1750*/  LDL R20, [R1+0x18] ;  /* 0x0000180001147983 */ /* 0x000ea20000100800 */
[----:B------:R-:W-:Y:S02]  /*1760*/  ISETP.NE.AND P0, PT, R2, 0x3, PT ;  /* 0x000000030200780c */ /* 0x000fe40003f05270 */
[----:B--2---:R-:W-:-:S04]  /*1770*/  LEA.HI R0, R20, R20, RZ, 0x1 ;  /* 0x0000001414007211 */ /* 0x004fc800078f08ff */
[----:B------:R-:W-:-:S05]  /*1780*/  LOP3.LUT R0, R0, 0xfffffffe, RZ, 0xc0, !PT ;  /* 0xfffffffe00007812 */ /* 0x000fca00078ec0ff */
[----:B------:R-:W-:-:S05]  /*1790*/  IMAD.IADD R0, R20, 0x1, -R0 ;  /* 0x0000000114007824 */ /* 0x000fca00078e0a00 */
[----:B------:R-:W-:-:S04]  /*17a0*/  SHF.L.U32 R0, R0, 0x1f, RZ ;  /* 0x0000001f00007819 */ /* 0x000fc800000006ff */
[----:B------:R-:W1:Y:S02]  /*17b0*/  SYNCS.PHASECHK.TRANS64.TRYWAIT P1, [UR43+0x16800], R0 ;  /* 0x01680000ff0075a7 */ /* 0x000e64000802016b */
[----:B-1----:R-:W-:Y:S05]  /*17c0*/  @!P1 BRA `(.L_x_210) ;  /* 0x000000d400b89947 */ /* 0x002fea0003800000 */
.L_x_326:
[----:B------:R-:W-:Y:S05]  /*17d0*/  @!P0 BRA `(.L_x_211) ;  /* 0x0000000000048947 */ /* 0x000fea0003800000 */
[----:B------:R-:W-:Y:S01]  /*17e0*/  BPT.TRAP 0x1 ;  /* 0x000000040000795c */ /* 0x000fe20000300000 */
.L_x_211:
[----:B-1----:R-:W-:Y:S02]  /*17f0*/  IMAD.U32 R0, RZ, RZ, UR39 ;  /* 0x00000027ff007e24 */ /* 0x002fe4000f8e00ff */
[----:B------:R-:W-:-:S03]  /*1800*/  IMAD.U32 R3, RZ, RZ, UR38 ;  /* 0x00000026ff037e24 */ /* 0x000fc6000f8e00ff */
[----:B------:R-:W-:Y:S02]  /*1810*/  LEA R0, R0, UR43, 0x3 ;  /* 0x0000002b00007c11 */ /* 0x000fe4000f8e18ff */
[----:B------:R-:W-:-:S04]  /*1820*/  SHF.L.U32 R3, R3, 0x1f, RZ ;  /* 0x0000001f03037819 */ /* 0x000fc800000006ff */
[----:B------:R1:W2:Y:S01]  /*1830*/  SYNCS.PHASECHK.TRANS64.TRYWAIT P1, [R0+URZ+0x16830], R3 ;  /* 0x01683003000075a7 */ /* 0x0002a2000802017f */
[----:B------:R-:W-:Y:S05]  /*1840*/  @!P0 BRA `(.L_x_212) ;  /* 0x0000000000048947 */ /* 0x000fea0003800000 */
[----:B------:R-:W-:Y:S01]  /*1850*/  BPT.TRAP 0x1 ;  /* 0x000000040000795c */ /* 0x000fe20000300000 */
.L_x_212:
[----:B------:R-:W-:Y:S01]  /*1860*/  MOV R119, RZ ;  /* 0x000000ff00777202 */ /* 0x000fe20000000f00 */
[----:B--2---:R-:W-:Y:S06]  /*1870*/  @P1 BRA `(.L_x_213) ;  /* 0x0000000000081947 */ /* 0x004fec0003800000 */
[----:B------:R-:W2:Y:S02]  /*1880*/  SYNCS.PHASECHK.TRANS64.TRYWAIT P1, [R0+URZ+0x16830], R3 ;  /* 0x01683003000075a7 */ /* 0x000ea4000802017f */
[----:B--2---:R-:W-:Y:S05]  /*1890*/  @!P1 BRA `(.L_x_214) ;  /* 0x000000d4009c9947 */ /* 0x004fea0003800000 */
.L_x_213:
[----:B------:R-:W-:Y:S05]  /*18a0*/  WARPSYNC.ALL ;  /* 0x0000000000007948 */ /* 0x000fea0003800000 */
[----:B------:R-:W-:Y:S01]  /*18b0*/  UIADD3 UR4, UR43, 0xe400, URZ ;  /* 0x0000e4002b047890 */ /* 0x000fe2000fffe03f */
[----:B------:R-:W-:Y:S01]  /*18c0*/  WARPGROUP.ARRIVE ;  /* 0x00000000000079c5 */ /* 0x000fe20000000000 */
[----:B------:R-:W-:Y:S01]  /*18d0*/  UMOV UR5, 0x40000040 ;  /* 0x4000004000057882 */ /* 0x000fe20000000000 */
[----:B------:R-:W-:Y:S01]  /*18e0*/  UMOV UR7, 0x40000040 ;  /* 0x4000004000077882 */ /* 0x000fe20000000000 */
[----:B------:R-:W-:Y:S01]  /*18f0*/  USHF.R.U32.HI UR4, URZ, 0x4, UR4 ;  /* 0x000000043f047899 */ /* 0x000fe20008011604 */
[----:B------:R-:W-:Y:S01]  /*1900*/  UMOV UR9, 0x40000040 ;  /* 0x4000004000097882 */ /* 0x000fe20000000000 */
[----:B------:R-:W-:-:S02]  /*1910*/  UMOV UR11, 0x40000040 ;  /* 0x40000040000b7882 */ /* 0x000fc40000000000 */
[----:B------:R-:W-:Y:S01]  /*1920*/  ULOP3.LUT UR4, UR4, 0x3fff, URZ, 0xc0, !UPT ;  /* 0x00003fff04047892 */ /* 0x000fe2000f8ec03f */
[----:B------:R-:W-:Y:S01]  /*1930*/  UMOV UR13, 0x40000040 ;  /* 0x40000040000d7882 */ /* 0x000fe20000000000 */
[----:B------:R-:W-:Y:S02]  /*1940*/  UMOV UR15, 0x40000040 ;  /* 0x40000040000f7882 */ /* 0x000fe40000000000 */
[----:B------:R-:W-:Y:S02]  /*1950*/  ULOP3.LUT UR20, UR4, 0x10000, URZ, 0xfc, !UPT ;  /* 0x0001000004147892 */ /* 0x000fe4000f8efc3f */
[----:B------:R-:W-:Y:S02]  /*1960*/  ULOP3.LUT UR4, UR42, 0x10000, URZ, 0xfc, !UPT ;  /* 0x000100002a047892 */ /* 0x000fe4000f8efc3f */
[----:B------:R-:W-:Y:S02]  /*1970*/  ULEA UR6, UR39, UR20, 0xa ;  /* 0x0000001427067291 */ /* 0x000fe4000f8e503f */
[----:B------:R-:W-:-:S02]  /*1980*/  UIADD3 UR8, UR4, 0x2, URZ ;  /* 0x0000000204087890 */ /* 0x000fc4000fffe03f */
[----:B------:R-:W-:Y:S02]  /*1990*/  UIADD3 UR10, UR6, 0x2, URZ ;  /* 0x00000002060a7890 */ /* 0x000fe4000fffe03f */
[----:B------:R-:W-:Y:S02]  /*19a0*/  UIADD3 UR12, UR4, 0x4, URZ ;  /* 0x00000004040c7890 */ /* 0x000fe4000fffe03f */
[----:B------:R-:W-:Y:S02]  /*19b0*/  UIADD3 UR14, UR6, 0x4, URZ ;  /* 0x00000004060e7890 */ /* 0x000fe4000fffe03f */
[----:B------:R-:W-:Y:S01]  /*19c0*/  HGMMA.64x128x16.F32.BF16 R24, gdesc[UR4], RZ, !UPT, gsb0 ;  /* 0x01e00000041879f0 */ /* 0x000fe2000c0018ff */
[----:B------:R-:W-:Y:S02]  /*19d0*/  UIADD3 UR16, UR4, 0x6, URZ ;  /* 0x0000000604107890 */ /* 0x000fe4000fffe03f */
[----:B------:R-:W-:Y:S01]  /*19e0*/  UIADD3 UR18, UR6, 0x6, URZ ;  /* 0x0000000606127890 */ /* 0x000fe2000fffe03f */
[----:B------:R-:W-:Y:S01]  /*19f0*/  UMOV UR17, 0x40000040 ;  /* 0x4000004000117882 */ /* 0x000fe20000000000 */
[----:B------:R-:W-:Y:S01]  /*1a00*/  UMOV UR19, 0x40000040 ;  /* 0x4000004000137882 */ /* 0x000fe20000000000 */
        /* <DEDUP_REMOVED lines=10> */
[----:B------:R-:W-:Y:S05]  /*1ab0*/  @!P0 BRA `(.L_x_215) ;  /* 0x0000000000048947 */ /* 0x000fea0003800000 */
[----:B------:R-:W-:Y:S01]  /*1ac0*/  BPT.TRAP 0x1 ;  /* 0x000000040000795c */ /* 0x000fe20000300000 */
.L_x_215:
[----:B------:R-:W3:Y:S01]  /*1ad0*/  LDL R91, [R1+0x10] ;  /* 0x00001000015b7983 */ /* 0x000ee20000100800 */
[----:B------:R-:W-:Y:S01]  /*1ae0*/  ULDC UR6, c[0x0][0x9d8] ;  /* 0x0002760000067ab9 */ /* 0x000fe20000000800 */
[----:B------:R-:W-:Y:S01]  /*1af0*/  ULDC UR7, c[0x0][0x988] ;  /* 0x0002620000077ab9 */ /* 0x000fe20000000800 */
[----:B-12---:R-:W-:Y:S01]  /*1b00*/  FMUL.FTZ R3, R24, UR6 ;  /* 0x0000000618037c20 */ /* 0x006fe20008410000 */
        /* <DEDUP_REMOVED lines=9> */
[----:B0-----:R-:W-:Y:S01]  /*1ba0*/  FMUL.FTZ R14, R33, UR6 ;  /* 0x00000006210e7c20 */ /* 0x001fe20008410000 */
        /* <DEDUP_REMOVED lines=12> */
[----:B------:R-:W-:Y:S01]  /*1c70*/  FMUL.FTZ R51, R64, UR6 ;  /* 0x0000000640337c20 */ /* 0x000fe20008410000 */
[----:B------:R-:W-:Y:S01]  /*1c80*/  FMUL.FTZ R56, R71, UR6 ;  /* 0x0000000647387c20 */ /* 0x000fe20008410000 */
[----:B------:R-:W-:Y:S01]  /*1c90*/  FMUL.FTZ R9, R34, UR6 ;  /* 0x0000000622097c20 */ /* 0x000fe20008410000 */
[----:B------:R-:W-:Y:S01]  /*1ca0*/  FMUL.FTZ R28, R40, UR6 ;  /* 0x00000006281c7c20 */ /* 0x000fe20008410000 */
[----:B------:R-:W-:Y:S01]  /*1cb0*/  FMUL.FTZ R34, R49, UR6 ;  /* 0x0000000631227c20 */ /* 0x000fe20008410000 */
[----:B------:R-:W-:Y:S01]  /*1cc0*/  FMUL.FTZ R49, R66, UR6 ;  /* 0x0000000642317c20 */ /* 0x000fe20008410000 */
[----:B------:R-:W-:Y:S01]  /*1cd0*/  FMUL.FTZ R27, R41, UR6 ;  /* 0x00000006291b7c20 */ /* 0x000fe20008410000 */
[----:B------:R-:W4:Y:S01]  /*1ce0*/  MUFU.TANH R12, R12 ;  /* 0x0000000c000c7308 */ /* 0x000f220000002400 */
[----:B------:R-:W-:Y:S01]  /*1cf0*/  FMUL.FTZ R13, R38, UR6 ;  /* 0x00000006260d7c20 */ /* 0x000fe20008410000 */
[----:B------:R-:W-:Y:S01]  /*1d00*/  FMUL.FTZ R38, R55, UR6 ;  /* 0x0000000637267c20 */ /* 0x000fe20008410000 */
[----:B------:R-:W-:Y:S01]  /*1d10*/  FMUL.FTZ R55, R70, UR6 ;  /* 0x0000000646377c20 */ /* 0x000fe20008410000 */
[----:B------:R-:W-:Y:S01]  /*1d20*/  FMUL.FTZ R26, R43, UR6 ;  /* 0x000000062b1a7c20 */ /* 0x000fe20008410000 */
[----:B------:R-:W-:Y:S01]  /*1d30*/  FMUL.FTZ R43, R57, UR6 ;  /* 0x00000006392b7c20 */ /* 0x000fe20008410000 */
[----:B------:R-:W-:Y:S01]  /*1d40*/  FMUL.FTZ R57, R72, UR6 ;  /* 0x0000000648397c20 */ /* 0x000fe20008410000 */
[----:B------:R-:W-:Y:S01]  /*1d50*/  FMUL.FTZ R15, R39, UR6 ;  /* 0x00000006270f7c20 */ /* 0x000fe20008410000 */
[----:B------:R-:W5:Y:S01]  /*1d60*/  MUFU.TANH R24, R24 ;  /* 0x0000001800187308 */ /* 0x000f620000002400 */
        /* <DEDUP_REMOVED lines=27> */
[----:B------:R-:W-:Y:S01]  /*1f20*/  P2R R90, PR, RZ, 0x1 ;  /* 0x00000001ff5a7803 */ /* 0x000fe20000000000 */
[--C-:B------:R-:W-:Y:S01]  /*1f30*/  IMAD.MOV.U32 R117, RZ, RZ, R119.reuse ;  /* 0x000000ffff757224 */ /* 0x100fe200078e0077 */
[-C--:B------:R-:W-:Y:S01]  /*1f40*/  MOV R115, R119.reuse ;  /* 0x0000007700737202 */ /* 0x080fe20000000f00 */
[--C-:B------:R-:W-:Y:S01]  /*1f50*/  IMAD.MOV.U32 R113, RZ, RZ, R119.reuse ;  /* 0x000000ffff717224 */ /* 0x100fe200078e0077 */
[----:B------:R-:W5:Y:S01]  /*1f60*/  MUFU.TANH R25, R25 ;  /* 0x0000001900197308 */ /* 0x000f620000002400 */
[--C-:B------:R-:W-:Y:S01]  /*1f70*/  IMAD.MOV.U32 R111, RZ, RZ, R119.reuse ;  /* 0x000000ffff6f7224 */ /* 0x100fe200078e0077 */
[-C--:B------:R-:W-:Y:S01]  /*1f80*/  MOV R109, R119.reuse ;  /* 0x00000077006d7202 */ /* 0x080fe20000000f00 */
[--C-:B------:R-:W-:Y:S01]  /*1f90*/  IMAD.MOV.U32 R107, RZ, RZ, R119.reuse ;  /* 0x000000ffff6b7224 */ /* 0x100fe200078e0077 */
[-C--:B------:R-:W-:Y:S01]  /*1fa0*/  MOV R103, R119.reuse ;  /* 0x0000007700677202 */ /* 0x080fe20000000f00 */
[--C-:B------:R-:W-:Y:S01]  /*1fb0*/  IMAD.MOV.U32 R105, RZ, RZ, R119.reuse ;  /* 0x000000ffff697224 */ /* 0x100fe200078e0077 */
[----:B------:R-:W-:Y:S01]  /*1fc0*/  MOV R97, R119 ;  /* 0x0000007700617202 */ /* 0x000fe20000000f00 */
[--C-:B------:R-:W-:Y:S01]  /*1fd0*/  IMAD.MOV.U32 R101, RZ, RZ, R119.reuse ;  /* 0x000000ffff657224 */ /* 0x100fe200078e0077 */
[----:B------:R-:W5:Y:S01]  /*1fe0*/  MUFU.TANH R7, R7 ;  /* 0x0000000700077308 */ /* 0x000f620000002400 */
[----:B------:R-:W-:-:S02]  /*1ff0*/  IMAD.MOV.U32 R99, RZ, RZ, R119 ;  /* 0x000000ffff637224 */ /* 0x000fc400078e0077 */
[--C-:B------:R-:W-:Y:S02]  /*2000*/  IMAD.MOV.U32 R95, RZ, RZ, R119.reuse ;  /* 0x000000ffff5f7224 */ /* 0x100fe400078e0077 */
[----:B------:R-:W-:-:S03]  /*2010*/  IMAD.MOV.U32 R93, RZ, RZ, R119 ;  /* 0x000000ffff5d7224 */ /* 0x000fc600078e0077 */
[----:B------:R-:W5:Y:S08]  /*2020*/  MUFU.TANH R20, R20 ;  /* 0x0000001400147308 */ /* 0x000f700000002400 */
        /* <DEDUP_REMOVED lines=25> */
[----:B------:R-:W5:Y:S01]  /*21c0*/  MUFU.TANH R51, R51 ;  /* 0x0000003300337308 */ /* 0x000f620000002400 */
[----:B---3--:R-:W-:-:S02]  /*21d0*/  IADD3 R88, R88, 0x80, -R91 ;  /* 0x0000008058587810 */ /* 0x008fc40007ffe85b */
[----:B------:R-:W-:-:S03]  /*21e0*/  MOV R91, R119 ;  /* 0x00000077005b7202 */ /* 0x000fc60000000f00 */
[----:B------:R-:W-:Y:S02]  /*21f0*/  IMAD R61, R89, -0x80, R88 ;  /* 0xffffff80593d7824 */ /* 0x000fe400078e0258 */
[----:B------:R-:W3:Y:S03]  /*2200*/  MUFU.TANH R42, R42 ;  /* 0x0000002a002a7308 */ /* 0x000ee60000002400 */
[C---:B------:R-:W-:Y:S02]  /*2210*/  ISETP.GT.AND P2, PT, R61.reuse, RZ, PT ;  /* 0x000000ff3d00720c */ /* 0x040fe40003f44270 */
[C---:B------:R-:W-:Y:S02]  /*2220*/  ISETP.GT.AND P1, PT, R61.reuse, 0x1, PT ;  /* 0x000000013d00780c */ /* 0x040fe40003f24270 */
[----:B------:R-:W-:Y:S01]  /*2230*/  ISETP.GT.AND P6, PT, R61, 0x8, PT ;  /* 0x000000083d00780c */ /* 0x000fe20003fc4270 */
[----:B------:R-:W3:Y:S01]  /*2240*/  MUFU.TANH R50, R50 ;  /* 0x0000003200327308 */ /* 0x000ee20000002400 */
[----:B-1----:R-:W-:-:S02]  /*2250*/  FSEL R3, R3, -INF , P2 ;  /* 0xff80000003037808 */ /* 0x002fc40001000000 */
[----:B0-----:R-:W-:Y:S02]  /*2260*/  FSEL R62, R5, -INF , P1 ;  /* 0xff800000053e7808 */ /* 0x001fe40000800000 */
[----:B------:R-:W-:Y:S02]  /*2270*/  ISETP.GT.AND P5, PT, R61, 0x9, PT ;  /* 0x000000093d00780c */ /* 0x000fe40003fa4270 */
[----:B--2---:R-:W-:Y:S01]  /*2280*/  FSEL R64, R10, -INF , P6 ;  /* 0xff8000000a407808 */ /* 0x004fe20003000000 */
[----:B------:R0:W-:Y:S01]  /*2290*/  MUFU.TANH R5, R84 ;  /* 0x0000005400057308 */ /* 0x0001e20000002400 */
[----:B------:R-:W-:Y:S02]  /*22a0*/  FMNMX.FTZ R71, R3, R62, !PT ;  /* 0x0000003e03477209 */ /* 0x000fe40007810000 */
[----:B------:R-:W-:Y:S02]  /*22b0*/  ISETP.GT.AND P4, PT, R61, 0x10, PT ;  /* 0x000000103d00780c */ /* 0x000fe40003f84270 */
[----:B----4-:R-:W-:-:S02]  /*22c0*/  FSEL R66, R12, -INF , P5 ;  /* 0xff8000000c427808 */ /* 0x010fc40002800000 */
[----:B------:R-:W-:Y:S01]  /*22d0*/  FMNMX.FTZ R71, R64, R71, !PT ;  /* 0x0000004740477209 */ /* 0x000fe20007810000 */
[----:B------:R-:W1:Y:S01]  /*22e0*/  MUFU.TANH R39, R39 ;  /* 0x0000002700277308 */ /* 0x000e620000002400 */
[C---:B------:R-:W-:Y:S02]  /*22f0*/  ISETP.GT.AND P3, PT, R61.reuse, 0x11, PT ;  /* 0x000000113d00780c */ /* 0x040fe40003f64270 */
[----:B-----5:R-:W-:Y:S02]  /*2300*/  FSEL R24, R24, -INF , P4 ;  /* 0xff80000018187808 */ /* 0x020fe40002000000 */
[----:B------:R-:W-:Y:S02]  /*2310*/  FMNMX.FTZ R71, R66, R71, !PT ;  /* 0x0000004742477209 */ /* 0x000fe40007810000 */
[----:B------:R-:W-:Y:S01]  /*2320*/  FSEL R4, R4, -INF , P2 ;  /* 0xff80000004047808 */ /* 0x000fe20001000000 */
[----:B------:R-:W2:Y:S01]  /*2330*/  MUFU.TANH R53, R53 ;  /* 0x0000003500357308 */ /* 0x000ea20000002400 */
[----:B------:R-:W-:-:S02]  /*2340*/  ISETP.GT.AND P2, PT, R61, 0x18, PT ;  /* 0x000000183d00780c */ /* 0x000fc40003f44270 */
[----:B------:R-:W-:Y:S02]  /*2350*/  FSEL R70, R14, -INF , P3 ;  /* 0xff8000000e467808 */ /* 0x000fe40001800000 */
[----:B------:R-:W-:Y:S02]  /*2360*/  FMNMX.FTZ R71, R24, R71, !PT ;  /* 0x0000004718477209 */ /* 0x000fe40007810000 */
[----:B------:R-:W-:Y:S01]  /*2370*/  FSEL R6, R6, -INF , P1 ;  /* 0xff80000006067808 */ /* 0x000fe20000800000 */
[----:B------:R-:W4:Y:S01]  /*2380*/  MUFU.TANH R44, R44 ;  /* 0x0000002c002c7308 */ /* 0x000f220000002400 */
[----:B------:R-:W-:Y:S02]  /*2390*/  ISETP.GT.AND P1, PT, R61, 0x19, PT ;  /* 0x000000193d00780c */ /* 0x000fe40003f24270 */
[----:B------:R-:W-:Y:S02]  /*23a0*/  FSEL R72, R25, -INF , P2 ;  /* 0xff80000019487808 */ /* 0x000fe40001000000 */
[----:B------:R-:W-:-:S02]  /*23b0*/  FMNMX.FTZ R71, R70, R71, !PT ;  /* 0x0000004746477209 */ /* 0x000fc40007810000 */
[----:B------:R-:W-:Y:S01]  /*23c0*/  FSEL R10, R7, -INF , P6 ;  /* 0xff800000070a7808 */ /* 0x000fe20003000000 */
[----:B------:R-:W5:Y:S01]  /*23d0*/  MUFU.TANH R54, R54 ;  /* 0x0000003600367308 */ /* 0x000f620000002400 */
[C---:B------:R-:W-:Y:S02]  /*23e0*/  ISETP.GT.AND P6, PT, R61.reuse, 0x20, PT ;  /* 0x000000203d00780c */ /* 0x040fe40003fc4270 */
[----:B------:R-:W-:Y:S02]  /*23f0*/  FSEL R74, R20, -INF , P1 ;  /* 0xff800000144a7808 */ /* 0x000fe40000800000 */
[----:B------:R-:W-:Y:S02]  /*2400*/  FMNMX.FTZ R71, R72, R71, !PT ;  /* 0x0000004748477209 */ /* 0x000fe40007810000 */
[----:B------:R-:W-:Y:S01]  /*2410*/  FSEL R8, R8, -INF , P5 ;  /* 0xff80000008087808 */ /* 0x000fe20002800000 */
[----:B------:R-:W5:Y:S01]  /*2420*/  MUFU.TANH R46, R46 ;  /* 0x0000002e002e7308 */ /* 0x000f620000002400 */
[----:B------:R-:W-:-:S02]  /*2430*/  ISETP.GT.AND P5, PT, R61, 0x21, PT ;  /* 0x000000213d00780c */ /* 0x000fc40003fa4270 */
[----:B------:R-:W-:Y:S02]  /*2440*/  FSEL R76, R28, -INF , P6 ;  /* 0xff8000001c4c7808 */ /* 0x000fe40003000000 */
[----:B------:R-:W-:Y:S02]  /*2450*/  FMNMX.FTZ R71, R74, R71, !PT ;  /* 0x000000474a477209 */ /* 0x000fe40007810000 */
[----:B------:R-:W-:Y:S01]  /*2460*/  FSEL R12, R9, -INF , P4 ;  /* 0xff800000090c7808 */ /* 0x000fe20002000000 */
[----:B------:R-:W5:Y:S01]  /*2470*/  MUFU.TANH R57, R57 ;  /* 0x0000003900397308 */ /* 0x000f620000002400 */
[----:B------:R-:W-:Y:S02]  /*2480*/  ISETP.GT.AND P4, PT, R61, 0x28, PT ;  /* 0x000000283d00780c */ /* 0x000fe40003f84270 */
[----:B------:R-:W-:Y:S01]  /*2490*/  FSEL R80, R27, -INF , P5 ;  /* 0xff8000001b507808 */ /* 0x000fe20002800000 */
[----:B------:R-:W-:Y:S01]  /*24a0*/  FMUL.FTZ R27, R87, UR6 ;  /* 0x00000006571b7c20 */ /* 0x000fe20008410000 */
[----:B------:R-:W-:-:S02]  /*24b0*/  FMNMX.FTZ R71, R76, R71, !PT ;  /* 0x000000474c477209 */ /* 0x000fc40007810000 */
[----:B------:R-:W-:Y:S01]  /*24c0*/  FSEL R14, R11, -INF , P3 ;  /* 0xff8000000b0e7808 */ /* 0x000fe20001800000 */
[----:B------:R-:W5:Y:S01]  /*24d0*/  MUFU.TANH R49, R49 ;  /* 0x0000003100317308 */ /* 0x000f620000002400 */
[----:B------:R-:W-:Y:S02]  /*24e0*/  ISETP.GT.AND P3, PT, R61, 0x29, PT ;  /* 0x000000293d00780c */ /* 0x000fe40003f64270 */
[----:B0-----:R-:W-:Y:S02]  /*24f0*/  FSEL R84, R32, -INF , P4 ;  /* 0xff80000020547808 */ /* 0x001fe40002000000 */
[----:B------:R-:W-:Y:S02]  /*2500*/  FMNMX.FTZ R71, R80, R71, !PT ;  /* 0x0000004750477209 */ /* 0x000fe40007810000 */
[----:B------:R-:W-:Y:S01]  /*2510*/  FSEL R20, R13, -INF , P2 ;  /* 0xff8000000d147808 */ /* 0x000fe20001000000 */
[----:B------:R-:W0:Y:S01]  /*2520*/  MUFU.TANH R58, R58 ;  /* 0x0000003a003a7308 */ /* 0x000e220000002400 */
[----:B------:R-:W-:-:S02]  /*2530*/  ISETP.GT.AND P2, PT, R61, 0x30, PT ;  /* 0x000000303d00780c */ /* 0x000fc40003f44270 */
[----:B------:R-:W-:Y:S01]  /*2540*/  FSEL R88, R31, -INF , P3 ;  /* 0xff8000001f587808 */ /* 0x000fe20001800000 */
[----:B------:R-:W-:Y:S01]  /*2550*/  FMUL.FTZ R31, R82, UR6 ;  /* 0x00000006521f7c20 */ /* 0x000fe20008410000 */
[----:B------:R-:W-:Y:S02]  /*2560*/  FMNMX.FTZ R71, R84, R71, !PT ;  /* 0x0000004754477209 */ /* 0x000fe40007810000 */
[----:B------:R-:W-:Y:S01]  /*2570*/  FSEL R28, R15, -INF , P1 ;  /* 0xff8000000f1c7808 */ /* 0x000fe20000800000 */
[----:B------:R-:W0:Y:S01]  /*2580*/  MUFU.TANH R52, R52 ;  /* 0x0000003400347308 */ /* 0x000e220000002400 */
[----:B------:R-:W-:Y:S02]  /*2590*/  ISETP.GT.AND P1, PT, R61, 0x31, PT ;  /* 0x000000313d00780c */ /* 0x000fe40003f24270 */
[----:B------:R-:W-:Y:S01]  /*25a0*/  FSEL R94, R35, -INF , P2 ;  /* 0xff800000235e7808 */ /* 0x000fe20001000000 */
[----:B------:R-:W-:Y:S01]  /*25b0*/  FMUL.FTZ R35, R79, UR6 ;  /* 0x000000064f237c20 */ /* 0x000fe20008410000 */
[----:B------:R-:W-:-:S02]  /*25c0*/  FMNMX.FTZ R71, R88, R71, !PT ;  /* 0x0000004758477209 */ /* 0x000fc40007810000 */
[----:B------:R-:W-:Y:S01]  /*25d0*/  FSEL R32, R21, -INF , P6 ;  /* 0xff80000015207808 */ /* 0x000fe20003000000 */
[----:B------:R-:W0:Y:S01]  /*25e0*/  MUFU.TANH R63, R63 ;  /* 0x0000003f003f7308 */ /* 0x000e220000002400 */
[C---:B------:R-:W-:Y:S01]  /*25f0*/  ISETP.GT.AND P6, PT, R61.reuse, 0x38, PT ;  /* 0x000000383d00780c */ /* 0x040fe20003fc4270 */
[----:B------:R-:W-:Y:S01]  /*2600*/  FMUL.FTZ R21, R78, UR6 ;  /* 0x000000064e157c20 */ /* 0x000fe20008410000 */
[----:B------:R-:W-:Y:S02]  /*2610*/  FSEL R100, R34, -INF , P1 ;  /* 0xff80000022647808 */ /* 0x000fe40000800000 */
[----:B------:R-:W-:Y:S02]  /*2620*/  FMNMX.FTZ R71, R94, R71, !PT ;  /* 0x000000475e477209 */ /* 0x000fe40007810000 */
[----:B------:R-:W-:Y:S01]  /*2630*/  FSEL R26, R26, -INF , P5 ;  /* 0xff8000001a1a7808 */ /* 0x000fe20002800000 */
[----:B------:R-:W0:Y:S01]  /*2640*/  MUFU.TANH R55, R55 ;  /* 0x0000003700377308 */ /* 0x000e220000002400 */
[----:B------:R-:W-:-:S02]  /*2650*/  ISETP.GT.AND P5, PT, R61, 0x39, PT ;  /* 0x000000393d00780c */ /* 0x000fc40003fa4270 */
[----:B------:R-:W-:Y:S02]  /*2660*/  FSEL R106, R41, -INF , P6 ;  /* 0xff800000296a7808 */ /* 0x000fe40003000000 */
[----:B------:R-:W-:Y:S02]  /*2670*/  FMNMX.FTZ R71, R100, R71, !PT ;  /* 0x0000004764477209 */ /* 0x000fe40007810000 */
[----:B------:R-:W-:Y:S01]  /*2680*/  FSEL R34, R29, -INF , P4 ;  /* 0xff8000001d227808 */ /* 0x000fe20002000000 */
[----:B------:R-:W0:Y:S01]  /*2690*/  MUFU.TANH R65, R65 ;  /* 0x0000004100417308 */ /* 0x000e220000002400 */
[----:B------:R-:W-:Y:S01]  /*26a0*/  ISETP.GT.AND P4, PT, R61, 0x40, PT ;  /* 0x000000403d00780c */ /* 0x000fe20003f84270 */
[----:B------:R-:W-:Y:S01]  /*26b0*/  FMUL.FTZ R29, R86, UR6 ;  /* 0x00000006561d7c20 */ /* 0x000fe20008410000 */
[----:B------:R-:W-:Y:S02]  /*26c0*/  FSEL R104, R40, -INF , P5 ;  /* 0xff80000028687808 */ /* 0x000fe40002800000 */
[----:B------:R-:W-:-:S02]  /*26d0*/  FMNMX.FTZ R71, R106, R71, !PT ;  /* 0x000000476a477209 */ /* 0x000fc40007810000 */
[----:B------:R-:W-:Y:S01]  /*26e0*/  FSEL R30, R30, -INF , P3 ;  /* 0xff8000001e1e7808 */ /* 0x000fe20001800000 */
[----:B------:R-:W0:Y:S01]  /*26f0*/  MUFU.TANH R56, R56 ;  /* 0x0000003800387308 */ /* 0x000e220000002400 */
[----:B------:R-:W-:Y:S02]  /*2700*/  ISETP.GT.AND P3, PT, R61, 0x41, PT ;  /* 0x000000413d00780c */ /* 0x000fe40003f64270 */
[----:B------:R-:W-:Y:S02]  /*2710*/  FSEL R98, R48, -INF , P4 ;  /* 0xff80000030627808 */ /* 0x000fe40002000000 */
[----:B------:R-:W-:Y:S02]  /*2720*/  FMNMX.FTZ R71, R104, R71, !PT ;  /* 0x0000004768477209 */ /* 0x000fe40007810000 */
[----:B------:R-:W-:Y:S01]  /*2730*/  FSEL R40, R33, -INF , P2 ;  /* 0xff80000021287808 */ /* 0x000fe20001000000 */
[----:B------:R-:W0:Y:S01]  /*2740*/  MUFU.TANH R68, R68 ;  /* 0x0000004400447308 */ /* 0x000e220000002400 */
[----:B------:R-:W-:Y:S01]  /*2750*/  ISETP.GT.AND P2, PT, R61, 0x48, PT ;  /* 0x000000483d00780c */ /* 0x000fe20003f44270 */
[----:B------:R-:W-:Y:S01]  /*2760*/  FMUL.FTZ R33, R83, UR6 ;  /* 0x0000000653217c20 */ /* 0x000fe20008410000 */
[----:B------:R-:W-:-:S02]  /*2770*/  FSEL R96, R43, -INF , P3 ;  /* 0xff8000002b607808 */ /* 0x000fc40001800000 */
[----:B------:R-:W-:Y:S02]  /*2780*/  FMNMX.FTZ R71, R98, R71, !PT ;  /* 0x0000004762477209 */ /* 0x000fe40007810000 */
[----:B------:R-:W-:Y:S01]  /*2790*/  FSEL R36, R36, -INF , P1 ;  /* 0xff80000024247808 */ /* 0x000fe20000800000 */
[----:B------:R-:W0:Y:S01]  /*27a0*/  MUFU.TANH R59, R59 ;  /* 0x0000003b003b7308 */ /* 0x000e220000002400 */
[----:B------:R-:W-:Y:S02]  /*27b0*/  ISETP.GT.AND P1, PT, R61, 0x49, PT ;  /* 0x000000493d00780c */ /* 0x000fe40003f24270 */
        /* <DEDUP_REMOVED lines=9> */
[----:B------:R-:W-:Y:S02]  /*2850*/  ISETP.GT.AND P5, PT, R61, 0x51, PT ;  /* 0x000000513d00780c */ /* 0x000fe40003fa4270 */
[----:B------:R-:W-:Y:S02]  /*2860*/  FSEL R110, R51, -INF , P6 ;  /* 0xff800000336e7808 */ /* 0x000fe40003000000 */
[----:B------:R-:W-:-:S02]  /*2870*/  FMNMX.FTZ R71, R108, R71, !PT ;  /* 0x000000476c477209 */ /* 0x000fc40007810000 */
[----:B---3--:R-:W-:Y:S01]  /*2880*/  FSEL R42, R42, -INF , P4 ;  /* 0xff8000002a2a7808 */ /* 0x008fe20002000000 */
[----:B------:R-:W3:Y:S01]  /*2890*/  MUFU.TANH R69, R69 ;  /* 0x0000004500457308 */ /* 0x000ee20000002400 */
[----:B------:R-:W-:Y:S02]  /*28a0*/  ISETP.GT.AND P4, PT, R61, 0x58, PT ;  /* 0x000000583d00780c */ /* 0x000fe40003f84270 */
[----:B------:R-:W-:Y:S02]  /*28b0*/  FSEL R112, R50, -INF , P5 ;  /* 0xff80000032707808 */ /* 0x000fe40002800000 */
[----:B------:R-:W-:Y:S02]  /*28c0*/  FMNMX.FTZ R71, R110, R71, !PT ;  /* 0x000000476e477209 */ /* 0x000fe40007810000 */
[----:B-1----:R-:W-:Y:S01]  /*28d0*/  FSEL R50, R39, -INF , P3 ;  /* 0xff80000027327808 */ /* 0x002fe20001800000 */
[----:B------:R-:W-:Y:S01]  /*28e0*/  MUFU.TANH R21, R21 ;  /* 0x0000001500157308 */ /* 0x000fe20000002400 */
[----:B------:R-:W-:Y:S01]  /*28f0*/  ISETP.GT.AND P3, PT, R61, 0x59, PT ;  /* 0x000000593d00780c */ /* 0x000fe20003f64270 */
[----:B------:R-:W-:Y:S01]  /*2900*/  IMAD.U32 R39, RZ, RZ, UR7 ;  /* 0x00000007ff277e24 */ /* 0x000fe2000f8e00ff */
[----:B--2---:R-:W-:-:S02]  /*2910*/  FSEL R114, R53, -INF , P4 ;  /* 0xff80000035727808 */ /* 0x004fc40002000000 */
[----:B------:R-:W-:Y:S02]  /*2920*/  FMNMX.FTZ R71, R112, R71, !PT ;  /* 0x0000004770477209 */ /* 0x000fe40007810000 */
[----:B----4-:R-:W-:Y:S01]  /*2930*/  FSEL R44, R44, -INF , P2 ;  /* 0xff8000002c2c7808 */ /* 0x010fe20001000000 */
[----:B------:R-:W-:Y:S01]  /*2940*/  MUFU.TANH R35, R35 ;  /* 0x0000002300237308 */ /* 0x000fe20000002400 */
[C---:B------:R-:W-:Y:S02]  /*2950*/  ISETP.GT.AND P2, PT, R61.reuse, 0x60, PT ;  /* 0x000000603d00780c */ /* 0x040fe40003f44270 */
[----:B-----5:R-:W-:Y:S02]  /*2960*/  FSEL R116, R54, -INF , P3 ;  /* 0xff80000036747808 */ /* 0x020fe40001800000 */
[----:B------:R-:W-:Y:S02]  /*2970*/  FMNMX.FTZ R71, R114, R71, !PT ;  /* 0x0000004772477209 */ /* 0x000fe40007810000 */
[----:B------:R-:W-:Y:S01]  /*2980*/  FSEL R54, R46, -INF , P1 ;  /* 0xff8000002e367808 */ /* 0x000fe20000800000 */
[----:B------:R-:W-:Y:S01]  /*2990*/  MUFU.TANH R31, R31 ;  /* 0x0000001f001f7308 */ /* 0x000fe20000002400 */
[----:B------:R-:W-:-:S02]  /*29a0*/  ISETP.GT.AND P1, PT, R61, 0x61, PT ;  /* 0x000000613d00780c */ /* 0x000fc40003f24270 */
[----:B------:R-:W-:Y:S02]  /*29b0*/  FSEL R46, R57, -INF , P2 ;  /* 0xff800000392e7808 */ /* 0x000fe40001000000 */
[----:B------:R-:W-:Y:S02]  /*29c0*/  FMNMX.FTZ R71, R116, R71, !PT ;  /* 0x0000004774477209 */ /* 0x000fe40007810000 */
[----:B------:R-:W-:Y:S01]  /*29d0*/  FSEL R118, R49, -INF , P6 ;  /* 0xff80000031767808 */ /* 0x000fe20003000000 */
[----:B------:R-:W-:Y:S01]  /*29e0*/  MUFU.TANH R33, R33 ;  /* 0x0000002100217308 */ /* 0x000fe20000002400 */
[----:B------:R-:W-:Y:S02]  /*29f0*/  ISETP.GT.AND P6, PT, R61, 0x68, PT ;  /* 0x000000683d00780c */ /* 0x000fe40003fc4270 */
[----:B0-----:R-:W-:Y:S02]  /*2a00*/  FSEL R138, R58, -INF , P1 ;  /* 0xff8000003a8a7808 */ /* 0x001fe40000800000 */
[----:B------:R-:W-:-:S02]  /*2a10*/  FMNMX.FTZ R71, R46, R71, !PT ;  /* 0x000000472e477209 */ /* 0x000fc40007810000 */
[----:B------:R-:W-:Y:S01]  /*2a20*/  FSEL R52, R52, -INF , P5 ;  /* 0xff80000034347808 */ /* 0x000fe20002800000 */
[----:B------:R-:W-:Y:S01]  /*2a30*/  MUFU.TANH R29, R29 ;  /* 0x0000001d001d7308 */ /* 0x000fe20000002400 */
[----:B------:R-:W-:Y:S02]  /*2a40*/  ISETP.GT.AND P5, PT, R61, 0x69, PT ;  /* 0x000000693d00780c */ /* 0x000fe40003fa4270 */
[----:B------:R-:W-:Y:S02]  /*2a50*/  FSEL R140, R63, -INF , P6 ;  /* 0xff8000003f8c7808 */ /* 0x000fe40003000000 */
[----:B------:R-:W-:Y:S02]  /*2a60*/  FMNMX.FTZ R71, R138, R71, !PT ;  /* 0x000000478a477209 */ /* 0x000fe40007810000 */
[----:B------:R-:W-:Y:S01]  /*2a70*/  FMNMX.FTZ R7, R4, R6, !PT ;  /* 0x0000000604077209 */ /* 0x000fe20007810000 */
[----:B------:R-:W0:Y:S01]  /*2a80*/  MUFU.TANH R27, R27 ;  /* 0x0000001b001b7308 */ /* 0x000e220000002400 */
[----:B------:R-:W-:-:S02]  /*2a90*/  FSEL R58, R55, -INF , P4 ;  /* 0xff800000373a7808 */ /* 0x000fc40002000000 */
[----:B------:R-:W-:Y:S02]  /*2aa0*/  ISETP.GT.AND P4, PT, R61, 0x70, PT ;  /* 0x000000703d00780c */ /* 0x000fe40003f84270 */
[----:B------:R-:W-:Y:S02]  /*2ab0*/  FSEL R142, R65, -INF , P5 ;  /* 0xff800000418e7808 */ /* 0x000fe40002800000 */
[----:B------:R-:W-:Y:S02]  /*2ac0*/  FMNMX.FTZ R71, R140, R71, !PT ;  /* 0x000000478c477209 */ /* 0x000fe40007810000 */
[----:B------:R-:W-:Y:S02]  /*2ad0*/  FMNMX.FTZ R7, R10, R7, !PT ;  /* 0x000000070a077209 */ /* 0x000fe40007810000 */
[----:B------:R-:W-:Y:S02]  /*2ae0*/  FSEL R56, R56, -INF , P3 ;  /* 0xff80000038387808 */ /* 0x000fe40001800000 */
[----:B------:R-:W-:-:S02]  /*2af0*/  ISETP.GT.AND P3, PT, R61, 0x71, PT ;  /* 0x000000713d00780c */ /* 0x000fc40003f64270 */
[----:B------:R-:W-:Y:S02]  /*2b00*/  FSEL R144, R68, -INF , P4 ;  /* 0xff80000044907808 */ /* 0x000fe40002000000 */
[----:B------:R-:W-:Y:S02]  /*2b10*/  FMNMX.FTZ R71, R142, R71, !PT ;  /* 0x000000478e477209 */ /* 0x000fe40007810000 */
[----:B------:R-:W-:Y:S02]  /*2b20*/  FMNMX.FTZ R7, R8, R7, !PT ;  /* 0x0000000708077209 */ /* 0x000fe40007810000 */
[----:B------:R-:W-:Y:S02]  /*2b30*/  FSEL R68, R59, -INF , P2 ;  /* 0xff8000003b447808 */ /* 0x000fe40001000000 */
[----:B------:R-:W-:Y:S02]  /*2b40*/  ISETP.GT.AND P2, PT, R61, 0x78, PT ;  /* 0x000000783d00780c */ /* 0x000fe40003f44270 */
[----:B------:R-:W-:-:S02]  /*2b50*/  FSEL R146, R67, -INF , P3 ;  /* 0xff80000043927808 */ /* 0x000fc40001800000 */
[----:B------:R-:W-:Y:S02]  /*2b60*/  FMNMX.FTZ R71, R144, R71, !PT ;  /* 0x0000004790477209 */ /* 0x000fe40007810000 */
[----:B------:R-:W-:Y:S02]  /*2b70*/  FMNMX.FTZ R7, R12, R7, !PT ;  /* 0x000000070c077209 */ /* 0x000fe40007810000 */
[----:B------:R-:W-:Y:S02]  /*2b80*/  FSEL R60, R60, -INF , P1 ;  /* 0xff8000003c3c7808 */ /* 0x000fe40000800000 */
[----:B------:R-:W-:Y:S02]  /*2b90*/  ISETP.GT.AND P1, PT, R61, 0x79, PT ;  /* 0x000000793d00780c */ /* 0x000fe40003f24270 */
[----:B------:R-:W-:Y:S02]  /*2ba0*/  FSEL R150, R5, -INF , P2 ;  /* 0xff80000005967808 */ /* 0x000fe40001000000 */
[----:B------:R-:W-:-:S02]  /*2bb0*/  FMNMX.FTZ R71, R146, R71, !PT ;  /* 0x0000004792477209 */ /* 0x000fc40007810000 */
[----:B------:R-:W-:Y:S02]  /*2bc0*/  FMNMX.FTZ R9, R14, R7, !PT ;  /* 0x000000070e097209 */ /* 0x000fe40007810000 */
[----:B---3--:R-:W-:Y:S02]  /*2bd0*/  FSEL R148, R69, -INF , P1 ;  /* 0xff80000045947808 */ /* 0x008fe40000800000 */
[----:B------:R-:W-:Y:S02]  /*2be0*/  FMNMX.FTZ R71, R150, R71, !PT ;  /* 0x0000004796477209 */ /* 0x000fe40007810000 */
[----:B------:R-:W-:Y:S02]  /*2bf0*/  FMNMX.FTZ R9, R20, R9, !PT ;  /* 0x0000000914097209 */ /* 0x000fe40007810000 */
[----:B------:R-:W-:Y:S02]  /*2c00*/  FMNMX.FTZ R71, R148, R71, !PT ;  /* 0x0000004794477209 */ /* 0x000fe40007810000 */
[----:B------:R-:W-:-:S02]  /*2c10*/  FMNMX.FTZ R9, R28, R9, !PT ;  /* 0x000000091c097209 */ /* 0x000fc40007810000 */
[----:B0-----:R-:W-:Y:S01]  /*2c20*/  FSEL R78, R27, -INF , P1 ;  /* 0xff8000001b4e7808 */ /* 0x001fe20000800000 */
[----:B------:R-:W0:Y:S01]  /*2c30*/  SHFL.BFLY PT, R38, R71, 0x2, 0x1f ;  /* 0x0c401f0047267f89 */ /* 0x000e2200000e0000 */
[----:B------:R-:W-:Y:S02]  /*2c40*/  FMNMX.FTZ R9, R32, R9, !PT ;  /* 0x0000000920097209 */ /* 0x000fe40007810000 */
[----:B------:R-:W-:Y:S02]  /*2c50*/  R2UR UR6, R0 ;  /* 0x00000000000672ca */ /* 0x000fe400000e0000 */
[----:B------:R-:W-:-:S04]  /*2c60*/  FMNMX.FTZ R11, R26, R9, !PT ;  /* 0x000000091a0b7209 */ /* 0x000fc80007810000 */
[----:B------:R-:W-:-:S04]  /*2c70*/  FMNMX.FTZ R11, R34, R11, !PT ;  /* 0x0000000b220b7209 */ /* 0x000fc80007810000 */
[----:B------:R-:W-:-:S03]  /*2c80*/  FMNMX.FTZ R11, R30, R11, !PT ;  /* 0x0000000b1e0b7209 */ /* 0x000fc60007810000 */
[----:B------:R-:W-:Y:S01]  /*2c90*/  UIADD3 UR6, UR6, 0x16840, URZ ;  /* 0x0001684006067890 */ /* 0x000fe2000fffe03f */
[----:B------:R-:W-:-:S03]  /*2ca0*/  FMNMX.FTZ R11, R40, R11, !PT ;  /* 0x0000000b280b7209 */ /* 0x000fc60007810000 */
[----:B------:R-:W-:Y:S01]  /*2cb0*/  UPRMT UR6, UR40, 0x654, UR6 ;  /* 0x0000065428067896 */ /* 0x000fe20008000006 */
[----:B------:R-:W-:Y:S02]  /*2cc0*/  FMNMX.FTZ R13, R36, R11, !PT ;  /* 0x0000000b240d7209 */ /* 0x000fe40007810000 */
[----:B0-----:R-:W-:Y:S02]  /*2cd0*/  FMNMX.FTZ R5, R71, R38, !PT ;  /* 0x0000002647057209 */ /* 0x001fe40007810000 */
[----:B------:R-:W-:-:S03]  /*2ce0*/  FMNMX.FTZ R13, R48, R13, !PT ;  /* 0x0000000d300d7209 */ /* 0x000fc60007810000 */
[----:B------:R-:W0:Y:S01]  /*2cf0*/  SHFL.BFLY PT, R38, R5, 0x1, 0x1f ;  /* 0x0c201f0005267f89 */ /* 0x000e2200000e0000 */
[----:B------:R-:W-:Y:S01]  /*2d00*/  FMNMX.FTZ R13, R92, R13, !PT ;  /* 0x0000000d5c0d7209 */ /* 0x000fe20007810000 */
[----:B------:R-:W-:Y:S03]  /*2d10*/  SYNCS.ARRIVE.TRANS64.RED.A1T0 RZ, [UR6], RZ ;  /* 0x000000ffffff79a7 */ /* 0x000fe60008100406 */
[----:B------:R-:W-:-:S04]  /*2d20*/  FMNMX.FTZ R13, R42, R13, !PT ;  /* 0x0000000d2a0d7209 */ /* 0x000fc80007810000 */
[----:B------:R-:W-:-:S04]  /*2d30*/  FMNMX.FTZ R15, R50, R13, !PT ;  /* 0x0000000d320f7209 */ /* 0x000fc80007810000 */
[----:B------:R-:W-:-:S04]  /*2d40*/  FMNMX.FTZ R15, R44, R15, !PT ;  /* 0x0000000f2c0f7209 */ /* 0x000fc80007810000 */
[----:B------:R-:W-:-:S04]  /*2d50*/  FMNMX.FTZ R15, R54, R15, !PT ;  /* 0x0000000f360f7209 */ /* 0x000fc80007810000 */
[----:B------:R-:W-:Y:S02]  /*2d60*/  FMNMX.FTZ R15, R118, R15, !PT ;  /* 0x0000000f760f7209 */ /* 0x000fe40007810000 */
[----:B0-----:R-:W-:Y:S02]  /*2d70*/  FMNMX.FTZ R38, R5, R38, !PT ;  /* 0x0000002605267209 */ /* 0x001fe40007810000 */
[----:B------:R-:W-:Y:S02]  /*2d80*/  FMNMX.FTZ R37, R52, R15, !PT ;  /* 0x0000000f34257209 */ /* 0x000fe40007810000 */
[C---:B------:R-:W-:Y:S01]  /*2d90*/  FSETP.NEU.FTZ.AND P0, PT, R38.reuse, -INF , PT ;  /* 0xff8000002600780b */ /* 0x040fe20003f1d000 */
[----:B------:R-:W-:Y:S01]  /*2da0*/  FMUL.FTZ R25, R38, R39 ;  /* 0x0000002726197220 */ /* 0x000fe20000410000 */
[----:B------:R-:W-:-:S04]  /*2db0*/  FMNMX.FTZ R37, R58, R37, !PT ;  /* 0x000000253a257209 */ /* 0x000fc80007810000 */
[----:B------:R-:W-:Y:S02]  /*2dc0*/  FMNMX.FTZ R37, R56, R37, !PT ;  /* 0x0000002538257209 */ /* 0x000fe40007810000 */
[----:B------:R-:W-:Y:S02]  /*2dd0*/  FSEL R25, R25, RZ, P0 ;  /* 0x000000ff19197208 */ /* 0x000fe40000000000 */
[----:B------:R-:W-:Y:S02]  /*2de0*/  FMNMX.FTZ R37, R68, R37, !PT ;  /* 0x0000002544257209 */ /* 0x000fe40007810000 */
[----:B------:R-:W-:Y:S01]  /*2df0*/  ISETP.NE.AND P0, PT, R90, RZ, PT ;  /* 0x000000ff5a00720c */ /* 0x000fe20003f05270 */
[-CC-:B------:R-:W-:Y:S01]  /*2e00*/  FFMA.FTZ R124, R24, R39.reuse, -R25.reuse ;  /* 0x00000027187c7223 */ /* 0x180fe20000010819 */
[----:B------:R-:W-:Y:S01]  /*2e10*/  FSEL R24, R21, -INF , P6 ;  /* 0xff80000015187808 */ /* 0x000fe20003000000 */
[--C-:B------:R-:W-:Y:S01]  /*2e20*/  FFMA.FTZ R120, R3, R39, -R25.reuse ;  /* 0x0000002703787223 */ /* 0x100fe20000010819 */
[----:B------:R-:W-:Y:S01]  /*2e30*/  FMNMX.FTZ R37, R60, R37, !PT ;  /* 0x000000253c257209 */ /* 0x000fe20007810000 */
        /* <DEDUP_REMOVED lines=8> */
[----:B------:R0:W-:Y:S01]  /*2ec0*/  MUFU.EX2 R9, R74 ;  /* 0x0000004a00097308 */ /* 0x0001e20000000800 */
[----:B------:R-:W-:Y:S01]  /*2ed0*/  FSEL R76, R29, -INF , P2 ;  /* 0xff8000001d4c7808 */ /* 0x000fe20001000000 */
[--C-:B------:R-:W-:Y:S01]  /*2ee0*/  FFMA.FTZ R80, R80, R39, -R25.reuse ;  /* 0x0000002750507223 */ /* 0x100fe20000010819 */
[----:B------:R-:W-:Y:S01]  /*2ef0*/  FMNMX.FTZ R37, R64, R37, !PT ;  /* 0x0000002540257209 */ /* 0x000fe20007810000 */
[-CC-:B------:R-:W-:Y:S01]  /*2f00*/  FFMA.FTZ R35, R46, R39.reuse, -R25.reuse ;  /* 0x000000272e237223 */ /* 0x180fe20000010819 */
[-CC-:B------:R-:W-:Y:S01]  /*2f10*/  FFMA.FTZ R5, R66, R39.reuse, -R25.reuse ;  /* 0x0000002742057223 */ /* 0x180fe20000010819 */
[-CC-:B------:R-:W-:Y:S01]  /*2f20*/  FFMA.FTZ R70, R70, R39.reuse, -R25.reuse ;  /* 0x0000002746467223 */ /* 0x180fe20000010819 */
[-CC-:B------:R-:W-:Y:S01]  /*2f30*/  FFMA.FTZ R126, R72, R39.reuse, -R25.reuse ;  /* 0x00000027487e7223 */ /* 0x180fe20000010819 */
[----:B------:R1:W-:Y:S01]  /*2f40*/  MUFU.EX2 R11, R80 ;  /* 0x00000050000b7308 */ /* 0x0003e20000000800 */
[----:B0-----:R-:W-:Y:S01]  /*2f50*/  FSEL R74, R33, -INF , P3 ;  /* 0xff800000214a7808 */ /* 0x001fe20001800000 */
[-CC-:B------:R-:W-:Y:S01]  /*2f60*/  FFMA.FTZ R130, R84, R39.reuse, -R25.reuse ;  /* 0x0000002754827223 */ /* 0x180fe20000010819 */
[-CC-:B------:R-:W-:Y:S01]  /*2f70*/  FFMA.FTZ R88, R88, R39.reuse, -R25.reuse ;  /* 0x0000002758587223 */ /* 0x180fe20000010819 */
[--C-:B------:R-:W-:Y:S01]  /*2f80*/  FFMA.FTZ R132, R94, R39, -R25.reuse ;  /* 0x000000275e847223 */ /* 0x100fe20000010819 */
[----:B------:R-:W-:Y:S01]  /*2f90*/  FMNMX.FTZ R37, R74, R37, !PT ;  /* 0x000000254a257209 */ /* 0x000fe20007810000 */
[-CC-:B------:R-:W-:Y:S01]  /*2fa0*/  FFMA.FTZ R100, R100, R39.reuse, -R25.reuse ;  /* 0x0000002764647223 */ /* 0x180fe20000010819 */
[--C-:B------:R-:W-:Y:S01]  /*2fb0*/  FFMA.FTZ R134, R106, R39, -R25.reuse ;  /* 0x000000276a867223 */ /* 0x100fe20000010819 */
[----:B------:R-:W-:Y:S01]  /*2fc0*/  MUFU.EX2 R120, R120 ;  /* 0x0000007800787308 */ /* 0x000fe20000000800 */
[----:B------:R-:W-:Y:S01]  /*2fd0*/  FMNMX.FTZ R37, R76, R37, !PT ;  /* 0x000000254c257209 */ /* 0x000fe20007810000 */
[-CC-:B------:R-:W-:Y:S01]  /*2fe0*/  FFMA.FTZ R21, R104, R39.reuse, -R25.reuse ;  /* 0x0000002768157223 */ /* 0x180fe20000010819 */
[-CC-:B------:R-:W-:Y:S01]  /*2ff0*/  FFMA.FTZ R136, R98, R39.reuse, -R25.reuse ;  /* 0x0000002762887223 */ /* 0x180fe20000010819 */
[--C-:B------:R-:W-:Y:S01]  /*3000*/  FFMA.FTZ R96, R96, R39, -R25.reuse ;  /* 0x0000002760607223 */ /* 0x100fe20000010819 */
[----:B------:R-:W-:Y:S01]  /*3010*/  FMNMX.FTZ R37, R78, R37, !PT ;  /* 0x000000254e257209 */ /* 0x000fe20007810000 */
[-CC-:B------:R-:W-:Y:S01]  /*3020*/  FFMA.FTZ R29, R102, R39.reuse, -R25.reuse ;  /* 0x00000027661d7223 */ /* 0x180fe20000010819 */
[-CC-:B------:R-:W-:Y:S01]  /*3030*/  FFMA.FTZ R66, R108, R39.reuse, -R25.reuse ;  /* 0x000000276c427223 */ /* 0x180fe20000010819 */
[----:B------:R-:W0:Y:S01]  /*3040*/  MUFU.EX2 R3, R3 ;  /* 0x0000000300037308 */ /* 0x000e220000000800 */
[-CC-:B------:R-:W-:Y:S01]  /*3050*/  FFMA.FTZ R31, R110, R39.reuse, -R25.reuse ;  /* 0x000000276e1f7223 */ /* 0x180fe20000010819 */
[----:B-1----:R-:W1:Y:S01]  /*3060*/  SHFL.BFLY PT, R80, R37, 0x2, 0x1f ;  /* 0x0c401f0025507f89 */ /* 0x002e6200000e0000 */
[-CC-:B------:R-:W-:Y:S01]  /*3070*/  FFMA.FTZ R33, R114, R39.reuse, -R25.reuse ;  /* 0x0000002772217223 */ /* 0x180fe20000010819 */
[-CC-:B------:R-:W-:Y:S01]  /*3080*/  FFMA.FTZ R72, R116, R39.reuse, -R25.reuse ;  /* 0x0000002774487223 */ /* 0x180fe20000010819 */
[-CC-:B------:R-:W-:Y:S01]  /*3090*/  FFMA.FTZ R82, R142, R39.reuse, -R25.reuse ;  /* 0x000000278e527223 */ /* 0x180fe20000010819 */
[-CC-:B------:R-:W-:Y:S01]  /*30a0*/  FFMA.FTZ R41, R144, R39.reuse, -R25.reuse ;  /* 0x0000002790297223 */ /* 0x180fe20000010819 */
[-CC-:B------:R-:W-:Y:S01]  /*30b0*/  FFMA.FTZ R84, R146, R39.reuse, -R25.reuse ;  /* 0x0000002792547223 */ /* 0x180fe20000010819 */
[----:B------:R-:W2:Y:S01]  /*30c0*/  MUFU.EX2 R122, R122 ;  /* 0x0000007a007a7308 */ /* 0x000ea20000000800 */
[----:B------:R-:W-:Y:S01]  /*30d0*/  FFMA.FTZ R150, R150, R39, -R25 ;  /* 0x0000002796967223 */ /* 0x000fe20000010819 */
[----:B------:R-:W-:-:S02]  /*30e0*/  IMAD.MOV.U32 R116, RZ, RZ, R119 ;  /* 0x000000ffff747224 */ /* 0x000fc400078e0077 */
[--C-:B------:R-:W-:Y:S02]  /*30f0*/  IMAD.MOV.U32 R114, RZ, RZ, R119.reuse ;  /* 0x000000ffff727224 */ /* 0x100fe400078e0077 */
[----:B------:R-:W-:Y:S02]  /*3100*/  IMAD.MOV.U32 R110, RZ, RZ, R119 ;  /* 0x000000ffff6e7224 */ /* 0x000fe400078e0077 */
[----:B------:R-:W3:Y:S01]  /*3110*/  MUFU.EX2 R5, R5 ;  /* 0x0000000500057308 */ /* 0x000ee20000000800 */
[----:B0-----:R-:W-:Y:S01]  /*3120*/  FADD.FTZ R45, R120, R3 ;  /* 0x00000003782d7221 */ /* 0x001fe20000010000 */
[----:B------:R-:W-:Y:S01]  /*3130*/  F2FP.BF16.F32.PACK_AB R120, R3, R120 ;  /* 0x000000780378723e */ /* 0x000fe200000010ff */
[--C-:B------:R-:W-:Y:S02]  /*3140*/  IMAD.MOV.U32 R108, RZ, RZ, R119.reuse ;  /* 0x000000ffff6c7224 */ /* 0x100fe400078e0077 */
[--C-:B------:R-:W-:Y:S02]  /*3150*/  IMAD.MOV.U32 R106, RZ, RZ, R119.reuse ;  /* 0x000000ffff6a7224 */ /* 0x100fe400078e0077 */
[--C-:B------:R-:W-:Y:S01]  /*3160*/  IMAD.MOV.U32 R104, RZ, RZ, R119.reuse ;  /* 0x000000ffff687224 */ /* 0x100fe200078e0077 */
[----:B------:R-:W0:Y:S01]  /*3170*/  MUFU.EX2 R124, R124 ;  /* 0x0000007c007c7308 */ /* 0x000e220000000800 */
[----:B------:R-:W-:Y:S01]  /*3180*/  IMAD.MOV.U32 R102, RZ, RZ, R119 ;  /* 0x000000ffff667224 */ /* 0x000fe200078e0077 */
[----:B-1----:R-:W-:Y:S01]  /*3190*/  FMNMX.FTZ R43, R37, R80, !PT ;  /* 0x00000050252b7209 */ /* 0x002fe20007810000 */
[-CC-:B------:R-:W-:Y:S01]  /*31a0*/  FFMA.FTZ R80, R138, R39.reuse, -R25.reuse ;  /* 0x000000278a507223 */ /* 0x180fe20000010819 */
[----:B------:R-:W-:Y:S01]  /*31b0*/  FFMA.FTZ R37, R140, R39, -R25 ;  /* 0x000000278c257223 */ /* 0x000fe20000010819 */
[----:B------:R-:W-:-:S02]  /*31c0*/  IMAD.MOV.U32 R98, RZ, RZ, R119 ;  /* 0x000000ffff627224 */ /* 0x000fc400078e0077 */
[----:B------:R-:W1:Y:S01]  /*31d0*/  SHFL.BFLY PT, R46, R43, 0x1, 0x1f ;  /* 0x0c201f002b2e7f89 */ /* 0x000e6200000e0000 */
[----:B------:R4:W5:Y:S01]  /*31e0*/  MUFU.EX2 R7, R70 ;  /* 0x0000004600077308 */ /* 0x0009620000000800 */
[--C-:B------:R-:W-:Y:S02]  /*31f0*/  IMAD.MOV.U32 R94, RZ, RZ, R119.reuse ;  /* 0x000000ffff5e7224 */ /* 0x100fe400078e0077 */
[----:B------:R-:W-:-:S05]  /*3200*/  IMAD.MOV.U32 R90, RZ, RZ, R119 ;  /* 0x000000ffff5a7224 */ /* 0x000fca00078e0077 */
[----:B------:R-:W5:Y:S01]  /*3210*/  MUFU.EX2 R126, R126 ;  /* 0x0000007e007e7308 */ /* 0x000f620000000800 */
[-CC-:B----4-:R-:W-:Y:S01]  /*3220*/  FFMA.FTZ R70, R112, R39.reuse, -R25.reuse ;  /* 0x0000002770467223 */ /* 0x190fe20000010819 */
[----:B------:R-:W-:Y:S01]  /*3230*/  FFMA.FTZ R25, R148, R39, -R25 ;  /* 0x0000002794197223 */ /* 0x000fe20000010819 */
[----:B------:R-:W-:-:S05]  /*3240*/  IMAD.MOV.U32 R112, RZ, RZ, R119 ;  /* 0x000000ffff707224 */ /* 0x000fca00078e0077 */
[----:B------:R-:W4:Y:S01]  /*3250*/  MUFU.EX2 R128, R128 ;  /* 0x0000008000807308 */ /* 0x000f220000000800 */
[----:B-1----:R-:W-:-:S07]  /*3260*/  FMNMX.FTZ R46, R43, R46, !PT ;  /* 0x0000002e2b2e7209 */ /* 0x002fce0007810000 */
[----:B------:R-:W-:Y:S01]  /*3270*/  MUFU.EX2 R130, R130 ;  /* 0x0000008200827308 */ /* 0x000fe20000000800 */
[C---:B------:R-:W-:Y:S01]  /*3280*/  FSETP.NEU.FTZ.AND P1, PT, R46.reuse, -INF , PT ;  /* 0xff8000002e00780b */ /* 0x040fe20003f3d000 */
[----:B------:R-:W-:-:S06]  /*3290*/  FMUL.FTZ R43, R46, R39 ;  /* 0x000000272e2b7220 */ /* 0x000fcc0000410000 */
[----:B------:R-:W-:Y:S01]  /*32a0*/  MUFU.EX2 R13, R88 ;  /* 0x00000058000d7308 */ /* 0x000fe20000000800 */
[----:B------:R-:W-:-:S05]  /*32b0*/  FSEL R43, R43, RZ, P1 ;  /* 0x000000ff2b2b7208 */ /* 0x000fca0000800000 */
[-CC-:B------:R-:W-:Y:S01]  /*32c0*/  FFMA.FTZ R121, R4, R39.reuse, -R43.reuse ;  /* 0x0000002704797223 */ /* 0x180fe2000001082b */
[-CC-:B------:R-:W-:Y:S01]  /*32d0*/  FFMA.FTZ R4, R6, R39.reuse, -R43.reuse ;  /* 0x0000002706047223 */ /* 0x180fe2000001082b */
[-CC-:B------:R-:W-:Y:S01]  /*32e0*/  FFMA.FTZ R123, R10, R39.reuse, -R43.reuse ;  /* 0x000000270a7b7223 */ /* 0x180fe2000001082b */
[-C--:B------:R-:W-:Y:S01]  /*32f0*/  FFMA.FTZ R10, R28, R39.reuse, -R43 ;  /* 0x000000271c0a7223 */ /* 0x080fe2000001082b */
[----:B--2---:R-:W-:Y:S01]  /*3300*/  FADD.FTZ R28, R122, R45 ;  /* 0x0000002d7a1c7221 */ /* 0x004fe20000010000 */
[-CC-:B------:R-:W-:Y:S01]  /*3310*/  FFMA.FTZ R6, R8, R39.reuse, -R43.reuse ;  /* 0x0000002708067223 */ /* 0x180fe2000001082b */
[----:B------:R-:W-:Y:S01]  /*3320*/  MUFU.EX2 R121, R121 ;  /* 0x0000007900797308 */ /* 0x000fe20000000800 */
[-CC-:B------:R-:W-:Y:S01]  /*3330*/  FFMA.FTZ R125, R12, R39.reuse, -R43.reuse ;  /* 0x000000270c7d7223 */ /* 0x180fe2000001082b */
[----:B---3--:R-:W-:Y:S01]  /*3340*/  FADD.FTZ R45, R5, R28 ;  /* 0x0000001c052d7221 */ /* 0x008fe20000010000 */
[-CC-:B------:R-:W-:Y:S01]  /*3350*/  FFMA.FTZ R8, R14, R39.reuse, -R43.reuse ;  /* 0x000000270e087223 */ /* 0x180fe2000001082b */
[-CC-:B------:R-:W-:Y:S01]  /*3360*/  FFMA.FTZ R14, R30, R39.reuse, -R43.reuse ;  /* 0x000000271e0e7223 */ /* 0x180fe2000001082b */
[-C--:B------:R-:W-:Y:S01]  /*3370*/  FFMA.FTZ R127, R20, R39.reuse, -R43 ;  /* 0x00000027147f7223 */ /* 0x080fe2000001082b */
[----:B0-----:R-:W-:Y:S01]  /*3380*/  FADD.FTZ R30, R124, R45 ;  /* 0x0000002d7c1e7221 */ /* 0x001fe20000010000 */
[-CC-:B------:R-:W-:Y:S01]  /*3390*/  FFMA.FTZ R129, R32, R39.reuse, -R43.reuse ;  /* 0x0000002720817223 */ /* 0x180fe2000001082b */
[----:B------:R-:W0:Y:S01]  /*33a0*/  MUFU.EX2 R4, R4 ;  /* 0x0000000400047308 */ /* 0x000e220000000800 */
[-CC-:B------:R-:W-:Y:S01]  /*33b0*/  FFMA.FTZ R131, R34, R39.reuse, -R43.reuse ;  /* 0x0000002722837223 */ /* 0x180fe2000001082b */
[----:B-----5:R-:W-:Y:S01]  /*33c0*/  FADD.FTZ R45, R7, R30 ;  /* 0x0000001e072d7221 */ /* 0x020fe20000010000 */
[-CC-:B------:R-:W-:Y:S01]  /*33d0*/  FFMA.FTZ R12, R26, R39.reuse, -R43.reuse ;  /* 0x000000271a0c7223 */ /* 0x180fe2000001082b */
[-CC-:B------:R-:W-:Y:S01]  /*33e0*/  FFMA.FTZ R133, R40, R39.reuse, -R43.reuse ;  /* 0x0000002728857223 */ /* 0x180fe2000001082b */
[-C--:B------:R-:W-:Y:S01]  /*33f0*/  FFMA.FTZ R20, R36, R39.reuse, -R43 ;  /* 0x0000002724147223 */ /* 0x080fe2000001082b */
[----:B------:R-:W-:Y:S01]  /*3400*/  FADD.FTZ R30, R126, R45 ;  /* 0x0000002d7e1e7221 */ /* 0x000fe20000010000 */
[-CC-:B------:R-:W-:Y:S01]  /*3410*/  FFMA.FTZ R135, R48, R39.reuse, -R43.reuse ;  /* 0x0000002730877223 */ /* 0x180fe2000001082b */
[----:B------:R-:W1:Y:S01]  /*3420*/  MUFU.EX2 R123, R123 ;  /* 0x0000007b007b7308 */ /* 0x000e620000000800 */
[-CC-:B------:R-:W-:Y:S01]  /*3430*/  FFMA.FTZ R26, R92, R39.reuse, -R43.reuse ;  /* 0x000000275c1a7223 */ /* 0x180fe2000001082b */
[----:B------:R-:W-:Y:S01]  /*3440*/  FADD.FTZ R47, R9, R30 ;  /* 0x0000001e092f7221 */ /* 0x000fe20000010000 */
[-CC-:B------:R-:W-:Y:S01]  /*3450*/  FFMA.FTZ R137, R42, R39.reuse, -R43.reuse ;  /* 0x000000272a897223 */ /* 0x180fe2000001082b */
[-CC-:B------:R-:W-:Y:S01]  /*3460*/  FFMA.FTZ R28, R50, R39.reuse, -R43.reuse ;  /* 0x00000027321c7223 */ /* 0x180fe2000001082b */
[-C--:B------:R-:W-:Y:S01]  /*3470*/  FFMA.FTZ R139, R44, R39.reuse, -R43 ;  /* 0x000000272c8b7223 */ /* 0x080fe2000001082b */
[----:B----4-:R-:W-:Y:S01]  /*3480*/  FADD.FTZ R34, R128, R47 ;  /* 0x0000002f80227221 */ /* 0x010fe20000010000 */
[-CC-:B------:R-:W-:Y:S01]  /*3490*/  FFMA.FTZ R147, R24, R39.reuse, -R43.reuse ;  /* 0x0000002718937223 */ /* 0x180fe2000001082b */
[----:B------:R-:W2:Y:S01]  /*34a0*/  MUFU.EX2 R6, R6 ;  /* 0x0000000600067308 */ /* 0x000ea20000000800 */
[----:B0-----:R-:W-:Y:S01]  /*34b0*/  FADD.FTZ R32, R121, R4 ;  /* 0x0000000479207221 */ /* 0x001fe20000010000 */
[----:B------:R-:W-:Y:S01]  /*34c0*/  FADD.FTZ R47, R11, R34 ;  /* 0x000000220b2f7221 */ /* 0x000fe20000010000 */
[-CC-:B------:R-:W-:Y:S01]  /*34d0*/  FFMA.FTZ R30, R54, R39.reuse, -R43.reuse ;  /* 0x00000027361e7223 */ /* 0x180fe2000001082b */
[-CC-:B------:R-:W-:Y:S01]  /*34e0*/  FFMA.FTZ R141, R118, R39.reuse, -R43.reuse ;  /* 0x00000027768d7223 */ /* 0x180fe2000001082b */
[-CC-:B------:R-:W-:Y:S01]  /*34f0*/  FFMA.FTZ R143, R58, R39.reuse, -R43.reuse ;  /* 0x000000273a8f7223 */ /* 0x180fe2000001082b */
[-CC-:B------:R-:W-:Y:S01]  /*3500*/  FFMA.FTZ R0, R56, R39.reuse, -R43.reuse ;  /* 0x0000002738007223 */ /* 0x180fe2000001082b */
[----:B------:R-:W-:Y:S01]  /*3510*/  F2FP.BF16.F32.PACK_AB R122, R5, R122 ;  /* 0x0000007a057a723e */ /* 0x000fe200000010ff */
[----:B------:R-:W0:Y:S01]  /*3520*/  MUFU.EX2 R125, R125 ;  /* 0x0000007d007d7308 */ /* 0x000e220000000800 */
[----:B-1----:R-:W-:Y:S01]  /*3530*/  FADD.FTZ R45, R123, R32 ;  /* 0x000000207b2d7221 */ /* 0x002fe20000010000 */
[-CC-:B------:R-:W-:Y:S01]  /*3540*/  FFMA.FTZ R145, R68, R39.reuse, -R43.reuse ;  /* 0x0000002744917223 */ /* 0x180fe2000001082b */
[-CC-:B------:R-:W-:Y:S01]  /*3550*/  FFMA.FTZ R60, R60, R39.reuse, -R43.reuse ;  /* 0x000000273c3c7223 */ /* 0x180fe2000001082b */
[-CC-:B------:R-:W-:Y:S01]  /*3560*/  FFMA.FTZ R62, R62, R39.reuse, -R43.reuse ;  /* 0x000000273e3e7223 */ /* 0x180fe2000001082b */
[-CC-:B------:R-:W-:Y:S01]  /*3570*/  FFMA.FTZ R64, R64, R39.reuse, -R43.reuse ;  /* 0x0000002740407223 */ /* 0x180fe2000001082b */
[-CC-:B------:R-:W-:Y:S01]  /*3580*/  FFMA.FTZ R74, R74, R39.reuse, -R43.reuse ;  /* 0x000000274a4a7223 */ /* 0x180fe2000001082b */
[----:B------:R-:W-:Y:S01]  /*3590*/  FFMA.FTZ R76, R76, R39, -R43 ;  /* 0x000000274c4c7223 */ /* 0x000fe2000001082b */
[----:B------:R-:W1:Y:S01]  /*35a0*/  MUFU.EX2 R8, R8 ;  /* 0x0000000800087308 */ /* 0x000e620000000800 */
[----:B--2---:R-:W-:Y:S01]  /*35b0*/  FADD.FTZ R32, R6, R45 ;  /* 0x0000002d06207221 */ /* 0x004fe20000010000 */
[----:B------:R-:W-:Y:S01]  /*35c0*/  F2FP.BF16.F32.PACK_AB R121, R4, R121 ;  /* 0x000000790479723e */ /* 0x000fe200000010ff */
[--C-:B------:R-:W-:Y:S01]  /*35d0*/  IMAD.MOV.U32 R118, RZ, RZ, R119.reuse ;  /* 0x000000ffff767224 */ /* 0x100fe200078e0077 */
[----:B------:R-:W-:Y:S01]  /*35e0*/  F2FP.BF16.F32.PACK_AB R123, R6, R123 ;  /* 0x0000007b067b723e */ /* 0x000fe200000010ff */
[--C-:B------:R-:W-:Y:S01]  /*35f0*/  IMAD.MOV.U32 R92, RZ, RZ, R119.reuse ;  /* 0x000000ffff5c7224 */ /* 0x100fe200078e0077 */
[----:B------:R-:W-:Y:S01]  /*3600*/  F2FP.BF16.F32.PACK_AB R124, R7, R124 ;  /* 0x0000007c077c723e */ /* 0x000fe200000010ff */
[----:B------:R-:W-:Y:S01]  /*3610*/  IMAD.MOV.U32 R88, RZ, RZ, R119 ;  /* 0x000000ffff587224 */ /* 0x000fe200078e0077 */
[----:B------:R-:W2:Y:S01]  /*3620*/  MUFU.EX2 R127, R127 ;  /* 0x0000007f007f7308 */ /* 0x000ea20000000800 */
[----:B0-----:R-:W-:Y:S01]  /*3630*/  FADD.FTZ R45, R125, R32 ;  /* 0x000000207d2d7221 */ /* 0x001fe20000010000 */
[----:B------:R-:W-:Y:S01]  /*3640*/  FADD.FTZ R32, R130, R47 ;  /* 0x0000002f82207221 */ /* 0x000fe20000010000 */
[----:B------:R-:W-:-:S02]  /*3650*/  F2FP.BF16.F32.PACK_AB R126, R9, R126 ;  /* 0x0000007e097e723e */ /* 0x000fc400000010ff */
[----:B------:R-:W-:Y:S01]  /*3660*/  F2FP.BF16.F32.PACK_AB R128, R11, R128 ;  /* 0x000000800b80723e */ /* 0x000fe200000010ff */
[C---:B------:R-:W-:Y:S01]  /*3670*/  FADD.FTZ R47, R13.reuse, R32 ;  /* 0x000000200d2f7221 */ /* 0x040fe20000010000 */
[-C--:B------:R-:W-:Y:S01]  /*3680*/  FFMA.FTZ R32, R52, R39.reuse, -R43 ;  /* 0x0000002734207223 */ /* 0x080fe2000001082b */
[----:B------:R-:W0:Y:S01]  /*3690*/  MUFU.EX2 R132, R132 ;  /* 0x0000008400847308 */ /* 0x000e220000000800 */
[----:B-1----:R-:W-:Y:S01]  /*36a0*/  FADD.FTZ R34, R8, R45 ;  /* 0x0000002d08227221 */ /* 0x002fe20000010000 */
[----:B------:R-:W-:Y:S01]  /*36b0*/  FFMA.FTZ R43, R78, R39, -R43 ;  /* 0x000000274e2b7223 */ /* 0x000fe2000001082b */
[----:B------:R-:W-:Y:S02]  /*36c0*/  F2FP.BF16.F32.PACK_AB R130, R13, R130 ;  /* 0x000000820d82723e */ /* 0x000fe400000010ff */
[----:B------:R-:W-:-:S03]  /*36d0*/  F2FP.BF16.F32.PACK_AB R125, R8, R125 ;  /* 0x0000007d087d723e */ /* 0x000fc600000010ff */
[----:B------:R-:W1:Y:S01]  /*36e0*/  MUFU.EX2 R10, R10 ;  /* 0x0000000a000a7308 */ /* 0x000e620000000800 */
[----:B--2---:R-:W-:-:S07]  /*36f0*/  FADD.FTZ R45, R127, R34 ;  /* 0x000000227f2d7221 */ /* 0x004fce0000010000 */
[----:B------:R2:W3:Y:S01]  /*3700*/  MUFU.EX2 R15, R100 ;  /* 0x00000064000f7308 */ /* 0x0004e20000000800 */
[----:B0-----:R-:W-:-:S07]  /*3710*/  FADD.FTZ R36, R132, R47 ;  /* 0x0000002f84247221 */ /* 0x001fce0000010000 */
[----:B------:R-:W0:Y:S01]  /*3720*/  MUFU.EX2 R129, R129 ;  /* 0x0000008100817308 */ /* 0x000e220000000800 */
[C---:B-1----:R-:W-:Y:S01]  /*3730*/  FADD.FTZ R34, R10.reuse, R45 ;  /* 0x0000002d0a227221 */ /* 0x042fe20000010000 */
[----:B------:R-:W-:Y:S01]  /*3740*/  F2FP.BF16.F32.PACK_AB R127, R10, R127 ;  /* 0x0000007f0a7f723e */ /* 0x000fe200000010ff */
[----:B--2---:R-:W-:-:S05]  /*3750*/  IMAD.MOV.U32 R100, RZ, RZ, R119 ;  /* 0x000000ffff647224 */ /* 0x004fca00078e0077 */
[----:B------:R-:W1:Y:S01]  /*3760*/  MUFU.EX2 R134, R134 ;  /* 0x0000008600867308 */ /* 0x000e620000000800 */
[C---:B---3--:R-:W-:Y:S01]  /*3770*/  FADD.FTZ R47, R15.reuse, R36 ;  /* 0x000000240f2f7221 */ /* 0x048fe20000010000 */
        /* <DEDUP_REMOVED lines=13> */
[----:B------:R1:W3:Y:S01]  /*3850*/  MUFU.EX2 R27, R96 ;  /* 0x00000060001b7308 */ /* 0x0002e20000000800 */
[----:B--2---:R-:W-:-:S07]  /*3860*/  FADD.FTZ R36, R136, R47 ;  /* 0x0000002f88247221 */ /* 0x004fce0000010000 */
[----:B------:R-:W2:Y:S01]  /*3870*/  MUFU.EX2 R133, R133 ;  /* 0x0000008500857308 */ /* 0x000ea20000000800 */
[C---:B0-----:R-:W-:Y:S01]  /*3880*/  FADD.FTZ R34, R14.reuse, R45 ;  /* 0x0000002d0e227221 */ /* 0x041fe20000010000 */
[----:B------:R-:W-:Y:S01]  /*3890*/  F2FP.BF16.F32.PACK_AB R131, R14, R131 ;  /* 0x000000830e83723e */ /* 0x000fe200000010ff */
[----:B-1----:R-:W-:-:S05]  /*38a0*/  IMAD.MOV.U32 R96, RZ, RZ, R119 ;  /* 0x000000ffff607224 */ /* 0x002fca00078e0077 */
[----:B------:R-:W0:Y:S01]  /*38b0*/  MUFU.EX2 R29, R29 ;  /* 0x0000001d001d7308 */ /* 0x000e220000000800 */
[C---:B---3--:R-:W-:Y:S01]  /*38c0*/  FADD.FTZ R36, R27.reuse, R36 ;  /* 0x000000241b247221 */ /* 0x048fe20000010000 */
[----:B------:R-:W-:-:S06]  /*38d0*/  F2FP.BF16.F32.PACK_AB R136, R27, R136 ;  /* 0x000000881b88723e */ /* 0x000fcc00000010ff */
[----:B------:R-:W1:Y:S01]  /*38e0*/  MUFU.EX2 R20, R20 ;  /* 0x0000001400147308 */ /* 0x000e620000000800 */
[----:B--2---:R-:W-:-:S07]  /*38f0*/  FADD.FTZ R45, R133, R34 ;  /* 0x00000022852d7221 */ /* 0x004fce0000010000 */
        /* <DEDUP_REMOVED lines=39> */
[----:B------:R-:W-:-:S06]  /*3b70*/  F2FP.BF16.F32.PACK_AB R144, R80, R35 ;  /* 0x000000235090723e */ /* 0x000fcc00000010ff */
        /* <DEDUP_REMOVED lines=33> */
[----:B--2---:R-:W-:Y:S01]  /*3d90*/  FADD.FTZ R5, R149, R4 ;  /* 0x0000000495057221 */ /* 0x004fe20000010000 */
[----:B------:R-:W-:Y:S01]  /*3da0*/  VIADD R4, R89, 0xfffffffe ;  /* 0xfffffffe59047836 */ /* 0x000fe20000000000 */
[----:B------:R-:W-:Y:S01]  /*3db0*/  F2FP.BF16.F32.PACK_AB R149, R149, R64 ;  /* 0x000000409595723e */ /* 0x000fe200000010ff */
[----:B------:R-:W-:-:S03]  /*3dc0*/  IMAD.MOV.U32 R89, RZ, RZ, R119 ;  /* 0x000000ffff597224 */ /* 0x000fc600078e0077 */
[----:B------:R-:W-:Y:S01]  /*3dd0*/  ISETP.GE.AND P1, PT, R4, R16, PT ;  /* 0x000000100400720c */ /* 0x000fe20003f26270 */
[----:B------:R-:W2:Y:S01]  /*3de0*/  MUFU.EX2 R43, R43 ;  /* 0x0000002b002b7308 */ /* 0x000ea20000000800 */
[----:B0-----:R-:W-:Y:S01]  /*3df0*/  FADD.FTZ R6, R76, R5 ;  /* 0x000000054c067221 */ /* 0x001fe20000010000 */
[C---:B-1----:R-:W-:Y:S01]  /*3e00*/  FADD.FTZ R3, R25.reuse, R36 ;  /* 0x0000002419037221 */ /* 0x042fe20000010000 */
[----:B------:R-:W-:Y:S02]  /*3e10*/  F2FP.BF16.F32.PACK_AB R150, R25, R150 ;  /* 0x000000961996723e */ /* 0x000fe400000010ff */
[C---:B--2---:R-:W-:Y:S01]  /*3e20*/  FADD.FTZ R6, R43.reuse, R6 ;  /* 0x000000062b067221 */ /* 0x044fe20000010000 */
[----:B------:R-:W-:-:S06]  /*3e30*/  F2FP.BF16.F32.PACK_AB R151, R43, R76 ;  /* 0x0000004c2b97723e */ /* 0x000fcc00000010ff */
[----:B------:R-:W-:Y:S05]  /*3e40*/  @!P1 BRA `(.L_x_216) ;  /* 0x0000002400dc9947 */ /* 0x000fea0003800000 */
[----:B------:R-:W-:Y:S01]  /*3e50*/  IMAD.MOV.U32 R5, RZ, RZ, R46 ;  /* 0x000000ffff057224 */ /* 0x000fe200078e002e */
[----:B------:R-:W-:Y:S01]  /*3e60*/  CS2R R118, SRZ ;  /* 0x0000000000767805 */ /* 0x000fe2000001ff00 */
[----:B------:R-:W-:Y:S01]  /*3e70*/  IMAD.MOV.U32 R0, RZ, RZ, R38 ;  /* 0x000000ffff007224 */ /* 0x000fe200078e0026 */
        /* <DEDUP_REMOVED lines=14> */
[----:B------:R-:W-:Y:S01]  /*3f60*/  CS2R R88, SRZ ;  /* 0x0000000000587805 */ /* 0x000fe2000001ff00 */
[----:B------:R-:W-:Y:S01]  /*3f70*/  UMOV UR7, UR38 ;  /* 0x0000002600077c82 */ /* 0x000fe20008000000 */
[----:B------:R-:W-:Y:S01]  /*3f80*/  UMOV UR6, UR39 ;  /* 0x0000002700067c82 */ /* 0x000fe20008000000 */
[----:B------:R-:W-:-:S05]  /*3f90*/  ULDC UR21, c[0x0][0x9d8] ;  /* 0x0002760000157ab9 */ /* 0x000fca0000000800 */
.L_x_227:
[----:B------:R-:W-:Y:S01]  /*3fa0*/  ISETP.NE.AND P2, PT, RZ, UR41, PT ;  /* 0x00000029ff007c0c */ /* 0x000fe2000bf45270 */
[----:B------:R-:W-:-:S04]  /*3fb0*/  UISETP.NE.AND UP0, UPT, UR6, 0x1, UPT ;  /* 0x000000010600788c */ /* 0x000fc8000bf05270 */
[----:B------:R-:W-:-:S04]  /*3fc0*/  USEL UR38, URZ, 0x1, UP0 ;  /* 0x000000013f267887 */ /* 0x000fc80008000000 */
[----:B------:R-:W-:-:S04]  /*3fd0*/  ULOP3.LUT UR38, UR7, UR38, URZ, 0x3c, !UPT ;  /* 0x0000002607267292 */ /* 0x000fc8000f8e3c3f */
[----:B------:R-:W-:Y:S08]  /*3fe0*/  @P2 BRA `(.L_x_217) ;  /* 0x0000000000442947 */ /* 0x000ff00003800000 */
[----:B------:R-:W-:Y:S05]  /*3ff0*/  @!P0 BRA `(.L_x_218) ;  /* 0x0000000000048947 */ /* 0x000fea0003800000 */
[----:B------:R-:W-:Y:S01]  /*4000*/  BPT.TRAP 0x1 ;  /* 0x000000040000795c */ /* 0x000fe20000300000 */
.L_x_218:
[----:B------:R-:W0:Y:S01]  /*4010*/  S2UR UR14, SR_CgaCtaId ;  /* 0x00000000000e79c3 */ /* 0x000e220000008800 */
[----:B------:R-:W-:Y:S01]  /*4020*/  UIADD3 UR10, UR6, 0x1, URZ ;  /* 0x00000001060a7890 */ /* 0x000fe2000fffe03f */
[----:B------:R-:W-:Y:S01]  /*4030*/  MOV R7, UR38 ;  /* 0x0000002600077c02 */ /* 0x000fe20008000f00 */
[----:B------:R-:W-:Y:S02]  /*4040*/  UMOV UR11, 0x400 ;  /* 0x00000400000b7882 */ /* 0x000fe40000000000 */
[----:B------:R-:W-:Y:S01]  /*4050*/  UISETP.NE.AND UP0, UPT, UR10, 0x2, UPT ;  /* 0x000000020a00788c */ /* 0x000fe2000bf05270 */
[----:B------:R-:W-:-:S03]  /*4060*/  SHF.L.U32 R7, R7, 0x1f, RZ ;  /* 0x0000001f07077819 */ /* 0x000fc600000006ff */
[----:B------:R-:W-:Y:S02]  /*4070*/  USEL UR10, UR10, URZ, UP0 ;  /* 0x0000003f0a0a7287 */ /* 0x000fe40008000000 */
[----:B0-----:R-:W-:-:S04]  /*4080*/  ULEA UR11, UR14, UR11, 0x18 ;  /* 0x0000000b0e0b7291 */ /* 0x001fc8000f8ec03f */
[----:B------:R-:W-:-:S09]  /*4090*/  ULEA UR10, UR10, UR11, 0x3 ;  /* 0x0000000b0a0a7291 */ /* 0x000fd2000f8e183f */
[----:B------:R0:W1:Y:S01]  /*40a0*/  SYNCS.PHASECHK.TRANS64.TRYWAIT P1, [UR10+0x16830], R7 ;  /* 0x01683007ff0075a7 */ /* 0x000062000802014a */
[----:B------:R-:W-:Y:S05]  /*40b0*/  @!P0 BRA `(.L_x_219) ;  /* 0x0000000000048947 */ /* 0x000fea0003800000 */
[----:B------:R-:W-:Y:S01]  /*40c0*/  BPT.TRAP 0x1 ;  /* 0x000000040000795c */ /* 0x000fe20000300000 */
.L_x_219:
[----:B-1----:R-:W-:Y:S05]  /*40d0*/  @P1 BRA `(.L_x_217) ;  /* 0x0000000000081947 */ /* 0x002fea0003800000 */
[----:B------:R-:W1:Y:S02]  /*40e0*/  SYNCS.PHASECHK.TRANS64.TRYWAIT P1, [UR10+0x16830], R7 ;  /* 0x01683007ff0075a7 */ /* 0x000e64000802014a */
[----:B-1----:R-:W-:Y:S05]  /*40f0*/  @!P1 BRA `(.L_x_220) ;  /* 0x000000ac00989947 */ /* 0x002fea0003800000 */
.L_x_217:
[----:B-1----:R-:W1:Y:S01]  /*4100*/  S2R R8, SR_TID.X ;  /* 0x0000000000087919 */ /* 0x002e620000002100 */
[----:B------:R-:W-:Y:S01]  /*4110*/  UIADD3 UR39, UR6, 0x1, URZ ;  /* 0x0000000106277890 */ /* 0x000fe2000fffe03f */
[----:B------:R-:W-:Y:S01]  /*4120*/  UMOV UR24, UR4 ;  /* 0x0000000400187c82 */ /* 0x000fe20008000000 */
[----:B------:R-:W-:Y:S02]  /*4130*/  UMOV UR25, UR5 ;  /* 0x0000000500197c82 */ /* 0x000fe40008000000 */
[----:B------:R-:W-:Y:S01]  /*4140*/  UISETP.NE.AND UP0, UPT, UR39, 0x2, UPT ;  /* 0x000000022700788c */ /* 0x000fe2000bf05270 */
[----:B------:R-:W-:Y:S01]  /*4150*/  UMOV UR27, 0x40000040 ;  /* 0x40000040001b7882 */ /* 0x000fe20000000000 */
[----:B------:R-:W-:Y:S02]  /*4160*/  UMOV UR11, 0x40000040 ;  /* 0x40000040000b7882 */ /* 0x000fe40000000000 */
[----:B------:R-:W-:Y:S01]  /*4170*/  USEL UR39, UR39, URZ, UP0 ;  /* 0x0000003f27277287 */ /* 0x000fe20008000000 */
[----:B------:R-:W-:Y:S01]  /*4180*/  UMOV UR15, 0x40000040 ;  /* 0x40000040000f7882 */ /* 0x000fe20000000000 */
[----:B------:R-:W-:-:S02]  /*4190*/  UMOV UR19, 0x40000040 ;  /* 0x4000004000137882 */ /* 0x000fc40000000000 */
[----:B------:R-:W-:-:S04]  /*41a0*/  ULEA UR26, UR39, UR20, 0xa ;  /* 0x00000014271a7291 */ /* 0x000fc8000f8e503f */
[----:B------:R-:W-:Y:S02]  /*41b0*/  UIADD3 UR10, UR26, 0x2, URZ ;  /* 0x000000021a0a7890 */ /* 0x000fe4000fffe03f */
[----:B------:R-:W-:Y:S02]  /*41c0*/  UIADD3 UR14, UR26, 0x4, URZ ;  /* 0x000000041a0e7890 */ /* 0x000fe4000fffe03f */
[----:B------:R-:W-:Y:S01]  /*41d0*/  UIADD3 UR18, UR26, 0x6, URZ ;  /* 0x000000061a127890 */ /* 0x000fe2000fffe03f */
[----:B-1----:R-:W-:-:S05]  /*41e0*/  SHF.R.U32.HI R8, RZ, 0x7, R8 ;  /* 0x00000007ff087819 */ /* 0x002fca0000011608 */
[----:B0-----:R-:W-:-:S05]  /*41f0*/  VIADD R7, R8, 0x8 ;  /* 0x0000000808077836 */ /* 0x001fca0000000000 */
[----:B------:R0:W-:Y:S06]  /*4200*/  BAR.SYNC.DEFER_BLOCKING R7, 0x100 ;  /* 0x000400070000751d */ /* 0x0001ec0000010000 */
        /* <DEDUP_REMOVED lines=12> */
[----:B0-----:R-:W-:Y:S05]  /*42d0*/  @P2 BRA `(.L_x_221) ;  /* 0x0000000000382947 */ /* 0x001fea0003800000 */
[----:B------:R-:W-:Y:S05]  /*42e0*/  @!P0 BRA `(.L_x_222) ;  /* 0x0000000000048947 */ /* 0x000fea0003800000 */
[----:B------:R-:W-:Y:S01]  /*42f0*/  BPT.TRAP 0x1 ;  /* 0x000000040000795c */ /* 0x000fe20000300000 */
.L_x_222:
[----:B------:R-:W0:Y:S01]  /*4300*/  S2UR UR11, SR_CgaCtaId ;  /* 0x00000000000b79c3 */ /* 0x000e220000008800 */
[----:B------:R-:W-:Y:S01]  /*4310*/  UMOV UR10, 0x400 ;  /* 0x00000400000a7882 */ /* 0x000fe20000000000 */
[----:B------:R-:W-:-:S05]  /*4320*/  IMAD.U32 R7, RZ, RZ, UR7 ;  /* 0x00000007ff077e24 */ /* 0x000fca000f8e00ff */
[----:B------:R-:W-:Y:S01]  /*4330*/  SHF.L.U32 R7, R7, 0x1f, RZ ;  /* 0x0000001f07077819 */ /* 0x000fe200000006ff */
[----:B0-----:R-:W-:-:S04]  /*4340*/  ULEA UR10, UR11, UR10, 0x18 ;  /* 0x0000000a0b0a7291 */ /* 0x001fc8000f8ec03f */
[----:B------:R-:W-:-:S09]  /*4350*/  ULEA UR10, UR6, UR10, 0x3 ;  /* 0x0000000a060a7291 */ /* 0x000fd2000f8e183f */
[----:B------:R0:W1:Y:S01]  /*4360*/  SYNCS.PHASECHK.TRANS64.TRYWAIT P1, [UR10+0x16850], R7 ;  /* 0x01685007ff0075a7 */ /* 0x000062000802014a */
[----:B------:R-:W-:Y:S05]  /*4370*/  @!P0 BRA `(.L_x_223) ;  /* 0x0000000000048947 */ /* 0x000fea0003800000 */
[----:B------:R-:W-:Y:S01]  /*4380*/  BPT.TRAP 0x1 ;  /* 0x000000040000795c */ /* 0x000fe20000300000 */
.L_x_223:
[----:B-1----:R-:W-:Y:S05]  /*4390*/  @P1 BRA `(.L_x_221) ;  /* 0x0000000000081947 */ /* 0x002fea0003800000 */
[----:B------:R-:W1:Y:S02]  /*43a0*/  SYNCS.PHASECHK.TRANS64.TRYWAIT P1, [UR10+0x16850], R7 ;  /* 0x01685007ff0075a7 */ /* 0x000e64000802014a */
[----:B-1----:R-:W-:Y:S05]  /*43b0*/  @!P1 BRA `(.L_x_224) ;  /* 0x000000ac00009947 */ /* 0x002fea0003800000 */
.L_x_221:
[----:B------:R-:W2:Y:S01]  /*43c0*/  S2UR UR11, SR_CgaCtaId ;  /* 0x00000000000b79c3 */ /* 0x000ea20000008800 */
[----:B------:R-:W-:Y:S01]  /*43d0*/  UMOV UR7, 0x400 ;  /* 0x0000040000077882 */ /* 0x000fe20000000000 */
[----:B------:R-:W-:Y:S01]  /*43e0*/  WARPGROUP.ARRIVE ;  /* 0x00000000000079c5 */ /* 0x000fe20000000000 */
[----:B------:R-:W-:-:S05]  /*43f0*/  UMOV UR19, 0x40000040 ;  /* 0x4000004000137882 */ /* 0x000fca0000000000 */
[----:B------:R-:W1:Y:S01]  /*4400*/  S2R R9, SR_TID.X ;  /* 0x0000000000097919 */ /* 0x000e620000002100 */
[----:B--2---:R-:W-:-:S04]  /*4410*/  ULEA UR15, UR11, UR7, 0x18 ;  /* 0x000000070b0f7291 */ /* 0x004fc8000f8ec03f */
[----:B------:R-:W-:-:S04]  /*4420*/  UIADD3 UR7, UR15, 0x400, URZ ;  /* 0x000004000f077890 */ /* 0x000fc8000fffe03f */
[----:B------:R-:W-:-:S04]  /*4430*/  USHF.R.U32.HI UR7, URZ, 0x4, UR7 ;  /* 0x000000043f077899 */ /* 0x000fc80008011607 */
[----:B------:R-:W-:Y:S01]  /*4440*/  ULOP3.LUT UR7, UR7, 0x3fff, URZ, 0xc0, !UPT ;  /* 0x00003fff07077892 */ /* 0x000fe2000f8ec03f */
[----:B-1----:R-:W-:Y:S02]  /*4450*/  SHF.R.U32.HI R8, RZ, 0x7, R9 ;  /* 0x00000007ff087819 */ /* 0x002fe40000011609 */
[----:B------:R-:W-:Y:S01]  /*4460*/  ISETP.GE.U32.AND P1, PT, R9, 0x180, PT ;  /* 0x000001800900780c */ /* 0x000fe20003f26070 */
[----:B------:R-:W-:Y:S02]  /*4470*/  ULEA UR10, UR6, UR7, 0xa ;  /* 0x00000007060a7291 */ /* 0x000fe4000f8e503f */
[----:B0-----:R-:W-:Y:S02]  /*4480*/  VIADD R7, R8, 0x9 ;  /* 0x0000000908077836 */ /* 0x001fe40000000000 */
[----:B------:R-:W-:-:S03]  /*4490*/  UIADD3 UR14, UR10, 0x80, URZ ;  /* 0x000000800a0e7890 */ /* 0x000fc6000fffe03f */
[----:B------:R-:W-:Y:S01]  /*44a0*/  UMOV UR18, UR10 ;  /* 0x0000000a00127c82 */ /* 0x000fe20008000000 */
[----:B------:R-:W-:Y:S01]  /*44b0*/  SEL R7, R7, 0x9, !P1 ;  /* 0x0000000907077807 */ /* 0x000fe20004800000 */
[----:B------:R-:W-:Y:S01]  /*44c0*/  HGMMA.64x64x16.F32.BF16 R88, R120, gdesc[UR16].tnspB, R88, gsb0 ;  /* 0x40e0001078587df0 */ /* 0x000fe20008001858 */
[----:B------:R-:W-:Y:S01]  /*44d0*/  UMOV UR19, 0x40000040 ;  /* 0x4000004000137882 */ /* 0x000fe20000000000 */
[----:B------:R-:W-:Y:S01]  /*44e0*/  UMOV UR18, UR14 ;  /* 0x0000000e00127c82 */ /* 0x000fe20008000000 */
        /* <DEDUP_REMOVED lines=43> */
.L_x_225:
[----:B0-----:R-:W-:Y:S01]  /*47a0*/  FMUL.FTZ R7, R24, UR21 ;  /* 0x0000001518077c20 */ /* 0x001fe20008410000 */
[----:B------:R-:W-:Y:S01]  /*47b0*/  FMUL.FTZ R8, R25, UR21 ;  /* 0x0000001519087c20 */ /* 0x000fe20008410000 */
        /* <DEDUP_REMOVED lines=72> */
[----:B------:R-:W-:-:S04]  /*4c40*/  ULEA UR7, UR39, UR15, 0x3 ;  /* 0x0000000f27077291 */ /* 0x000fc8000f8e183f */
[----:B------:R-:W0:Y:S01]  /*4c50*/  MUFU.TANH R20, R20 ;  /* 0x0000001400147308 */ /* 0x000e220000002400 */
[----:B-1----:R-:W-:Y:S01]  /*4c60*/  FMNMX.FTZ R39, R15, R38, !PT ;  /* 0x000000260f277209 */ /* 0x002fe20007810000 */
[----:B------:R-:W-:-:S04]  /*4c70*/  UIADD3 UR7, UR7, 0x16840, URZ ;  /* 0x0001684007077890 */ /* 0x000fc8000fffe03f */
[----:B------:R-:W-:Y:S02]  /*4c80*/  UPRMT UR7, UR11, 0x654, UR7 ;  /* 0x000006540b077896 */ /* 0x000fe40008000007 */
[----:B------:R-:W1:Y:S01]  /*4c90*/  MUFU.TANH R21, R21 ;  /* 0x0000001500157308 */ /* 0x000e620000002400 */
[----:B--2---:R-:W-:-:S06]  /*4ca0*/  FMNMX.FTZ R46, R14, R69, !PT ;  /* 0x000000450e2e7209 */ /* 0x004fcc0007810000 */
[----:B------:R-:W-:Y:S01]  /*4cb0*/  SYNCS.ARRIVE.TRANS64.RED.A1T0 RZ, [UR7], RZ ;  /* 0x000000ffffff79a7 */ /* 0x000fe20008100407 */
[----:B------:R-:W2:Y:S01]  /*4cc0*/  MUFU.TANH R25, R25 ;  /* 0x0000001900197308 */ /* 0x000ea20000002400 */
[----:B0-----:R-:W-:-:S07]  /*4cd0*/  FMNMX.FTZ R38, R20, R39, !PT ;  /* 0x0000002714267209 */ /* 0x001fce0007810000 */
[----:B------:R-:W0:Y:S01]  /*4ce0*/  MUFU.TANH R24, R24 ;  /* 0x0000001800187308 */ /* 0x000e220000002400 */
[----:B-1----:R-:W-:-:S07]  /*4cf0*/  FMNMX.FTZ R69, R21, R46, !PT ;  /* 0x0000002e15457209 */ /* 0x002fce0007810000 */
[----:B------:R-:W1:Y:S01]  /*4d00*/  MUFU.TANH R26, R26 ;  /* 0x0000001a001a7308 */ /* 0x000e620000002400 */
[----:B--2---:R-:W-:-:S07]  /*4d10*/  FMNMX.FTZ R39, R25, R38, !PT ;  /* 0x0000002619277209 */ /* 0x004fce0007810000 */
[----:B------:R-:W2:Y:S01]  /*4d20*/  MUFU.TANH R27, R27 ;  /* 0x0000001b001b7308 */ /* 0x000ea20000002400 */
[----:B0-----:R-:W-:Y:S01]  /*4d30*/  FMNMX.FTZ R46, R24, R69, !PT ;  /* 0x00000045182e7209 */ /* 0x001fe20007810000 */
[----:B------:R-:W-:-:S06]  /*4d40*/  FMUL.FTZ R69, R77, UR21 ;  /* 0x000000154d457c20 */ /* 0x000fcc0008410000 */
        /* <DEDUP_REMOVED lines=15> */
[----:B--2---:R-:W-:Y:S01]  /*4e40*/  FMNMX.FTZ R46, R32, R71, !PT ;  /* 0x00000047202e7209 */ /* 0x004fe20007810000 */
[----:B------:R-:W-:-:S06]  /*4e50*/  FMUL.FTZ R71, R79, UR21 ;  /* 0x000000154f477c20 */ /* 0x000fcc0008410000 */
        /* <DEDUP_REMOVED lines=15> */
[----:B-1----:R-:W-:Y:S01]  /*4f50*/  FMNMX.FTZ R46, R42, R73, !PT ;  /* 0x000000492a2e7209 */ /* 0x002fe20007810000 */
[----:B------:R-:W-:-:S06]  /*4f60*/  FMUL.FTZ R73, R81, UR21 ;  /* 0x0000001551497c20 */ /* 0x000fcc0008410000 */
        /* <DEDUP_REMOVED lines=68> */
[----:B-1----:R-:W-:-:S05]  /*53b0*/  FMNMX.FTZ R80, R77, R38, !PT ;  /* 0x000000264d507209 */ /* 0x002fca0007810000 */
[----:B------:R-:W1:Y:S01]  /*53c0*/  SHFL.BFLY PT, R39, R80, 0x2, 0x1f ;  /* 0x0c401f0050277f89 */ /* 0x000e6200000e0000 */
[----:B--2---:R-:W-:-:S04]  /*53d0*/  FMNMX.FTZ R46, R78, R81, !PT ;  /* 0x000000514e2e7209 */ /* 0x004fc80007810000 */
[----:B0-----:R-:W-:-:S05]  /*53e0*/  FMNMX.FTZ R81, R79, R46, !PT ;  /* 0x0000002e4f517209 */ /* 0x001fca0007810000 */
[----:B------:R-:W0:Y:S01]  /*53f0*/  SHFL.BFLY PT, R38, R81, 0x2, 0x1f ;  /* 0x0c401f0051267f89 */ /* 0x000e2200000e0000 */
[----:B-1----:R-:W-:Y:S02]  /*5400*/  FMNMX.FTZ R82, R80, R39, !PT ;  /* 0x0000002750527209 */ /* 0x002fe40007810000 */
[----:B------:R-:W1:Y:S03]  /*5410*/  LDC R39, c[0x0][0x988] ;  /* 0x00026200ff277b82 */ /* 0x000e660000000800 */
[----:B------:R-:W2:Y:S01]  /*5420*/  SHFL.BFLY PT, R83, R82, 0x1, 0x1f ;  /* 0x0c201f0052537f89 */ /* 0x000ea200000e0000 */
[----:B0-----:R-:W-:-:S05]  /*5430*/  FMNMX.FTZ R84, R81, R38, !PT ;  /* 0x0000002651547209 */ /* 0x001fca0007810000 */
[----:B------:R-:W0:Y:S01]  /*5440*/  SHFL.BFLY PT, R85, R84, 0x1, 0x1f ;  /* 0x0c201f0054557f89 */ /* 0x000e2200000e0000 */
[----:B--2---:R-:W-:-:S05]  /*5450*/  FMNMX.FTZ R38, R82, R83, !PT ;  /* 0x0000005352267209 */ /* 0x004fca0007810000 */
[C---:B-1----:R-:W-:Y:S01]  /*5460*/  FMUL.FTZ R80, R38.reuse, R39 ;  /* 0x0000002726507220 */ /* 0x042fe20000410000 */
[----:B------:R-:W-:-:S03]  /*5470*/  FADD.FTZ R0, -R38, R0 ;  /* 0x0000000026007221 */ /* 0x000fc60000010100 */
[-CC-:B------:R-:W-:Y:S01]  /*5480*/  FFMA.FTZ R81, R30, R39.reuse, -R80.reuse ;  /* 0x000000271e517223 */ /* 0x180fe20000010850 */
[-C--:B------:R-:W-:Y:S01]  /*5490*/  FMUL.FTZ R83, R0, R39.reuse ;  /* 0x0000002700537220 */ /* 0x080fe20000410000 */
[-CC-:B------:R-:W-:Y:S01]  /*54a0*/  FFMA.FTZ R30, R34, R39.reuse, -R80.reuse ;  /* 0x00000027221e7223 */ /* 0x180fe20000010850 */
[-CC-:B------:R-:W-:Y:S01]  /*54b0*/  FFMA.FTZ R120, R7, R39.reuse, -R80.reuse ;  /* 0x0000002707787223 */ /* 0x180fe20000010850 */
[-CC-:B------:R-:W-:Y:S01]  /*54c0*/  FFMA.FTZ R136, R48, R39.reuse, -R80.reuse ;  /* 0x0000002730887223 */ /* 0x180fe20000010850 */
[-CC-:B------:R-:W-:Y:S01]  /*54d0*/  FFMA.FTZ R122, R11, R39.reuse, -R80.reuse ;  /* 0x000000270b7a7223 */ /* 0x180fe20000010850 */
[--C-:B------:R-:W-:Y:S01]  /*54e0*/  FFMA.FTZ R82, R26, R39, -R80.reuse ;  /* 0x000000271a527223 */ /* 0x100fe20000010850 */
[----:B0-----:R-:W-:Y:S01]  /*54f0*/  FMNMX.FTZ R46, R84, R85, !PT ;  /* 0x00000055542e7209 */ /* 0x001fe20007810000 */
[-CC-:B------:R-:W-:Y:S01]  /*5500*/  FFMA.FTZ R85, R8, R39.reuse, -R80.reuse ;  /* 0x0000002708557223 */ /* 0x180fe20000010850 */
[----:B------:R-:W-:Y:S01]  /*5510*/  MUFU.EX2 R120, R120 ;  /* 0x0000007800787308 */ /* 0x000fe20000000800 */
[-CC-:B------:R-:W-:Y:S01]  /*5520*/  FFMA.FTZ R26, R44, R39.reuse, -R80.reuse ;  /* 0x000000272c1a7223 */ /* 0x180fe20000010850 */
[-CC-:B------:R-:W-:Y:S01]  /*5530*/  FFMA.FTZ R84, R12, R39.reuse, -R80.reuse ;  /* 0x000000270c547223 */ /* 0x180fe20000010850 */
[C---:B------:R-:W-:Y:S01]  /*5540*/  FADD.FTZ R0, -R46.reuse, R5 ;  /* 0x000000052e007221 */ /* 0x040fe20000010100 */
[-C--:B------:R-:W-:Y:S01]  /*5550*/  FMUL.FTZ R34, R46, R39.reuse ;  /* 0x000000272e227220 */ /* 0x080fe20000410000 */
[-CC-:B------:R-:W-:Y:S01]  /*5560*/  FFMA.FTZ R124, R15, R39.reuse, -R80.reuse ;  /* 0x000000270f7c7223 */ /* 0x180fe20000010850 */
[-C--:B------:R-:W-:Y:S01]  /*5570*/  FFMA.FTZ R134, R43, R39.reuse, -R80 ;  /* 0x000000272b867223 */ /* 0x080fe20000010850 */
[-C--:B------:R-:W-:Y:S01]  /*5580*/  FMUL.FTZ R0, R0, R39.reuse ;  /* 0x0000002700007220 */ /* 0x080fe20000410000 */
[-CC-:B------:R-:W-:Y:S01]  /*5590*/  FFMA.FTZ R121, R9, R39.reuse, -R34.reuse ;  /* 0x0000002709797223 */ /* 0x180fe20000010822 */
[-CC-:B------:R-:W-:Y:S01]  /*55a0*/  FFMA.FTZ R48, R10, R39.reuse, -R34.reuse ;  /* 0x000000270a307223 */ /* 0x180fe20000010822 */
[----:B------:R0:W1:Y:S01]  /*55b0*/  MUFU.EX2 R5, R83 ;  /* 0x0000005300057308 */ /* 0x0000620000000800 */
[-CC-:B------:R-:W-:Y:S01]  /*55c0*/  FFMA.FTZ R123, R13, R39.reuse, -R34.reuse ;  /* 0x000000270d7b7223 */ /* 0x180fe20000010822 */
[-CC-:B------:R-:W-:Y:S01]  /*55d0*/  FFMA.FTZ R44, R14, R39.reuse, -R34.reuse ;  /* 0x000000270e2c7223 */ /* 0x180fe20000010822 */
[-CC-:B------:R-:W-:Y:S01]  /*55e0*/  FFMA.FTZ R125, R21, R39.reuse, -R34.reuse ;  /* 0x00000027157d7223 */ /* 0x180fe20000010822 */
[-C--:B------:R-:W-:Y:S01]  /*55f0*/  FFMA.FTZ R43, R24, R39.reuse, -R34 ;  /* 0x00000027182b7223 */ /* 0x080fe20000010822 */
[-C--:B------:R-:W-:Y:S01]  /*5600*/  FFMA.FTZ R126, R25, R39.reuse, -R80 ;  /* 0x00000027197e7223 */ /* 0x080fe20000010850 */
[-C--:B------:R-:W-:Y:S01]  /*5610*/  FFMA.FTZ R127, R27, R39.reuse, -R34 ;  /* 0x000000271b7f7223 */ /* 0x080fe20000010822 */
[-CC-:B------:R-:W-:Y:S01]  /*5620*/  FFMA.FTZ R128, R29, R39.reuse, -R80.reuse ;  /* 0x000000271d807223 */ /* 0x180fe20000010850 */
[----:B------:R-:W-:Y:S01]  /*5630*/  MUFU.EX2 R0, R0 ;  /* 0x0000000000007308 */ /* 0x000fe20000000800 */
[-CC-:B0-----:R-:W-:Y:S01]  /*5640*/  FFMA.FTZ R83, R20, R39.reuse, -R80.reuse ;  /* 0x0000002714537223 */ /* 0x181fe20000010850 */
[-C--:B------:R-:W-:Y:S01]  /*5650*/  FFMA.FTZ R29, R40, R39.reuse, -R80 ;  /* 0x00000027281d7223 */ /* 0x080fe20000010850 */
[-CC-:B------:R-:W-:Y:S01]  /*5660*/  FFMA.FTZ R40, R28, R39.reuse, -R34.reuse ;  /* 0x000000271c287223 */ /* 0x180fe20000010822 */
[-C--:B------:R-:W-:Y:S01]  /*5670*/  FFMA.FTZ R129, R31, R39.reuse, -R34 ;  /* 0x000000271f817223 */ /* 0x080fe20000010822 */
[-C--:B------:R-:W-:Y:S01]  /*5680*/  FFMA.FTZ R132, R37, R39.reuse, -R80 ;  /* 0x0000002725847223 */ /* 0x080fe20000010850 */
[-C--:B------:R-:W-:Y:S01]  /*5690*/  FFMA.FTZ R37, R32, R39.reuse, -R34 ;  /* 0x0000002720257223 */ /* 0x080fe20000010822 */
[----:B------:R-:W-:Y:S01]  /*56a0*/  FFMA.FTZ R130, R33, R39, -R80 ;  /* 0x0000002721827223 */ /* 0x000fe20000010850 */
[----:B------:R-:W0:Y:S01]  /*56b0*/  MUFU.EX2 R121, R121 ;  /* 0x0000007900797308 */ /* 0x000e220000000800 */
[----:B-1----:R-:W-:Y:S01]  /*56c0*/  FFMA.FTZ R10, R5, R3, R120 ;  /* 0x00000003050a7223 */ /* 0x002fe20000010078 */
[-CC-:B------:R-:W-:Y:S01]  /*56d0*/  FFMA.FTZ R131, R35, R39.reuse, -R34.reuse ;  /* 0x0000002723837223 */ /* 0x180fe20000010822 */
[-CC-:B------:R-:W-:Y:S01]  /*56e0*/  FFMA.FTZ R32, R36, R39.reuse, -R34.reuse ;  /* 0x0000002724207223 */ /* 0x180fe20000010822 */
[-CC-:B------:R-:W-:Y:S01]  /*56f0*/  FFMA.FTZ R133, R41, R39.reuse, -R34.reuse ;  /* 0x0000002729857223 */ /* 0x180fe20000010822 */
[-CC-:B------:R-:W-:Y:S01]  /*5700*/  FFMA.FTZ R31, R42, R39.reuse, -R34.reuse ;  /* 0x000000272a1f7223 */ /* 0x180fe20000010822 */
[-CC-:B------:R-:W-:Y:S01]  /*5710*/  FFMA.FTZ R135, R45, R39.reuse, -R34.reuse ;  /* 0x000000272d877223 */ /* 0x180fe20000010822 */
[-CC-:B------:R-:W-:Y:S01]  /*5720*/  FFMA.FTZ R28, R47, R39.reuse, -R34.reuse ;  /* 0x000000272f1c7223 */ /* 0x180fe20000010822 */
[----:B------:R-:W1:Y:S01]  /*5730*/  MUFU.EX2 R85, R85 ;  /* 0x0000005500557308 */ /* 0x000e620000000800 */
[-C--:B------:R-:W-:Y:S01]  /*5740*/  FFMA.FTZ R137, R50, R39.reuse, -R34 ;  /* 0x0000002732897223 */ /* 0x080fe20000010822 */
[-C--:B------:R-:W-:Y:S01]  /*5750*/  FFMA.FTZ R25, R49, R39.reuse, -R80 ;  /* 0x0000002731197223 */ /* 0x080fe20000010850 */
[-C--:B------:R-:W-:Y:S01]  /*5760*/  FFMA.FTZ R27, R51, R39.reuse, -R34 ;  /* 0x00000027331b7223 */ /* 0x080fe20000010822 */
[-C--:B------:R-:W-:Y:S01]  /*5770*/  FFMA.FTZ R138, R52, R39.reuse, -R80 ;  /* 0x00000027348a7223 */ /* 0x080fe20000010850 */
[-C--:B------:R-:W-:Y:S01]  /*5780*/  FFMA.FTZ R139, R54, R39.reuse, -R34 ;  /* 0x00000027368b7223 */ /* 0x080fe20000010822 */
[-C--:B------:R-:W-:Y:S01]  /*5790*/  FFMA.FTZ R20, R53, R39.reuse, -R80 ;  /* 0x0000002735147223 */ /* 0x080fe20000010850 */
[-C--:B------:R-:W-:Y:S01]  /*57a0*/  FFMA.FTZ R24, R55, R39.reuse, -R34 ;  /* 0x0000002737187223 */ /* 0x080fe20000010822 */
[----:B------:R-:W2:Y:S01]  /*57b0*/  MUFU.EX2 R48, R48 ;  /* 0x0000003000307308 */ /* 0x000ea20000000800 */
[----:B0-----:R-:W-:Y:S01]  /*57c0*/  FFMA.FTZ R3, R0, R6, R121 ;  /* 0x0000000600037223 */ /* 0x001fe20000010079 */
[-C--:B------:R-:W-:Y:S01]  /*57d0*/  FFMA.FTZ R140, R56, R39.reuse, -R80 ;  /* 0x00000027388c7223 */ /* 0x080fe20000010850 */
[-C--:B------:R-:W-:Y:S01]  /*57e0*/  FFMA.FTZ R141, R58, R39.reuse, -R34 ;  /* 0x000000273a8d7223 */ /* 0x080fe20000010822 */
[-C--:B------:R-:W-:Y:S01]  /*57f0*/  FFMA.FTZ R15, R57, R39.reuse, -R80 ;  /* 0x00000027390f7223 */ /* 0x080fe20000010850 */
[-C--:B------:R-:W-:Y:S01]  /*5800*/  FFMA.FTZ R21, R59, R39.reuse, -R34 ;  /* 0x000000273b157223 */ /* 0x080fe20000010822 */
[-C--:B------:R-:W-:Y:S01]  /*5810*/  FFMA.FTZ R142, R60, R39.reuse, -R80 ;  /* 0x000000273c8e7223 */ /* 0x080fe20000010850 */
[-C--:B------:R-:W-:Y:S01]  /*5820*/  FFMA.FTZ R143, R62, R39.reuse, -R34 ;  /* 0x000000273e8f7223 */ /* 0x080fe20000010822 */
[----:B------:R-:W0:Y:S01]  /*5830*/  MUFU.EX2 R122, R122 ;  /* 0x0000007a007a7308 */ /* 0x000e220000000800 */
[----:B-1----:R-:W-:Y:S01]  /*5840*/  FADD.FTZ R9, R85, R10 ;  /* 0x0000000a55097221 */ /* 0x002fe20000010000 */
[-C--:B------:R-:W-:Y:S01]  /*5850*/  FFMA.FTZ R12, R61, R39.reuse, -R80 ;  /* 0x000000273d0c7223 */ /* 0x080fe20000010850 */
[-C--:B------:R-:W-:Y:S01]  /*5860*/  FFMA.FTZ R14, R63, R39.reuse, -R34 ;  /* 0x000000273f0e7223 */ /* 0x080fe20000010822 */
[-C--:B------:R-:W-:Y:S01]  /*5870*/  FFMA.FTZ R144, R64, R39.reuse, -R80 ;  /* 0x0000002740907223 */ /* 0x080fe20000010850 */
[-C--:B------:R-:W-:Y:S01]  /*5880*/  FFMA.FTZ R145, R66, R39.reuse, -R34 ;  /* 0x0000002742917223 */ /* 0x080fe20000010822 */
[-C--:B------:R-:W-:Y:S01]  /*5890*/  FFMA.FTZ R11, R65, R39.reuse, -R80 ;  /* 0x00000027410b7223 */ /* 0x080fe20000010850 */
[-C--:B------:R-:W-:Y:S01]  /*58a0*/  FFMA.FTZ R13, R67, R39.reuse, -R34 ;  /* 0x00000027430d7223 */ /* 0x080fe20000010822 */
[----:B------:R-:W1:Y:S01]  /*58b0*/  MUFU.EX2 R123, R123 ;  /* 0x0000007b007b7308 */ /* 0x000e620000000800 */
[----:B--2---:R-:W-:Y:S01]  /*58c0*/  FADD.FTZ R6, R48, R3 ;  /* 0x0000000330067221 */ /* 0x004fe20000010000 */
[-C--:B------:R-:W-:Y:S01]  /*58d0*/  FFMA.FTZ R146, R68, R39.reuse, -R80 ;  /* 0x0000002744927223 */ /* 0x080fe20000010850 */
[-C--:B------:R-:W-:Y:S01]  /*58e0*/  FFMA.FTZ R147, R70, R39.reuse, -R34 ;  /* 0x0000002746937223 */ /* 0x080fe20000010822 */
[-CC-:B------:R-:W-:Y:S01]  /*58f0*/  FFMA.FTZ R8, R69, R39.reuse, -R80.reuse ;  /* 0x0000002745087223 */ /* 0x180fe20000010850 */
[-C--:B------:R-:W-:Y:S01]  /*5900*/  FFMA.FTZ R148, R72, R39.reuse, -R80 ;  /* 0x0000002748947223 */ /* 0x080fe20000010850 */
[-C--:B------:R-:W-:Y:S01]  /*5910*/  FFMA.FTZ R149, R74, R39.reuse, -R34 ;  /* 0x000000274a957223 */ /* 0x080fe20000010822 */
[-CC-:B------:R-:W-:Y:S01]  /*5920*/  FFMA.FTZ R7, R73, R39.reuse, -R80.reuse ;  /* 0x0000002749077223 */ /* 0x180fe20000010850 */
[----:B------:R-:W2:Y:S01]  /*5930*/  MUFU.EX2 R84, R84 ;  /* 0x0000005400547308 */ /* 0x000ea20000000800 */
[----:B0-----:R-:W-:Y:S01]  /*5940*/  FADD.FTZ R9, R122, R9 ;  /* 0x000000097a097221 */ /* 0x001fe20000010000 */
[-C--:B------:R-:W-:Y:S01]  /*5950*/  FFMA.FTZ R150, R76, R39.reuse, -R80 ;  /* 0x000000274c967223 */ /* 0x080fe20000010850 */
[-C--:B------:R-:W-:Y:S01]  /*5960*/  FFMA.FTZ R151, R78, R39.reuse, -R34 ;  /* 0x000000274e977223 */ /* 0x080fe20000010822 */
[----:B------:R-:W-:-:S04]  /*5970*/  FFMA.FTZ R33, R77, R39, -R80 ;  /* 0x000000274d217223 */ /* 0x000fc80000010850 */
[----:B------:R-:W0:Y:S01]  /*5980*/  MUFU.EX2 R44, R44 ;  /* 0x0000002c002c7308 */ /* 0x000e220000000800 */
[----:B-1----:R-:W-:-:S07]  /*5990*/  FADD.FTZ R3, R123, R6 ;  /* 0x000000067b037221 */ /* 0x002fce0000010000 */
[----:B------:R-:W1:Y:S01]  /*59a0*/  MUFU.EX2 R124, R124 ;  /* 0x0000007c007c7308 */ /* 0x000e620000000800 */
[----:B--2---:R-:W-:-:S07]  /*59b0*/  FADD.FTZ R9, R84, R9 ;  /* 0x0000000954097221 */ /* 0x004fce0000010000 */
[----:B------:R-:W2:Y:S01]  /*59c0*/  MUFU.EX2 R125, R125 ;  /* 0x0000007d007d7308 */ /* 0x000ea20000000800 */
[----:B0-----:R-:W-:-:S07]  /*59d0*/  FADD.FTZ R6, R44, R3 ;  /* 0x000000032c067221 */ /* 0x001fce0000010000 */
        /* <DEDUP_REMOVED lines=53> */
[----:B0-----:R-:W-:Y:S01]  /*5d30*/  FADD.FTZ R3, R25, R10 ;  /* 0x0000000a19037221 */ /* 0x001fe20000010000 */
[----:B------:R-:W-:-:S06]  /*5d40*/  FFMA.FTZ R10, R71, R39, -R34 ;  /* 0x00000027470a7223 */ /* 0x000fcc0000010822 */
        /* <DEDUP_REMOVED lines=9> */
[----:B--2---:R-:W-:Y:S01]  /*5de0*/  FADD.FTZ R6, R24, R9 ;  /* 0x0000000918067221 */ /* 0x004fe20000010000 */
[-CC-:B------:R-:W-:Y:S01]  /*5df0*/  FFMA.FTZ R9, R75, R39.reuse, -R34.reuse ;  /* 0x000000274b097223 */ /* 0x180fe20000010822 */
[----:B------:R-:W-:-:S05]  /*5e00*/  FFMA.FTZ R34, R79, R39, -R34 ;  /* 0x000000274f227223 */ /* 0x000fca0000010822 */
        /* <DEDUP_REMOVED lines=44> */
[----:B-1----:R-:W-:-:S03]  /*60d0*/  FADD.FTZ R3, R33, R36 ;  /* 0x0000002421037221 */ /* 0x002fc60000010000 */
[----:B--2---:R-:W-:Y:S01]  /*60e0*/  FADD.FTZ R6, R34, R35 ;  /* 0x0000002322067221 */ /* 0x004fe20000010000 */
[----:B------:R-:W-:Y:S06]  /*60f0*/  @!P0 BRA `(.L_x_226) ;  /* 0x0000000000048947 */ /* 0x000fec0003800000 */
[----:B------:R-:W-:Y:S01]  /*6100*/  BPT.TRAP 0x1 ;  /* 0x000000040000795c */ /* 0x000fe20000300000 */
.L_x_226:
[----:B------:R-:W-:Y:S01]  /*6110*/  ULEA UR6, UR6, UR15, 0x3 ;  /* 0x0000000f06067291 */ /* 0x000fe2000f8e183f */
[----:B------:R-:W-:Y:S01]  /*6120*/  ISETP.GT.AND P1, PT, R4, R16, PT ;  /* 0x000000100400720c */ /* 0x000fe20003f24270 */
[----:B------:R-:W-:Y:S01]  /*6130*/  UMOV UR7, UR38 ;  /* 0x0000002600077c82 */ /* 0x000fe20008000000 */
[-C--:B------:R-:W-:Y:S01]  /*6140*/  FMUL.FTZ R88, R88, R5.reuse ;  /* 0x0000000558587220 */ /* 0x080fe20000410000 */
        /* <DEDUP_REMOVED lines=14> */
[----:B------:R-:W-:Y:S01]  /*6230*/  UMOV UR6, UR39 ;  /* 0x0000002700067c82 */ /* 0x000fe20008000000 */
        /* <DEDUP_REMOVED lines=21> */
[----:B------:R-:W-:Y:S01]  /*6390*/  VIADD R4, R4, 0xffffffff ;  /* 0xffffffff04047836 */ /* 0x000fe20000000000 */
        /* <DEDUP_REMOVED lines=32> */
[----:B------:R-:W-:Y:S01]  /*65a0*/  MOV R0, R38 ;  /* 0x0000002600007202 */ /* 0x000fe20000000f00 */
[----:B------:R-:W-:Y:S06]  /*65b0*/  @P1 BRA `(.L_x_227) ;  /* 0xffffffd800781947 */ /* 0x000fec000383ffff */
.L_x_216:
[----:B------:R-:W-:Y:S06]  /*65c0*/  BAR.ARV 0x8, 0x200 ;  /* 0x0208000000007b1d */ /* 0x000fec0000002000 */
[----:B------:R-:W-:Y:S05]  /*65d0*/  @!P0 BRA `(.L_x_228) ;  /* 0x0000000000048947 */ /* 0x000fea0003800000 */
[----:B------:R-:W-:Y:S01]  /*65e0*/  BPT.TRAP 0x1 ;  /* 0x000000040000795c */ /* 0x000fe20000300000 */
.L_x_228:
        /* <DEDUP_REMOVED lines=9> */
.L_x_229:
[----:B-1----:R-:W-:Y:S05]  /*6680*/  @P1 BRA `(.L_x_230) ;  /* 0x0000000000081947 */ /* 0x002fea0003800000 */
[----:B------:R-:W1:Y:S02]  /*6690*/  SYNCS.PHASECHK.TRANS64.TRYWAIT P1, [UR5+0x16850], R0 ;  /* 0x01685000ff0075a7 */ /* 0x000e640008020145 */
[----:B-1----:R-:W-:Y:S05]  /*66a0*/  @!P1 BRA `(.L_x_231) ;  /* 0x00000088005c9947 */ /* 0x002fea0003800000 */
.L_x_230:
[----:B------:R-:W-:Y:S01]  /*66b0*/  UIADD3 UR4, UR4, 0x400, URZ ;  /* 0x0000040004047890 */ /* 0x000fe2000fffe03f */
[----:B------:R-:W-:Y:S01]  /*66c0*/  WARPGROUP.ARRIVE ;  /* 0x00000000000079c5 */ /* 0x000fe20000000000 */
[----:B------:R-:W-:Y:S01]  /*66d0*/  UMOV UR11, 0x40000040 ;  /* 0x40000040000b7882 */ /* 0x000fe20000000000 */
[----:B01----:R-:W0:Y:S01]  /*66e0*/  SHFL.BFLY PT, R0, R3, 0x2, 0x1f ;  /* 0x0c401f0003007f89 */ /* 0x003e2200000e0000 */
[----:B------:R-:W-:Y:S01]  /*66f0*/  USHF.R.U32.HI UR4, URZ, 0x4, UR4 ;  /* 0x000000043f047899 */ /* 0x000fe20008011604 */
[----:B------:R-:W-:Y:S02]  /*6700*/  IMAD.MOV.U32 R41, RZ, RZ, RZ ;  /* 0x000000ffff297224 */ /* 0x000fe400078e00ff */
[----:B------:R-:W1:Y:S01]  /*6710*/  SHFL.BFLY PT, R5, R6, 0x2, 0x1f ;  /* 0x0c401f0006057f89 */ /* 0x000e6200000e0000 */
[----:B------:R-:W-:-:S04]  /*6720*/  ULOP3.LUT UR4, UR4, 0x3fff, URZ, 0xc0, !UPT ;  /* 0x00003fff04047892 */ /* 0x000fc8000f8ec03f */
[----:B------:R-:W-:-:S04]  /*6730*/  ULEA UR4, UR39, UR4, 0xa ;  /* 0x0000000427047291 */ /* 0x000fc8000f8e503f */
[----:B------:R-:W-:-:S03]  /*6740*/  UIADD3 UR6, UR4, 0x80, URZ ;  /* 0x0000008004067890 */ /* 0x000fc6000fffe03f */
[----:B------:R-:W-:Y:S02]  /*6750*/  UMOV UR10, UR4 ;  /* 0x00000004000a7c82 */ /* 0x000fe40008000000 */
[----:B------:R-:W-:Y:S01]  /*6760*/  HGMMA.64x64x16.F32.BF16 R88, R120, gdesc[UR8].tnspB, R88, gsb0 ;  /* 0x40e0000878587df0 */ /* 0x000fe20008001858 */
[----:B------:R-:W-:Y:S01]  /*6770*/  UMOV UR11, 0x40000040 ;  /* 0x40000040000b7882 */ /* 0x000fe20000000000 */
[----:B------:R-:W-:Y:S01]  /*6780*/  UMOV UR10, UR6 ;  /* 0x00000006000a7c82 */ /* 0x000fe20008000000 */
[----:B------:R-:W-:Y:S01]  /*6790*/  UIADD3 UR6, UR4, 0x100, URZ ;  /* 0x0000010004067890 */ /* 0x000fe2000fffe03f */
[----:B0-----:R-:W-:Y:S01]  /*67a0*/  FADD.FTZ R0, R0, R3 ;  /* 0x0000000300007221 */ /* 0x001fe20000010000 */
[----:B------:R-:W-:Y:S02]  /*67b0*/  IMAD.MOV.U32 R3, RZ, RZ, -0x800000 ;  /* 0xff800000ff037424 */ /* 0x000fe400078e00ff */
[----:B-1----:R-:W-:Y:S02]  /*67c0*/  FADD.FTZ R4, R5, R6 ;  /* 0x0000000605047221 */ /* 0x002fe40000010000 */
[----:B------:R-:W0:Y:S04]  /*67d0*/  SHFL.BFLY PT, R5, R0, 0x1, 0x1f ;  /* 0x0c201f0000057f89 */ /* 0x000e2800000e0000 */
[----:B------:R-:W1:Y:S01]  /*67e0*/  SHFL.BFLY PT, R7, R4, 0x1, 0x1f ;  /* 0x0c201f0004077f89 */ /* 0x000e6200000e0000 */
[----:B0-----:R-:W-:Y:S01]  /*67f0*/  FADD.FTZ R8, R0, R5 ;  /* 0x0000000500087221 */ /* 0x001fe20000010000 */
[----:B------:R-:W-:-:S02]  /*6800*/  IMAD.MOV.U32 R0, RZ, RZ, -0x800000 ;  /* 0xff800000ff007424 */ /* 0x000fc400078e00ff */
[----:B-1----:R-:W-:Y:S02]  /*6810*/  FADD.FTZ R9, R4, R7 ;  /* 0x0000000704097221 */ /* 0x002fe40000010000 */
[----:B------:R-:W-:Y:S01]  /*6820*/  FSETP.NE.FTZ.AND P1, PT, R8, RZ, PT ;  /* 0x000000ff0800720b */ /* 0x000fe20003f35000 */
[----:B------:R-:W-:Y:S02]  /*6830*/  IMAD.MOV.U32 R4, RZ, RZ, RZ ;  /* 0x000000ffff047224 */ /* 0x000fe400078e00ff */
[----:B------:R-:W-:-:S10]  /*6840*/  FSETP.NE.FTZ.AND P2, PT, R9, RZ, PT ;  /* 0x000000ff0900720b */ /* 0x000fd40003f55000 */
[----:B------:R-:W0:Y:S01]  /*6850*/  @P1 MUFU.LG2 R6, R8 ;  /* 0x0000000800061308 */ /* 0x000e220000000c00 */
[C---:B------:R-:W-:Y:S02]  /*6860*/  @P1 FMUL.FTZ R5, R39.reuse, 0.69314718246459960938 ;  /* 0x3f31721827051820 */ /* 0x040fe40000410000 */
[----:B------:R-:W-:-:S05]  /*6870*/  @P2 FMUL.FTZ R10, R39, 0.69314718246459960938 ;  /* 0x3f317218270a2820 */ /* 0x000fca0000410000 */
[----:B------:R-:W1:Y:S08]  /*6880*/  @P2 MUFU.LG2 R7, R9 ;  /* 0x0000000900072308 */ /* 0x000e700000000c00 */
[----:B------:R2:W3:Y:S01]  /*6890*/  @P1 MUFU.RCP R41, R8 ;  /* 0x0000000800291308 */ /* 0x0004e20000001000 */
[----:B0-----:R-:W-:-:S04]  /*68a0*/  @P1 FMUL.FTZ R6, R6, 0.69314718246459960938 ;  /* 0x3f31721806061820 */ /* 0x001fc80000410000 */
[----:B------:R-:W-:Y:S01]  /*68b0*/  @P1 FFMA.FTZ R3, R5, R38, R6 ;  /* 0x0000002605031223 */ /* 0x000fe20000010006 */
[----:B------:R-:W-:Y:S02]  /*68c0*/  WARPGROUP.DEPBAR.LE gsb0, 0x0 ;  /* 0x00008000000079c5 */ /* 0x000fe40000010000 */
[----:B------:R-:W-:Y:S01]  /*68d0*/  WARPGROUP.ARRIVE ;  /* 0x00000000000079c5 */ /* 0x000fe20000000000 */
[----:B------:R2:W0:Y:S01]  /*68e0*/  @P2 MUFU.RCP R4, R9 ;  /* 0x0000000900042308 */ /* 0x0004220000001000 */
[----:B-1----:R-:W-:-:S04]  /*68f0*/  @P2 FMUL.FTZ R7, R7, 0.69314718246459960938 ;  /* 0x3f31721807072820 */ /* 0x002fc80000410000 */
[----:B------:R-:W-:Y:S01]  /*6900*/  HGMMA.64x64x16.F32.BF16 R88, R124, gdesc[UR8].tnspB, R88, gsb0 ;  /* 0x40e000087c587df0 */ /* 0x000fe20008001858 */
[----:B------:R-:W-:Y:S01]  /*6910*/  UMOV UR10, UR6 ;  /* 0x00000006000a7c82 */ /* 0x000fe20008000000 */
[----:B------:R-:W-:Y:S01]  /*6920*/  UMOV UR11, 0x40000040 ;  /* 0x40000040000b7882 */ /* 0x000fe20000000000 */
[----:B------:R-:W-:Y:S01]  /*6930*/  UIADD3 UR6, UR4, 0x180, URZ ;  /* 0x0000018004067890 */ /* 0x000fe2000fffe03f */
[----:B------:R-:W-:Y:S01]  /*6940*/  @P2 FFMA.FTZ R0, R10, R46, R7 ;  /* 0x0000002e0a002223 */ /* 0x000fe20000010007 */
        /* <DEDUP_REMOVED lines=35> */
.L_x_232:
[----:B------:R-:W2:Y:S01]  /*6b80*/  LDL.LU R5, [R1+0x18] ;  /* 0x0000180001057983 */ /* 0x000ea20000300800 */
[----:B------:R-:W-:Y:S01]  /*6b90*/  UIADD3 UR4, UR5, 0x16860, URZ ;  /* 0x0001686005047890 */ /* 0x000fe2000fffe03f */
[-C--:B------:R-:W-:Y:S01]  /*6ba0*/  FMUL.FTZ R20, R88, R41.reuse ;  /* 0x0000002958147220 */ /* 0x080fe20000410000 */
[----:B------:R-:W-:Y:S01]  /*6bb0*/  UIADD3 UR39, UR39, 0x1, URZ ;  /* 0x0000000127277890 */ /* 0x000fe2000fffe03f */
[-C--:B------:R-:W-:Y:S01]  /*6bc0*/  FMUL.FTZ R21, R89, R41.reuse ;  /* 0x0000002959157220 */ /* 0x080fe20000410000 */
[----:B------:R-:W-:Y:S01]  /*6bd0*/  UPRMT UR4, UR7, 0x654, UR4 ;  /* 0x0000065407047896 */ /* 0x000fe20008000004 */
[-C--:B------:R-:W-:Y:S01]  /*6be0*/  FMUL.FTZ R28, R92, R41.reuse ;  /* 0x000000295c1c7220 */ /* 0x080fe20000410000 */
[----:B------:R-:W-:Y:S01]  /*6bf0*/  UISETP.NE.AND UP0, UPT, UR39, 0x2, UPT ;  /* 0x000000022700788c */ /* 0x000fe2000bf05270 */
        /* <DEDUP_REMOVED lines=11> */
[-C--:B------:R-:W-:Y:S01]  /*6cb0*/  FMUL.FTZ R39, R113, R41.reuse ;  /* 0x0000002971277220 */ /* 0x080fe20000410000 */
[-C--:B------:R-:W-:Y:S01]  /*6cc0*/  FMUL.FTZ R40, R116, R41.reuse ;  /* 0x0000002974287220 */ /* 0x080fe20000410000 */
[----:B------:R-:W-:Y:S01]  /*6cd0*/  USEL UR4, URZ, 0x1, UP0 ;  /* 0x000000013f047887 */ /* 0x000fe20008000000 */
        /* <DEDUP_REMOVED lines=18> */
[----:B------:R-:W-:-:S02]  /*6e00*/  USEL UR39, UR39, URZ, UP0 ;  /* 0x0000003f27277287 */ /* 0x000fc40008000000 */
[----:B------:R-:W-:Y:S01]  /*6e10*/  ULOP3.LUT UR38, UR38, UR4, URZ, 0x3c, !UPT ;  /* 0x0000000426267292 */ /* 0x000fe2000f8e3c3f */
[----:B--2---:R-:W-:-:S05]  /*6e20*/  IADD3 R5, R5, 0x1, RZ ;  /* 0x0000000105057810 */ /* 0x004fca0007ffe0ff */
[----:B------:R1:W-:Y:S06]  /*6e30*/  STL [R1+0x18], R5 ;  /* 0x0000180501007387 */ /* 0x0003ec0000100800 */
.L_x_208:
[----:B-1----:R-:W1:Y:S01]  /*6e40*/  S2R R5, SR_CgaCtaId ;  /* 0x0000000000057919 */ /* 0x002e620000008800 */
[----:B------:R-:W-:Y:S01]  /*6e50*/  MOV R16, 0x400 ;  /* 0x0000040000107802 */ /* 0x000fe20000000f00 */
[----:B------:R-:W-:Y:S01]  /*6e60*/  BSSY B0, `(.L_x_233) ;  /* 0x0000223000007945 */ /* 0x000fe20003800000 */
[----:B------:R-:W-:Y:S02]  /*6e70*/  BAR.SYNC.DEFER_BLOCKING 0x5, 0x200 ;  /* 0x0148000000007b1d */ /* 0x000fe40000010000 */
[----:B-1----:R-:W-:-:S05]  /*6e80*/  LEA R16, R5, R16, 0x18 ;  /* 0x0000001005107211 */ /* 0x002fca00078ec0ff */
[----:B------:R1:W2:Y:S01]  /*6e90*/  LDS.128 R4, [R16+0x168d0] ;  /* 0x0168d00010047984 */ /* 0x0002a20000000c00 */
[----:B------:R-:W-:Y:S06]  /*6ea0*/  BAR.ARV 0x4, 0x200 ;  /* 0x0108000000007b1d */ /* 0x000fec0000002000 */
[----:B------:R-:W-:Y:S05]  /*6eb0*/  @P0 BRA `(.L_x_234) ;  /* 0x0000001400fc0947 */ /* 0x000fea0003800000 */
[----:B------:R-:W3:Y:S01]  /*6ec0*/  LDL R8, [R1+0x48] ;  /* 0x0000480001087983 */ /* 0x000ee20000100800 */
[----:B------:R-:W4:Y:S01]  /*6ed0*/  LDC.64 R60, c[0x0][0xc00] ;  /* 0x00030000ff3c7b82 */ /* 0x000f220000000a00 */
[----:B------:R-:W0:Y:S01]  /*6ee0*/  S2R R9, SR_SWINHI ;  /* 0x0000000000097919 */ /* 0x000e220000002f00 */
[----:B------:R-:W-:Y:S02]  /*6ef0*/  F2FP.BF16.F32.PACK_AB R24, R21, R20 ;  /* 0x000000141518723e */ /* 0x000fe400000010ff */
[----:B------:R-:W-:Y:S01]  /*6f00*/  F2FP.BF16.F32.PACK_AB R25, R43, R42 ;  /* 0x0000002a2b19723e */ /* 0x000fe200000010ff */
[----:B------:R-:W4:Y:S01]  /*6f10*/  LDL.LU R70, [R1+0xc] ;  /* 0x00000c0001467983 */ /* 0x000f220000300800 */
[----:B------:R-:W-:Y:S02]  /*6f20*/  F2FP.BF16.F32.PACK_AB R26, R29, R28 ;  /* 0x0000001c1d1a723e */ /* 0x000fe400000010ff */
[----:B------:R-:W-:Y:S01]  /*6f30*/  F2FP.BF16.F32.PACK_AB R27, R45, R44 ;  /* 0x0000002c2d1b723e */ /* 0x000fe200000010ff */
[----:B------:R-:W-:Y:S01]  /*6f40*/  IMAD.SHL.U32 R65, R17, 0x4, RZ ;  /* 0x0000000411417824 */ /* 0x000fe200078e00ff */
[----:B------:R-:W-:Y:S01]  /*6f50*/  MOV R62, RZ ;  /* 0x000000ff003e7202 */ /* 0x000fe20000000f00 */
[----:B------:R-:W4:Y:S01]  /*6f60*/  LDL R67, [R1+0x44] ;  /* 0x0000440001437983 */ /* 0x000f220000100800 */
[----:B------:R-:W-:-:S03]  /*6f70*/  ULDC.64 UR4, c[0x0][0xc08] ;  /* 0x0003020000047ab9 */ /* 0x000fc60000000a00 */
[----:B------:R-:W4:Y:S01]  /*6f80*/  LDL R69, [R1+0x8] ;  /* 0x0000080001457983 */ /* 0x000f220000100800 */
[----:B------:R-:W-:Y:S02]  /*6f90*/  MOV R56, R16 ;  /* 0x0000001000387202 */ /* 0x000fe40000000f00 */
[----:B0-----:R-:W-:Y:S01]  /*6fa0*/  MOV R57, R9 ;  /* 0x0000000900397202 */ /* 0x001fe20000000f00 */
[----:B------:R-:W-:Y:S02]  /*6fb0*/  BAR.SYNC.DEFER_BLOCKING 0x1, 0x180 ;  /* 0x0046000000007b1d */ /* 0x000fe40000010000 */
[----:B---3--:R-:W-:-:S03]  /*6fc0*/  IMAD.WIDE R8, R8, 0x2, R56 ;  /* 0x0000000208087825 */ /* 0x008fc600078e0238 */
[----:B------:R-:W-:-:S04]  /*6fd0*/  LOP3.LUT R11, R8, 0x380, RZ, 0xc0, !PT ;  /* 0x00000380080b7812 */ /* 0x000fc800078ec0ff */
[----:B------:R-:W-:Y:S02]  /*6fe0*/  SHF.R.U64 R11, R11, 0x3, RZ ;  /* 0x000000030b0b7819 */ /* 0x000fe400000012ff */
[C---:B------:R-:W-:Y:S02]  /*6ff0*/  IADD3 R10, P0, R8.reuse, 0x60, RZ ;  /* 0x00000060080a7810 */ /* 0x040fe40007f1e0ff */
[C---:B------:R-:W-:Y:S02]  /*7000*/  IADD3 R63, P1, R8.reuse, 0x40, RZ ;  /* 0x00000040083f7810 */ /* 0x040fe40007f3e0ff */
[----:B------:R-:W-:Y:S02]  /*7010*/  IADD3 R59, P2, R8, 0x20, RZ ;  /* 0x00000020083b7810 */ /* 0x000fe40007f5e0ff */
[----:B------:R-:W-:Y:S01]  /*7020*/  LOP3.LUT R8, R11, R8, RZ, 0x3c, !PT ;  /* 0x000000080b087212 */ /* 0x000fe200078e3cff */
[--C-:B------:R-:W-:Y:S02]  /*7030*/  IMAD.X R11, RZ, RZ, R9.reuse, P0 ;  /* 0x000000ffff0b7224 */ /* 0x100fe400000e0609 */
[--C-:B------:R-:W-:Y:S01]  /*7040*/  IMAD.X R13, RZ, RZ, R9.reuse, P1 ;  /* 0x000000ffff0d7224 */ /* 0x100fe200008e0609 */
[----:B------:R-:W-:Y:S01]  /*7050*/  MOV R58, R8 ;  /* 0x00000008003a7202 */ /* 0x000fe20000000f00 */
[----:B------:R-:W-:Y:S01]  /*7060*/  IMAD.X R15, RZ, RZ, R9, P2 ;  /* 0x000000ffff0f7224 */ /* 0x000fe200010e0609 */
[----:B------:R-:W-:-:S02]  /*7070*/  LOP3.LUT R9, R10, 0x380, RZ, 0xc0, !PT ;  /* 0x000003800a097812 */ /* 0x000fc400078ec0ff */
[----:B------:R-:W-:Y:S02]  /*7080*/  LOP3.LUT R8, R63, 0x380, RZ, 0xc0, !PT ;  /* 0x000003803f087812 */ /* 0x000fe400078ec0ff */
[----:B--2---:R-:W-:Y:S02]  /*7090*/  LOP3.LUT R4, R59, 0x380, RZ, 0xc0, !PT ;  /* 0x000003803b047812 */ /* 0x004fe400078ec0ff */
[----:B------:R-:W-:Y:S02]  /*70a0*/  SHF.R.U64 R9, R9, 0x3, RZ ;  /* 0x0000000309097819 */ /* 0x000fe400000012ff */
[----:B------:R-:W-:Y:S02]  /*70b0*/  SHF.R.U64 R8, R8, 0x3, RZ ;  /* 0x0000000308087819 */ /* 0x000fe400000012ff */
[----:B------:R-:W-:Y:S02]  /*70c0*/  SHF.R.U64 R4, R4, 0x3, RZ ;  /* 0x0000000304047819 */ /* 0x000fe400000012ff */
[----:B------:R-:W-:-:S02]  /*70d0*/  LOP3.LUT R10, R9, R10, RZ, 0x3c, !PT ;  /* 0x0000000a090a7212 */ /* 0x000fc400078e3cff */
[----:B------:R-:W-:Y:S02]  /*70e0*/  LOP3.LUT R12, R8, R63, RZ, 0x3c, !PT ;  /* 0x0000003f080c7212 */ /* 0x000fe400078e3cff */
[----:B------:R-:W-:Y:S02]  /*70f0*/  LOP3.LUT R14, R4, R59, RZ, 0x3c, !PT ;  /* 0x0000003b040e7212 */ /* 0x000fe400078e3cff */
[----:B------:R-:W-:Y:S01]  /*7100*/  MOV R4, R10 ;  /* 0x0000000a00047202 */ /* 0x000fe20000000f00 */
[----:B------:R0:W-:Y:S01]  /*7110*/  STSM.16.M88.4 [R58], R24 ;  /* 0x000000183a007844 */ /* 0x0001e20000000200 */
[----:B------:R-:W-:Y:S02]  /*7120*/  MOV R66, R12 ;  /* 0x0000000c00427202 */ /* 0x000fe40000000f00 */
[----:B------:R-:W-:Y:S02]  /*7130*/  MOV R63, R14 ;  /* 0x0000000e003f7202 */ /* 0x000fe40000000f00 */
        /* <DEDUP_REMOVED lines=8> */
[----:B0-----:R-:W-:Y:S02]  /*71c0*/  F2FP.BF16.F32.PACK_AB R24, R39, R38 ;  /* 0x000000262718723e */ /* 0x001fe400000010ff */
[----:B------:R-:W-:Y:S02]  /*71d0*/  F2FP.BF16.F32.PACK_AB R25, R55, R54 ;  /* 0x000000363719723e */ /* 0x000fe400000010ff */
[----:B------:R-:W-:Y:S02]  /*71e0*/  F2FP.BF16.F32.PACK_AB R26, R41, R40 ;  /* 0x00000028291a723e */ /* 0x000fe400000010ff */
[----:B------:R-:W-:Y:S01]  /*71f0*/  F2FP.BF16.F32.PACK_AB R27, R119, R118 ;  /* 0x00000076771b723e */ /* 0x000fe200000010ff */
[----:B------:R0:W-:Y:S04]  /*7200*/  STSM.16.M88.4 [R63], R8 ;  /* 0x000000083f007844 */ /* 0x0001e80000000200 */
[----:B------:R-:W-:Y:S04]  /*7210*/  STSM.16.M88.4 [R66], R12 ;  /* 0x0000000c42007844 */ /* 0x000fe80000000200 */
[----:B------:R2:W-:Y:S01]  /*7220*/  STSM.16.M88.4 [R4], R24 ;  /* 0x0000001804007844 */ /* 0x0005e20000000200 */
[----:B------:R-:W-:Y:S01]  /*7230*/  BAR.SYNC.DEFER_BLOCKING 0x1, 0x180 ;  /* 0x0046000000007b1d */ /* 0x000fe20000010000 */
[----:B----4-:R-:W-:-:S04]  /*7240*/  ISETP.NE.U32.AND P0, PT, R60, RZ, PT ;  /* 0x000000ff3c00720c */ /* 0x010fc80003f05070 */
[----:B------:R-:W-:-:S03]  /*7250*/  ISETP.NE.AND.EX P0, PT, R61, RZ, PT, P0 ;  /* 0x000000ff3d00720c */ /* 0x000fc60003f05300 */
[----:B0-----:R-:W0:Y:S01]  /*7260*/  LDC R8, c[0x0][0xad4] ;  /* 0x0002b500ff087b82 */ /* 0x001e220000000800 */
[----:B------:R-:W-:Y:S02]  /*7270*/  SHF.L.U64.HI R68, R17, 0x2, R70 ;  /* 0x0000000211447819 */ /* 0x000fe40000010246 */
[----:B------:R-:W-:-:S05]  /*7280*/  IADD3 R58, P1, R65, R60, RZ ;  /* 0x0000003c413a7210 */ /* 0x000fca0007f3e0ff */
[----:B------:R-:W-:Y:S01]  /*7290*/  IMAD.X R59, R68, 0x1, R61, P1 ;  /* 0x00000001443b7824 */ /* 0x000fe200008e063d */
[----:B--2---:R-:W2:Y:S04]  /*72a0*/  LDC R4, c[0x0][0xbe8] ;  /* 0x0002fa00ff047b82 */ /* 0x004ea80000000800 */
[----:B------:R-:W3:Y:S01]  /*72b0*/  @P0 LDG.E R62, desc[UR36][R58.64] ;  /* 0x000000243a3e0981 */ /* 0x000ee2000c1e1900 */
[----:B------:R-:W-:-:S04]  /*72c0*/  ISETP.NE.U32.AND P1, PT, RZ, UR4, PT ;  /* 0x00000004ff007c0c */ /* 0x000fc8000bf25070 */
[----:B------:R-:W-:Y:S01]  /*72d0*/  ISETP.NE.AND.EX P1, PT, RZ, UR5, PT, P1 ;  /* 0x00000005ff007c0c */ /* 0x000fe2000bf25310 */
[----:B------:R-:W-:-:S12]  /*72e0*/  IMAD.MOV.U32 R26, RZ, RZ, 0x9b8 ;  /* 0x000009b8ff1a7424 */ /* 0x000fd800078e00ff */
[----:B------:R-:W-:-:S04]  /*72f0*/  @P1 IADD3 R64, P2, R65, UR4, RZ ;  /* 0x0000000441401c10 */ /* 0x000fc8000ff5e0ff */
[----:B------:R-:W-:Y:S02]  /*7300*/  @P1 IADD3.X R65, R68, UR5, RZ, P2, !PT ;  /* 0x0000000544411c10 */ /* 0x000fe400097fe4ff */
[----:B------:R-:W-:-:S04]  /*7310*/  ISETP.NE.AND P2, PT, R19, RZ, PT ;  /* 0x000000ff1300720c */ /* 0x000fc80003f45270 */
[----:B0-----:R-:W-:-:S04]  /*7320*/  SEL R8, R19, R8, P2 ;  /* 0x0000000813087207 */ /* 0x001fc80001000000 */
[----:B------:R-:W-:Y:S02]  /*7330*/  ISETP.GT.AND P3, PT, R8, 0x1, PT ;  /* 0x000000010800780c */ /* 0x000fe40003f64270 */
[----:B--2---:R-:W-:Y:S01]  /*7340*/  ISETP.NE.AND P4, PT, R4, 0x1, PT ;  /* 0x000000010400780c */ /* 0x004fe20003f85270 */
[----:B------:R-:W-:Y:S01]  /*7350*/  ULDC UR4, c[0x0][0xa88] ;  /* 0x0002a20000047ab9 */ /* 0x000fe20000000800 */
[----:B------:R-:W-:Y:S01]  /*7360*/  SEL R26, R26, 0x978, P3 ;  /* 0x000009781a1a7807 */ /* 0x000fe20001800000 */
[----:B------:R-:W0:Y:S08]  /*7370*/  LDC.64 R8, c[0x0][0xba8] ;  /* 0x0002ea00ff087b82 */ /* 0x000e300000000a00 */
[----:B------:R-:W2:Y:S01]  /*7380*/  LDC.64 R14, c[0x0][R26+0x220] ;  /* 0x000088001a0e7b82 */ /* 0x000ea20000000a00 */
[----:B------:R-:W-:Y:S01]  /*7390*/  IMAD.U32 R63, RZ, RZ, UR4 ;  /* 0x00000004ff3f7e24 */ /* 0x000fe2000f8e00ff */
[----:B------:R-:W-:-:S05]  /*73a0*/  ISETP.NE.U32.AND P2, PT, R60, RZ, PT ;  /* 0x000000ff3c00720c */ /* 0x000fca0003f45070 */
[----:B------:R4:W5:Y:S01]  /*73b0*/  @P1 LDG.E R63, desc[UR36][R64.64] ;  /* 0x00000024403f1981 */ /* 0x000962000c1e1900 */
[----:B------:R-:W1:Y:S01]  /*73c0*/  LDC.64 R12, c[0x0][R26+0x218] ;  /* 0x000086001a0c7b82 */ /* 0x000e620000000a00 */
[----:B------:R-:W-:-:S07]  /*73d0*/  ISETP.NE.AND.EX P2, PT, R61, RZ, PT, P2 ;  /* 0x000000ff3d00720c */ /* 0x000fce0003f45320 */
[----:B------:R-:W3:Y:S01]  /*73e0*/  @P4 LDC R60, c[0x0][0xbec] ;  /* 0x0002fb00ff3c4b82 */ /* 0x000ee20000000800 */
[----:B------:R-:W-:-:S07]  /*73f0*/  SEL R17, R17, RZ, !P2 ;  /* 0x000000ff11117207 */ /* 0x000fce0005000000 */
[----:B----4-:R-:W4:Y:S01]  /*7400*/  @P4 LDC R65, c[0x0][0xbf0] ;  /* 0x0002fc00ff414b82 */ /* 0x010f220000000800 */
[----:B------:R-:W-:Y:S01]  /*7410*/  SEL R19, R70, RZ, !P2 ;  /* 0x000000ff46137207 */ /* 0x000fe20005000000 */
[----:B--2---:R-:W-:-:S06]  /*7420*/  IMAD R15, R15, R17, RZ ;  /* 0x000000110f0f7224 */ /* 0x004fcc00078e02ff */
[----:B------:R-:W2:Y:S01]  /*7430*/  LDC.64 R10, c[0x0][R26+0x228] ;  /* 0x00008a001a0a7b82 */ /* 0x000ea20000000a00 */
[----:B------:R-:W-:Y:S02]  /*7440*/  IMAD R61, R14, R19, R15 ;  /* 0x000000130e3d7224 */ /* 0x000fe400078e020f */
[----:B-1----:R-:W-:-:S04]  /*7450*/  IMAD.WIDE.U32 R24, R12, R18, RZ ;  /* 0x000000120c187225 */ /* 0x002fc800078e00ff */
[----:B------:R-:W-:Y:S01]  /*7460*/  IMAD.WIDE.U32 R14, R14, R17, RZ ;  /* 0x000000110e0e7225 */ /* 0x000fe200078e00ff */
[----:B0-----:R-:W0:Y:S03]  /*7470*/  @!P3 LDC R8, c[0x0][0xb50] ;  /* 0x0002d400ff08bb82 */ /* 0x001e260000000800 */
[----:B------:R-:W-:Y:S02]  /*7480*/  IMAD R27, R13, R18, RZ ;  /* 0x000000120d1b7224 */ /* 0x000fe400078e02ff */
[----:B------:R-:W-:-:S03]  /*7490*/  IMAD R67, R23, 0xc0, R67 ;  /* 0x000000c017437824 */ /* 0x000fc600078e0243 */
[----:B------:R-:W1:Y:S01]  /*74a0*/  LDC.64 R12, c[0x0][R26+0x210] ;  /* 0x000084001a0c7b82 */ /* 0x000e620000000a00 */
[----:B------:R-:W-:Y:S01]  /*74b0*/  SEL R19, R69, RZ, P3 ;  /* 0x000000ff45137207 */ /* 0x000fe20001800000 */
[----:B------:R-:W-:Y:S02]  /*74c0*/  IMAD.IADD R61, R15, 0x1, R61 ;  /* 0x000000010f3d7824 */ /* 0x000fe400078e023d */
[----:B------:R-:W-:Y:S02]  /*74d0*/  IMAD.MOV.U32 R15, RZ, RZ, R67 ;  /* 0x000000ffff0f7224 */ /* 0x000fe400078e0043 */
[----:B------:R-:W-:Y:S02]  /*74e0*/  IMAD.IADD R27, R25, 0x1, R27 ;  /* 0x00000001191b7824 */ /* 0x000fe400078e021b */
[-C--:B--2---:R-:W-:Y:S01]  /*74f0*/  IMAD R25, R11, R19.reuse, RZ ;  /* 0x000000130b197224 */ /* 0x084fe200078e02ff */
[----:B------:R-:W2:Y:S01]  /*7500*/  @!P3 LDC R9, c[0x0][0xb54] ;  /* 0x0002d500ff09bb82 */ /* 0x000ea20000000800 */
[----:B------:R-:W-:-:S04]  /*7510*/  IMAD.WIDE.U32 R10, R10, R19, RZ ;  /* 0x000000130a0a7225 */ /* 0x000fc800078e00ff */
[----:B------:R-:W-:Y:S01]  /*7520*/  IMAD.IADD R25, R11, 0x1, R25 ;  /* 0x000000010b197824 */ /* 0x000fe200078e0219 */
[--C-:B---3--:R-:W-:Y:S01]  /*7530*/  IADD3 R24, P2, P5, R14, R24, R62.reuse ;  /* 0x000000180e187210 */ /* 0x108fe20007d5e03e */
[----:B------:R-:W-:Y:S01]  /*7540*/  @P4 IMAD.HI.U32 R14, R67, R60, RZ ;  /* 0x0000003c430e4227 */ /* 0x000fe200078e00ff */
[----:B------:R-:W-:-:S04]  /*7550*/  SHF.R.S32.HI R60, RZ, 0x1f, R62 ;  /* 0x0000001fff3c7819 */ /* 0x000fc8000001143e */
[----:B----4-:R-:W-:-:S04]  /*7560*/  @P4 SHF.R.U32.HI R15, RZ, R65, R14 ;  /* 0x00000041ff0f4219 */ /* 0x010fc8000001160e */
[----:B------:R-:W-:Y:S02]  /*7570*/  IADD3 R19, -R15, RZ, RZ ;  /* 0x000000ff0f137210 */ /* 0x000fe40007ffe1ff */
[----:B------:R-:W-:Y:S02]  /*7580*/  IADD3.X R14, R61, R27, R60, P2, P5 ;  /* 0x0000001b3d0e7210 */ /* 0x000fe400017ea43c */
[----:B------:R-:W-:Y:S02]  /*7590*/  IADD3 R10, P2, P5, R15, R24, R10 ;  /* 0x000000180f0a7210 */ /* 0x000fe40007d5e00a */
[----:B------:R-:W-:Y:S01]  /*75a0*/  SHF.R.S32.HI R11, RZ, 0x1f, R15 ;  /* 0x0000001fff0b7819 */ /* 0x000fe2000001140f */
[----:B------:R-:W-:-:S03]  /*75b0*/  IMAD R15, R4, R19, R67 ;  /* 0x00000013040f7224 */ /* 0x000fc600078e0243 */
[----:B------:R-:W-:Y:S01]  /*75c0*/  IADD3.X R11, R11, R14, R25, P2, P5 ;  /* 0x0000000e0b0b7210 */ /* 0x000fe200017ea419 */
[----:B-1----:R-:W-:Y:S01]  /*75d0*/  IMAD R13, R13, R15, RZ ;  /* 0x0000000f0d0d7224 */ /* 0x002fe200078e02ff */
[----:B------:R-:W-:-:S05]  /*75e0*/  SHF.R.S32.HI R19, RZ, 0x1f, R15 ;  /* 0x0000001fff137819 */ /* 0x000fca000001140f */
[C---:B------:R-:W-:Y:S02]  /*75f0*/  IMAD R19, R12.reuse, R19, R13 ;  /* 0x000000130c137224 */ /* 0x040fe400078e020d */
[----:B------:R-:W-:-:S04]  /*7600*/  IMAD.WIDE.U32 R12, R12, R15, R10 ;  /* 0x0000000f0c0c7225 */ /* 0x000fc800078e000a */
[----:B------:R-:W-:Y:S01]  /*7610*/  IMAD.IADD R10, R13, 0x1, R19 ;  /* 0x000000010d0a7824 */ /* 0x000fe200078e0213 */
[----:B0-----:R-:W-:-:S04]  /*7620*/  LEA R13, P2, R12, R8, 0x2 ;  /* 0x000000080c0d7211 */ /* 0x001fc800078410ff */
[----:B--2---:R-:W-:Y:S01]  /*7630*/  LEA.HI.X R14, R12, R9, R10, 0x2, P2 ;  /* 0x000000090c0e7211 */ /* 0x004fe200010f140a */
[----:B------:R-:W-:Y:S08]  /*7640*/  @P1 BRA `(.L_x_235) ;  /* 0x0000000000101947 */ /* 0x000ff00003800000 */
[----:B------:R-:W-:Y:S05]  /*7650*/  @!P0 BRA `(.L_x_235) ;  /* 0x00000000000c8947 */ /* 0x000fea0003800000 */
[----:B------:R-:W2:Y:S04]  /*7660*/  LDG.E R8, desc[UR36][R58.64] ;  /* 0x000000243a087981 */ /* 0x000ea8000c1e1900 */
[----:B-----5:R-:W2:Y:S02]  /*7670*/  LDG.E R63, desc[UR36][R58.64+0x4] ;  /* 0x000004243a3f7981 */ /* 0x020ea4000c1e1900 */
[----:B--2---:R-:W-:-:S07]  /*7680*/  IMAD.IADD R63, R63, 0x1, -R8 ;  /* 0x000000013f3f7824 */ /* 0x004fce00078e0a08 */
.L_x_235:
[----:B------:R-:W2:Y:S01]  /*7690*/  LDL R15, [R1+0x40] ;  /* 0x00004000010f7983 */ /* 0x000ea20000100800 */
[----:B------:R-:W0:Y:S03]  /*76a0*/  S2R R8, SR_TID.X ;  /* 0x0000000000087919 */ /* 0x000e260000002100 */
[----:B------:R-:W-:Y:S04]  /*76b0*/  SHFL.IDX PT, R9, R14, RZ, 0x1c1f ;  /* 0x001c1fff0e097589 */ /* 0x000fe800000e0000 */
[----:B------:R-:W-:Y:S04]  /*76c0*/  SHFL.IDX PT, R10, R13, 0x1, 0x1c1f ;  /* 0x003c1f000d0a7f89 */ /* 0x000fe800000e0000 */
[----:B------:R-:W-:Y:S01]  /*76d0*/  SHFL.IDX PT, R11, R14, 0x1, 0x1c1f ;  /* 0x003c1f000e0b7f89 */ /* 0x000fe200000e0000 */
[----:B0-----:R-:W-:-:S05]  /*76e0*/  VIADD R19, R8, 0xffffff80 ;  /* 0xffffff8008137836 */ /* 0x001fca0000000000 */
[----:B------:R-:W-:-:S04]  /*76f0*/  SHF.R.S32.HI R12, RZ, 0x1f, R19 ;  /* 0x0000001fff0c7819 */ /* 0x000fc80000011413 */
[----:B------:R-:W-:Y:S01]  /*7700*/  LEA.HI R12, R12, R19, RZ, 0x7 ;  /* 0x000000130c0c7211 */ /* 0x000fe200078f38ff */
[----:B------:R-:W0:Y:S03]  /*7710*/  SHFL.IDX PT, R8, R13, RZ, 0x1c1f ;  /* 0x001c1fff0d087589 */ /* 0x000e2600000e0000 */
[----:B------:R-:W-:-:S05]  /*7720*/  LOP3.LUT R12, R12, 0xffffff80, RZ, 0xc0, !PT ;  /* 0xffffff800c0c7812 */ /* 0x000fca00078ec0ff */
[----:B------:R-:W-:Y:S02]  /*7730*/  IMAD.IADD R12, R19, 0x1, -R12 ;  /* 0x00000001130c7824 */ /* 0x000fe400078e0a0c */
[----:B-----5:R-:W-:-:S03]  /*7740*/  IMAD R19, R63, R4, RZ ;  /* 0x000000043f137224 */ /* 0x020fc600078e02ff */
[----:B------:R-:W-:Y:S01]  /*7750*/  LOP3.LUT P0, RZ, R12, 0x3, RZ, 0xc0, !PT ;  /* 0x000000030cff7812 */ /* 0x000fe2000780c0ff */
[----:B--2---:R-:W-:-:S05]  /*7760*/  IMAD R24, R23, 0xc0, R15 ;  /* 0x000000c017187824 */ /* 0x004fca00078e020f */
[C---:B------:R-:W-:Y:S02]  /*7770*/  IADD3 R12, R24.reuse, 0x8, RZ ;  /* 0x00000008180c7810 */ /* 0x040fe40007ffe0ff */
[-C--:B------:R-:W-:Y:S02]  /*7780*/  ISETP.GE.OR P1, PT, R24, R19.reuse, P0 ;  /* 0x000000131800720c */ /* 0x080fe40000726670 */
[-C--:B------:R-:W-:Y:S02]  /*7790*/  ISETP.GE.OR P0, PT, R12, R19.reuse, P0 ;  /* 0x000000130c00720c */ /* 0x080fe40000706670 */
[----:B------:R-:W-:-:S09]  /*77a0*/  ISETP.GE.AND P2, PT, R24, R19, PT ;  /* 0x000000131800720c */ /* 0x000fd20003f46270 */
[----:B0-----:R0:W-:Y:S04]  /*77b0*/  @!P1 ST.E desc[UR36][R8.64], R3 ;  /* 0x0000000308009985 */ /* 0x0011e8000c101924 */
[----:B------:R0:W-:Y:S01]  /*77c0*/  @!P0 ST.E desc[UR36][R10.64], R0 ;  /* 0x000000000a008985 */ /* 0x0001e2000c101924 */
[----:B------:R-:W-:Y:S01]  /*77d0*/  ISETP.GE.AND P0, PT, R12, R19, PT ;  /* 0x000000130c00720c */ /* 0x000fe20003f06270 */
[----:B------:R-:W-:-:S12]  /*77e0*/  @P3 BRA `(.L_x_236) ;  /* 0x0000000400b83947 */ /* 0x000fd80003800000 */
[----:B------:R-:W1:Y:S01]  /*77f0*/  S2R R15, SR_TID.X ;  /* 0x00000000000f7919 */ /* 0x000e620000002100 */
[----:B------:R-:W2:Y:S01]  /*7800*/  @P4 LDC R33, c[0x0][0xbec] ;  /* 0x0002fb00ff214b82 */ /* 0x000ea20000000800 */
[----:B------:R-:W-:-:S07]  /*7810*/  ULDC.64 UR4, c[0x0][0xaa0] ;  /* 0x0002a80000047ab9 */ /* 0x000fce0000000a00 */
[----:B------:R-:W3:Y:S01]  /*7820*/  @P4 LDC R35, c[0x0][0xbf0] ;  /* 0x0002fc00ff234b82 */ /* 0x000ee20000000800 */
[----:B-1----:R-:W-:-:S05]  /*7830*/  VIADD R15, R15, 0xffffff80 ;  /* 0xffffff800f0f7836 */ /* 0x002fca0000000000 */
[----:B------:R-:W-:-:S04]  /*7840*/  SHF.R.S32.HI R58, RZ, 0x1f, R15 ;  /* 0x0000001fff3a7819 */ /* 0x000fc8000001140f */
[----:B------:R-:W-:-:S04]  /*7850*/  LEA.HI R58, R58, R15, RZ, 0x3 ;  /* 0x0000000f3a3a7211 */ /* 0x000fc800078f18ff */
[----:B------:R-:W-:-:S05]  /*7860*/  SHF.R.S32.HI R58, RZ, 0x3, R58 ;  /* 0x00000003ff3a7819 */ /* 0x000fca000001143a */
[----:B0-----:R-:W-:-:S04]  /*7870*/  IMAD R3, R58, 0x40, R152 ;  /* 0x000000403a037824 */ /* 0x001fc800078e0298 */
[----:B------:R-:W-:-:S03]  /*7880*/  IMAD.WIDE R56, R3, 0x2, R56 ;  /* 0x0000000203387825 */ /* 0x000fc600078e0238 */
[C---:B------:R-:W-:Y:S02]  /*7890*/  IADD3 R25, P0, R56.reuse, 0x1800, RZ ;  /* 0x0000180038197810 */ /* 0x040fe40007f1e0ff */
[C---:B------:R-:W-:Y:S02]  /*78a0*/  IADD3 R29, P1, R56.reuse, 0x3000, RZ ;  /* 0x00003000381d7810 */ /* 0x040fe40007f3e0ff */
[----:B------:R-:W-:Y:S02]  /*78b0*/  LOP3.LUT R13, R56, 0x380, RZ, 0xc0, !PT ;  /* 0x00000380380d7812 */ /* 0x000fe400078ec0ff */
[----:B------:R-:W-:Y:S02]  /*78c0*/  LOP3.LUT R24, R25, 0x380, RZ, 0xc0, !PT ;  /* 0x0000038019187812 */ /* 0x000fe400078ec0ff */
[----:B------:R-:W-:Y:S02]  /*78d0*/  LOP3.LUT R28, R29, 0x380, RZ, 0xc0, !PT ;  /* 0x000003801d1c7812 */ /* 0x000fe400078ec0ff */
[----:B------:R-:W-:-:S02]  /*78e0*/  SHF.R.U64 R13, R13, 0x3, RZ ;  /* 0x000000030d0d7819 */ /* 0x000fc400000012ff */
[----:B------:R-:W-:Y:S02]  /*78f0*/  SHF.R.U64 R24, R24, 0x3, RZ ;  /* 0x0000000318187819 */ /* 0x000fe400000012ff */
[----:B------:R-:W-:Y:S02]  /*7900*/  SHF.R.U64 R28, R28, 0x3, RZ ;  /* 0x000000031c1c7819 */ /* 0x000fe400000012ff */
[----:B------:R-:W-:Y:S01]  /*7910*/  LOP3.LUT R12, R13, R56, RZ, 0x3c, !PT ;  /* 0x000000380d0c7212 */ /* 0x000fe200078e3cff */
[--C-:B------:R-:W-:Y:S01]  /*7920*/  IMAD.MOV.U32 R13, RZ, RZ, R57.reuse ;  /* 0x000000ffff0d7224 */ /* 0x100fe200078e0039 */
[----:B------:R-:W-:Y:S01]  /*7930*/  LOP3.LUT R24, R24, R25, RZ, 0x3c, !PT ;  /* 0x0000001918187212 */ /* 0x000fe200078e3cff */
[--C-:B------:R-:W-:Y:S01]  /*7940*/  IMAD.X R25, RZ, RZ, R57.reuse, P0 ;  /* 0x000000ffff197224 */ /* 0x100fe200000e0639 */
[----:B------:R-:W-:Y:S01]  /*7950*/  LOP3.LUT R28, R28, R29, RZ, 0x3c, !PT ;  /* 0x0000001d1c1c7212 */ /* 0x000fe200078e3cff */
[----:B------:R-:W-:Y:S02]  /*7960*/  IMAD.X R29, RZ, RZ, R57, P1 ;  /* 0x000000ffff1d7224 */ /* 0x000fe400008e0639 */
[----:B------:R-:W4:Y:S04]  /*7970*/  LD.E.128 R12, desc[UR36][R12.64] ;  /* 0x000000240c0c7980 */ /* 0x000f28000c101d00 */
[----:B------:R-:W4:Y:S04]  /*7980*/  LD.E.128 R24, desc[UR36][R24.64] ;  /* 0x0000002418187980 */ /* 0x000f28000c101d00 */
[----:B------:R-:W4:Y:S01]  /*7990*/  LD.E.128 R28, desc[UR36][R28.64] ;  /* 0x000000241c1c7980 */ /* 0x000f22000c101d00 */
[----:B------:R-:W-:-:S04]  /*79a0*/  IADD3 R3, P0, R56, 0x4800, RZ ;  /* 0x0000480038037810 */ /* 0x000fc80007f1e0ff */
[----:B------:R-:W-:Y:S01]  /*79b0*/  LOP3.LUT R0, R3, 0x380, RZ, 0xc0, !PT ;  /* 0x0000038003007812 */ /* 0x000fe200078ec0ff */
[----:B------:R-:W-:Y:S01]  /*79c0*/  IMAD.WIDE.U32 R20, R62, UR4, RZ ;  /* 0x000000043e147c25 */ /* 0x000fe2000f8e00ff */
[----:B------:R-:W-:Y:S02]  /*79d0*/  SHF.R.S32.HI R32, RZ, 0x1f, R17 ;  /* 0x0000001fff207819 */ /* 0x000fe40000011411 */
[----:B------:R-:W-:Y:S02]  /*79e0*/  SHF.R.U64 R0, R0, 0x3, RZ ;  /* 0x0000000300007819 */ /* 0x000fe400000012ff */
[----:B------:R-:W-:Y:S02]  /*79f0*/  IADD3.X R9, RZ, R57, RZ, P0, !PT ;  /* 0x00000039ff097210 */ /* 0x000fe400007fe4ff */
[----:B------:R-:W-:Y:S01]  /*7a00*/  LOP3.LUT R8, R0, R3, RZ, 0x3c, !PT ;  /* 0x0000000300087212 */ /* 0x000fe200078e3cff */
[----:B------:R-:W-:Y:S02]  /*7a10*/  IMAD R3, R60, UR4, RZ ;  /* 0x000000043c037c24 */ /* 0x000fe4000f8e02ff */
[----:B------:R-:W-:-:S02]  /*7a20*/  IMAD R0, R22, 0x30, R58 ;  /* 0x0000003016007824 */ /* 0x000fc400078e023a */
[----:B------:R-:W-:Y:S01]  /*7a30*/  IMAD R3, R62, UR5, R3 ;  /* 0x000000053e037c24 */ /* 0x000fe2000f8e0203 */
[----:B------:R-:W-:Y:S01]  /*7a40*/  ULDC.64 UR4, c[0x0][0xae8] ;  /* 0x0002ba0000047ab9 */ /* 0x000fe20000000a00 */
[----:B------:R-:W-:Y:S01]  /*7a50*/  IMAD R34, R23, 0xc0, R0 ;  /* 0x000000c017227824 */ /* 0x000fe200078e0200 */
[----:B------:R-:W5:Y:S01]  /*7a60*/  LD.E.128 R8, desc[UR36][R8.64] ;  /* 0x0000002408087980 */ /* 0x000f62000c101d00 */
[----:B------:R-:W-:Y:S02]  /*7a70*/  IMAD.IADD R21, R21, 0x1, R3 ;  /* 0x0000000115157824 */ /* 0x000fe400078e0203 */
[----:B--2---:R-:W-:Y:S01]  /*7a80*/  @P4 IMAD.HI.U32 R0, R34, R33, RZ ;  /* 0x0000002122004227 */ /* 0x004fe200078e00ff */
[----:B------:R-:W-:Y:S01]  /*7a90*/  @!PT LDS RZ, [RZ] ;  /* 0x00000000fffff984 */ /* 0x000fe20000000800 */
[----:B------:R-:W-:Y:S01]  /*7aa0*/  @!PT LDS RZ, [RZ] ;  /* 0x00000000fffff984 */ /* 0x000fe20000000800 */
[----:B------:R-:W-:Y:S01]  /*7ab0*/  @!PT LDS RZ, [RZ] ;  /* 0x00000000fffff984 */ /* 0x000fe20000000800 */
[----:B------:R-:W-:Y:S01]  /*7ac0*/  @!PT LDS RZ, [RZ] ;  /* 0x00000000fffff984 */ /* 0x000fe20000000800 */
[----:B------:R0:W-:Y:S06]  /*7ad0*/  MEMBAR.ALL.CTA ;  /* 0x0000000000007992 */ /* 0x0001ec0000008000 */
[----:B0-----:R-:W0:Y:S01]  /*7ae0*/  FENCE.VIEW.ASYNC.S ;  /* 0x00000000000073c6 */ /* 0x001e220000000000 */
[----:B------:R-:W-:-:S04]  /*7af0*/  IMAD.WIDE.U32 R20, R18, UR4, R20 ;  /* 0x0000000412147c25 */ /* 0x000fc8000f8e0014 */
[----:B------:R-:W-:Y:S01]  /*7b00*/  IMAD R21, R18, UR5, R21 ;  /* 0x0000000512157c24 */ /* 0x000fe2000f8e0215 */
[----:B------:R-:W-:Y:S01]  /*7b10*/  ULDC.64 UR4, c[0x0][0xaf0] ;  /* 0x0002bc0000047ab9 */ /* 0x000fe20000000a00 */
[----:B------:R-:W-:Y:S01]  /*7b20*/  IMAD.MOV.U32 R3, RZ, RZ, R34 ;  /* 0x000000ffff037224 */ /* 0x000fe200078e0022 */
[----:B---3--:R-:W-:Y:S01]  /*7b30*/  @P4 SHF.R.U32.HI R3, RZ, R35, R0 ;  /* 0x00000023ff034219 */ /* 0x008fe20000011600 */
[----:B------:R-:W-:Y:S02]  /*7b40*/  IMAD R18, R32, UR4, RZ ;  /* 0x0000000420127c24 */ /* 0x000fe4000f8e02ff */
[----:B------:R-:W-:Y:S01]  /*7b50*/  IMAD.WIDE.U32 R20, R17, UR4, R20 ;  /* 0x0000000411147c25 */ /* 0x000fe2000f8e0014 */
[----:B------:R-:W-:-:S03]  /*7b60*/  SHF.R.S32.HI R0, RZ, 0x1f, R3 ;  /* 0x0000001fff007819 */ /* 0x000fc60000011403 */
[----:B------:R-:W-:Y:S01]  /*7b70*/  IMAD R33, R17, UR5, R18 ;  /* 0x0000000511217c24 */ /* 0x000fe2000f8e0212 */
[----:B------:R-:W-:Y:S01]  /*7b80*/  ULDC.64 UR4, c[0x0][0xae0] ;  /* 0x0002b80000047ab9 */ /* 0x000fe20000000a00 */
[----:B------:R-:W-:Y:S02]  /*7b90*/  IMAD.MOV R17, RZ, RZ, -R3 ;  /* 0x000000ffff117224 */ /* 0x000fe400078e0a03 */
[----:B------:R-:W-:Y:S02]  /*7ba0*/  IMAD R0, R0, UR4, RZ ;  /* 0x0000000400007c24 */ /* 0x000fe4000f8e02ff */
[----:B------:R-:W-:Y:S02]  /*7bb0*/  IMAD R17, R4, R17, R34 ;  /* 0x0000001104117224 */ /* 0x000fe400078e0222 */
[----:B------:R-:W-:Y:S02]  /*7bc0*/  IMAD.IADD R21, R21, 0x1, R33 ;  /* 0x0000000115157824 */ /* 0x000fe400078e0221 */
[C---:B------:R-:W-:Y:S01]  /*7bd0*/  IMAD R33, R3.reuse, UR5, R0 ;  /* 0x0000000503217c24 */ /* 0x040fe2000f8e0200 */
[----:B------:R-:W-:Y:S01]  /*7be0*/  SHF.R.S32.HI R0, RZ, 0x1f, R17 ;  /* 0x0000001fff007819 */ /* 0x000fe20000011411 */
[----:B------:R-:W-:Y:S01]  /*7bf0*/  IMAD.WIDE.U32 R20, R3, UR4, R20 ;  /* 0x0000000403147c25 */ /* 0x000fe2000f8e0014 */
[----:B------:R-:W-:-:S03]  /*7c00*/  ULDC.64 UR4, c[0x0][0xad8] ;  /* 0x0002b60000047ab9 */ /* 0x000fc60000000a00 */
[----:B------:R-:W-:Y:S02]  /*7c10*/  IMAD.IADD R21, R21, 0x1, R33 ;  /* 0x0000000115157824 */ /* 0x000fe400078e0221 */
[----:B------:R-:W-:Y:S02]  /*7c20*/  IMAD R0, R0, UR4, RZ ;  /* 0x0000000400007c24 */ /* 0x000fe4000f8e02ff */
[----:B------:R-:W-:-:S04]  /*7c30*/  IMAD.WIDE.U32 R20, R17, UR4, R20 ;  /* 0x0000000411147c25 */ /* 0x000fc8000f8e0014 */
[----:B------:R-:W-:Y:S01]  /*7c40*/  IMAD R3, R17, UR5, R0 ;  /* 0x0000000511037c24 */ /* 0x000fe2000f8e0200 */
[----:B------:R-:W-:Y:S01]  /*7c50*/  ULDC.64 UR4, c[0x0][0xa80] ;  /* 0x0002a00000047ab9 */ /* 0x000fe20000000a00 */
[----:B------:R-:W-:Y:S01]  /*7c60*/  IMAD R34, R23, 0xc0, R58 ;  /* 0x000000c017227824 */ /* 0x000fe200078e023a */
[----:B------:R-:W-:Y:S01]  /*7c70*/  LEA R18, P0, R20, UR4, 0x1 ;  /* 0x0000000414127c11 */ /* 0x000fe2000f8008ff */
[----:B------:R-:W-:Y:S01]  /*7c80*/  ULDC UR4, c[0x0][0xac8] ;  /* 0x0002b20000047ab9 */ /* 0x000fe20000000800 */
[----:B------:R-:W-:Y:S01]  /*7c90*/  IADD3 R3, R21, R3, RZ ;  /* 0x0000000315037210 */ /* 0x000fe20007ffe0ff */
[----:B------:R-:W-:Y:S01]  /*7ca0*/  VIADD R0, R34, 0x30 ;  /* 0x0000003022007836 */ /* 0x000fe20000000000 */
[----:B------:R-:W-:Y:S01]  /*7cb0*/  SHF.R.S32.HI R58, RZ, 0x1f, R152 ;  /* 0x0000001fff3a7819 */ /* 0x000fe20000011498 */
[----:B0-----:R-:W0:Y:S01]  /*7cc0*/  SHFL.IDX PT, R21, R18, RZ, 0x181f ;  /* 0x00181fff12157589 */ /* 0x001e2200000e0000 */
[----:B------:R-:W-:Y:S01]  /*7cd0*/  LEA.HI.X R3, R20, UR5, R3, 0x1, P0 ;  /* 0x0000000514037c11 */ /* 0x000fe200080f0c03 */
[----:B------:R-:W-:Y:S01]  /*7ce0*/  VIADD R4, R34, 0x60 ;  /* 0x0000006022047836 */ /* 0x000fe20000000000 */
[----:B------:R-:W-:Y:S01]  /*7cf0*/  ISETP.GE.AND P0, PT, R152, UR4, PT ;  /* 0x0000000498007c0c */ /* 0x000fe2000bf06270 */
[----:B------:R-:W1:Y:S03]  /*7d00*/  SHFL.IDX PT, R33, R18, 0x1, 0x181f ;  /* 0x00381f0012217f89 */ /* 0x000e6600000e0000 */
[-C--:B------:R-:W-:Y:S01]  /*7d10*/  ISETP.GE.OR P1, PT, R34, R19.reuse, P0 ;  /* 0x000000132200720c */ /* 0x080fe20000726670 */
[----:B------:R-:W2:Y:S01]  /*7d20*/  SHFL.IDX PT, R37, R18, 0x2, 0x181f ;  /* 0x00581f0012257f89 */ /* 0x000ea200000e0000 */
[-C--:B------:R-:W-:Y:S01]  /*7d30*/  ISETP.GE.OR P2, PT, R0, R19.reuse, P0 ;  /* 0x000000130000720c */ /* 0x080fe20000746670 */
[----:B------:R-:W-:Y:S01]  /*7d40*/  VIADD R0, R16, 0x16820 ;  /* 0x0001682010007836 */ /* 0x000fe20000000000 */
[----:B------:R-:W-:Y:S01]  /*7d50*/  ISETP.GE.OR P3, PT, R4, R19, P0 ;  /* 0x000000130400720c */ /* 0x000fe20000766670 */
[----:B------:R-:W3:Y:S03]  /*7d60*/  SHFL.IDX PT, R17, R3, RZ, 0x181f ;  /* 0x00181fff03117589 */ /* 0x000ee600000e0000 */
[----:B------:R-:W-:Y:S01]  /*7d70*/  PRMT R0, RZ, 0x654, R0 ;  /* 0x00000654ff007816 */ /* 0x000fe20000000000 */
[----:B------:R-:W3:Y:S03]  /*7d80*/  SHFL.IDX PT, R23, R3, 0x1, 0x181f ;  /* 0x00381f0003177f89 */ /* 0x000ee600000e0000 */
[----:B------:R1:W-:Y:S01]  /*7d90*/  SYNCS.ARRIVE.TRANS64.RED.A1T0 RZ, [R0+URZ], RZ ;  /* 0x000000ff00ff79a7 */ /* 0x0003e2000810043f */
[----:B------:R-:W3:Y:S01]  /*7da0*/  SHFL.IDX PT, R35, R3, 0x2, 0x181f ;  /* 0x00581f0003237f89 */ /* 0x000ee200000e0000 */
[----:B0-----:R-:W-:-:S03]  /*7db0*/  @!P1 LEA R16, P4, R152, R21, 0x1 ;  /* 0x0000001598109211 */ /* 0x001fc600078808ff */
[----:B------:R-:W0:Y:S01]  /*7dc0*/  SHFL.IDX PT, R3, R3, 0x3, 0x181f ;  /* 0x00781f0003037f89 */ /* 0x000e2200000e0000 */
[----:B-1----:R-:W-:Y:S01]  /*7dd0*/  VIADD R0, R34, 0x90 ;  /* 0x0000009022007836 */ /* 0x002fe20000000000 */
[C---:B------:R-:W-:Y:S02]  /*7de0*/  @!P2 LEA R20, P5, R152.reuse, R33, 0x1 ;  /* 0x000000219814a211 */ /* 0x040fe400078a08ff */
[----:B--2---:R-:W-:Y:S02]  /*7df0*/  @!P3 LEA R32, P6, R152, R37, 0x1 ;  /* 0x000000259820b211 */ /* 0x004fe400078c08ff */
[----:B------:R-:W-:Y:S02]  /*7e00*/  ISETP.GE.OR P0, PT, R0, R19, P0 ;  /* 0x000000130000720c */ /* 0x000fe40000706670 */
[C-C-:B---3--:R-:W-:Y:S02]  /*7e10*/  @!P1 LEA.HI.X R17, R152.reuse, R17, R58.reuse, 0x1, P4 ;  /* 0x0000001198119211 */ /* 0x148fe400020f0c3a */
[----:B------:R-:W-:-:S02]  /*7e20*/  @!P2 LEA.HI.X R21, R152, R23, R58, 0x1, P5 ;  /* 0x000000179815a211 */ /* 0x000fc400028f0c3a */
[----:B------:R1:W2:Y:S01]  /*7e30*/  SHFL.IDX PT, R23, R18, 0x3, 0x181f ;  /* 0x00781f0012177f89 */ /* 0x0002a200000e0000 */
[----:B------:R-:W-:-:S03]  /*7e40*/  @!P3 LEA.HI.X R33, R152, R35, R58, 0x1, P6 ;  /* 0x000000239821b211 */ /* 0x000fc600030f0c3a */
[----:B----4-:R1:W-:Y:S04]  /*7e50*/  @!P1 ST.E.128 desc[UR36][R16.64], R12 ;  /* 0x0000000c10009985 */ /* 0x0103e8000c101d24 */
[----:B------:R1:W-:Y:S04]  /*7e60*/  @!P2 ST.E.128 desc[UR36][R20.64], R24 ;  /* 0x000000181400a985 */ /* 0x0003e8000c101d24 */
[----:B------:R1:W-:Y:S01]  /*7e70*/  @!P3 ST.E.128 desc[UR36][R32.64], R28 ;  /* 0x0000001c2000b985 */ /* 0x0003e2000c101d24 */
[----:B0-2---:R-:W-:Y:S05]  /*7e80*/  @P0 BRA `(.L_x_237) ;  /* 0x0000001000800947 */ /* 0x005fea0003800000 */
[----:B-1----:R-:W-:-:S04]  /*7e90*/  LEA R12, P0, R152, R23, 0x1 ;  /* 0x00000017980c7211 */ /* 0x002fc800078008ff */
[----:B------:R-:W-:-:S05]  /*7ea0*/  LEA.HI.X R13, R152, R3, R58, 0x1, P0 ;  /* 0x00000003980d7211 */ /* 0x000fca00000f0c3a */
[----:B-----5:R0:W-:Y:S01]  /*7eb0*/  ST.E.128 desc[UR36][R12.64], R8 ;  /* 0x000000080c007985 */ /* 0x0201e2000c101d24 */
[----:B------:R-:W-:Y:S05]  /*7ec0*/  BRA `(.L_x_237) ;  /* 0x0000001000707947 */ /* 0x000fea0003800000 */
.L_x_236:
[----:B------:R1:W5:Y:S01]  /*7ed0*/  LDL R59, [R1+0x10] ;  /* 0x00001000013b7983 */ /* 0x0003620000100800 */
[----:B0-----:R-:W0:Y:S01]  /*7ee0*/  @P4 LDC R10, c[0x0][0xbec] ;  /* 0x0002fb00ff0a4b82 */ /* 0x001e220000000800 */
[----:B------:R-:W-:Y:S01]  /*7ef0*/  ULDC.64 UR4, c[0x0][0xb08] ;  /* 0x0002c20000047ab9 */ /* 0x000fe20000000a00 */
[----:B------:R-:W-:Y:S01]  /*7f00*/  SHF.R.S32.HI R0, RZ, 0x1f, R17 ;  /* 0x0000001fff007819 */ /* 0x000fe20000011411 */
[----:B------:R1:W5:Y:S01]  /*7f10*/  LDL R58, [R1+0x38] ;  /* 0x00003800013a7983 */ /* 0x0003620000100800 */
[----:B------:R-:W-:Y:S01]  /*7f20*/  IMAD R3, R60, UR4, RZ ;  /* 0x000000043c037c24 */ /* 0x000fe2000f8e02ff */
[----:B------:R-:W-:Y:S01]  /*7f30*/  ULDC.64 UR6, c[0x0][0xb30] ;  /* 0x0002cc0000067ab9 */ /* 0x000fe20000000a00 */
[C---:B------:R-:W-:Y:S01]  /*7f40*/  IMAD.WIDE.U32 R8, R62.reuse, UR4, RZ ;  /* 0x000000043e087c25 */ /* 0x040fe2000f8e00ff */
[----:B------:R1:W5:Y:S01]  /*7f50*/  LDL R57, [R1+0x4] ;  /* 0x0000040001397983 */ /* 0x0003620000100800 */
[----:B------:R-:W2:Y:S02]  /*7f60*/  @P4 LDC R13, c[0x0][0xbf0] ;  /* 0x0002fc00ff0d4b82 */ /* 0x000ea40000000800 */
[----:B------:R-:W-:Y:S01]  /*7f70*/  IMAD R3, R62, UR5, R3 ;  /* 0x000000053e037c24 */ /* 0x000fe2000f8e0203 */
[----:B------:R1:W5:Y:S01]  /*7f80*/  LDL R56, [R1+0x34] ;  /* 0x0000340001387983 */ /* 0x0003620000100800 */
[----:B------:R-:W-:-:S02]  /*7f90*/  ULDC.64 UR4, c[0x0][0xb38] ;  /* 0x0002ce0000047ab9 */ /* 0x000fc40000000a00 */
[----:B------:R-:W-:Y:S01]  /*7fa0*/  IMAD.IADD R9, R9, 0x1, R3 ;  /* 0x0000000109097824 */ /* 0x000fe200078e0203 */
[----:B------:R1:W5:Y:S01]  /*7fb0*/  LDL R27, [R1] ;  /* 0x00000000011b7983 */ /* 0x0003620000100800 */
[----:B------:R-:W-:Y:S01]  /*7fc0*/  MOV R3, R67 ;  /* 0x0000004300037202 */ /* 0x000fe20000000f00 */
[----:B------:R-:W-:-:S04]  /*7fd0*/  IMAD.WIDE.U32 R8, R18, UR4, R8 ;  /* 0x0000000412087c25 */ /* 0x000fc8000f8e0008 */
[----:B------:R-:W-:Y:S01]  /*7fe0*/  IMAD R9, R18, UR5, R9 ;  /* 0x0000000512097c24 */ /* 0x000fe2000f8e0209 */
[----:B------:R-:W-:Y:S01]  /*7ff0*/  ULDC.64 UR4, c[0x0][0xb40] ;  /* 0x0002d00000047ab9 */ /* 0x000fe20000000a00 */
[----:B0-----:R-:W-:-:S04]  /*8000*/  @P4 IMAD.HI.U32 R10, R67, R10, RZ ;  /* 0x0000000a430a4227 */ /* 0x001fc800078e00ff */
[----:B------:R-:W-:Y:S02]  /*8010*/  IMAD R0, R0, UR4, RZ ;  /* 0x0000000400007c24 */ /* 0x000fe4000f8e02ff */
[----:B------:R-:W-:Y:S01]  /*8020*/  IMAD.WIDE.U32 R8, R17, UR4, R8 ;  /* 0x0000000411087c25 */ /* 0x000fe2000f8e0008 */
[----:B--2---:R-:W-:-:S03]  /*8030*/  @P4 SHF.R.U32.HI R3, RZ, R13, R10 ;  /* 0x0000000dff034219 */ /* 0x004fc6000001160a */
[----:B------:R-:W-:Y:S01]  /*8040*/  IMAD R11, R17, UR5, R0 ;  /* 0x00000005110b7c24 */ /* 0x000fe2000f8e0200 */
[----:B------:R-:W-:Y:S01]  /*8050*/  ULDC.64 UR4, c[0x0][0xb48] ;  /* 0x0002d20000047ab9 */ /* 0x000fe20000000a00 */
[----:B------:R-:W-:Y:S02]  /*8060*/  SHF.R.S32.HI R0, RZ, 0x1f, R3 ;  /* 0x0000001fff007819 */ /* 0x000fe40000011403 */
[----:B------:R-:W-:Y:S02]  /*8070*/  IMAD.IADD R9, R9, 0x1, R11 ;  /* 0x0000000109097824 */ /* 0x000fe400078e020b */
[----:B------:R-:W-:Y:S02]  /*8080*/  IMAD.MOV R11, RZ, RZ, -R3 ;  /* 0x000000ffff0b7224 */ /* 0x000fe400078e0a03 */
[----:B------:R-:W-:-:S04]  /*8090*/  IMAD.WIDE.U32 R8, R69, UR4, R8 ;  /* 0x0000000445087c25 */ /* 0x000fc8000f8e0008 */
[----:B------:R-:W-:Y:S02]  /*80a0*/  IMAD R11, R4, R11, R67 ;  /* 0x0000000b040b7224 */ /* 0x000fe400078e0243 */
[----:B------:R-:W-:Y:S02]  /*80b0*/  IMAD R0, R0, UR6, RZ ;  /* 0x0000000600007c24 */ /* 0x000fe4000f8e02ff */
[----:B------:R-:W-:Y:S01]  /*80c0*/  IMAD R9, R69, UR5, R9 ;  /* 0x0000000545097c24 */ /* 0x000fe2000f8e0209 */
[----:B------:R-:W-:Y:S01]  /*80d0*/  ULDC.64 UR4, c[0x0][0xb28] ;  /* 0x0002ca0000047ab9 */ /* 0x000fe20000000a00 */
[C---:B------:R-:W-:Y:S01]  /*80e0*/  IMAD R13, R3.reuse, UR7, R0 ;  /* 0x00000007030d7c24 */ /* 0x040fe2000f8e0200 */
[----:B------:R-:W-:Y:S01]  /*80f0*/  SHF.R.S32.HI R0, RZ, 0x1f, R11 ;  /* 0x0000001fff007819 */ /* 0x000fe2000001140b */
[----:B------:R-:W-:-:S04]  /*8100*/  IMAD.WIDE.U32 R8, R3, UR6, R8 ;  /* 0x0000000603087c25 */ /* 0x000fc8000f8e0008 */
[----:B------:R-:W-:Y:S02]  /*8110*/  IMAD R0, R0, UR4, RZ ;  /* 0x0000000400007c24 */ /* 0x000fe4000f8e02ff */
[----:B------:R-:W-:Y:S02]  /*8120*/  IMAD.IADD R9, R9, 0x1, R13 ;  /* 0x0000000109097824 */ /* 0x000fe400078e020d */
[C---:B------:R-:W-:Y:S02]  /*8130*/  IMAD R3, R11.reuse, UR5, R0 ;  /* 0x000000050b037c24 */ /* 0x040fe4000f8e0200 */
[----:B------:R-:W-:Y:S01]  /*8140*/  IMAD.WIDE.U32 R8, R11, UR4, R8 ;  /* 0x000000040b087c25 */ /* 0x000fe2000f8e0008 */
[----:B------:R-:W-:-:S03]  /*8150*/  ULDC.64 UR4, c[0x0][0xb00] ;  /* 0x0002c00000047ab9 */ /* 0x000fc60000000a00 */
[----:B------:R-:W-:Y:S01]  /*8160*/  IMAD.IADD R3, R9, 0x1, R3 ;  /* 0x0000000109037824 */ /* 0x000fe200078e0203 */
[----:B------:R-:W-:Y:S01]  /*8170*/  LEA R0, P1, R8, UR4, 0x2 ;  /* 0x0000000408007c11 */ /* 0x000fe2000f8210ff */
[----:B------:R-:W-:-:S03]  /*8180*/  VIADD R16, R16, 0x16820 ;  /* 0x0001682010107836 */ /* 0x000fc60000000000 */
[----:B------:R-:W-:Y:S02]  /*8190*/  LEA.HI.X R3, R8, UR5, R3, 0x2, P1 ;  /* 0x0000000508037c11 */ /* 0x000fe400088f1403 */
[----:B------:R-:W-:Y:S01]  /*81a0*/  PRMT R16, RZ, 0x654, R16 ;  /* 0x00000654ff107816 */ /* 0x000fe20000000010 */
[----:B------:R1:W0:Y:S01]  /*81b0*/  SHFL.IDX PT, R10, R0, RZ, 0x1c1f ;  /* 0x001c1fff000a7589 */ /* 0x00022200000e0000 */
[----:B------:R-:W-:Y:S02]  /*81c0*/  BSSY B1, `(.L_x_238) ;  /* 0x0000029000017945 */ /* 0x000fe40003800000 */
[----:B------:R1:W-:Y:S01]  /*81d0*/  SYNCS.ARRIVE.TRANS64.RED.A1T0 RZ, [R16+URZ], RZ ;  /* 0x000000ff10ff79a7 */ /* 0x0003e2000810043f */
[----:B------:R1:W2:Y:S01]  /*81e0*/  SHFL.IDX PT, R11, R3, RZ, 0x1c1f ;  /* 0x001c1fff030b7589 */ /* 0x0002a200000e0000 */
[----:B------:R-:W-:Y:S02]  /*81f0*/  SHF.R.S32.HI R4, RZ, 0x1f, R153 ;  /* 0x0000001fff047819 */ /* 0x000fe40000011499 */
[----:B------:R-:W-:-:S02]  /*8200*/  SHF.R.S32.HI R23, RZ, 0x1f, R154 ;  /* 0x0000001fff177819 */ /* 0x000fc4000001149a */
[----:B------:R-:W-:Y:S02]  /*8210*/  SHF.R.S32.HI R24, RZ, 0x1f, R155 ;  /* 0x0000001fff187819 */ /* 0x000fe4000001149b */
[----:B------:R-:W-:Y:S02]  /*8220*/  SHF.R.S32.HI R25, RZ, 0x1f, R156 ;  /* 0x0000001fff197819 */ /* 0x000fe4000001149c */
[----:B------:R-:W-:Y:S01]  /*8230*/  SHF.R.S32.HI R26, RZ, 0x1f, R157 ;  /* 0x0000001fff1a7819 */ /* 0x000fe2000001149d */
[----:B-1----:R-:W-:Y:S06]  /*8240*/  @P2 BRA `(.L_x_239) ;  /* 0x0000000000802947 */ /* 0x002fec0003800000 */
[----:B------:R-:W-:Y:S02]  /*8250*/  ULDC UR4, c[0x0][0xac8] ;  /* 0x0002b20000047ab9 */ /* 0x000fe40000000800 */
[----:B-----5:R-:W-:Y:S02]  /*8260*/  ISETP.GE.AND P4, PT, R59, UR4, PT ;  /* 0x000000043b007c0c */ /* 0x020fe4000bf86270 */
[----:B------:R-:W-:Y:S02]  /*8270*/  ISETP.GE.AND P2, PT, R57, UR4, PT ;  /* 0x0000000439007c0c */ /* 0x000fe4000bf46270 */
[----:B------:R-:W-:Y:S02]  /*8280*/  ISETP.GE.AND P1, PT, R27, UR4, PT ;  /* 0x000000041b007c0c */ /* 0x000fe4000bf26270 */
[----:B------:R-:W-:-:S07]  /*8290*/  ISETP.GE.AND P5, PT, R157, UR4, PT ;  /* 0x000000049d007c0c */ /* 0x000fce000bfa6270 */
[----:B0-2---:R-:W-:Y:S02]  /*82a0*/  @!P4 IMAD.WIDE R8, R59, 0x4, R10 ;  /* 0x000000043b08c825 */ /* 0x005fe400078e020a */
[-C--:B------:R-:W-:Y:S02]  /*82b0*/  @!P2 LEA R12, P6, R57, R10.reuse, 0x2 ;  /* 0x0000000a390ca211 */ /* 0x080fe400078c10ff */
[----:B------:R-:W-:Y:S01]  /*82c0*/  @!P1 LEA R14, P3, R27, R10, 0x2 ;  /* 0x0000000a1b0e9211 */ /* 0x000fe200078610ff */
[----:B------:R0:W-:Y:S01]  /*82d0*/  @!P4 ST.E.64 desc[UR36][R8.64], R20 ;  /* 0x000000140800c985 */ /* 0x0001e2000c101b24 */
[-C--:B------:R-:W-:Y:S02]  /*82e0*/  @!P2 LEA.HI.X R13, R57, R11.reuse, R58, 0x2, P6 ;  /* 0x0000000b390da211 */ /* 0x080fe400030f143a */
[----:B------:R-:W-:Y:S02]  /*82f0*/  ISETP.GE.AND P4, PT, R156, UR4, PT ;  /* 0x000000049c007c0c */ /* 0x000fe4000bf86270 */
[----:B------:R-:W-:Y:S01]  /*8300*/  @!P1 LEA.HI.X R15, R27, R11, R56, 0x2, P3 ;  /* 0x0000000b1b0f9211 */ /* 0x000fe200018f1438 */
[----:B------:R1:W-:Y:S01]  /*8310*/  @!P2 ST.E.64 desc[UR36][R12.64], R28 ;  /* 0x0000001c0c00a985 */ /* 0x0003e2000c101b24 */
[----:B------:R-:W-:-:S02]  /*8320*/  ISETP.GE.AND P3, PT, R155, UR4, PT ;  /* 0x000000049b007c0c */ /* 0x000fc4000bf66270 */
[-C--:B------:R-:W-:Y:S01]  /*8330*/  @!P5 LEA R16, P6, R157, R10.reuse, 0x2 ;  /* 0x0000000a9d10d211 */ /* 0x080fe200078c10ff */
[----:B------:R3:W-:Y:S01]  /*8340*/  @!P1 ST.E.64 desc[UR36][R14.64], R30 ;  /* 0x0000001e0e009985 */ /* 0x0007e2000c101b24 */
[----:B------:R-:W-:Y:S02]  /*8350*/  ISETP.GE.AND P2, PT, R154, UR4, PT ;  /* 0x000000049a007c0c */ /* 0x000fe4000bf46270 */
[----:B------:R-:W-:Y:S02]  /*8360*/  ISETP.GE.AND P1, PT, R153, UR4, PT ;  /* 0x0000000499007c0c */ /* 0x000fe4000bf26270 */
[----:B------:R-:W-:Y:S02]  /*8370*/  @!P5 LEA.HI.X R17, R157, R11, R26, 0x2, P6 ;  /* 0x0000000b9d11d211 */ /* 0x000fe400030f141a */
[----:B------:R-:W-:-:S03]  /*8380*/  @!P4 LEA R18, P6, R156, R10, 0x2 ;  /* 0x0000000a9c12c211 */ /* 0x000fc600078c10ff */
[----:B------:R3:W-:Y:S01]  /*8390*/  @!P5 ST.E.64 desc[UR36][R16.64], R32 ;  /* 0x000000201000d985 */ /* 0x0007e2000c101b24 */
[CC--:B0-----:R-:W-:Y:S02]  /*83a0*/  @!P3 LEA R8, P5, R155.reuse, R10.reuse, 0x2 ;  /* 0x0000000a9b08b211 */ /* 0x0c1fe400078a10ff */
[-C--:B------:R-:W-:Y:S02]  /*83b0*/  @!P4 LEA.HI.X R19, R156, R11.reuse, R25, 0x2, P6 ;  /* 0x0000000b9c13c211 */ /* 0x080fe400030f1419 */
[CC--:B-1----:R-:W-:Y:S02]  /*83c0*/  @!P2 LEA R12, P6, R154.reuse, R10.reuse, 0x2 ;  /* 0x0000000a9a0ca211 */ /* 0x0c2fe400078c10ff */
[-C--:B------:R-:W-:Y:S01]  /*83d0*/  @!P3 LEA.HI.X R9, R155, R11.reuse, R24, 0x2, P5 ;  /* 0x0000000b9b09b211 */ /* 0x080fe200028f1418 */
[----:B------:R3:W-:Y:S01]  /*83e0*/  @!P4 ST.E.64 desc[UR36][R18.64], R34 ;  /* 0x000000221200c985 */ /* 0x0007e2000c101b24 */
[C---:B------:R-:W-:Y:S02]  /*83f0*/  @!P1 LEA R10, P5, R153.reuse, R10, 0x2 ;  /* 0x0000000a990a9211 */ /* 0x040fe400078a10ff */
[-C--:B------:R-:W-:Y:S01]  /*8400*/  @!P2 LEA.HI.X R13, R154, R11.reuse, R23, 0x2, P6 ;  /* 0x0000000b9a0da211 */ /* 0x080fe200030f1417 */
[----:B------:R3:W-:Y:S01]  /*8410*/  @!P3 ST.E.64 desc[UR36][R8.64], R36 ;  /* 0x000000240800b985 */ /* 0x0007e2000c101b24 */
[----:B------:R-:W-:-:S03]  /*8420*/  @!P1 LEA.HI.X R11, R153, R11, R4, 0x2, P5 ;  /* 0x0000000b990b9211 */ /* 0x000fc600028f1404 */
[----:B------:R3:W-:Y:S04]  /*8430*/  @!P2 ST.E.64 desc[UR36][R12.64], R38 ;  /* 0x000000260c00a985 */ /* 0x0007e8000c101b24 */
[----:B------:R3:W-:Y:S02]  /*8440*/  @!P1 ST.E.64 desc[UR36][R10.64], R40 ;  /* 0x000000280a009985 */ /* 0x0007e4000c101b24 */
.L_x_239:
[----:B------:R-:W-:Y:S05]  /*8450*/  BSYNC B1 ;  /* 0x0000000000017941 */ /* 0x000fea0003800000 */
.L_x_238:
[----:B--23--:R1:W2:Y:S04]  /*8460*/  SHFL.IDX PT, R11, R3, 0x1, 0x1c1f ;  /* 0x003c1f00030b7f89 */ /* 0x00c2a800000e0000 */
[----:B0-----:R1:W0:Y:S01]  /*8470*/  SHFL.IDX PT, R10, R0, 0x1, 0x1c1f ;  /* 0x003c1f00000a7f89 */ /* 0x00122200000e0000 */
[----:B------:R-:W-:Y:S05]  /*8480*/  @P0 BRA `(.L_x_237) ;  /* 0x0000000c00000947 */ /* 0x000fea0003800000 */
[----:B------:R-:W-:Y:S02]  /*8490*/  ULDC UR4, c[0x0][0xac8] ;  /* 0x0002b20000047ab9 */ /* 0x000fe40000000800 */
[----:B-----5:R-:W-:Y:S02]  /*84a0*/  ISETP.GE.AND P0, PT, R59, UR4, PT ;  /* 0x000000043b007c0c */ /* 0x020fe4000bf06270 */
[----:B------:R-:W-:Y:S02]  /*84b0*/  ISETP.GE.AND P5, PT, R57, UR4, PT ;  /* 0x0000000439007c0c */ /* 0x000fe4000bfa6270 */
[----:B------:R-:W-:Y:S02]  /*84c0*/  ISETP.GE.AND P3, PT, R27, UR4, PT ;  /* 0x000000041b007c0c */ /* 0x000fe4000bf66270 */
[----:B------:R-:W-:Y:S02]  /*84d0*/  ISETP.GE.AND P2, PT, R157, UR4, PT ;  /* 0x000000049d007c0c */ /* 0x000fe4000bf46270 */
[----:B------:R-:W-:-:S05]  /*84e0*/  ISETP.GE.AND P1, PT, R156, UR4, PT ;  /* 0x000000049c007c0c */ /* 0x000fca000bf26270 */
[----:B0-2---:R-:W-:Y:S02]  /*84f0*/  @!P0 IMAD.WIDE R8, R59, 0x4, R10 ;  /* 0x000000043b088825 */ /* 0x005fe400078e020a */
[-C--:B------:R-:W-:Y:S02]  /*8500*/  @!P5 LEA R12, P4, R57, R10.reuse, 0x2 ;  /* 0x0000000a390cd211 */ /* 0x080fe400078810ff */
[----:B------:R-:W-:Y:S01]  /*8510*/  @!P3 LEA R14, P6, R27, R10, 0x2 ;  /* 0x0000000a1b0eb211 */ /* 0x000fe200078c10ff */
[----:B------:R0:W-:Y:S01]  /*8520*/  @!P0 ST.E.64 desc[UR36][R8.64], R42 ;  /* 0x0000002a08008985 */ /* 0x0001e2000c101b24 */
[----:B------:R-:W-:Y:S02]  /*8530*/  ISETP.GE.AND P0, PT, R155, UR4, PT ;  /* 0x000000049b007c0c */ /* 0x000fe4000bf06270 */
[----:B------:R-:W-:Y:S02]  /*8540*/  @!P5 LEA.HI.X R13, R57, R11, R58, 0x2, P4 ;  /* 0x0000000b390dd211 */ /* 0x000fe400020f143a */
[----:B------:R-:W-:-:S02]  /*8550*/  ISETP.GE.AND P4, PT, R154, UR4, PT ;  /* 0x000000049a007c0c */ /* 0x000fc4000bf86270 */
[----:B------:R-:W-:Y:S01]  /*8560*/  @!P3 LEA.HI.X R15, R27, R11, R56, 0x2, P6 ;  /* 0x0000000b1b0fb211 */ /* 0x000fe200030f1438 */
[----:B------:R3:W-:Y:S01]  /*8570*/  @!P5 ST.E.64 desc[UR36][R12.64], R44 ;  /* 0x0000002c0c00d985 */ /* 0x0007e2000c101b24 */
[----:B------:R-:W-:-:S03]  /*8580*/  @!P2 LEA R16, P5, R157, R10, 0x2 ;  /* 0x0000000a9d10a211 */ /* 0x000fc600078a10ff */
[----:B------:R3:W-:Y:S01]  /*8590*/  @!P3 ST.E.64 desc[UR36][R14.64], R46 ;  /* 0x0000002e0e00b985 */ /* 0x0007e2000c101b24 */
[-C--:B------:R-:W-:Y:S02]  /*85a0*/  @!P2 LEA.HI.X R17, R157, R11.reuse, R26, 0x2, P5 ;  /* 0x0000000b9d11a211 */ /* 0x080fe400028f141a */
[-C--:B0-----:R-:W-:Y:S02]  /*85b0*/  @!P1 LEA R8, P6, R156, R10.reuse, 0x2 ;  /* 0x0000000a9c089211 */ /* 0x081fe400078c10ff */
[CC--:B------:R-:W-:Y:S01]  /*85c0*/  @!P0 LEA R18, P3, R155.reuse, R10.reuse, 0x2 ;  /* 0x0000000a9b128211 */ /* 0x0c0fe200078610ff */
[----:B------:R3:W-:Y:S01]  /*85d0*/  @!P2 ST.E.64 desc[UR36][R16.64], R48 ;  /* 0x000000301000a985 */ /* 0x0007e2000c101b24 */
[----:B------:R-:W-:Y:S02]  /*85e0*/  @!P4 LEA R20, P5, R154, R10, 0x2 ;  /* 0x0000000a9a14c211 */ /* 0x000fe400078a10ff */
[-C--:B------:R-:W-:Y:S02]  /*85f0*/  @!P1 LEA.HI.X R9, R156, R11.reuse, R25, 0x2, P6 ;  /* 0x0000000b9c099211 */ /* 0x080fe400030f1419 */
[----:B------:R-:W-:-:S02]  /*8600*/  @!P0 LEA.HI.X R19, R155, R11, R24, 0x2, P3 ;  /* 0x0000000b9b138211 */ /* 0x000fc400018f1418 */
[----:B------:R-:W-:Y:S01]  /*8610*/  @!P4 LEA.HI.X R21, R154, R11, R23, 0x2, P5 ;  /* 0x0000000b9a15c211 */ /* 0x000fe200028f1417 */
[----:B------:R3:W-:Y:S04]  /*8620*/  @!P1 ST.E.64 desc[UR36][R8.64], R50 ;  /* 0x0000003208009985 */ /* 0x0007e8000c101b24 */
[----:B------:R3:W-:Y:S01]  /*8630*/  @!P0 ST.E.64 desc[UR36][R18.64], R52 ;  /* 0x0000003412008985 */ /* 0x0007e2000c101b24 */
[----:B------:R-:W-:-:S03]  /*8640*/  ISETP.GE.AND P0, PT, R153, UR4, PT ;  /* 0x0000000499007c0c */ /* 0x000fc6000bf06270 */
[----:B------:R3:W-:Y:S10]  /*8650*/  @!P4 ST.E.64 desc[UR36][R20.64], R54 ;  /* 0x000000361400c985 */ /* 0x0007f4000c101b24 */
[----:B------:R-:W-:Y:S05]  /*8660*/  @P0 BRA `(.L_x_237) ;  /* 0x0000000800880947 */ /* 0x000fea0003800000 */
[----:B---3--:R-:W-:-:S04]  /*8670*/  LEA R8, P0, R153, R10, 0x2 ;  /* 0x0000000a99087211 */ /* 0x008fc800078010ff */
[----:B------:R-:W-:-:S05]  /*8680*/  LEA.HI.X R9, R153, R11, R4, 0x2, P0 ;  /* 0x0000000b99097211 */ /* 0x000fca00000f1404 */
[----:B------:R4:W-:Y:S01]  /*8690*/  ST.E.64 desc[UR36][R8.64], R118 ;  /* 0x0000007608007985 */ /* 0x0009e2000c101b24 */
[----:B------:R-:W-:Y:S05]  /*86a0*/  BRA `(.L_x_237) ;  /* 0x0000000800787947 */ /* 0x000fea0003800000 */
.L_x_234:
[----:B------:R-:W3:Y:S01]  /*86b0*/  LDC.64 R10, c[0x0][0xc00] ;  /* 0x00030000ff0a7b82 */ /* 0x000ee20000000a00 */
[----:B------:R-:W-:Y:S01]  /*86c0*/  ULDC.64 UR4, c[0x0][0xc08] ;  /* 0x0003020000047ab9 */ /* 0x000fe20000000a00 */
[----:B------:R-:W-:Y:S02]  /*86d0*/  MOV R3, RZ ;  /* 0x000000ff00037202 */ /* 0x000fe40000000f00 */
[----:B------:R-:W-:-:S04]  /*86e0*/  ISETP.NE.U32.AND P0, PT, RZ, UR4, PT ;  /* 0x00000004ff007c0c */ /* 0x000fc8000bf05070 */
[----:B------:R-:W-:Y:S01]  /*86f0*/  ISETP.NE.AND.EX P1, PT, RZ, UR5, PT, P0 ;  /* 0x00000005ff007c0c */ /* 0x000fe2000bf25300 */
[----:B------:R-:W4:Y:S01]  /*8700*/  LDC.64 R8, c[0x0][0xc00] ;  /* 0x00030000ff087b82 */ /* 0x000f220000000a00 */
[----:B---3--:R-:W-:-:S04]  /*8710*/  ISETP.NE.U32.AND P0, PT, R10, RZ, PT ;  /* 0x000000ff0a00720c */ /* 0x008fc80003f05070 */
[----:B------:R-:W-:-:S07]  /*8720*/  ISETP.NE.AND.EX P0, PT, R11, RZ, PT, P0 ;  /* 0x000000ff0b00720c */ /* 0x000fce0003f05300 */
[----:B------:R-:W3:Y:S01]  /*8730*/  @P1 LDC.64 R10, c[0x0][0xc08] ;  /* 0x00030200ff0a1b82 */ /* 0x000ee20000000a00 */
[----:B------:R-:W-:Y:S01]  /*8740*/  ULDC UR4, c[0x0][0xa88] ;  /* 0x0002a20000047ab9 */ /* 0x000fe20000000800 */
[----:B----4-:R-:W-:-:S04]  /*8750*/  IMAD.WIDE R12, R17, 0x4, R8 ;  /* 0x00000004110c7825 */ /* 0x010fc800078e0208 */
[----:B------:R-:W-:Y:S01]  /*8760*/  IMAD.U32 R0, RZ, RZ, UR4 ;  /* 0x00000004ff007e24 */ /* 0x000fe2000f8e00ff */
[----:B------:R4:W5:Y:S01]  /*8770*/  @P0 LDG.E R3, desc[UR36][R12.64] ;  /* 0x000000240c030981 */ /* 0x000962000c1e1900 */
[----:B--2---:R-:W2:Y:S01]  /*8780*/  S2R R4, SR_TID.X ;  /* 0x0000000000047919 */ /* 0x004ea20000002100 */
[----:B---3--:R-:W-:-:S05]  /*8790*/  @P1 IMAD.WIDE R8, R17, 0x4, R10 ;  /* 0x0000000411081825 */ /* 0x008fca00078e020a */
[----:B------:R4:W5:Y:S01]  /*87a0*/  @P1 LDG.E R0, desc[UR36][R8.64] ;  /* 0x0000002408001981 */ /* 0x000962000c1e1900 */
[----:B------:R-:W-:-:S13]  /*87b0*/  ISETP.NE.AND P2, PT, R19, RZ, PT ;  /* 0x000000ff1300720c */ /* 0x000fda0003f45270 */
[----:B------:R-:W3:Y:S01]  /*87c0*/  @!P2 LDC R19, c[0x0][0xad4] ;  /* 0x0002b500ff13ab82 */ /* 0x000ee20000000800 */
[----:B--2---:R-:W-:-:S05]  /*87d0*/  VIADD R28, R4, 0xffffff80 ;  /* 0xffffff80041c7836 */ /* 0x004fca0000000000 */
[----:B------:R-:W-:Y:S02]  /*87e0*/  ISETP.GT.AND P3, PT, R28, 0xbf, PT ;  /* 0x000000bf1c00780c */ /* 0x000fe40003f64270 */
[----:B---3--:R-:W-:Y:S01]  /*87f0*/  ISETP.GT.AND P2, PT, R19, 0x1, PT ;  /* 0x000000011300780c */ /* 0x008fe20003f44270 */
[----:B----4-:R-:W-:-:S12]  /*8800*/  @P1 BRA `(.L_x_240) ;  /* 0x0000000000101947 */ /* 0x010fd80003800000 */
[----:B------:R-:W-:Y:S05]  /*8810*/  @!P0 BRA `(.L_x_240) ;  /* 0x00000000000c8947 */ /* 0x000fea0003800000 */
[----:B------:R-:W2:Y:S04]  /*8820*/  LDG.E R9, desc[UR36][R12.64] ;  /* 0x000000240c097981 */ /* 0x000ea8000c1e1900 */
[----:B-----5:R-:W2:Y:S02]  /*8830*/  LDG.E R0, desc[UR36][R12.64+0x4] ;  /* 0x000004240c007981 */ /* 0x020ea4000c1e1900 */
[----:B--2---:R-:W-:-:S07]  /*8840*/  IMAD.IADD R0, R0, 0x1, -R9 ;  /* 0x0000000100007824 */ /* 0x004fce00078e0a09 */
.L_x_240:
[----:B------:R-:W2:Y:S01]  /*8850*/  LDL.LU R8, [R1+0xc] ;  /* 0x00000c0001087983 */ /* 0x000ea20000300800 */
[----:B------:R-:W-:Y:S01]  /*8860*/  BSSY B1, `(.L_x_241) ;  /* 0x0000037000017945 */ /* 0x000fe20003800000 */
[----:B------:R-:W-:Y:S02]  /*8870*/  SEL R27, R17, RZ, !P0 ;  /* 0x000000ff111b7207 */ /* 0x000fe40004000000 */
[----:B-----5:R-:W-:Y:S02]  /*8880*/  SHF.R.S32.HI R24, RZ, 0x1f, R3 ;  /* 0x0000001fff187819 */ /* 0x020fe40000011403 */
[----:B--2---:R-:W-:Y:S01]  /*8890*/  SEL R26, R8, RZ, !P0 ;  /* 0x000000ff081a7207 */ /* 0x004fe20004000000 */
[----:B------:R-:W-:Y:S06]  /*88a0*/  @P3 BRA `(.L_x_242) ;  /* 0x0000000000c83947 */ /* 0x000fec0003800000 */
[----:B------:R-:W2:Y:S01]  /*88b0*/  LDC R33, c[0x0][0xbe8] ;  /* 0x0002fa00ff217b82 */ /* 0x000ea20000000800 */
[----:B------:R-:W-:-:S04]  /*88c0*/  IMAD R4, R23, 0xc0, R4 ;  /* 0x000000c017047824 */ /* 0x000fc800078e0204 */
[----:B------:R-:W-:Y:S02]  /*88d0*/  VIADD R29, R4, 0xffffff80 ;  /* 0xffffff80041d7836 */ /* 0x000fe40000000000 */
[----:B--2---:R-:W-:-:S05]  /*88e0*/  IMAD R8, R0, R33, RZ ;  /* 0x0000002100087224 */ /* 0x004fca00078e02ff */
[----:B------:R-:W-:-:S13]  /*88f0*/  ISETP.GE.AND P0, PT, R29, R8, PT ;  /* 0x000000081d00720c */ /* 0x000fda0003f06270 */
[----:B------:R-:W-:Y:S05]  /*8900*/  @P0 BRA `(.L_x_242) ;  /* 0x0000000000b00947 */ /* 0x000fea0003800000 */
[----:B------:R-:W2:Y:S01]  /*8910*/  LDL.LU R32, [R1+0x8] ;  /* 0x0000080001207983 */ /* 0x000ea20000300800 */
[----:B------:R-:W-:Y:S01]  /*8920*/  ISETP.NE.AND P1, PT, R33, 0x1, PT ;  /* 0x000000012100780c */ /* 0x000fe20003f25270 */
[----:B------:R-:W-:Y:S01]  /*8930*/  IMAD.MOV.U32 R20, RZ, RZ, 0x9b8 ;  /* 0x000009b8ff147424 */ /* 0x000fe200078e00ff */
[----:B------:R-:W-:Y:S01]  /*8940*/  ISETP.GT.AND P0, PT, R19, 0x1, PT ;  /* 0x000000011300780c */ /* 0x000fe20003f04270 */
[----:B------:R-:W3:Y:S01]  /*8950*/  LDC.64 R30, c[0x0][0xba8] ;  /* 0x0002ea00ff1e7b82 */ /* 0x000ee20000000a00 */
[----:B------:R-:W-:Y:S02]  /*8960*/  MOV R19, R29 ;  /* 0x0000001d00137202 */ /* 0x000fe40000000f00 */
[----:B------:R-:W-:-:S05]  /*8970*/  SEL R20, R20, 0x978, P0 ;  /* 0x0000097814147807 */ /* 0x000fca0000000000 */
[----:B------:R-:W4:Y:S08]  /*8980*/  LDC.64 R10, c[0x0][R20+0x220] ;  /* 0x00008800140a7b82 */ /* 0x000f300000000a00 */
[----:B------:R-:W5:Y:S08]  /*8990*/  @P1 LDC R4, c[0x0][0xbec] ;  /* 0x0002fb00ff041b82 */ /* 0x000f700000000800 */
[----:B------:R-:W3:Y:S08]  /*89a0*/  LDC.64 R8, c[0x0][R20+0x218] ;  /* 0x0000860014087b82 */ /* 0x000ef00000000a00 */
[----:B------:R-:W3:Y:S01]  /*89b0*/  @P1 LDC R25, c[0x0][0xbf0] ;  /* 0x0002fc00ff191b82 */ /* 0x000ee20000000800 */
[----:B----4-:R-:W-:-:S02]  /*89c0*/  IMAD R11, R11, R27, RZ ;  /* 0x0000001b0b0b7224 */ /* 0x010fc400078e02ff */
[----:B-1----:R-:W-:-:S05]  /*89d0*/  IMAD.WIDE.U32 R16, R10, R27, RZ ;  /* 0x0000001b0a107225 */ /* 0x002fca00078e00ff */
[----:B------:R-:W1:Y:S01]  /*89e0*/  LDC.64 R12, c[0x0][R20+0x228] ;  /* 0x00008a00140c7b82 */ /* 0x000e620000000a00 */
[----:B-----5:R-:W-:-:S07]  /*89f0*/  @P1 IMAD.HI.U32 R4, R29, R4, RZ ;  /* 0x000000041d041227 */ /* 0x020fce00078e00ff */
[----:B0-----:R-:W0:Y:S01]  /*8a00*/  LDC.64 R14, c[0x0][R20+0x210] ;  /* 0x00008400140e7b82 */ /* 0x001e220000000a00 */
[-C--:B---3--:R-:W-:Y:S02]  /*8a10*/  IMAD R21, R9, R18.reuse, RZ ;  /* 0x0000001209157224 */ /* 0x088fe400078e02ff */
[----:B------:R-:W-:-:S04]  /*8a20*/  IMAD.WIDE.U32 R8, R8, R18, RZ ;  /* 0x0000001208087225 */ /* 0x000fc800078e00ff */
[----:B------:R-:W-:Y:S01]  /*8a30*/  IMAD.IADD R21, R9, 0x1, R21 ;  /* 0x0000000109157824 */ /* 0x000fe200078e0215 */
[----:B------:R-:W-:Y:S01]  /*8a40*/  @P1 SHF.R.U32.HI R19, RZ, R25, R4 ;  /* 0x00000019ff131219 */ /* 0x000fe20000011604 */
[----:B------:R-:W-:Y:S01]  /*8a50*/  IMAD R25, R10, R26, R11 ;  /* 0x0000001a0a197224 */ /* 0x000fe200078e020b */
[----:B------:R-:W3:Y:S01]  /*8a60*/  @!P0 LDC R30, c[0x0][0xb50] ;  /* 0x0002d400ff1e8b82 */ /* 0x000ee20000000800 */
[----:B------:R-:W-:Y:S02]  /*8a70*/  IADD3 R4, P1, P3, R16, R8, R3 ;  /* 0x0000000810047210 */ /* 0x000fe40007b3e003 */
[----:B------:R-:W-:Y:S02]  /*8a80*/  IMAD.MOV R10, RZ, RZ, -R19 ;  /* 0x000000ffff0a7224 */ /* 0x000fe400078e0a13 */
[----:B------:R-:W-:-:S03]  /*8a90*/  IMAD.IADD R25, R17, 0x1, R25 ;  /* 0x0000000111197824 */ /* 0x000fc600078e0219 */
[----:B------:R-:W4:Y:S01]  /*8aa0*/  @!P0 LDC R31, c[0x0][0xb54] ;  /* 0x0002d500ff1f8b82 */ /* 0x000f220000000800 */
[----:B--2---:R-:W-:-:S05]  /*8ab0*/  SEL R11, R32, RZ, P0 ;  /* 0x000000ff200b7207 */ /* 0x004fca0000000000 */
[----:B-1----:R-:W-:-:S04]  /*8ac0*/  IMAD.WIDE.U32 R8, R12, R11, RZ ;  /* 0x0000000b0c087225 */ /* 0x002fc800078e00ff */
[----:B------:R-:W-:Y:S02]  /*8ad0*/  IMAD R13, R13, R11, RZ ;  /* 0x0000000b0d0d7224 */ /* 0x000fe400078e02ff */
[----:B------:R-:W-:Y:S01]  /*8ae0*/  IMAD R11, R33, R10, R29 ;  /* 0x0000000a210b7224 */ /* 0x000fe200078e021d */
[----:B------:R-:W-:Y:S01]  /*8af0*/  IADD3.X R10, R25, R21, R24, P1, P3 ;  /* 0x00000015190a7210 */ /* 0x000fe20000fe6418 */
[----:B------:R-:W-:Y:S01]  /*8b00*/  IMAD.IADD R13, R9, 0x1, R13 ;  /* 0x00000001090d7824 */ /* 0x000fe200078e020d */
[----:B------:R-:W-:Y:S01]  /*8b10*/  IADD3 R8, P0, P1, R19, R4, R8 ;  /* 0x0000000413087210 */ /* 0x000fe2000791e008 */
[----:B0-----:R-:W-:Y:S01]  /*8b20*/  IMAD R4, R15, R11, RZ ;  /* 0x0000000b0f047224 */ /* 0x001fe200078e02ff */
[----:B------:R-:W-:-:S04]  /*8b30*/  SHF.R.S32.HI R19, RZ, 0x1f, R19 ;  /* 0x0000001fff137819 */ /* 0x000fc80000011413 */
[----:B------:R-:W-:Y:S02]  /*8b40*/  IADD3.X R9, R19, R10, R13, P0, P1 ;  /* 0x0000000a13097210 */ /* 0x000fe400007e240d */
[----:B------:R-:W-:Y:S01]  /*8b50*/  SHF.R.S32.HI R13, RZ, 0x1f, R11 ;  /* 0x0000001fff0d7819 */ /* 0x000fe2000001140b */
[----:B------:R-:W-:-:S04]  /*8b60*/  IMAD.WIDE.U32 R8, R14, R11, R8 ;  /* 0x0000000b0e087225 */ /* 0x000fc800078e0008 */
[----:B------:R-:W-:Y:S01]  /*8b70*/  IMAD R13, R14, R13, R4 ;  /* 0x0000000d0e0d7224 */ /* 0x000fe200078e0204 */
[----:B---3--:R-:W-:-:S03]  /*8b80*/  LEA R10, P0, R8, R30, 0x2 ;  /* 0x0000001e080a7211 */ /* 0x008fc600078010ff */
[----:B------:R-:W-:Y:S01]  /*8b90*/  IMAD.IADD R4, R9, 0x1, R13 ;  /* 0x0000000109047824 */ /* 0x000fe200078e020d */
[----:B------:R-:W-:-:S04]  /*8ba0*/  MOV R9, 0xff800000 ;  /* 0xff80000000097802 */ /* 0x000fc80000000f00 */
[----:B----4-:R-:W-:-:S05]  /*8bb0*/  LEA.HI.X R11, R8, R31, R4, 0x2, P0 ;  /* 0x0000001f080b7211 */ /* 0x010fca00000f1404 */
[----:B------:R2:W-:Y:S02]  /*8bc0*/  STG.E desc[UR36][R10.64], R9 ;  /* 0x000000090a007986 */ /* 0x0005e4000c101924 */
.L_x_242:
[----:B------:R-:W-:Y:S05]  /*8bd0*/  BSYNC B1 ;  /* 0x0000000000017941 */ /* 0x000fea0003800000 */
.L_x_241:
[----:B------:R-:W-:Y:S05]  /*8be0*/  @P2 BRA `(.L_x_237) ;  /* 0x0000000400282947 */ /* 0x000fea0003800000 */
[----:B------:R-:W3:Y:S01]  /*8bf0*/  LDC R15, c[0x0][0xbe8] ;  /* 0x0002fa00ff0f7b82 */ /* 0x000ee20000000800 */
[----:B-1----:R-:W-:Y:S01]  /*8c00*/  SHF.R.S32.HI R16, RZ, 0x1f, R28 ;  /* 0x0000001fff107819 */ /* 0x002fe2000001141c */
[----:B------:R-:W-:Y:S01]  /*8c10*/  ULDC.64 UR4, c[0x0][0xaa0] ;  /* 0x0002a80000047ab9 */ /* 0x000fe20000000a00 */
[----:B------:R-:W-:Y:S01]  /*8c20*/  ULDC.64 UR6, c[0x0][0xaf0] ;  /* 0x0002bc0000067ab9 */ /* 0x000fe20000000a00 */
[----:B------:R-:W-:Y:S01]  /*8c30*/  IMAD R4, R24, UR4, RZ ;  /* 0x0000000418047c24 */ /* 0x000fe2000f8e02ff */
[----:B------:R-:W-:Y:S01]  /*8c40*/  LEA.HI R16, R16, R28, RZ, 0x3 ;  /* 0x0000001c10107211 */ /* 0x000fe200078f18ff */
[----:B--2---:R-:W-:-:S03]  /*8c50*/  IMAD.WIDE.U32 R8, R3, UR4, RZ ;  /* 0x0000000403087c25 */ /* 0x004fc6000f8e00ff */
[----:B------:R-:W-:Y:S01]  /*8c60*/  SHF.R.S32.HI R16, RZ, 0x3, R16 ;  /* 0x00000003ff107819 */ /* 0x000fe20000011410 */
[----:B------:R-:W-:Y:S01]  /*8c70*/  IMAD R11, R3, UR5, R4 ;  /* 0x00000005030b7c24 */ /* 0x000fe2000f8e0204 */
[----:B------:R-:W-:Y:S01]  /*8c80*/  ULDC.64 UR4, c[0x0][0xae8] ;  /* 0x0002ba0000047ab9 */ /* 0x000fe20000000a00 */
[----:B------:R-:W-:Y:S02]  /*8c90*/  IMAD R10, R26, UR6, RZ ;  /* 0x000000061a0a7c24 */ /* 0x000fe4000f8e02ff */
[----:B------:R-:W-:Y:S02]  /*8ca0*/  IMAD R4, R22, 0x30, R16 ;  /* 0x0000003016047824 */ /* 0x000fe400078e0210 */
[----:B------:R-:W-:Y:S02]  /*8cb0*/  IMAD.IADD R9, R9, 0x1, R11 ;  /* 0x0000000109097824 */ /* 0x000fe400078e020b */
[----:B------:R-:W-:Y:S02]  /*8cc0*/  IMAD R12, R23, 0xc0, R4 ;  /* 0x000000c0170c7824 */ /* 0x000fe400078e0204 */
[----:B------:R-:W-:Y:S01]  /*8cd0*/  IMAD.WIDE.U32 R8, R18, UR4, R8 ;  /* 0x0000000412087c25 */ /* 0x000fe2000f8e0008 */
[----:B---3--:R-:W-:-:S03]  /*8ce0*/  ISETP.NE.AND P0, PT, R15, 0x1, PT ;  /* 0x000000010f00780c */ /* 0x008fc60003f05270 */
[----:B------:R-:W-:Y:S02]  /*8cf0*/  IMAD.MOV.U32 R3, RZ, RZ, R12 ;  /* 0x000000ffff037224 */ /* 0x000fe400078e000c */
[----:B------:R-:W-:Y:S01]  /*8d00*/  IMAD R9, R18, UR5, R9 ;  /* 0x0000000512097c24 */ /* 0x000fe2000f8e0209 */
[----:B------:R-:W-:Y:S01]  /*8d10*/  ULDC.64 UR4, c[0x0][0xae0] ;  /* 0x0002b80000047ab9 */ /* 0x000fe20000000a00 */
[----:B------:R-:W-:-:S06]  /*8d20*/  IMAD.WIDE.U32 R8, R27, UR6, R8 ;  /* 0x000000061b087c25 */ /* 0x000fcc000f8e0008 */
[----:B------:R-:W1:Y:S08]  /*8d30*/  @P0 LDC R13, c[0x0][0xbec] ;  /* 0x0002fb00ff0d0b82 */ /* 0x000e700000000800 */
[----:B------:R-:W2:Y:S01]  /*8d40*/  @P0 LDC R17, c[0x0][0xbf0] ;  /* 0x0002fc00ff110b82 */ /* 0x000ea20000000800 */
[----:B-1----:R-:W-:-:S04]  /*8d50*/  @P0 IMAD.HI.U32 R4, R12, R13, RZ ;  /* 0x0000000d0c040227 */ /* 0x002fc800078e00ff */
[----:B------:R-:W-:Y:S02]  /*8d60*/  IMAD R13, R27, UR7, R10 ;  /* 0x000000071b0d7c24 */ /* 0x000fe4000f8e020a */
[----:B------:R-:W-:Y:S01]  /*8d70*/  IMAD R27, R0, R15, RZ ;  /* 0x0000000f001b7224 */ /* 0x000fe200078e02ff */
[----:B--2---:R-:W-:Y:S01]  /*8d80*/  @P0 SHF.R.U32.HI R3, RZ, R17, R4 ;  /* 0x00000011ff030219 */ /* 0x004fe20000011604 */
[----:B------:R-:W-:-:S03]  /*8d90*/  IMAD.IADD R9, R9, 0x1, R13 ;  /* 0x0000000109097824 */ /* 0x000fc600078e020d */
[--C-:B------:R-:W-:Y:S01]  /*8da0*/  SHF.R.S32.HI R4, RZ, 0x1f, R3.reuse ;  /* 0x0000001fff047819 */ /* 0x100fe20000011403 */
[----:B------:R-:W-:Y:S02]  /*8db0*/  IMAD.MOV R11, RZ, RZ, -R3 ;  /* 0x000000ffff0b7224 */ /* 0x000fe400078e0a03 */
[----:B------:R-:W-:-:S04]  /*8dc0*/  IMAD.WIDE.U32 R8, R3, UR4, R8 ;  /* 0x0000000403087c25 */ /* 0x000fc8000f8e0008 */
[----:B------:R-:W-:Y:S02]  /*8dd0*/  IMAD R11, R15, R11, R12 ;  /* 0x0000000b0f0b7224 */ /* 0x000fe400078e020c */
[----:B------:R-:W-:-:S04]  /*8de0*/  IMAD R4, R4, UR4, RZ ;  /* 0x0000000404047c24 */ /* 0x000fc8000f8e02ff */
[----:B------:R-:W-:Y:S01]  /*8df0*/  IMAD R13, R3, UR5, R4 ;  /* 0x00000005030d7c24 */ /* 0x000fe2000f8e0204 */
[----:B------:R-:W-:Y:S01]  /*8e00*/  SHF.R.S32.HI R4, RZ, 0x1f, R11 ;  /* 0x0000001fff047819 */ /* 0x000fe2000001140b */
[----:B------:R-:W-:Y:S02]  /*8e10*/  ULDC.64 UR4, c[0x0][0xad8] ;  /* 0x0002b60000047ab9 */ /* 0x000fe40000000a00 */
[----:B------:R-:W-:Y:S02]  /*8e20*/  IMAD.IADD R9, R9, 0x1, R13 ;  /* 0x0000000109097824 */ /* 0x000fe400078e020d */
[----:B------:R-:W-:Y:S02]  /*8e30*/  IMAD R4, R4, UR4, RZ ;  /* 0x0000000404047c24 */ /* 0x000fe4000f8e02ff */
[----:B------:R-:W-:-:S04]  /*8e40*/  IMAD.WIDE.U32 R8, R11, UR4, R8 ;  /* 0x000000040b087c25 */ /* 0x000fc8000f8e0008 */
[----:B------:R-:W-:Y:S01]  /*8e50*/  IMAD R3, R11, UR5, R4 ;  /* 0x000000050b037c24 */ /* 0x000fe2000f8e0204 */
[----:B------:R-:W-:Y:S01]  /*8e60*/  ULDC.64 UR4, c[0x0][0xa80] ;  /* 0x0002a00000047ab9 */ /* 0x000fe20000000a00 */
[----:B------:R-:W-:Y:S01]  /*8e70*/  IMAD R4, R23, 0xc0, R16 ;  /* 0x000000c017047824 */ /* 0x000fe200078e0210 */
[----:B------:R-:W-:Y:S02]  /*8e80*/  SHF.R.S32.HI R16, RZ, 0x1f, R152 ;  /* 0x0000001fff107819 */ /* 0x000fe40000011498 */
[----:B------:R-:W-:Y:S01]  /*8e90*/  IADD3 R3, R9, R3, RZ ;  /* 0x0000000309037210 */ /* 0x000fe20007ffe0ff */
[----:B------:R-:W-:Y:S01]  /*8ea0*/  VIADD R0, R4, 0x30 ;  /* 0x0000003004007836 */ /* 0x000fe20000000000 */
[----:B------:R-:W-:Y:S01]  /*8eb0*/  LEA R9, P0, R8, UR4, 0x1 ;  /* 0x0000000408097c11 */ /* 0x000fe2000f8008ff */
[----:B------:R-:W-:-:S03]  /*8ec0*/  ULDC UR4, c[0x0][0xac8] ;  /* 0x0002b20000047ab9 */ /* 0x000fc60000000800 */
[----:B0-----:R-:W-:Y:S01]  /*8ed0*/  LEA.HI.X R14, R8, UR5, R3, 0x1, P0 ;  /* 0x00000005080e7c11 */ /* 0x001fe200080f0c03 */
[----:B------:R-:W0:Y:S01]  /*8ee0*/  SHFL.IDX PT, R13, R9, RZ, 0x181f ;  /* 0x00181fff090d7589 */ /* 0x000e2200000e0000 */
[----:B------:R-:W-:Y:S01]  /*8ef0*/  ISETP.GE.AND P0, PT, R152, UR4, PT ;  /* 0x0000000498007c0c */ /* 0x000fe2000bf06270 */
[C---:B------:R-:W-:Y:S02]  /*8f00*/  VIADD R3, R4.reuse, 0x60 ;  /* 0x0000006004037836 */ /* 0x040fe40000000000 */
[----:B------:R-:W1:Y:S01]  /*8f10*/  SHFL.IDX PT, R17, R9, 0x1, 0x181f ;  /* 0x00381f0009117f89 */ /* 0x000e6200000e0000 */
[CC--:B------:R-:W-:Y:S01]  /*8f20*/  ISETP.GE.OR P3, PT, R4.reuse, R27.reuse, P0 ;  /* 0x0000001b0400720c */ /* 0x0c0fe20000766670 */
[----:B------:R-:W-:Y:S01]  /*8f30*/  VIADD R4, R4, 0x90 ;  /* 0x0000009004047836 */ /* 0x000fe20000000000 */
[-C--:B------:R-:W-:Y:S01]  /*8f40*/  ISETP.GE.OR P2, PT, R0, R27.reuse, P0 ;  /* 0x0000001b0000720c */ /* 0x080fe20000746670 */
[----:B------:R-:W2:Y:S01]  /*8f50*/  SHFL.IDX PT, R21, R9, 0x2, 0x181f ;  /* 0x00581f0009157f89 */ /* 0x000ea200000e0000 */
[----:B------:R-:W-:-:S02]  /*8f60*/  ISETP.GE.OR P1, PT, R3, R27, P0 ;  /* 0x0000001b0300720c */ /* 0x000fc40000726670 */
[----:B------:R-:W-:Y:S01]  /*8f70*/  ISETP.GE.OR P0, PT, R4, R27, P0 ;  /* 0x0000001b0400720c */ /* 0x000fe20000706670 */
[----:B------:R-:W3:Y:S04]  /*8f80*/  SHFL.IDX PT, R11, R14, RZ, 0x181f ;  /* 0x00181fff0e0b7589 */ /* 0x000ee800000e0000 */
[----:B------:R3:W4:Y:S04]  /*8f90*/  SHFL.IDX PT, R25, R9, 0x3, 0x181f ;  /* 0x00781f0009197f89 */ /* 0x00072800000e0000 */
[----:B------:R-:W5:Y:S04]  /*8fa0*/  SHFL.IDX PT, R15, R14, 0x1, 0x181f ;  /* 0x00381f000e0f7f89 */ /* 0x000f6800000e0000 */
[----:B------:R-:W5:Y:S01]  /*8fb0*/  SHFL.IDX PT, R19, R14, 0x2, 0x181f ;  /* 0x00581f000e137f89 */ /* 0x000f6200000e0000 */
[----:B0-----:R-:W-:-:S03]  /*8fc0*/  @!P3 LEA R8, P6, R152, R13, 0x1 ;  /* 0x0000000d9808b211 */ /* 0x001fc600078c08ff */
[----:B------:R4:W0:Y:S01]  /*8fd0*/  SHFL.IDX PT, R23, R14, 0x3, 0x181f ;  /* 0x00781f000e177f89 */ /* 0x00082200000e0000 */
[C---:B-1----:R-:W-:Y:S02]  /*8fe0*/  @!P2 LEA R10, P5, R152.reuse, R17, 0x1 ;  /* 0x00000011980aa211 */ /* 0x042fe400078a08ff */
[C---:B--2---:R-:W-:Y:S02]  /*8ff0*/  @!P1 LEA R12, P4, R152.reuse, R21, 0x1 ;  /* 0x00000015980c9211 */ /* 0x044fe400078808ff */
[C---:B---3--:R-:W-:Y:S02]  /*9000*/  @!P3 LEA.HI.X R9, R152.reuse, R11, R16, 0x1, P6 ;  /* 0x0000000b9809b211 */ /* 0x048fe400030f0c10 */
[----:B----4-:R-:W-:-:S03]  /*9010*/  @!P0 LEA R14, P6, R152, R25, 0x1 ;  /* 0x00000019980e8211 */ /* 0x010fc600078c08ff */
[----:B------:R1:W-:Y:S01]  /*9020*/  @!P3 ST.E.128 desc[UR36][R8.64], RZ ;  /* 0x000000ff0800b985 */ /* 0x0003e2000c101d24 */
[C-C-:B-----5:R-:W-:Y:S02]  /*9030*/  @!P2 LEA.HI.X R11, R152.reuse, R15, R16.reuse, 0x1, P5 ;  /* 0x0000000f980ba211 */ /* 0x160fe400028f0c10 */
[----:B------:R-:W-:-:S03]  /*9040*/  @!P1 LEA.HI.X R13, R152, R19, R16, 0x1, P4 ;  /* 0x00000013980d9211 */ /* 0x000fc600020f0c10 */
[----:B------:R1:W-:Y:S01]  /*9050*/  @!P2 ST.E.128 desc[UR36][R10.64], RZ ;  /* 0x000000ff0a00a985 */ /* 0x0003e2000c101d24 */
[----:B0-----:R-:W-:-:S03]  /*9060*/  @!P0 LEA.HI.X R15, R152, R23, R16, 0x1, P6 ;  /* 0x00000017980f8211 */ /* 0x001fc600030f0c10 */
[----:B------:R1:W-:Y:S04]  /*9070*/  @!P1 ST.E.128 desc[UR36][R12.64], RZ ;  /* 0x000000ff0c009985 */ /* 0x0003e8000c101d24 */
[----:B------:R1:W-:Y:S02]  /*9080*/  @!P0 ST.E.128 desc[UR36][R14.64], RZ ;  /* 0x000000ff0e008985 */ /* 0x0003e4000c101d24 */
.L_x_237:
[----:B------:R-:W-:Y:S05]  /*9090*/  BSYNC B0 ;  /* 0x0000000000007941 */ /* 0x000fea0003800000 */
.L_x_233:
[----:B------:R-:W-:Y:S02]  /*90a0*/  ULDC UR4, c[0x0][0xc3c] ;  /* 0x00030f0000047ab9 */ /* 0x000fe40000000800 */
[----:B------:R-:W-:-:S13]  /*90b0*/  ISETP.GE.AND P0, PT, R7, UR4, PT ;  /* 0x0000000407007c0c */ /* 0x000fda000bf06270 */
[----:B------:R-:W-:Y:S05]  /*90c0*/  @!P0 BRA `(.L_x_243) ;  /* 0xffffff7c00708947 */ /* 0x000fea000383ffff */
[----:B------:R-:W-:Y:S05]  /*90d0*/  EXIT ;  /* 0x000000000000794d */ /* 0x000fea0003800000 */
.L_x_204:
[----:B------:R-:W-:-:S08]  /*90e0*/  NOP ;  /* 0x0000000000007918 */ /* 0x000fd00000000000 */
[----:B------:R-:W0:-:S00]  /*90f0*/  USETMAXREG.DEALLOC.CTAPOOL 0x20 ;  /* 0x00000020000079c8 */ /* 0x000e0000080e0500 */
[----:B0-----:R-:W2:Y:S01]  /*9100*/  LDL.LU R2, [R1+0x4] ;  /* 0x0000040001027983 */ /* 0x001ea20000300800 */
[----:B------:R-:W-:-:S06]  /*9110*/  LOP3.LUT R0, R0, 0x3, RZ, 0xc0, !PT ;  /* 0x0000000300007812 */ /* 0x000fcc00078ec0ff */
[----:B------:R-:W0:Y:S02]  /*9120*/  SHFL.IDX PT, R0, R0, RZ, 0x1f ;  /* 0x00001fff00007589 */ /* 0x000e2400000e0000 */
[----:B0-----:R-:W-:Y:S01]  /*9130*/  ISETP.NE.AND P0, PT, R0, RZ, PT ;  /* 0x000000ff0000720c */ /* 0x001fe20003f05270 */
[----:B------:R-:W-:Y:S01]  /*9140*/  IMAD.MOV.U32 R0, RZ, RZ, RZ ;  /* 0x000000ffff007224 */ /* 0x000fe200078e00ff */
[----:B--2---:R-:W-:-:S11]  /*9150*/  LOP3.LUT R2, R2, 0xffffffef, RZ, 0xc0, !PT ;  /* 0xffffffef02027812 */ /* 0x004fd600078ec0ff */
[----:B------:R-:W-:-:S05]  /*9160*/  @P0 LOP3.LUT R2, R2, 0x10, RZ, 0xfc, !PT ;  /* 0x0000001002020812 */ /* 0x000fca00078efcff */
[----:B------:R0:W-:Y:S01]  /*9170*/  STL [R1+0x4], R2 ;  /* 0x0000040201007387 */ /* 0x0001e20000100800 */
[----:B------:R-:W-:Y:S05]  /*9180*/  @!P0 BRA `(.L_x_244) ;  /* 0x00000000001c8947 */ /* 0x000fea0003800000 */
[----:B------:R-:W1:Y:S08]  /*9190*/  S2UR UR5, SR_CgaCtaId ;  /* 0x00000000000579c3 */ /* 0x000e700000008800 */
[----:B------:R-:W-:Y:S06]  /*91a0*/  BAR.SYNC.DEFER_BLOCKING 0x5, 0x200 ;  /* 0x0148000000007b1d */ /* 0x000fec0000010000 */
[----:B------:R-:W-:-:S02]  /*91b0*/  UMOV UR4, 0x400 ;  /* 0x0000040000047882 */ /* 0x000fc40000000000 */
[----:B-1----:R-:W-:-:S09]  /*91c0*/  ULEA UR4, UR5, UR4, 0x18 ;  /* 0x0000000405047291 */ /* 0x002fd2000f8ec03f */
[----:B------:R-:W1:Y:S01]  /*91d0*/  LDS.128 R16, [UR4+0x168d0] ;  /* 0x0168d004ff107984 */ /* 0x000e620008000c00 */
[----:B------:R-:W-:Y:S06]  /*91e0*/  BAR.ARV 0x4, 0x200 ;  /* 0x0108000000007b1d */ /* 0x000fec0000002000 */
[----:B------:R-:W-:Y:S05]  /*91f0*/  BRA `(.L_x_245) ;  /* 0x0000000800907947 */ /* 0x000fea0003800000 */
.L_x_244:
[----:B0-----:R-:W0:Y:S01]  /*9200*/  S2R R2, SR_TID.X ;  /* 0x0000000000027919 */ /* 0x001e220000002100 */
[----:B------:R-:W-:Y:S01]  /*9210*/  ULDC UR4, c[0x0][0xc3c] ;  /* 0x00030f0000047ab9 */ /* 0x000fe20000000800 */
[----:B------:R-:W-:Y:S01]  /*9220*/  IMAD.MOV.U32 R9, RZ, RZ, RZ ;  /* 0x000000ffff097224 */ /* 0x000fe200078e00ff */
[----:B------:R-:W1:Y:S01]  /*9230*/  S2UR UR6, SR_CTAID.X ;  /* 0x00000000000679c3 */ /* 0x000e620000002500 */
[----:B------:R-:W-:Y:S01]  /*9240*/  ULDC UR5, c[0x0][0xc38] ;  /* 0x00030e0000057ab9 */ /* 0x000fe20000000800 */
[----:B0-----:R-:W-:-:S04]  /*9250*/  LOP3.LUT R7, R2, 0x1f, RZ, 0xc0, !PT ;  /* 0x0000001f02077812 */ /* 0x001fc800078ec0ff */
[----:B------:R-:W-:-:S04]  /*9260*/  ISETP.NE.AND P0, PT, R7, 0x1f, PT ;  /* 0x0000001f0700780c */ /* 0x000fc80003f05270 */
[----:B------:R-:W-:-:S13]  /*9270*/  ISETP.GE.OR P1, PT, R7, UR4, !P0 ;  /* 0x0000000407007c0c */ /* 0x000fda000c726670 */
[----:B------:R-:W0:Y:S08]  /*9280*/  @!P1 LDC.64 R4, c[0x0][0xc80] ;  /* 0x00032000ff049b82 */ /* 0x000e300000000a00 */
[----:B------:R-:W2:Y:S01]  /*9290*/  @!P1 LDC.64 R2, c[0x0][0xc78] ;  /* 0x00031e00ff029b82 */ /* 0x000ea20000000a00 */
[----:B0-----:R-:W-:-:S05]  /*92a0*/  @!P1 IMAD.WIDE.U32 R4, R7, 0x4, R4 ;  /* 0x0000000407049825 */ /* 0x001fca00078e0004 */
[----:B------:R-:W3:Y:S01]  /*92b0*/  @!P1 LDG.E R0, desc[UR36][R4.64] ;  /* 0x0000002404009981 */ /* 0x000ee2000c1e1900 */
[----:B--2---:R-:W-:-:S05]  /*92c0*/  @!P1 IMAD.WIDE.U32 R2, R7, 0x4, R2 ;  /* 0x0000000407029825 */ /* 0x004fca00078e0002 */
[----:B------:R-:W3:Y:S01]  /*92d0*/  @!P1 LDG.E R9, desc[UR36][R2.64] ;  /* 0x0000002402099981 */ /* 0x000ee2000c1e1900 */
[C---:B------:R-:W-:Y:S02]  /*92e0*/  ISETP.NE.AND P1, PT, R7.reuse, RZ, PT ;  /* 0x000000ff0700720c */ /* 0x040fe40003f25270 */
[C---:B------:R-:W-:Y:S02]  /*92f0*/  ISETP.GE.U32.AND P2, PT, R7.reuse, 0x2, PT ;  /* 0x000000020700780c */ /* 0x040fe40003f46070 */
[C---:B------:R-:W-:Y:S02]  /*9300*/  ISETP.GE.U32.AND P3, PT, R7.reuse, 0x4, PT ;  /* 0x000000040700780c */ /* 0x040fe40003f66070 */
[C---:B------:R-:W-:Y:S02]  /*9310*/  ISETP.GE.U32.AND P4, PT, R7.reuse, 0x8, PT ;  /* 0x000000080700780c */ /* 0x040fe40003f86070 */
[----:B------:R-:W-:Y:S01]  /*9320*/  ISETP.GE.U32.AND P5, PT, R7, 0x10, PT ;  /* 0x000000100700780c */ /* 0x000fe20003fa6070 */
[----:B------:R-:W-:Y:S01]  /*9330*/  UMOV UR4, URZ ;  /* 0x0000003f00047c82 */ /* 0x000fe20008000000 */
[----:B---3--:R-:W-:-:S05]  /*9340*/  IMAD R6, R0, R9, RZ ;  /* 0x0000000900067224 */ /* 0x008fca00078e02ff */
[----:B------:R-:W0:Y:S02]  /*9350*/  SHFL.UP PT, R8, R6, 0x1, RZ ;  /* 0x0420000006087989 */ /* 0x000e2400000e00ff */
[----:B0-----:R-:W-:-:S04]  /*9360*/  SEL R11, R8, RZ, P1 ;  /* 0x000000ff080b7207 */ /* 0x001fc80000800000 */
[----:B------:R-:W-:-:S05]  /*9370*/  IADD3 R11, R6, R11, RZ ;  /* 0x0000000b060b7210 */ /* 0x000fca0007ffe0ff */
[----:B------:R-:W0:Y:S02]  /*9380*/  SHFL.UP PT, R8, R11, 0x2, RZ ;  /* 0x044000000b087989 */ /* 0x000e2400000e00ff */
[----:B0-----:R-:W-:-:S05]  /*9390*/  SEL R8, R8, RZ, P2 ;  /* 0x000000ff08087207 */ /* 0x001fca0001000000 */
[----:B------:R-:W-:-:S05]  /*93a0*/  IMAD.IADD R8, R11, 0x1, R8 ;  /* 0x000000010b087824 */ /* 0x000fca00078e0208 */
        /* <DEDUP_REMOVED lines=9> */
[----:B------:R-:W0:Y:S02]  /*9440*/  SHFL.IDX PT, R6, R2, 0x1f, 0x1f ;  /* 0x03e01f0002067f89 */ /* 0x000e2400000e0000 */
[----:B0-----:R-:W-:-:S05]  /*9450*/  IMAD R6, R6, UR5, RZ ;  /* 0x0000000506067c24 */ /* 0x001fca000f8e02ff */
[----:B-1----:R-:W-:Y:S01]  /*9460*/  ISETP.GT.AND P6, PT, R6, UR6, PT ;  /* 0x0000000606007c0c */ /* 0x002fe2000bfc4270 */
[----:B------:R-:W-:-:S12]  /*9470*/  IMAD.MOV.U32 R3, RZ, RZ, R6 ;  /* 0x000000ffff037224 */ /* 0x000fd800078e0006 */
[----:B------:R-:W-:Y:S05]  /*9480*/  @P6 BRA `(.L_x_246) ;  /* 0x0000000000986947 */ /* 0x000fea0003800000 */
[----:B------:R-:W-:Y:S01]  /*9490*/  MOV R6, R3 ;  /* 0x0000000300067202 */ /* 0x000fe20000000f00 */
[----:B------:R-:W-:Y:S01]  /*94a0*/  UMOV UR4, URZ ;  /* 0x0000003f00047c82 */ /* 0x000fe20008000000 */
[----:B------:R-:W-:-:S05]  /*94b0*/  ULDC UR5, c[0x0][0xc38] ;  /* 0x00030e0000057ab9 */ /* 0x000fca0000000800 */
.L_x_248:
[----:B------:R-:W0:Y:S01]  /*94c0*/  LDC R0, c[0x0][0xc3c] ;  /* 0x00030f00ff007b82 */ /* 0x000e220000000800 */
[----:B------:R-:W-:-:S06]  /*94d0*/  UIADD3 UR4, UR4, 0x1f, URZ ;  /* 0x0000001f04047890 */ /* 0x000fcc000fffe03f */
[----:B0-----:R-:W-:-:S13]  /*94e0*/  ISETP.LE.AND P6, PT, R0, UR4, PT ;  /* 0x0000000400007c0c */ /* 0x001fda000bfc3270 */
[----:B------:R-:W-:Y:S05]  /*94f0*/  @P6 BRA `(.L_x_247) ;  /* 0x0000000400a46947 */ /* 0x000fea0003800000 */
[----:B------:R-:W-:-:S05]  /*9500*/  VIADD R9, R7, UR4 ;  /* 0x0000000407097c36 */ /* 0x000fca0008000000 */
[----:B------:R-:W-:Y:S01]  /*9510*/  ISETP.GE.OR P6, PT, R9, R0, !P0 ;  /* 0x000000000900720c */ /* 0x000fe200047c6670 */
[----:B------:R-:W-:-:S12]  /*9520*/  IMAD.MOV.U32 R0, RZ, RZ, RZ ;  /* 0x000000ffff007224 */ /* 0x000fd800078e00ff */
[----:B------:R-:W0:Y:S08]  /*9530*/  @!P6 LDC.64 R4, c[0x0][0xc80] ;  /* 0x00032000ff04eb82 */ /* 0x000e300000000a00 */
[----:B------:R-:W1:Y:S01]  /*9540*/  @!P6 LDC.64 R2, c[0x0][0xc78] ;  /* 0x00031e00ff02eb82 */ /* 0x000e620000000a00 */
[----:B0-----:R-:W-:-:S05]  /*9550*/  @!P6 IMAD.WIDE R4, R9, 0x4, R4 ;  /* 0x000000040904e825 */ /* 0x001fca00078e0204 */
[----:B------:R-:W2:Y:S01]  /*9560*/  @!P6 LDG.E R0, desc[UR36][R4.64] ;  /* 0x000000240400e981 */ /* 0x000ea2000c1e1900 */
[----:B-1----:R-:W-:-:S04]  /*9570*/  @!P6 IMAD.WIDE R2, R9, 0x4, R2 ;  /* 0x000000040902e825 */ /* 0x002fc800078e0202 */
[----:B------:R-:W-:-:S06]  /*9580*/  IMAD.MOV.U32 R9, RZ, RZ, RZ ;  /* 0x000000ffff097224 */ /* 0x000fcc00078e00ff */
[----:B------:R-:W2:Y:S02]  /*9590*/  @!P6 LDG.E R9, desc[UR36][R2.64] ;  /* 0x000000240209e981 */ /* 0x000ea4000c1e1900 */
[----:B--2---:R-:W-:-:S05]  /*95a0*/  IMAD R13, R0, R9, RZ ;  /* 0x00000009000d7224 */ /* 0x004fca00078e02ff */
[----:B------:R-:W0:Y:S02]  /*95b0*/  SHFL.UP PT, R8, R13, 0x1, RZ ;  /* 0x042000000d087989 */ /* 0x000e2400000e00ff */
[----:B0-----:R-:W-:-:S05]  /*95c0*/  SEL R8, R8, RZ, P1 ;  /* 0x000000ff08087207 */ /* 0x001fca0000800000 */
[----:B------:R-:W-:-:S05]  /*95d0*/  IMAD.IADD R8, R13, 0x1, R8 ;  /* 0x000000010d087824 */ /* 0x000fca00078e0208 */
[----:B------:R-:W0:Y:S02]  /*95e0*/  SHFL.UP PT, R10, R8, 0x2, RZ ;  /* 0x04400000080a7989 */ /* 0x000e2400000e00ff */
[----:B0-----:R-:W-:-:S05]  /*95f0*/  SEL R11, R10, RZ, P2 ;  /* 0x000000ff0a0b7207 */ /* 0x001fca0001000000 */
[----:B------:R-:W-:-:S05]  /*9600*/  IMAD.IADD R11, R8, 0x1, R11 ;  /* 0x00000001080b7824 */ /* 0x000fca00078e020b */
        /* <DEDUP_REMOVED lines=9> */
[----:B------:R-:W0:Y:S02]  /*96a0*/  SHFL.IDX PT, R4, R2, 0x1f, 0x1f ;  /* 0x03e01f0002047f89 */ /* 0x000e2400000e0000 */
[----:B0-----:R-:W-:-:S04]  /*96b0*/  IMAD R3, R4, UR5, RZ ;  /* 0x0000000504037c24 */ /* 0x001fc8000f8e02ff */
[----:B------:R-:W-:-:S05]  /*96c0*/  IMAD.IADD R6, R3, 0x1, R6 ;  /* 0x0000000103067824 */ /* 0x000fca00078e0206 */
[----:B------:R-:W-:-:S13]  /*96d0*/  ISETP.GT.AND P6, PT, R6, UR6, PT ;  /* 0x0000000606007c0c */ /* 0x000fda000bfc4270 */
[----:B------:R-:W-:Y:S05]  /*96e0*/  @!P6 BRA `(.L_x_248) ;  /* 0xfffffffc0074e947 */ /* 0x000fea000383ffff */
.L_x_246:
[----:B------:R-:W-:Y:S02]  /*96f0*/  IMAD.IADD R11, R6, 0x1, -R3 ;  /* 0x00000001060b7824 */ /* 0x000fe400078e0a03 */
[----:B------:R-:W-:Y:S02]  /*9700*/  IMAD.MOV.U32 R16, RZ, RZ, RZ ;  /* 0x000000ffff107224 */ /* 0x000fe400078e00ff */
[----:B------:R-:W-:-:S05]  /*9710*/  IMAD R3, R2, UR5, R11 ;  /* 0x0000000502037c24 */ /* 0x000fca000f8e020b */
[----:B------:R-:W-:-:S13]  /*9720*/  ISETP.GT.AND P0, PT, R3, UR6, PT ;  /* 0x0000000603007c0c */ /* 0x000fda000bf04270 */
[----:B------:R-:W-:-:S04]  /*9730*/  VOTE.ANY R5, PT, !P0 ;  /* 0x0000000000057806 */ /* 0x000fc800040e0100 */
[----:B------:R-:W0:Y:S01]  /*9740*/  POPC R19, R5 ;  /* 0x0000000500137309 */ /* 0x000e220000000000 */
[----:B------:R-:W-:Y:S01]  /*9750*/  ISETP.NE.AND P0, PT, R5, RZ, PT ;  /* 0x000000ff0500720c */ /* 0x000fe20003f05270 */
[----:B0-----:R-:W0:Y:S04]  /*9760*/  SHFL.IDX PT, R0, R0, R19, 0x1f ;  /* 0x00001f1300007589 */ /* 0x001e2800000e0000 */
[----:B------:R-:W1:Y:S01]  /*9770*/  SHFL.IDX PT, R9, R9, R19, 0x1f ;  /* 0x00001f1309097589 */ /* 0x000e6200000e0000 */
[----:B0-----:R-:W-:-:S04]  /*9780*/  IABS R4, R0 ;  /* 0x0000000000047213 */ /* 0x001fc80000000000 */
[----:B------:R-:W0:Y:S01]  /*9790*/  I2F.RP R6, R4 ;  /* 0x0000000400067306 */ /* 0x000e220000209400 */
[----:B-1----:R-:W-:-:S07]  /*97a0*/  IABS R8, R9 ;  /* 0x0000000900087213 */ /* 0x002fce0000000000 */
[----:B0-----:R-:W0:Y:S02]  /*97b0*/  MUFU.RCP R6, R6 ;  /* 0x0000000600067308 */ /* 0x001e240000001000 */
[----:B0-----:R-:W-:-:S06]  /*97c0*/  VIADD R3, R6, 0xffffffe ;  /* 0x0ffffffe06037836 */ /* 0x001fcc0000000000 */
[----:B------:R-:W0:Y:S02]  /*97d0*/  F2I.FTZ.U32.TRUNC.NTZ R3, R3 ;  /* 0x0000000300037305 */ /* 0x000e24000021f000 */
[----:B0-----:R-:W-:Y:S01]  /*97e0*/  IADD3 R13, RZ, -R3, RZ ;  /* 0x80000003ff0d7210 */ /* 0x001fe20007ffe0ff */
[----:B------:R-:W-:Y:S06]  /*97f0*/  @!P0 BRA `(.L_x_249) ;  /* 0x0000000000088947 */ /* 0x000fec0003800000 */
[----:B------:R-:W-:-:S05]  /*9800*/  VIADD R5, R19, 0xffffffff ;  /* 0xffffffff13057836 */ /* 0x000fca0000000000 */
[----:B------:R0:W1:Y:S02]  /*9810*/  SHFL.IDX PT, R16, R2, R5, 0x1f ;  /* 0x00001f0502107589 */ /* 0x00006400000e0000 */
.L_x_249:
[----:B-1----:R-:W-:Y:S01]  /*9820*/  IMAD R16, R16, UR5, R11 ;  /* 0x0000000510107c24 */ /* 0x002fe2000f8e020b */
[----:B------:R-:W-:Y:S01]  /*9830*/  IADD3 R19, R19, UR4, RZ ;  /* 0x0000000413137c10 */ /* 0x000fe2000fffe0ff */
[----:B------:R-:W-:Y:S02]  /*9840*/  IMAD R11, R13, R4, RZ ;  /* 0x000000040d0b7224 */ /* 0x000fe400078e02ff */
[----:B0-----:R-:W-:Y:S01]  /*9850*/  IMAD.MOV.U32 R2, RZ, RZ, RZ ;  /* 0x000000ffff027224 */ /* 0x001fe200078e00ff */
[----:B------:R-:W-:Y:S01]  /*9860*/  IADD3 R17, -R16, UR6, RZ ;  /* 0x0000000610117c10 */ /* 0x000fe2000fffe1ff */
[----:B------:R-:W-:Y:S01]  /*9870*/  IMAD.MOV.U32 R5, RZ, RZ, R8 ;  /* 0x000000ffff057224 */ /* 0x000fe200078e0008 */
[----:B------:R-:W-:Y:S01]  /*9880*/  IABS R8, R0 ;  /* 0x0000000000087213 */ /* 0x000fe20000000000 */
[----:B------:R-:W-:Y:S01]  /*9890*/  IMAD.HI.U32 R2, R3, R11, R2 ;  /* 0x0000000b03027227 */ /* 0x000fe200078e0002 */
[----:B------:R-:W-:Y:S01]  /*98a0*/  IABS R3, R17 ;  /* 0x0000001100037213 */ /* 0x000fe20000000000 */
[----:B------:R-:W0:Y:S02]  /*98b0*/  I2F.RP R6, R5 ;  /* 0x0000000500067306 */ /* 0x000e240000209400 */
[----:B------:R-:W-:-:S02]  /*98c0*/  IMAD.MOV R8, RZ, RZ, -R8 ;  /* 0x000000ffff087224 */ /* 0x000fc400078e0a08 */
[----:B------:R-:W-:-:S04]  /*98d0*/  IMAD.HI.U32 R2, R2, R3, RZ ;  /* 0x0000000302027227 */ /* 0x000fc800078e00ff */
[----:B------:R-:W-:-:S05]  /*98e0*/  IMAD R3, R2, R8, R3 ;  /* 0x0000000802037224 */ /* 0x000fca00078e0203 */
[----:B------:R-:W-:Y:S01]  /*98f0*/  ISETP.GT.U32.AND P1, PT, R4, R3, PT ;  /* 0x000000030400720c */ /* 0x000fe20003f24070 */
[----:B0-----:R-:W0:-:S12]  /*9900*/  MUFU.RCP R6, R6 ;  /* 0x0000000600067308 */ /* 0x001e180000001000 */
[-C--:B------:R-:W-:Y:S01]  /*9910*/  @!P1 IADD3 R3, R3, -R4.reuse, RZ ;  /* 0x8000000403039210 */ /* 0x080fe20007ffe0ff */
[----:B------:R-:W-:Y:S01]  /*9920*/  @!P1 VIADD R2, R2, 0x1 ;  /* 0x0000000102029836 */ /* 0x000fe20000000000 */
[----:B------:R-:W-:Y:S02]  /*9930*/  ISETP.NE.AND P1, PT, R0, RZ, PT ;  /* 0x000000ff0000720c */ /* 0x000fe40003f25270 */
[----:B------:R-:W-:Y:S01]  /*9940*/  ISETP.GE.U32.AND P0, PT, R3, R4, PT ;  /* 0x000000040300720c */ /* 0x000fe20003f06070 */
[----:B0-----:R-:W-:Y:S01]  /*9950*/  VIADD R8, R6, 0xffffffe ;  /* 0x0ffffffe06087836 */ /* 0x001fe20000000000 */
[----:B------:R-:W-:-:S03]  /*9960*/  LOP3.LUT R4, R17, R0, RZ, 0x3c, !PT ;  /* 0x0000000011047212 */ /* 0x000fc600078e3cff */
[----:B------:R0:W1:Y:S01]  /*9970*/  F2I.FTZ.U32.TRUNC.NTZ R3, R8 ;  /* 0x0000000800037305 */ /* 0x000062000021f000 */
[----:B------:R-:W-:-:S07]  /*9980*/  ISETP.GE.AND P2, PT, R4, RZ, PT ;  /* 0x000000ff0400720c */ /* 0x000fce0003f46270 */
[----:B------:R-:W-:Y:S01]  /*9990*/  @P0 VIADD R2, R2, 0x1 ;  /* 0x0000000102020836 */ /* 0x000fe20000000000 */
[----:B0-----:R-:W-:-:S03]  /*99a0*/  IABS R8, R9 ;  /* 0x0000000900087213 */ /* 0x001fc60000000000 */
[----:B------:R-:W-:Y:S02]  /*99b0*/  IMAD.MOV.U32 R6, RZ, RZ, R2 ;  /* 0x000000ffff067224 */ /* 0x000fe400078e0002 */
[----:B------:R-:W-:Y:S02]  /*99c0*/  IMAD.MOV R8, RZ, RZ, -R8 ;  /* 0x000000ffff087224 */ /* 0x000fe400078e0a08 */
[----:B-1----:R-:W-:Y:S01]  /*99d0*/  IMAD.MOV R2, RZ, RZ, -R3 ;  /* 0x000000ffff027224 */ /* 0x002fe200078e0a03 */
[----:B------:R-:W-:Y:S02]  /*99e0*/  @!P2 IADD3 R6, -R6, RZ, RZ ;  /* 0x000000ff0606a210 */ /* 0x000fe40007ffe1ff */
[----:B------:R-:W-:Y:S01]  /*99f0*/  @!P1 LOP3.LUT R6, RZ, R0, RZ, 0x33, !PT ;  /* 0x00000000ff069212 */ /* 0x000fe200078e33ff */
[----:B------:R-:W-:Y:S02]  /*9a00*/  IMAD R11, R2, R5, RZ ;  /* 0x00000005020b7224 */ /* 0x000fe400078e02ff */
[----:B------:R-:W-:Y:S01]  /*9a10*/  IMAD.MOV.U32 R2, RZ, RZ, RZ ;  /* 0x000000ffff027224 */ /* 0x000fe200078e00ff */
[-C--:B------:R-:W-:Y:S01]  /*9a20*/  IABS R4, R6.reuse ;  /* 0x0000000600047213 */ /* 0x080fe20000000000 */
[----:B------:R-:W-:-:S02]  /*9a30*/  IMAD R0, R0, R6, RZ ;  /* 0x0000000600007224 */ /* 0x000fc400078e02ff */
[----:B------:R-:W-:-:S04]  /*9a40*/  IMAD.HI.U32 R2, R3, R11, R2 ;  /* 0x0000000b03027227 */ /* 0x000fc800078e0002 */
[----:B------:R-:W-:Y:S02]  /*9a50*/  IMAD.MOV.U32 R3, RZ, RZ, R4 ;  /* 0x000000ffff037224 */ /* 0x000fe400078e0004 */
[----:B------:R-:W-:Y:S02]  /*9a60*/  IMAD.MOV.U32 R4, RZ, RZ, R8 ;  /* 0x000000ffff047224 */ /* 0x000fe400078e0008 */
[----:B------:R-:W-:-:S04]  /*9a70*/  IMAD.HI.U32 R2, R2, R3, RZ ;  /* 0x0000000302027227 */ /* 0x000fc800078e00ff */
[----:B------:R-:W-:Y:S01]  /*9a80*/  IMAD R4, R2, R4, R3 ;  /* 0x0000000402047224 */ /* 0x000fe200078e0203 */
[----:B------:R-:W-:Y:S01]  /*9a90*/  LOP3.LUT R3, R6, R9, RZ, 0x3c, !PT ;  /* 0x0000000906037212 */ /* 0x000fe200078e3cff */
[----:B------:R-:W-:-:S03]  /*9aa0*/  IMAD.IADD R17, R17, 0x1, -R0 ;  /* 0x0000000111117824 */ /* 0x000fc600078e0a00 */
[----:B------:R-:W-:Y:S02]  /*9ab0*/  ISETP.GT.U32.AND P1, PT, R5, R4, PT ;  /* 0x000000040500720c */ /* 0x000fe40003f24070 */
[----:B------:R-:W-:-:S11]  /*9ac0*/  ISETP.GE.AND P2, PT, R3, RZ, PT ;  /* 0x000000ff0300720c */ /* 0x000fd60003f46270 */
[----:B------:R-:W-:Y:S01]  /*9ad0*/  @!P1 IMAD.IADD R4, R4, 0x1, -R5 ;  /* 0x0000000104049824 */ /* 0x000fe200078e0a05 */
[----:B------:R-:W-:Y:S02]  /*9ae0*/  @!P1 IADD3 R2, R2, 0x1, RZ ;  /* 0x0000000102029810 */ /* 0x000fe40007ffe0ff */
[----:B------:R-:W-:Y:S02]  /*9af0*/  ISETP.NE.AND P1, PT, R9, RZ, PT ;  /* 0x000000ff0900720c */ /* 0x000fe40003f25270 */
[----:B------:R-:W-:-:S13]  /*9b00*/  ISETP.GE.U32.AND P0, PT, R4, R5, PT ;  /* 0x000000050400720c */ /* 0x000fda0003f06070 */
[----:B------:R-:W-:-:S04]  /*9b10*/  @P0 VIADD R2, R2, 0x1 ;  /* 0x0000000102020836 */ /* 0x000fc80000000000 */
[----:B------:R-:W-:Y:S01]  /*9b20*/  @!P2 IMAD.MOV R2, RZ, RZ, -R2 ;  /* 0x000000ffff02a224 */ /* 0x000fe200078e0a02 */
[----:B------:R-:W-:-:S05]  /*9b30*/  @!P1 LOP3.LUT R2, RZ, R9, RZ, 0x33, !PT ;  /* 0x00000009ff029212 */ /* 0x000fca00078e33ff */
[----:B------:R-:W-:-:S04]  /*9b40*/  IMAD.MOV R18, RZ, RZ, -R2 ;  /* 0x000000ffff127224 */ /* 0x000fc800078e0a02 */
[C---:B------:R-:W-:Y:S02]  /*9b50*/  IMAD R18, R9.reuse, R18, R6 ;  /* 0x0000001209127224 */ /* 0x040fe400078e0206 */
[----:B------:R-:W-:-:S04]  /*9b60*/  IMAD R9, R9, 0x1000000, R2 ;  /* 0x0100000009097824 */ /* 0x000fc800078e0202 */
[----:B------:R-:W-:Y:S01]  /*9b70*/  IMAD R18, R18, 0x10000, R9 ;  /* 0x0001000012127824 */ /* 0x000fe200078e0209 */
[----:B------:R-:W-:Y:S06]  /*9b80*/  BRA `(.L_x_250) ;  /* 0x0000000000147947 */ /* 0x000fec0003800000 */
.L_x_247:
[----:B------:R-:W-:Y:S01]  /*9b90*/  ULDC UR4, c[0x0][0xc3c] ;  /* 0x00030f0000047ab9 */ /* 0x000fe20000000800 */
[----:B------:R-:W-:Y:S02]  /*9ba0*/  IMAD.MOV.U32 R17, RZ, RZ, RZ ;  /* 0x000000ffff117224 */ /* 0x000fe400078e00ff */
[----:B------:R-:W-:Y:S02]  /*9bb0*/  IMAD.U32 R16, RZ, RZ, UR6 ;  /* 0x00000006ff107e24 */ /* 0x000fe4000f8e00ff */
[----:B------:R-:W-:Y:S02]  /*9bc0*/  IMAD.MOV.U32 R18, RZ, RZ, RZ ;  /* 0x000000ffff127224 */ /* 0x000fe400078e00ff */
[----:B------:R-:W-:-:S07]  /*9bd0*/  IMAD.U32 R19, RZ, RZ, UR4 ;  /* 0x00000004ff137e24 */ /* 0x000fce000f8e00ff */
.L_x_250:
[----:B------:R-:W-:-:S13]  /*9be0*/  ISETP.NE.AND P0, PT, R7, RZ, PT ;  /* 0x000000ff0700720c */ /* 0x000fda0003f05270 */
[----:B------:R-:W0:Y:S01]  /*9bf0*/  @!P0 S2R R3, SR_CgaCtaId ;  /* 0x0000000000038919 */ /* 0x000e220000008800 */
[----:B------:R-:W-:-:S04]  /*9c00*/  @!P0 MOV R0, 0x400 ;  /* 0x0000040000008802 */ /* 0x000fc80000000f00 */
[----:B0-----:R-:W-:-:S05]  /*9c10*/  @!P0 LEA R0, R3, R0, 0x18 ;  /* 0x0000000003008211 */ /* 0x001fca00078ec0ff */
[----:B------:R0:W-:Y:S01]  /*9c20*/  @!P0 STS.128 [R0+0x168d0], R16 ;  /* 0x0168d01000008388 */ /* 0x0001e20000000c00 */
[----:B------:R-:W-:Y:S06]  /*9c30*/  BAR.ARV 0x5, 0x200 ;  /* 0x0148000000007b1d */ /* 0x000fec0000002000 */
.L_x_245:
[----:B------:R2:W-:Y:S01]  /*9c40*/  STL [R1+0x3c], RZ ;  /* 0x00003cff01007387 */ /* 0x0005e20000100800 */
[----:B------:R-:W-:Y:S01]  /*9c50*/  ULDC UR4, c[0x0][0xc3c] ;  /* 0x00030f0000047ab9 */ /* 0x000fe20000000800 */
[----:B------:R-:W-:Y:S01]  /*9c60*/  MOV R27, 0x1 ;  /* 0x00000001001b7802 */ /* 0x000fe20000000f00 */
[----:B------:R-:W-:Y:S01]  /*9c70*/  IMAD.MOV.U32 R25, RZ, RZ, RZ ;  /* 0x000000ffff197224 */ /* 0x000fe200078e00ff */
[----:B-1----:R-:W-:-:S13]  /*9c80*/  ISETP.GE.AND P0, PT, R19, UR4, PT ;  /* 0x0000000413007c0c */ /* 0x002fda000bf06270 */
[----:B--2---:R-:W-:Y:S05]  /*9c90*/  @P0 BRA `(.L_x_251) ;  /* 0x0000004c009c0947 */ /* 0x004fea0003800000 */
[----:B------:R-:W2:Y:S01]  /*9ca0*/  LDL R5, [R1+0x28] ;  /* 0x0000280001057983 */ /* 0x000ea20000100800 */
[----:B------:R-:W1:Y:S01]  /*9cb0*/  S2R R3, SR_TID.X ;  /* 0x0000000000037919 */ /* 0x000e620000002100 */
[----:B------:R-:W3:Y:S01]  /*9cc0*/  S2UR UR5, SR_CgaCtaId ;  /* 0x00000000000579c3 */ /* 0x000ee20000008800 */
[----:B------:R-:W-:Y:S01]  /*9cd0*/  UMOV UR4, 0x400 ;  /* 0x0000040000047882 */ /* 0x000fe20000000000 */
[C---:B-1----:R-:W-:Y:S01]  /*9ce0*/  IMAD.SHL.U32 R28, R3.reuse, 0x8, RZ ;  /* 0x00000008031c7824 */ /* 0x042fe200078e00ff */
[C---:B------:R-:W-:Y:S01]  /*9cf0*/  LOP3.LUT R4, R3.reuse, 0x7f, RZ, 0xc0, !PT ;  /* 0x0000007f03047812 */ /* 0x040fe200078ec0ff */
[----:B0-----:R-:W-:-:S03]  /*9d00*/  IMAD.SHL.U32 R2, R3, 0x10, RZ ;  /* 0x0000001003027824 */ /* 0x001fc600078e00ff */
[----:B------:R-:W-:Y:S01]  /*9d10*/  LOP3.LUT R0, R28, 0x1f8, RZ, 0xc0, !PT ;  /* 0x000001f81c007812 */ /* 0x000fe200078ec0ff */
[----:B---3--:R-:W-:-:S03]  /*9d20*/  ULEA UR4, UR5, UR4, 0x18 ;  /* 0x0000000405047291 */ /* 0x008fc6000f8ec03f */
[----:B------:R-:W-:-:S03]  /*9d30*/  LOP3.LUT R3, R0, 0x38, R3, 0x78, !PT ;  /* 0x0000003800037812 */ /* 0x000fc600078e7803 */
[----:B------:R-:W-:Y:S02]  /*9d40*/  MOV R22, UR4 ;  /* 0x0000000400167c02 */ /* 0x000fe40008000f00 */
[----:B------:R-:W-:Y:S02]  /*9d50*/  LOP3.LUT R2, R2, 0x70, RZ, 0xc0, !PT ;  /* 0x0000007002027812 */ /* 0x000fe400078ec0ff */
[----:B------:R-:W-:Y:S01]  /*9d60*/  SHF.R.U32.HI R4, RZ, 0x3, R4 ;  /* 0x00000003ff047819 */ /* 0x000fe20000011604 */
[----:B------:R-:W-:Y:S01]  /*9d70*/  BSSY B8, `(.L_x_251) ;  /* 0x00004d9000087945 */ /* 0x000fe20003800000 */
[----:B------:R-:W-:Y:S02]  /*9d80*/  IMAD.MOV.U32 R27, RZ, RZ, 0x1 ;  /* 0x00000001ff1b7424 */ /* 0x000fe400078e00ff */
[----:B------:R-:W-:Y:S01]  /*9d90*/  IMAD.MOV.U32 R25, RZ, RZ, RZ ;  /* 0x000000ffff197224 */ /* 0x000fe200078e00ff */
[----:B------:R-:W-:Y:S01]  /*9da0*/  LOP3.LUT R2, R4, R2, RZ, 0xfc, !PT ;  /* 0x0000000204027212 */ /* 0x000fe200078efcff */
[----:B------:R-:W-:Y:S01]  /*9db0*/  ULDC UR38, c[0x0][0xc] ;  /* 0x0000030000267ab9 */ /* 0x000fe20000000800 */
[----:B--2---:R-:W-:-:S05]  /*9dc0*/  LOP3.LUT R0, R5, 0x2, RZ, 0xfc, !PT ;  /* 0x0000000205007812 */ /* 0x004fca00078efcff */
[----:B------:R0:W-:Y:S02]  /*9dd0*/  STL [R1+0x48], R0 ;  /* 0x0000480001007387 */ /* 0x0001e40000100800 */
[----:B0-----:R-:W-:Y:S02]  /*9de0*/  LOP3.LUT R0, R3, 0x200, R28, 0xf8, !PT ;  /* 0x0000020003007812 */ /* 0x001fe400078ef81c */
[----:B------:R0:W-:Y:S03]  /*9df0*/  STL [R1+0x3c], RZ ;  /* 0x00003cff01007387 */ /* 0x0001e60000100800 */
[----:B------:R-:W-:-:S05]  /*9e00*/  IMAD R0, R0, 0x2, R22 ;  /* 0x0000000200007824 */ /* 0x000fca00078e0216 */
[----:B------:R0:W-:Y:S01]  /*9e10*/  STL [R1+0x1c], R0 ;  /* 0x00001c0001007387 */ /* 0x0001e20000100800 */
[----:B------:R-:W-:-:S07]  /*9e20*/  LOP3.LUT R28, R28, 0x38, RZ, 0xc0, !PT ;  /* 0x000000381c1c7812 */ /* 0x000fce00078ec0ff */
.L_x_312:
[----:B------:R-:W1:Y:S01]  /*9e30*/  LDC.64 R2, c[0x0][0xc88] ;  /* 0x00032200ff027b82 */ /* 0x000e620000000a00 */
[----:B0-2---:R-:W2:Y:S01]  /*9e40*/  LDL.LU R0, [R1+0x4] ;  /* 0x0000040001007983 */ /* 0x005ea20000300800 */
[----:B-1----:R-:W-:-:S05]  /*9e50*/  IMAD.WIDE R2, R19, 0x4, R2 ;  /* 0x0000000413027825 */ /* 0x002fca00078e0202 */
[----:B------:R-:W3:Y:S01]  /*9e60*/  LDG.E R29, desc[UR36][R2.64] ;  /* 0x00000024021d7981 */ /* 0x000ee2000c1e1900 */
[----:B------:R-:W-:Y:S05]  /*9e70*/  YIELD ;  /* 0x0000000000007946 */ /* 0x000fea0003800000 */
[----:B------:R-:W-:Y:S01]  /*9e80*/  ULDC.64 UR4, c[0x0][0xa28] ;  /* 0x00028a0000047ab9 */ /* 0x000fe20000000a00 */
[----:B------:R-:W-:Y:S01]  /*9e90*/  IMAD.MOV.U32 R6, RZ, RZ, RZ ;  /* 0x000000ffff067224 */ /* 0x000fe200078e00ff */
[----:B------:R-:W-:Y:S01]  /*9ea0*/  ISETP.NE.U32.AND P0, PT, RZ, UR4, PT ;  /* 0x00000004ff007c0c */ /* 0x000fe2000bf05070 */
[----:B------:R-:W-:-:S03]  /*9eb0*/  ULDC.64 UR6, c[0x0][0xa18] ;  /* 0x0002860000067ab9 */ /* 0x000fc60000000a00 */
[----:B------:R-:W-:Y:S02]  /*9ec0*/  ISETP.NE.AND.EX P0, PT, RZ, UR5, PT, P0 ;  /* 0x00000005ff007c0c */ /* 0x000fe4000bf05300 */
[----:B--2---:R-:W-:Y:S02]  /*9ed0*/  LOP3.LUT R0, R0, 0xfffffff7, RZ, 0xc0, !PT ;  /* 0xfffffff700007812 */ /* 0x004fe400078ec0ff */
[----:B---3--:R-:W-:-:S09]  /*9ee0*/  SHF.R.S32.HI R4, RZ, 0x1f, R29 ;  /* 0x0000001fff047819 */ /* 0x008fd2000001141d */
[C---:B------:R-:W-:Y:S01]  /*9ef0*/  @P0 LEA R2, P1, R29.reuse, UR4, 0x2 ;  /* 0x000000041d020c11 */ /* 0x040fe2000f8210ff */
[C---:B------:R-:W-:Y:S01]  /*9f00*/  IMAD.SHL.U32 R23, R29.reuse, 0x4, RZ ;  /* 0x000000041d177824 */ /* 0x040fe200078e00ff */
[C-C-:B------:R-:W-:Y:S01]  /*9f10*/  SHF.L.U64.HI R24, R29.reuse, 0x2, R4.reuse ;  /* 0x000000021d187819 */ /* 0x140fe20000010204 */
[----:B------:R0:W-:Y:S01]  /*9f20*/  STL [R1+0x2c], R4 ;  /* 0x00002c0401007387 */ /* 0x0001e20000100800 */
[----:B------:R-:W-:Y:S01]  /*9f30*/  @P0 LEA.HI.X R3, R29, UR5, R4, 0x2, P1 ;  /* 0x000000051d030c11 */ /* 0x000fe200088f1404 */
[----:B------:R-:W-:-:S04]  /*9f40*/  ULDC.64 UR4, c[0x0][0xa00] ;  /* 0x0002800000047ab9 */ /* 0x000fc80000000a00 */
[----:B------:R1:W2:Y:S01]  /*9f50*/  @P0 LDG.E R6, desc[UR36][R2.64] ;  /* 0x0000002402060981 */ /* 0x0002a2000c1e1900 */
[----:B------:R-:W-:-:S04]  /*9f60*/  ISETP.NE.U32.AND P0, PT, RZ, UR4, PT ;  /* 0x00000004ff007c0c */ /* 0x000fc8000bf05070 */
[----:B------:R-:W-:Y:S02]  /*9f70*/  ISETP.NE.AND.EX P2, PT, RZ, UR5, PT, P0 ;  /* 0x00000005ff007c0c */ /* 0x000fe4000bf45300 */
[----:B------:R-:W-:Y:S02]  /*9f80*/  ISETP.NE.U32.AND P0, PT, RZ, UR6, PT ;  /* 0x00000006ff007c0c */ /* 0x000fe4000bf05070 */
[----:B-1----:R-:W-:Y:S02]  /*9f90*/  IADD3 R2, P1, R23, UR4, RZ ;  /* 0x0000000417027c10 */ /* 0x002fe4000ff3e0ff */
[----:B------:R-:W-:Y:S02]  /*9fa0*/  ISETP.NE.AND.EX P0, PT, RZ, UR7, PT, P0 ;  /* 0x00000007ff007c0c */ /* 0x000fe4000bf05300 */
[----:B------:R-:W-:Y:S01]  /*9fb0*/  IADD3.X R3, R24, UR5, RZ, P1, !PT ;  /* 0x0000000518037c10 */ /* 0x000fe20008ffe4ff */
[----:B------:R-:W-:-:S04]  /*9fc0*/  ULDC.64 UR4, c[0x0][0x418] ;  /* 0x0001060000047ab9 */ /* 0x000fc80000000a00 */
[----:B------:R-:W-:-:S05]  /*9fd0*/  @P2 LOP3.LUT R0, R0, 0x8, RZ, 0xfc, !PT ;  /* 0x0000000800002812 */ /* 0x000fca00078efcff */
[----:B------:R1:W-:Y:S01]  /*9fe0*/  STL [R1+0x4], R0 ;  /* 0x0000040001007387 */ /* 0x0003e20000100800 */
[----:B0-----:R-:W-:-:S04]  /*9ff0*/  @P0 IADD3 R4, P1, R23, UR6, RZ ;  /* 0x0000000617040c10 */ /* 0x001fc8000ff3e0ff */
[----:B------:R-:W-:Y:S01]  /*a000*/  @P0 IADD3.X R5, R24, UR7, RZ, P1, !PT ;  /* 0x0000000718050c10 */ /* 0x000fe20008ffe4ff */
[----:B-1----:R-:W-:-:S04]  /*a010*/  IMAD.MOV.U32 R0, RZ, RZ, RZ ;  /* 0x000000ffff007224 */ /* 0x002fc800078e00ff */
[----:B------:R-:W3:Y:S04]  /*a020*/  @P0 LDG.E R4, desc[UR36][R4.64] ;  /* 0x0000002404040981 */ /* 0x000ee8000c1e1900 */
[----:B------:R-:W4:Y:S01]  /*a030*/  @P2 LDG.E R0, desc[UR36][R2.64] ;  /* 0x0000002402002981 */ /* 0x000f22000c1e1900 */
[----:B------:R-:W-:-:S03]  /*a040*/  UISETP.NE.U32.AND UP0, UPT, UR4, URZ, UPT ;  /* 0x0000003f0400728c */ /* 0x000fc6000bf05070 */
[----:B------:R-:W-:Y:S01]  /*a050*/  ULDC UR4, c[0x0][0x424] ;  /* 0x0001090000047ab9 */ /* 0x000fe20000000800 */
[----:B------:R-:W-:-:S03]  /*a060*/  UISETP.NE.AND.EX UP0, UPT, UR5, URZ, UPT, UP0 ;  /* 0x0000003f0500728c */ /* 0x000fc6000bf05300 */
[----:B------:R-:W-:Y:S01]  /*a070*/  ULDC UR5, c[0x0][0x2f0] ;  /* 0x0000bc0000057ab9 */ /* 0x000fe20000000800 */
[----:B------:R-:W-:-:S04]  /*a080*/  USEL UR4, UR4, 0x1, UP0 ;  /* 0x0000000104047887 */ /* 0x000fc80008000000 */
[----:B------:R-:W-:Y:S01]  /*a090*/  UIMAD UR4, UR4, UR5, URZ ;  /* 0x00000005040472a4 */ /* 0x000fe2000f8e023f */
[----:B----4-:R0:W-:Y:S04]  /*a0a0*/  STL [R1+0x20], R0 ;  /* 0x0000200001007387 */ /* 0x0101e80000100800 */
[----:B--2---:R1:W-:Y:S04]  /*a0b0*/  STL [R1+0x14], R6 ;  /* 0x0000140601007387 */ /* 0x0043e80000100800 */
[----:B---3--:R1:W-:Y:S01]  /*a0c0*/  @P0 STL [R1+0x30], R4 ;  /* 0x0000300401000387 */ /* 0x0083e20000100800 */
[----:B0-----:R-:W-:Y:S01]  /*a0d0*/  IMAD.U32 R0, RZ, RZ, UR4 ;  /* 0x00000004ff007e24 */ /* 0x001fe2000f8e00ff */
[----:B------:R-:W-:Y:S06]  /*a0e0*/  @P0 BRA `(.L_x_252) ;  /* 0x0000000000200947 */ /* 0x000fec0003800000 */
[----:B------:R-:W-:Y:S02]  /*a0f0*/  ULDC UR4, c[0x0][0x288] ;  /* 0x0000a20000047ab9 */ /* 0x000fe40000000800 */
[----:B-1----:R-:W-:-:S05]  /*a100*/  MOV R4, UR4 ;  /* 0x0000000400047c02 */ /* 0x002fca0008000f00 */
[----:B------:R0:W-:Y:S01]  /*a110*/  STL [R1+0x30], R4 ;  /* 0x0000300401007387 */ /* 0x0001e20000100800 */
[----:B------:R-:W-:Y:S05]  /*a120*/  @!P2 BRA `(.L_x_252) ;  /* 0x000000000010a947 */ /* 0x000fea0003800000 */
[----:B0-----:R-:W2:Y:S04]  /*a130*/  LDG.E R4, desc[UR36][R2.64] ;  /* 0x0000002402047981 */ /* 0x001ea8000c1e1900 */
[----:B------:R-:W2:Y:S02]  /*a140*/  LDG.E R5, desc[UR36][R2.64+0x4] ;  /* 0x0000042402057981 */ /* 0x000ea4000c1e1900 */
[----:B--2---:R-:W-:-:S05]  /*a150*/  IMAD.IADD R2, R5, 0x1, -R4 ;  /* 0x0000000105027824 */ /* 0x004fca00078e0a04 */
[----:B------:R2:W-:Y:S02]  /*a160*/  STL [R1+0x30], R2 ;  /* 0x0000300201007387 */ /* 0x0005e40000100800 */
.L_x_252:
[----:B01----:R-:W-:Y:S01]  /*a170*/  IMAD.MOV.U32 R4, RZ, RZ, R29 ;  /* 0x000000ffff047224 */ /* 0x003fe200078e001d */
[----:B------:R-:W-:Y:S02]  /*a180*/  ULDC.64 UR4, c[0x0][0xa20] ;  /* 0x0002880000047ab9 */ /* 0x000fe40000000a00 */
[----:B------:R-:W-:Y:S02]  /*a190*/  ISETP.NE.U32.AND P0, PT, RZ, UR4, PT ;  /* 0x00000004ff007c0c */ /* 0x000fe4000bf05070 */
[----:B------:R0:W-:Y:S02]  /*a1a0*/  STL [R1], R4 ;  /* 0x0000000401007387 */ /* 0x0001e40000100800 */
[----:B------:R-:W-:-:S13]  /*a1b0*/  ISETP.NE.AND.EX P0, PT, RZ, UR5, PT, P0 ;  /* 0x00000005ff007c0c */ /* 0x000fda000bf05300 */
[----:B0-----:R-:W-:Y:S05]  /*a1c0*/  @!P0 BRA `(.L_x_253) ;  /* 0x0000000000108947 */ /* 0x001fea0003800000 */
[----:B--2---:R-:W-:-:S04]  /*a1d0*/  IADD3 R2, P0, R23, UR4, RZ ;  /* 0x0000000417027c10 */ /* 0x004fc8000ff1e0ff */
[----:B------:R-:W-:-:S05]  /*a1e0*/  IADD3.X R3, R24, UR5, RZ, P0, !PT ;  /* 0x0000000518037c10 */ /* 0x000fca00087fe4ff */
[----:B------:R0:W5:Y:S01]  /*a1f0*/  LDG.E R0, desc[UR36][R2.64] ;  /* 0x0000002402007981 */ /* 0x000162000c1e1900 */
[----:B------:R-:W-:Y:S05]  /*a200*/  BRA `(.L_x_254) ;  /* 0x0000000000247947 */ /* 0x000fea0003800000 */
.L_x_253:
[----:B------:R-:W-:Y:S02]  /*a210*/  ULDC.64 UR4, c[0x0][0xa08] ;  /* 0x0002820000047ab9 */ /* 0x000fe40000000a00 */
[----:B------:R-:W-:-:S04]  /*a220*/  ISETP.NE.U32.AND P0, PT, RZ, UR4, PT ;  /* 0x00000004ff007c0c */ /* 0x000fc8000bf05070 */
[----:B------:R-:W-:-:S13]  /*a230*/  ISETP.NE.AND.EX P0, PT, RZ, UR5, PT, P0 ;  /* 0x00000005ff007c0c */ /* 0x000fda000bf05300 */
[----:B------:R-:W-:Y:S05]  /*a240*/  @!P0 BRA `(.L_x_254) ;  /* 0x0000000000148947 */ /* 0x000fea0003800000 */
[----:B--2---:R-:W0:Y:S02]  /*a250*/  LDC.64 R2, c[0x0][0xa08] ;  /* 0x00028200ff027b82 */ /* 0x004e240000000a00 */
[----:B0-----:R-:W-:-:S05]  /*a260*/  IMAD.WIDE R2, R4, 0x4, R2 ;  /* 0x0000000404027825 */ /* 0x001fca00078e0202 */
[----:B------:R-:W2:Y:S04]  /*a270*/  LDG.E R0, desc[UR36][R2.64] ;  /* 0x0000002402007981 */ /* 0x000ea8000c1e1900 */
[----:B------:R-:W2:Y:S02]  /*a280*/  LDG.E R2, desc[UR36][R2.64+0x4] ;  /* 0x0000042402027981 */ /* 0x000ea4000c1e1900 */
[----:B--2---:R-:W-:-:S07]  /*a290*/  IMAD.IADD R0, R2, 0x1, -R0 ;  /* 0x0000000102007824 */ /* 0x004fce00078e0a00 */
.L_x_254:
[----:B0----5:R-:W-:Y:S01]  /*a2a0*/  IMAD.IADD R3, R0, 0x1, -R6 ;  /* 0x0000000100037824 */ /* 0x021fe200078e0a06 */
[C---:B--2---:R-:W-:Y:S01]  /*a2b0*/  LOP3.LUT R2, R18.reuse, 0xff000000, RZ, 0xc0, !PT ;  /* 0xff00000012027812 */ /* 0x044fe200078ec0ff */
[----:B------:R-:W-:Y:S01]  /*a2c0*/  BSSY B0, `(.L_x_255) ;  /* 0x0000029000007945 */ /* 0x000fe20003800000 */
[----:B------:R-:W-:Y:S01]  /*a2d0*/  LOP3.LUT R4, R18, 0xff0000, RZ, 0xc0, !PT ;  /* 0x00ff000012047812 */ /* 0x000fe200078ec0ff */
[C---:B------:R-:W-:Y:S01]  /*a2e0*/  VIADD R0, R3.reuse, 0x7f ;  /* 0x0000007f03007836 */ /* 0x040fe20000000000 */
[----:B------:R0:W-:Y:S01]  /*a2f0*/  STL [R1+0xc], R3 ;  /* 0x00000c0301007387 */ /* 0x0001e20000100800 */
[----:B------:R-:W-:Y:S02]  /*a300*/  ISETP.GE.AND P0, PT, R3, 0x1, PT ;  /* 0x000000010300780c */ /* 0x000fe40003f06270 */
[----:B------:R-:W-:-:S04]  /*a310*/  SHF.R.U32.HI R2, RZ, 0x8, R2 ;  /* 0x00000008ff027819 */ /* 0x000fc80000011602 */
[----:B------:R-:W-:Y:S02]  /*a320*/  LEA.HI R4, R4, R2, RZ, 0x10 ;  /* 0x0000000204047211 */ /* 0x000fe400078f80ff */
[----:B------:R-:W-:-:S04]  /*a330*/  SHF.R.S32.HI R2, RZ, 0x1f, R0 ;  /* 0x0000001fff027819 */ /* 0x000fc80000011400 */
[----:B------:R-:W-:Y:S02]  /*a340*/  LEA.HI R0, R2, R0, RZ, 0x7 ;  /* 0x0000000002007211 */ /* 0x000fe400078f38ff */
[----:B------:R-:W-:Y:S02]  /*a350*/  MOV R2, RZ ;  /* 0x000000ff00027202 */ /* 0x000fe40000000f00 */
[----:B------:R-:W-:Y:S01]  /*a360*/  SHF.R.S32.HI R0, RZ, 0x7, R0 ;  /* 0x00000007ff007819 */ /* 0x000fe20000011400 */
[----:B0-----:R-:W-:Y:S06]  /*a370*/  @!P0 BRA `(.L_x_256) ;  /* 0x0000000000748947 */ /* 0x001fec0003800000 */
[----:B------:R-:W-:-:S04]  /*a380*/  SHF.R.U32.HI R5, RZ, 0x10, R4 ;  /* 0x00000010ff057819 */ /* 0x000fc80000011604 */
[----:B------:R-:W-:-:S13]  /*a390*/  ISETP.NE.AND P0, PT, R5, RZ, PT ;  /* 0x000000ff0500720c */ /* 0x000fda0003f05270 */
[----:B------:R-:W0:Y:S02]  /*a3a0*/  @!P0 LDC R5, c[0x0][0x9f0] ;  /* 0x00027c00ff058b82 */ /* 0x000e240000000800 */
[----:B0-----:R-:W-:Y:S02]  /*a3b0*/  IABS R7, R5 ;  /* 0x0000000500077213 */ /* 0x001fe40000000000 */
[----:B------:R-:W-:Y:S02]  /*a3c0*/  IADD3 R6, R5, -0x1, R0 ;  /* 0xffffffff05067810 */ /* 0x000fe40007ffe000 */
[----:B------:R-:W0:Y:S08]  /*a3d0*/  I2F.RP R2, R7 ;  /* 0x0000000700027306 */ /* 0x000e300000209400 */
[----:B0-----:R-:W0:Y:S02]  /*a3e0*/  MUFU.RCP R2, R2 ;  /* 0x0000000200027308 */ /* 0x001e240000001000 */
[----:B0-----:R-:W-:-:S06]  /*a3f0*/  VIADD R2, R2, 0xffffffe ;  /* 0x0ffffffe02027836 */ /* 0x001fcc0000000000 */
[----:B------:R0:W1:Y:S02]  /*a400*/  F2I.FTZ.U32.TRUNC.NTZ R3, R2 ;  /* 0x0000000200037305 */ /* 0x000064000021f000 */
[----:B0-----:R-:W-:-:S04]  /*a410*/  LOP3.LUT R2, R6, R5, RZ, 0x3c, !PT ;  /* 0x0000000506027212 */ /* 0x001fc800078e3cff */
[----:B------:R-:W-:Y:S01]  /*a420*/  ISETP.GE.AND P2, PT, R2, RZ, PT ;  /* 0x000000ff0200720c */ /* 0x000fe20003f46270 */
[----:B-1----:R-:W-:-:S04]  /*a430*/  IMAD.MOV R2, RZ, RZ, -R3 ;  /* 0x000000ffff027224 */ /* 0x002fc800078e0a03 */
[----:B------:R-:W-:Y:S02]  /*a440*/  IMAD R8, R2, R7, RZ ;  /* 0x0000000702087224 */ /* 0x000fe400078e02ff */
[----:B------:R-:W-:-:S04]  /*a450*/  IMAD.MOV.U32 R2, RZ, RZ, RZ ;  /* 0x000000ffff027224 */ /* 0x000fc800078e00ff */
[----:B------:R-:W-:Y:S01]  /*a460*/  IMAD.HI.U32 R8, R3, R8, R2 ;  /* 0x0000000803087227 */ /* 0x000fe200078e0002 */
[----:B------:R-:W-:Y:S02]  /*a470*/  IABS R2, R6 ;  /* 0x0000000600027213 */ /* 0x000fe40000000000 */
[----:B------:R-:W-:-:S03]  /*a480*/  IABS R3, R5 ;  /* 0x0000000500037213 */ /* 0x000fc60000000000 */
[----:B------:R-:W-:-:S04]  /*a490*/  IMAD.HI.U32 R8, R8, R2, RZ ;  /* 0x0000000208087227 */ /* 0x000fc800078e00ff */
[----:B------:R-:W-:-:S04]  /*a4a0*/  IMAD.MOV R3, RZ, RZ, -R3 ;  /* 0x000000ffff037224 */ /* 0x000fc800078e0a03 */
[----:B------:R-:W-:-:S05]  /*a4b0*/  IMAD R2, R8, R3, R2 ;  /* 0x0000000308027224 */ /* 0x000fca00078e0202 */
[----:B------:R-:W-:-:S13]  /*a4c0*/  ISETP.GT.U32.AND P1, PT, R7, R2, PT ;  /* 0x000000020700720c */ /* 0x000fda0003f24070 */
[----:B------:R-:W-:Y:S01]  /*a4d0*/  @!P1 IMAD.IADD R2, R2, 0x1, -R7 ;  /* 0x0000000102029824 */ /* 0x000fe200078e0a07 */
[----:B------:R-:W-:Y:S02]  /*a4e0*/  @!P1 IADD3 R8, R8, 0x1, RZ ;  /* 0x0000000108089810 */ /* 0x000fe40007ffe0ff */
[----:B------:R-:W-:Y:S02]  /*a4f0*/  ISETP.NE.AND P1, PT, R5, RZ, PT ;  /* 0x000000ff0500720c */ /* 0x000fe40003f25270 */
[----:B------:R-:W-:-:S13]  /*a500*/  ISETP.GE.U32.AND P0, PT, R2, R7, PT ;  /* 0x000000070200720c */ /* 0x000fda0003f06070 */
[----:B------:R-:W-:-:S04]  /*a510*/  @P0 VIADD R8, R8, 0x1 ;  /* 0x0000000108080836 */ /* 0x000fc80000000000 */
[----:B------:R-:W-:-:S04]  /*a520*/  IMAD.MOV.U32 R2, RZ, RZ, R8 ;  /* 0x000000ffff027224 */ /* 0x000fc800078e0008 */
[----:B------:R-:W-:Y:S01]  /*a530*/  @!P2 IMAD.MOV R2, RZ, RZ, -R2 ;  /* 0x000000ffff02a224 */ /* 0x000fe200078e0a02 */
[----:B------:R-:W-:-:S07]  /*a540*/  @!P1 LOP3.LUT R2, RZ, R5, RZ, 0x33, !PT ;  /* 0x00000005ff029212 */ /* 0x000fce00078e33ff */
.L_x_256:
[----:B------:R-:W-:Y:S05]  /*a550*/  BSYNC B0 ;  /* 0x0000000000007941 */ /* 0x000fea0003800000 */
.L_x_255:
[----:B------:R-:W-:Y:S01]  /*a560*/  LOP3.LUT R4, R4, 0xff, RZ, 0xc0, !PT ;  /* 0x000000ff04047812 */ /* 0x000fe200078ec0ff */
[----:B------:R-:W-:Y:S04]  /*a570*/  BSSY B7, `(.L_x_257) ;  /* 0x0000395000077945 */ /* 0x000fe80003800000 */
[----:B------:R-:W-:-:S05]  /*a580*/  IMAD R3, R4, R2, RZ ;  /* 0x0000000204037224 */ /* 0x000fca00078e02ff */
[----:B------:R-:W-:Y:S01]  /*a590*/  VIADDMNMX R0, R3, R2, R0, PT ;  /* 0x0000000203007246 */ /* 0x000fe20003800100 */
[----:B------:R0:W-:Y:S03]  /*a5a0*/  STL [R1+0x10], R3 ;  /* 0x0000100301007387 */ /* 0x0001e60000100800 */
[----:B------:R-:W-:Y:S01]  /*a5b0*/  ISETP.GT.AND P0, PT, R0, R3, PT ;  /* 0x000000030000720c */ /* 0x000fe20003f04270 */
[----:B------:R0:W-:-:S12]  /*a5c0*/  STL [R1+0x34], R0 ;  /* 0x0000340001007387 */ /* 0x0001d80000100800 */
[----:B0-----:R-:W-:Y:S05]  /*a5d0*/  @P0 BRA `(.L_x_258) ;  /* 0x0000000000440947 */ /* 0x001fea0003800000 */
[----:B------:R-:W0:Y:S02]  /*a5e0*/  S2R R3, SR_TID.X ;  /* 0x0000000000037919 */ /* 0x000e240000002100 */
[----:B0-----:R-:W-:-:S04]  /*a5f0*/  LOP3.LUT R3, R3, 0x7f, RZ, 0xc0, !PT ;  /* 0x0000007f03037812 */ /* 0x001fc800078ec0ff */
[----:B------:R-:W-:-:S13]  /*a600*/  ISETP.NE.AND P0, PT, R3, RZ, PT ;  /* 0x000000ff0300720c */ /* 0x000fda0003f05270 */
[----:B------:R-:W-:Y:S05]  /*a610*/  @P0 BRA `(.L_x_259) ;  /* 0x0000003800280947 */ /* 0x000fea0003800000 */
[----:B------:R-:W0:Y:S01]  /*a620*/  S2R R5, SR_LANEID ;  /* 0x0000000000057919 */ /* 0x000e220000000000 */
[----:B------:R-:W-:Y:S01]  /*a630*/  VOTEU.ANY UR4, UPT, PT ;  /* 0x0000000000047886 */ /* 0x000fe200038e0100 */
[----:B------:R-:W1:Y:S01]  /*a640*/  LDC.64 R2, c[0x0][0xc60] ;  /* 0x00031800ff027b82 */ /* 0x000e620000000a00 */
[----:B------:R-:W0:Y:S02]  /*a650*/  FLO.U32 R0, UR4 ;  /* 0x0000000400007d00 */ /* 0x000e2400080e0000 */
[----:B0-----:R-:W-:-:S06]  /*a660*/  ISETP.EQ.U32.AND P0, PT, R0, R5, PT ;  /* 0x000000050000720c */ /* 0x001fcc0003f02070 */
[----:B------:R-:W1:Y:S07]  /*a670*/  POPC R5, UR4 ;  /* 0x0000000400057d09 */ /* 0x000e6e0008000000 */
[----:B-1----:R-:W2:Y:S01]  /*a680*/  @P0 ATOMG.E.ADD.STRONG.GPU PT, R3, desc[UR36][R2.64], R5 ;  /* 0x00000005020309a8 */ /* 0x002ea200081ee1e4 */
[----:B------:R-:W0:Y:S02]  /*a690*/  S2R R4, SR_LTMASK ;  /* 0x0000000000047919 */ /* 0x000e240000003900 */
[----:B0-----:R-:W-:-:S04]  /*a6a0*/  LOP3.LUT R4, R4, UR4, RZ, 0xc0, !PT ;  /* 0x0000000404047c12 */ /* 0x001fc8000f8ec0ff */
[----:B------:R-:W0:Y:S01]  /*a6b0*/  POPC R7, R4 ;  /* 0x0000000400077309 */ /* 0x000e220000000000 */
[----:B--2---:R-:W0:Y:S02]  /*a6c0*/  SHFL.IDX PT, R0, R3, R0, 0x1f ;  /* 0x00001f0003007589 */ /* 0x004e2400000e0000 */
[----:B0-----:R-:W-:Y:S01]  /*a6d0*/  IADD3 R16, R0, UR38, R7 ;  /* 0x0000002600107c10 */ /* 0x001fe2000fffe007 */
[----:B------:R-:W-:Y:S06]  /*a6e0*/  BRA `(.L_x_259) ;  /* 0x0000003400f47947 */ /* 0x000fec0003800000 */
.L_x_258:
[----:B------:R-:W-:Y:S01]  /*a6f0*/  VIADD R0, R22, 0xe400 ;  /* 0x0000e40016007836 */ /* 0x000fe20000000000 */
[----:B------:R-:W-:Y:S04]  /*a700*/  BSSY B6, `(.L_x_260) ;  /* 0x0000013000067945 */ /* 0x000fe80003800000 */
[----:B------:R-:W-:-:S13]  /*a710*/  LOP3.LUT P0, RZ, R0, 0x3ff, RZ, 0xc0, !PT ;  /* 0x000003ff00ff7812 */ /* 0x000fda000780c0ff */
[----:B------:R-:W-:Y:S05]  /*a720*/  @!P0 BRA `(.L_x_261) ;  /* 0x0000000000408947 */ /* 0x000fea0003800000 */
        /* <DEDUP_REMOVED lines=8> */
[----:B------:R-:W-:Y:S01]  /*a7b0*/  MOV R12, 0x1 ;  /* 0x00000001000c7802 */ /* 0x000fe20000000f00 */
[----:B------:R-:W-:Y:S02]  /*a7c0*/  IMAD.U32 R7, RZ, RZ, UR9 ;  /* 0x00000009ff077e24 */ /* 0x000fe4000f8e00ff */
[----:B------:R-:W-:-:S02]  /*a7d0*/  IMAD.U32 R10, RZ, RZ, UR4 ;  /* 0x00000004ff0a7e24 */ /* 0x000fc4000f8e00ff */
[----:B------:R-:W-:Y:S02]  /*a7e0*/  IMAD.U32 R11, RZ, RZ, UR5 ;  /* 0x00000005ff0b7e24 */ /* 0x000fe4000f8e00ff */
[----:B------:R-:W-:Y:S02]  /*a7f0*/  IMAD.MOV.U32 R8, RZ, RZ, 0x70 ;  /* 0x00000070ff087424 */ /* 0x000fe400078e00ff */
[----:B------:R-:W-:-:S07]  /*a800*/  IMAD.MOV.U32 R13, RZ, RZ, RZ ;  /* 0x000000ffff0d7224 */ /* 0x000fce00078e00ff */
[----:B------:R-:W-:-:S07]  /*a810*/  LEPC R20, `(.L_x_261) ;  /* 0x000000001014794e */ /* 0x000fce0000000000 */
[----:B0-----:R-:W-:Y:S05]  /*a820*/  CALL.ABS.NOINC R2 ;  /* 0x0000000002007343 */ /* 0x001fea0003c00000 */
.L_x_261:
[----:B------:R-:W-:Y:S05]  /*a830*/  BSYNC B6 ;  /* 0x0000000000067941 */ /* 0x000fea0003800000 */
.L_x_260:
        /* <DEDUP_REMOVED lines=8> */
[----:B------:R0:W1:Y:S01]  /*a8c0*/  LDC.64 R2, c[0x4][R26] ;  /* 0x010000001a027b82 */ /* 0x0000620000000a00 */
[----:B------:R-:W-:Y:S01]  /*a8d0*/  IMAD.U32 R4, RZ, RZ, UR6 ;  /* 0x00000006ff047e24 */ /* 0x000fe2000f8e00ff */
[----:B------:R-:W-:Y:S01]  /*a8e0*/  MOV R7, UR9 ;  /* 0x0000000900077c02 */ /* 0x000fe20008000f00 */
[----:B------:R-:W-:Y:S02]  /*a8f0*/  IMAD.U32 R5, RZ, RZ, UR7 ;  /* 0x00000007ff057e24 */ /* 0x000fe4000f8e00ff */
[----:B------:R-:W-:Y:S02]  /*a900*/  IMAD.U32 R6, RZ, RZ, UR8 ;  /* 0x00000008ff067e24 */ /* 0x000fe4000f8e00ff */
[----:B------:R-:W-:-:S02]  /*a910*/  IMAD.U32 R10, RZ, RZ, UR4 ;  /* 0x00000004ff0a7e24 */ /* 0x000fc4000f8e00ff */
[----:B------:R-:W-:Y:S02]  /*a920*/  IMAD.U32 R11, RZ, RZ, UR5 ;  /* 0x00000005ff0b7e24 */ /* 0x000fe4000f8e00ff */
[----:B------:R-:W-:Y:S02]  /*a930*/  IMAD.MOV.U32 R8, RZ, RZ, 0x70 ;  /* 0x00000070ff087424 */ /* 0x000fe400078e00ff */
[----:B------:R-:W-:Y:S02]  /*a940*/  IMAD.MOV.U32 R12, RZ, RZ, 0x1 ;  /* 0x00000001ff0c7424 */ /* 0x000fe400078e00ff */
[----:B0-----:R-:W-:-:S07]  /*a950*/  IMAD.MOV.U32 R13, RZ, RZ, RZ ;  /* 0x000000ffff0d7224 */ /* 0x001fce00078e00ff */
[----:B------:R-:W-:-:S07]  /*a960*/  LEPC R20, `(.L_x_264) ;  /* 0x000000001014794e */ /* 0x000fce0000000000 */
[----:B-1----:R-:W-:Y:S05]  /*a970*/  CALL.ABS.NOINC R2 ;  /* 0x0000000002007343 */ /* 0x002fea0003c00000 */
.L_x_264:
[----:B------:R0:W1:Y:S01]  /*a980*/  LDC.64 R2, c[0x4][R26] ;  /* 0x010000001a027b82 */ /* 0x0000620000000a00 */
[----:B------:R-:W-:Y:S01]  /*a990*/  ULDC.64 UR6, c[0x4][0x88] ;  /* 0x0100220000067ab9 */ /* 0x000fe20000000a00 */
[----:B------:R-:W-:Y:S01]  /*a9a0*/  ULDC.64 UR8, c[0x4][0x90] ;  /* 0x0100240000087ab9 */ /* 0x000fe20000000a00 */
[----:B------:R-:W-:Y:S01]  /*a9b0*/  ULDC.64 UR4, c[0x4][0x18] ;  /* 0x0100060000047ab9 */ /* 0x000fe20000000a00 */
[----:B------:R-:W-:Y:S01]  /*a9c0*/  MOV R4, UR6 ;  /* 0x0000000600047c02 */ /* 0x000fe20008000f00 */
[----:B------:R-:W-:Y:S01]  /*a9d0*/  IMAD.U32 R5, RZ, RZ, UR7 ;  /* 0x00000007ff057e24 */ /* 0x000fe2000f8e00ff */
[----:B------:R-:W-:Y:S01]  /*a9e0*/  MOV R8, 0x70 ;  /* 0x0000007000087802 */ /* 0x000fe20000000f00 */
[----:B------:R-:W-:Y:S02]  /*a9f0*/  IMAD.U32 R6, RZ, RZ, UR8 ;  /* 0x00000008ff067e24 */ /* 0x000fe4000f8e00ff */
[----:B------:R-:W-:Y:S02]  /*aa00*/  IMAD.U32 R7, RZ, RZ, UR9 ;  /* 0x00000009ff077e24 */ /* 0x000fe4000f8e00ff */
[----:B------:R-:W-:-:S02]  /*aa10*/  IMAD.U32 R10, RZ, RZ, UR4 ;  /* 0x00000004ff0a7e24 */ /* 0x000fc4000f8e00ff */
[----:B------:R-:W-:Y:S02]  /*aa20*/  IMAD.U32 R11, RZ, RZ, UR5 ;  /* 0x00000005ff0b7e24 */ /* 0x000fe4000f8e00ff */
[----:B------:R-:W-:Y:S02]  /*aa30*/  IMAD.MOV.U32 R12, RZ, RZ, 0x1 ;  /* 0x00000001ff0c7424 */ /* 0x000fe400078e00ff */
[----:B0-----:R-:W-:-:S07]  /*aa40*/  IMAD.MOV.U32 R13, RZ, RZ, RZ ;  /* 0x000000ffff0d7224 */ /* 0x001fce00078e00ff */
[----:B------:R-:W-:-:S07]  /*aa50*/  LEPC R20, `(.L_x_263) ;  /* 0x000000001014794e */ /* 0x000fce0000000000 */
[----:B-1----:R-:W-:Y:S05]  /*aa60*/  CALL.ABS.NOINC R2 ;  /* 0x0000000002007343 */ /* 0x002fea0003c00000 */
.L_x_263:
[----:B------:R-:W-:Y:S05]  /*aa70*/  BSYNC B6 ;  /* 0x0000000000067941 */ /* 0x000fea0003800000 */
.L_x_262:
[----:B------:R-:W2:Y:S01]  /*aa80*/  LDL R21, [R1] ;  /* 0x0000000001157983 */ /* 0x000ea20000100800 */
[----:B------:R-:W-:Y:S01]  /*aa90*/  ULDC.64 UR4, c[0x0][0x9f8] ;  /* 0x00027e0000047ab9 */ /* 0x000fe20000000a00 */
[----:B------:R-:W0:Y:S01]  /*aaa0*/  LDC R6, c[0x0][0x430] ;  /* 0x00010c00ff067b82 */ /* 0x000e220000000800 */
[----:B------:R-:W-:Y:S01]  /*aab0*/  ISETP.NE.U32.AND P0, PT, RZ, UR4, PT ;  /* 0x00000004ff007c0c */ /* 0x000fe2000bf05070 */
[----:B------:R-:W3:Y:S03]  /*aac0*/  LDL R26, [R1+0x34] ;  /* 0x00003400011a7983 */ /* 0x000ee60000100800 */
[----:B------:R-:W-:Y:S01]  /*aad0*/  ISETP.NE.AND.EX P0, PT, RZ, UR5, PT, P0 ;  /* 0x00000005ff007c0c */ /* 0x000fe2000bf05300 */
[----:B------:R-:W4:Y:S04]  /*aae0*/  LDL R5, [R1+0xc] ;  /* 0x00000c0001057983 */ /* 0x000f280000100800 */
[----:B------:R-:W4:Y:S01]  /*aaf0*/  LDL R4, [R1+0x14] ;  /* 0x0000140001047983 */ /* 0x000f220000100800 */
[----:B------:R-:W1:Y:S07]  /*ab00*/  S2R R7, SR_TID.X ;  /* 0x0000000000077919 */ /* 0x000e6e0000002100 */
[----:B------:R-:W-:Y:S01]  /*ab10*/  @P0 IADD3 R2, P1, R23, UR4, RZ ;  /* 0x0000000417020c10 */ /* 0x000fe2000ff3e0ff */
[----:B------:R-:W1:Y:S03]  /*ab20*/  S2R R0, SR_TID.X ;  /* 0x0000000000007919 */ /* 0x000e660000002100 */
[----:B------:R-:W-:Y:S01]  /*ab30*/  @P0 IADD3.X R3, R24, UR5, RZ, P1, !PT ;  /* 0x0000000518030c10 */ /* 0x000fe20008ffe4ff */
[----:B------:R-:W4:Y:S01]  /*ab40*/  LDL.LU R20, [R1+0x4] ;  /* 0x0000040001147983 */ /* 0x000f220000300800 */
[----:B0-----:R-:W-:-:S03]  /*ab50*/  ISETP.NE.AND P2, PT, R6, 0x1, PT ;  /* 0x000000010600780c */ /* 0x001fc60003f45270 */
[----:B------:R-:W4:Y:S04]  /*ab60*/  LDL R9, [R1+0x48] ;  /* 0x0000480001097983 */ /* 0x000f280000100800 */
[----:B--2---:R0:W2:Y:S01]  /*ab70*/  @P0 LDG.E R21, desc[UR36][R2.64] ;  /* 0x0000002402150981 */ /* 0x0040a2000c1e1900 */
[----:B-1----:R-:W-:Y:S01]  /*ab80*/  IMAD.SHL.U32 R7, R7, 0x10, RZ ;  /* 0x0000001007077824 */ /* 0x002fe200078e00ff */
[----:B------:R-:W-:Y:S01]  /*ab90*/  LOP3.LUT R0, R0, 0x7f, RZ, 0xc0, !PT ;  /* 0x0000007f00007812 */ /* 0x000fe200078ec0ff */
[----:B---3--:R-:W-:-:S03]  /*aba0*/  VIADD R26, R26, 0xffffffff ;  /* 0xffffffff1a1a7836 */ /* 0x008fc60000000000 */
[----:B0-----:R-:W0:Y:S01]  /*abb0*/  @P2 LDC R3, c[0x0][0x434] ;  /* 0x00010d00ff032b82 */ /* 0x001e220000000800 */
[----:B------:R-:W-:Y:S01]  /*abc0*/  IMAD.SHL.U32 R8, R26, 0x80, RZ ;  /* 0x000000801a087824 */ /* 0x000fe200078e00ff */
[----:B------:R-:W-:Y:S02]  /*abd0*/  SHF.R.U32.HI R0, RZ, 0x3, R0 ;  /* 0x00000003ff007819 */ /* 0x000fe40000011600 */
[----:B------:R-:W-:-:S04]  /*abe0*/  LOP3.LUT R7, R7, 0x70, RZ, 0xc0, !PT ;  /* 0x0000007007077812 */ /* 0x000fc800078ec0ff */
[----:B------:R-:W1:Y:S01]  /*abf0*/  @P2 LDC R2, c[0x0][0x438] ;  /* 0x00010e00ff022b82 */ /* 0x000e620000000800 */
[----:B------:R-:W-:Y:S01]  /*ac00*/  LOP3.LUT R0, R8, R0, R7, 0xfe, !PT ;  /* 0x0000000008007212 */ /* 0x000fe200078efe07 */
[----:B--2---:R-:W-:Y:S03]  /*ac10*/  @P0 STL [R1], R21 ;  /* 0x0000001501000387 */ /* 0x004fe60000100800 */
[C---:B----4-:R-:W-:Y:S02]  /*ac20*/  ISETP.GE.AND P0, PT, R0.reuse, R5, PT ;  /* 0x000000050000720c */ /* 0x050fe40003f06270 */
[----:B------:R-:W-:-:S05]  /*ac30*/  IADD3 R0, R0, R4, RZ ;  /* 0x0000000400007210 */ /* 0x000fca0007ffe0ff */
[----:B0-----:R-:W-:-:S04]  /*ac40*/  @P2 IMAD.HI.U32 R3, R0, R3, RZ ;  /* 0x0000000300032227 */ /* 0x001fc800078e00ff */
[----:B------:R-:W-:Y:S01]  /*ac50*/  IMAD.MOV.U32 R4, RZ, RZ, R0 ;  /* 0x000000ffff047224 */ /* 0x000fe200078e0000 */
[----:B-1----:R-:W-:Y:S02]  /*ac60*/  @P2 SHF.R.U32.HI R4, RZ, R2, R3 ;  /* 0x00000002ff042219 */ /* 0x002fe40000011603 */
[----:B------:R-:W0:Y:S03]  /*ac70*/  @!P0 LDC.64 R2, c[0x0][0x428] ;  /* 0x00010a00ff028b82 */ /* 0x000e260000000a00 */
[----:B------:R-:W-:-:S04]  /*ac80*/  IMAD.MOV R5, RZ, RZ, -R4 ;  /* 0x000000ffff057224 */ /* 0x000fc800078e0a04 */
[----:B------:R-:W-:Y:S01]  /*ac90*/  IMAD R0, R6, R5, R0 ;  /* 0x0000000506007224 */ /* 0x000fe200078e0200 */
[----:B------:R-:W-:Y:S02]  /*aca0*/  SHF.R.S32.HI R6, RZ, 0x1f, R21 ;  /* 0x0000001fff067819 */ /* 0x000fe40000011415 */
[----:B------:R-:W-:-:S03]  /*acb0*/  @!P0 SHF.R.S32.HI R5, RZ, 0x1f, R4 ;  /* 0x0000001fff058819 */ /* 0x000fc60000011404 */
[-C--:B0-----:R-:W-:Y:S02]  /*acc0*/  @!P0 IMAD R7, R6, R2.reuse, RZ ;  /* 0x0000000206078224 */ /* 0x081fe400078e02ff */
[----:B------:R-:W-:-:S04]  /*acd0*/  @!P0 IMAD.WIDE.U32 R4, R21, R2, R4 ;  /* 0x0000000215048225 */ /* 0x000fc800078e0004 */
[----:B------:R-:W-:Y:S02]  /*ace0*/  @!P0 IMAD R7, R21, R3, R7 ;  /* 0x0000000315078224 */ /* 0x000fe400078e0207 */
[----:B------:R-:W0:Y:S01]  /*acf0*/  @!P0 LDC.64 R2, c[0x0][0x418] ;  /* 0x00010600ff028b82 */ /* 0x000e220000000a00 */
[----:B------:R0:W-:Y:S01]  /*ad00*/  STL [R1+0x18], R6 ;  /* 0x0000180601007387 */ /* 0x0001e20000100800 */
[----:B------:R-:W-:Y:S01]  /*ad10*/  @!P0 IMAD.IADD R7, R5, 0x1, R7 ;  /* 0x0000000105078824 */ /* 0x000fe200078e0207 */
[----:B0-----:R-:W-:Y:S01]  /*ad20*/  @!P0 LEA R6, P1, R4, R2, 0x2 ;  /* 0x0000000204068211 */ /* 0x001fe200078210ff */
[----:B------:R-:W-:-:S03]  /*ad30*/  IMAD.MOV.U32 R2, RZ, RZ, RZ ;  /* 0x000000ffff027224 */ /* 0x000fc600078e00ff */
[----:B------:R-:W-:-:S05]  /*ad40*/  @!P0 LEA.HI.X R7, R4, R3, R7, 0x2, P1 ;  /* 0x0000000304078211 */ /* 0x000fca00008f1407 */
[----:B------:R0:W5:Y:S01]  /*ad50*/  @!P0 LDG.E R2, desc[UR36][R6.64] ;  /* 0x0000002406028981 */ /* 0x000162000c1e1900 */
[----:B------:R-:W-:-:S04]  /*ad60*/  LOP3.LUT R20, R20, 0xfffffffb, RZ, 0xc0, !PT ;  /* 0xfffffffb14147812 */ /* 0x000fc800078ec0ff */
[----:B------:R-:W-:Y:S02]  /*ad70*/  @P2 LOP3.LUT R20, R20, 0x4, RZ, 0xfc, !PT ;  /* 0x0000000414142812 */ /* 0x000fe400078efcff */
[----:B------:R-:W-:Y:S02]  /*ad80*/  ISETP.NE.AND P2, PT, R9, 0x3, PT ;  /* 0x000000030900780c */ /* 0x000fe40003f45270 */
[----:B------:R-:W-:-:S11]  /*ad90*/  LOP3.LUT R20, R20, 0xfffffffd, RZ, 0xc0, !PT ;  /* 0xfffffffd14147812 */ /* 0x000fd600078ec0ff */
[----:B------:R-:W-:-:S05]  /*ada0*/  @P2 LOP3.LUT R20, R20, 0x2, RZ, 0xfc, !PT ;  /* 0x0000000214142812 */ /* 0x000fca00078efcff */
[----:B------:R0:W-:Y:S01]  /*adb0*/  STL [R1+0x4], R20 ;  /* 0x0000041401007387 */ /* 0x0001e20000100800 */
[----:B------:R-:W-:-:S03]  /*adc0*/  UMOV UR4, 0xffffffff ;  /* 0xffffffff00047882 */ /* 0x000fc60000000000 */
[----:B------:R-:W-:Y:S05]  /*add0*/  BRA.DIV UR4, `(.L_x_265) ;  /* 0x0000004204a87947 */ /* 0x000fea000b800000 */
.L_x_329:
[----:B------:R-:W-:Y:S01]  /*ade0*/  LOP3.LUT R24, R18, 0xffff, RZ, 0xc0, !PT ;  /* 0x0000ffff12187812 */ /* 0x000fe200078ec0ff */
[----:B------:R-:W-:Y:S06]  /*adf0*/  @!P2 BRA `(.L_x_266) ;  /* 0x000000000004a947 */ /* 0x000fec0003800000 */
[----:B------:R-:W-:Y:S01]  /*ae00*/  BPT.TRAP 0x1 ;  /* 0x000000040000795c */ /* 0x000fe20000300000 */
.L_x_266:
[----:B0-----:R-:W-:Y:S01]  /*ae10*/  SHF.R.S32.HI R6, RZ, 0x1f, R0 ;  /* 0x0000001fff067819 */ /* 0x001fe20000011400 */
[----:B------:R-:W-:Y:S01]  /*ae20*/  ULDC.64 UR4, c[0x0][0x328] ;  /* 0x0000ca0000047ab9 */ /* 0x000fe20000000a00 */
[----:B-----5:R-:W-:Y:S01]  /*ae30*/  SHF.R.S32.HI R7, RZ, 0x1f, R2 ;  /* 0x0000001fff077819 */ /* 0x020fe20000011402 */
[----:B------:R-:W-:Y:S01]  /*ae40*/  IMAD.WIDE.U32 R4, R0, UR4, RZ ;  /* 0x0000000400047c25 */ /* 0x000fe2000f8e00ff */
[----:B------:R-:W-:Y:S01]  /*ae50*/  ULDC.64 UR6, c[0x0][0x318] ;  /* 0x0000c60000067ab9 */ /* 0x000fe20000000a00 */
[----:B------:R-:W-:Y:S02]  /*ae60*/  BSSY B0, `(.L_x_267) ;  /* 0x0000012000007945 */ /* 0x000fe40003800000 */
[----:B------:R-:W-:-:S04]  /*ae70*/  IMAD R3, R6, UR4, RZ ;  /* 0x0000000406037c24 */ /* 0x000fc8000f8e02ff */
[----:B------:R-:W-:Y:S01]  /*ae80*/  IMAD R3, R0, UR5, R3 ;  /* 0x0000000500037c24 */ /* 0x000fe2000f8e0203 */
[----:B------:R-:W-:-:S03]  /*ae90*/  ULDC.64 UR4, c[0x0][0x338] ;  /* 0x0000ce0000047ab9 */ /* 0x000fc60000000a00 */
[----:B------:R-:W-:Y:S02]  /*aea0*/  IMAD.IADD R5, R5, 0x1, R3 ;  /* 0x0000000105057824 */ /* 0x000fe400078e0203 */
[----:B------:R-:W-:Y:S02]  /*aeb0*/  IMAD R3, R7, UR4, RZ ;  /* 0x0000000407037c24 */ /* 0x000fe4000f8e02ff */
[----:B------:R-:W-:-:S04]  /*aec0*/  IMAD.WIDE.U32 R4, R2, UR4, R4 ;  /* 0x0000000402047c25 */ /* 0x000fc8000f8e0004 */
[----:B------:R-:W-:Y:S01]  /*aed0*/  IMAD R3, R2, UR5, R3 ;  /* 0x0000000502037c24 */ /* 0x000fe2000f8e0203 */
[----:B------:R-:W-:-:S04]  /*aee0*/  ULDC.64 UR4, c[0x0][0x330] ;  /* 0x0000cc0000047ab9 */ /* 0x000fc80000000a00 */
[----:B------:R-:W-:Y:S01]  /*aef0*/  IADD3 R5, R5, R3, RZ ;  /* 0x0000000305057210 */ /* 0x000fe20007ffe0ff */
[----:B------:R-:W-:Y:S02]  /*af00*/  IMAD R3, R25, 0x8, R22 ;  /* 0x0000000819037824 */ /* 0x000fe400078e0216 */
[----:B------:R-:W-:-:S04]  /*af10*/  IMAD.WIDE.U32 R4, R24, UR4, R4 ;  /* 0x0000000418047c25 */ /* 0x000fc8000f8e0004 */
[----:B------:R-:W-:Y:S01]  /*af20*/  IMAD R23, R24, UR5, R5 ;  /* 0x0000000518177c24 */ /* 0x000fe2000f8e0205 */
[----:B------:R-:W-:-:S04]  /*af30*/  LEA R18, P0, R4, UR6, 0x1 ;  /* 0x0000000604127c11 */ /* 0x000fc8000f8008ff */
[----:B------:R-:W-:Y:S02]  /*af40*/  LEA.HI.X R23, R4, UR7, R23, 0x1, P0 ;  /* 0x0000000704177c11 */ /* 0x000fe400080f0c17 */
[----:B------:R-:W-:-:S06]  /*af50*/  SHF.L.U32 R4, R27, 0x1f, RZ ;  /* 0x0000001f1b047819 */ /* 0x000fcc00000006ff */
[----:B------:R-:W0:Y:S02]  /*af60*/  SYNCS.PHASECHK.TRANS64.TRYWAIT P0, [R3+URZ+0x16840], R4 ;  /* 0x01684004030075a7 */ /* 0x000e24000800017f */
[----:B0-----:R-:W-:Y:S05]  /*af70*/  @!P0 BRA `(.L_x_268) ;  /* 0x0000004000748947 */ /* 0x001fea0003800000 */
.L_x_330:
[----:B------:R-:W-:Y:S05]  /*af80*/  BSYNC B0 ;  /* 0x0000000000007941 */ /* 0x000fea0003800000 */
.L_x_267:
[----:B------:R-:W2:Y:S01]  /*af90*/  LDL R11, [R1+0xc] ;  /* 0x00000c00010b7983 */ /* 0x000ea20000100800 */
[----:B------:R-:W-:Y:S01]  /*afa0*/  ULDC.64 UR4, c[0x0][0x300] ;  /* 0x0000c00000047ab9 */ /* 0x000fe20000000a00 */
[----:B------:R-:W-:Y:S02]  /*afb0*/  ULDC.64 UR6, c[0x0][0x2e8] ;  /* 0x0000ba0000067ab9 */ /* 0x000fe40000000a00 */
[----:B------:R-:W3:Y:S01]  /*afc0*/  LDL.LU R9, [R1+0x4] ;  /* 0x0000040001097983 */ /* 0x000ee20000300800 */
[----:B------:R-:W-:Y:S02]  /*afd0*/  IMAD R6, R6, UR4, RZ ;  /* 0x0000000406067c24 */ /* 0x000fe4000f8e02ff */
[C---:B0-----:R-:W-:Y:S01]  /*afe0*/  IMAD.WIDE.U32 R4, R0.reuse, UR4, RZ ;  /* 0x0000000400047c25 */ /* 0x041fe2000f8e00ff */
[----:B------:R-:W0:Y:S03]  /*aff0*/  S2R R10, SR_TID.X ;  /* 0x00000000000a7919 */ /* 0x000e260000002100 */
[----:B------:R-:W-:Y:S01]  /*b000*/  IMAD R6, R0, UR5, R6 ;  /* 0x0000000500067c24 */ /* 0x000fe2000f8e0206 */
[----:B------:R-:W-:Y:S01]  /*b010*/  ULDC.64 UR4, c[0x0][0x310] ;  /* 0x0000c40000047ab9 */ /* 0x000fe20000000a00 */
[----:B------:R-:W1:Y:S01]  /*b020*/  S2R R12, SR_TID.X ;  /* 0x00000000000c7919 */ /* 0x000e620000002100 */
[----:B------:R-:W-:-:S02]  /*b030*/  IMAD R7, R7, UR4, RZ ;  /* 0x0000000407077c24 */ /* 0x000fc4000f8e02ff */
[----:B------:R-:W-:Y:S02]  /*b040*/  IMAD.IADD R5, R5, 0x1, R6 ;  /* 0x0000000105057824 */ /* 0x000fe400078e0206 */
[C---:B------:R-:W-:Y:S02]  /*b050*/  IMAD R7, R2.reuse, UR5, R7 ;  /* 0x0000000502077c24 */ /* 0x040fe4000f8e0207 */
[----:B------:R-:W-:Y:S01]  /*b060*/  IMAD.WIDE.U32 R4, R2, UR4, R4 ;  /* 0x0000000402047c25 */ /* 0x000fe2000f8e0004 */
[----:B------:R-:W-:-:S03]  /*b070*/  ULDC.64 UR4, c[0x0][0x308] ;  /* 0x0000c20000047ab9 */ /* 0x000fc60000000a00 */
[----:B------:R-:W-:Y:S02]  /*b080*/  IMAD.IADD R5, R5, 0x1, R7 ;  /* 0x0000000105057824 */ /* 0x000fe400078e0207 */
[----:B------:R-:W-:Y:S01]  /*b090*/  IMAD.WIDE.U32 R4, R24, UR4, R4 ;  /* 0x0000000418047c25 */ /* 0x000fe2000f8e0004 */
[----:B------:R-:W-:Y:S02]  /*b0a0*/  ULDC UR4, c[0x0][0x2f4] ;  /* 0x0000bd0000047ab9 */ /* 0x000fe40000000800 */
[----:B------:R-:W-:Y:S01]  /*b0b0*/  ISETP.GE.AND P2, PT, R28, UR4, PT ;  /* 0x000000041c007c0c */ /* 0x000fe2000bf46270 */
[----:B------:R-:W-:Y:S01]  /*b0c0*/  IMAD R2, R24, UR5, R5 ;  /* 0x0000000518027c24 */ /* 0x000fe2000f8e0205 */
[----:B------:R-:W-:Y:S01]  /*b0d0*/  LEA R0, P0, R4, UR6, 0x1 ;  /* 0x0000000604007c11 */ /* 0x000fe2000f8008ff */
[----:B------:R-:W-:-:S03]  /*b0e0*/  UMOV UR4, 0xffffffff ;  /* 0xffffffff00047882 */ /* 0x000fc60000000000 */
[----:B------:R-:W-:Y:S02]  /*b0f0*/  LEA.HI.X R2, R4, UR7, R2, 0x1, P0 ;  /* 0x0000000704027c11 */ /* 0x000fe400080f0c02 */
[----:B0-----:R-:W-:-:S04]  /*b100*/  LOP3.LUT R10, R10, 0x7f, RZ, 0xc0, !PT ;  /* 0x0000007f0a0a7812 */ /* 0x001fc800078ec0ff */
[----:B------:R-:W-:-:S04]  /*b110*/  SHF.R.U32.HI R10, RZ, 0x3, R10 ;  /* 0x00000003ff0a7819 */ /* 0x000fc8000001160a */
[----:B--2---:R-:W-:Y:S01]  /*b120*/  IADD3 R4, -R10, R11, -R8 ;  /* 0x0000000b0a047210 */ /* 0x004fe20007ffe908 */
[C---:B-1----:R-:W-:Y:S02]  /*b130*/  IMAD.SHL.U32 R10, R12.reuse, 0x8, RZ ;  /* 0x000000080c0a7824 */ /* 0x042fe400078e00ff */
[----:B------:R-:W-:Y:S01]  /*b140*/  IMAD.SHL.U32 R11, R12, 0x8, RZ ;  /* 0x000000080c0b7824 */ /* 0x000fe200078e00ff */
[----:B---3--:R-:W-:Y:S02]  /*b150*/  LOP3.LUT R9, R9, 0xfffffffe, RZ, 0xc0, !PT ;  /* 0xfffffffe09097812 */ /* 0x008fe400078ec0ff */
[----:B------:R-:W-:Y:S02]  /*b160*/  LOP3.LUT R10, R10, 0x1f8, RZ, 0xc0, !PT ;  /* 0x000001f80a0a7812 */ /* 0x000fe400078ec0ff */
[----:B------:R-:W-:Y:S02]  /*b170*/  @P2 LOP3.LUT R9, R9, 0x1, RZ, 0xfc, !PT ;  /* 0x0000000109092812 */ /* 0x000fe400078efcff */
[----:B------:R-:W-:-:S02]  /*b180*/  LOP3.LUT R10, R10, 0x38, R12, 0x78, !PT ;  /* 0x000000380a0a7812 */ /* 0x000fc400078e780c */
[----:B------:R-:W-:Y:S01]  /*b190*/  ISETP.GE.AND P0, PT, R4, 0x1, PT ;  /* 0x000000010400780c */ /* 0x000fe20003f06270 */
[----:B------:R0:W-:Y:S01]  /*b1a0*/  STL [R1+0x4], R9 ;  /* 0x0000040901007387 */ /* 0x0001e20000100800 */
[----:B------:R-:W-:-:S04]  /*b1b0*/  LOP3.LUT R10, R10, 0x200, R11, 0xf8, !PT ;  /* 0x000002000a0a7812 */ /* 0x000fc800078ef80b */
[----:B------:R-:W-:Y:S01]  /*b1c0*/  LEA R5, R25, R10, 0xd ;  /* 0x0000000a19057211 */ /* 0x000fe200078e68ff */
[----:B------:R-:W-:Y:S06]  /*b1d0*/  BRA.DIV UR4, `(.L_x_269) ;  /* 0x0000003e04f07947 */ /* 0x000fec000b800000 */
[----:B------:R-:W1:Y:S01]  /*b1e0*/  SHFL.IDX PT, R7, R0, RZ, 0x181f ;  /* 0x00181fff00077589 */ /* 0x000e6200000e0000 */
[----:B------:R-:W-:-:S03]  /*b1f0*/  @P0 IMAD R8, R5, 0x2, R22 ;  /* 0x0000000205080824 */ /* 0x000fc600078e0216 */
[----:B------:R-:W2:Y:S01]  /*b200*/  SHFL.IDX PT, R6, R2, RZ, 0x181f ;  /* 0x00181fff02067589 */ /* 0x000ea200000e0000 */
[----:B-1----:R-:W-:-:S05]  /*b210*/  @P0 LEA R7, P1, R28, R7, 0x1 ;  /* 0x000000071c070211 */ /* 0x002fca00078208ff */
[----:B--2---:R-:W-:Y:S01]  /*b220*/  @P0 IMAD.X R6, RZ, RZ, R6, P1 ;  /* 0x000000ffff060224 */ /* 0x004fe200008e0606 */
[----:B------:R-:W-:-:S04]  /*b230*/  ISETP.GE.AND P1, PT, R4, 0x11, PT ;  /* 0x000000110400780c */ /* 0x000fc80003f26270 */
[----:B------:R-:W-:-:S04]  /*b240*/  @P0 LOP3.LUT R7, R7, R6, RZ, 0x3c, !PT ;  /* 0x0000000607070212 */ /* 0x000fc800078e3cff */
[----:B------:R-:W-:-:S04]  /*b250*/  @P0 LOP3.LUT R6, R7, R6, RZ, 0x3c, !PT ;  /* 0x0000000607060212 */ /* 0x000fc800078e3cff */
[----:B------:R-:W-:-:S05]  /*b260*/  @P0 LOP3.LUT R7, R7, R6, RZ, 0x3c, !PT ;  /* 0x0000000607070212 */ /* 0x000fca00078e3cff */
[----:B------:R-:W-:Y:S01]  /*b270*/  @!PT LDS RZ, [RZ] ;  /* 0x00000000fffff984 */ /* 0x000fe20000000800 */
[----:B------:R1:W-:Y:S04]  /*b280*/  @P0 LDGSTS.E.BYPASS.LTC128B.128 [R8+0xe400], desc[UR36][R6.64], !P2 ;  /* 0x0e40000006080fae */ /* 0x0003e8000d101d64 */
[----:B-1----:R-:W1:Y:S01]  /*b290*/  SHFL.IDX PT, R7, R0, 0x1, 0x181f ;  /* 0x00381f0000077f89 */ /* 0x002e6200000e0000 */
[----:B------:R-:W-:-:S03]  /*b2a0*/  @P1 IMAD R8, R5, 0x2, R22 ;  /* 0x0000000205081824 */ /* 0x000fc600078e0216 */
[----:B------:R-:W2:Y:S01]  /*b2b0*/  SHFL.IDX PT, R6, R2, 0x1, 0x181f ;  /* 0x00381f0002067f89 */ /* 0x000ea200000e0000 */
[----:B-1----:R-:W-:-:S05]  /*b2c0*/  @P1 LEA R7, P0, R28, R7, 0x1 ;  /* 0x000000071c071211 */ /* 0x002fca00078008ff */
[----:B--2---:R-:W-:-:S05]  /*b2d0*/  @P1 IMAD.X R6, RZ, RZ, R6, P0 ;  /* 0x000000ffff061224 */ /* 0x004fca00000e0606 */
[----:B------:R-:W-:-:S04]  /*b2e0*/  @P1 LOP3.LUT R7, R7, R6, RZ, 0x3c, !PT ;  /* 0x0000000607071212 */ /* 0x000fc800078e3cff */
[----:B------:R-:W-:-:S04]  /*b2f0*/  @P1 LOP3.LUT R6, R7, R6, RZ, 0x3c, !PT ;  /* 0x0000000607061212 */ /* 0x000fc800078e3cff */
[----:B------:R-:W-:-:S05]  /*b300*/  @P1 LOP3.LUT R7, R7, R6, RZ, 0x3c, !PT ;  /* 0x0000000607071212 */ /* 0x000fca00078e3cff */
[----:B------:R1:W-:Y:S01]  /*b310*/  @P1 LDGSTS.E.BYPASS.LTC128B.128 [R8+0xec00], desc[UR36][R6.64], !P2 ;  /* 0x0ec0000006081fae */ /* 0x0003e2000d101d64 */
[----:B------:R-:W-:-:S03]  /*b320*/  ISETP.GE.AND P1, PT, R4, 0x21, PT ;  /* 0x000000210400780c */ /* 0x000fc60003f26270 */
[----:B-1----:R-:W1:Y:S10]  /*b330*/  SHFL.IDX PT, R7, R0, 0x2, 0x181f ;  /* 0x00581f0000077f89 */ /* 0x002e7400000e0000 */
[----:B------:R-:W-:Y:S01]  /*b340*/  @P1 LEA R8, R5, R22, 0x1 ;  /* 0x0000001605081211 */ /* 0x000fe200078e08ff */
        /* <DEDUP_REMOVED lines=9> */
[----:B------:R-:W-:Y:S01]  /*b3e0*/  @P1 IMAD R8, R5, 0x2, R22 ;  /* 0x0000000205081824 */ /* 0x000fe200078e0216 */
        /* <DEDUP_REMOVED lines=30> */
[----:B------:R-:W2:Y:S04]  /*b5d0*/  SHFL.IDX PT, R6, R2, 0x6, 0x181f ;  /* 0x00d81f0002067f89 */ /* 0x000ea800000e0000 */
[----:B------:R-:W3:Y:S04]  /*b5e0*/  SHFL.IDX PT, R2, R2, 0x7, 0x181f ;  /* 0x00f81f0002027f89 */ /* 0x000ee800000e0000 */
[----:B------:R-:W4:Y:S01]  /*b5f0*/  SHFL.IDX PT, R0, R0, 0x7, 0x181f ;  /* 0x00f81f0000007f89 */ /* 0x000f2200000e0000 */
[----:B-1----:R-:W-:-:S05]  /*b600*/  @P1 LEA R7, P0, R28, R7, 0x1 ;  /* 0x000000071c071211 */ /* 0x002fca00078008ff */
[----:B--2---:R-:W-:-:S05]  /*b610*/  @P1 IMAD.X R6, RZ, RZ, R6, P0 ;  /* 0x000000ffff061224 */ /* 0x004fca00000e0606 */
[----:B------:R-:W-:-:S04]  /*b620*/  @P1 LOP3.LUT R7, R7, R6, RZ, 0x3c, !PT ;  /* 0x0000000607071212 */ /* 0x000fc800078e3cff */
[----:B------:R-:W-:-:S04]  /*b630*/  @P1 LOP3.LUT R6, R7, R6, RZ, 0x3c, !PT ;  /* 0x0000000607061212 */ /* 0x000fc800078e3cff */
[----:B------:R-:W-:-:S05]  /*b640*/  @P1 LOP3.LUT R7, R7, R6, RZ, 0x3c, !PT ;  /* 0x0000000607071212 */ /* 0x000fca00078e3cff */
[----:B---34-:R1:W-:Y:S02]  /*b650*/  @P1 LDGSTS.E.BYPASS.LTC128B.128 [R8+0x11400], desc[UR36][R6.64], !P2 ;  /* 0x1140000006081fae */ /* 0x0183e4000d101d64 */
.L_x_348:
[----:B------:R-:W-:-:S13]  /*b660*/  ISETP.GE.AND P0, PT, R4, 0x71, PT ;  /* 0x000000710400780c */ /* 0x000fda0003f06270 */
[----:B-1----:R-:W-:Y:S01]  /*b670*/  @P0 LEA R6, P1, R28, R0, 0x1 ;  /* 0x000000001c060211 */ /* 0x002fe200078208ff */
[----:B------:R-:W-:-:S04]  /*b680*/  @P0 IMAD R5, R5, 0x2, R22 ;  /* 0x0000000205050824 */ /* 0x000fc800078e0216 */
[----:B------:R-:W-:-:S05]  /*b690*/  @P0 IMAD.X R7, RZ, RZ, R2, P1 ;  /* 0x000000ffff070224 */ /* 0x000fca00008e0602 */
[----:B------:R-:W-:Y:S01]  /*b6a0*/  @!PT LDS RZ, [RZ] ;  /* 0x00000000fffff984 */ /* 0x000fe20000000800 */
[----:B------:R-:W-:Y:S01]  /*b6b0*/  @!PT LDS RZ, [RZ] ;  /* 0x00000000fffff984 */ /* 0x000fe20000000800 */
[----:B------:R-:W-:Y:S01]  /*b6c0*/  @!PT LDS RZ, [RZ] ;  /* 0x00000000fffff984 */ /* 0x000fe20000000800 */
[----:B------:R1:W-:Y:S01]  /*b6d0*/  @P0 LDGSTS.E.BYPASS.LTC128B.128 [R5+0x11c00], desc[UR36][R6.64], !P2 ;  /* 0x11c0000006050fae */ /* 0x0003e2000d101d64 */
[----:B------:R-:W-:Y:S01]  /*b6e0*/  PLOP3.LUT P0, PT, PT, PT, PT, 0x80, 0x0 ;  /* 0x000000000000781c */ /* 0x000fe20003f0f070 */
[----:B------:R-:W-:-:S12]  /*b6f0*/  NOP ;  /* 0x0000000000007918 */ /* 0x000fd80000000000 */
.L_x_270:
[----:B------:R-:W-:Y:S02]  /*b700*/  PLOP3.LUT P1, PT, P1, P0, PT, 0xa2, 0x0 ;  /* 0x000000000000781c */ /* 0x000fe40000f21472 */
[----:B------:R-:W-:-:S08]  /*b710*/  @P0 R2UR P1, UR4, R3 ;  /* 0x00000000030402ca */ /* 0x000fd00000020000 */
[----:B------:R-:W-:-:S05]  /*b720*/  @P0 PLOP3.LUT P0, PT, P1, PT, PT, 0x80, 0x0 ;  /* 0x000000000000081c */ /* 0x000fca0000f0f070 */
[----:B------:R-:W-:Y:S01]  /*b730*/  @!P1 SYNCS.ARRIVE.TRANS64.RED.A0T1 RZ, [UR4+0x16830], RZ ;  /* 0x016830ffffff99a7 */ /* 0x000fe20008200404 */
[----:B------:R-:W-:Y:S07]  /*b740*/  @!P1 ARRIVES.LDGSTSBAR.64.TRANSCNT [UR4+0x16830] ;  /* 0x01683000ff0099b0 */ /* 0x000fee0008000a84 */
[----:B------:R-:W-:Y:S05]  /*b750*/  @P0 BRA.U.ANY `(.L_x_270) ;  /* 0xfffffffd00e80947 */ /* 0x000fea000393ffff */
[----:B------:R-:W-:Y:S01]  /*b760*/  NOP ;  /* 0x0000000000007918 */ /* 0x000fe20000000000 */
[----:B------:R-:W2:Y:S02]  /*b770*/  LDL R0, [R1+0x48] ;  /* 0x0000480001007983 */ /* 0x000ea40000100800 */
[----:B--2---:R-:W-:-:S13]  /*b780*/  ISETP.NE.AND P2, PT, R0, 0x3, PT ;  /* 0x000000030000780c */ /* 0x004fda0003f45270 */
[----:B------:R-:W-:Y:S05]  /*b790*/  @!P2 BRA `(.L_x_271) ;  /* 0x000000000004a947 */ /* 0x000fea0003800000 */
[----:B------:R-:W-:Y:S01]  /*b7a0*/  BPT.TRAP 0x1 ;  /* 0x000000040000795c */ /* 0x000fe20000300000 */
.L_x_271:
[----:B------:R2:W5:Y:S01]  /*b7b0*/  LDL R0, [R1+0x4] ;  /* 0x0000040001007983 */ /* 0x0005620000100800 */
[----:B------:R2:W-:Y:S03]  /*b7c0*/  SYNCS.ARRIVE.TRANS64.A1T0 RZ, [R3+URZ+0x16830], RZ ;  /* 0x016830ff03ff79a7 */ /* 0x0005e6000810003f */
[----:B-1----:R2:W5:Y:S04]  /*b7d0*/  LDL.LU R5, [R1+0x20] ;  /* 0x0000200001057983 */ /* 0x0025680000300800 */
[----:B------:R2:W5:Y:S02]  /*b7e0*/  LDL.LU R4, [R1+0x2c] ;  /* 0x00002c0001047983 */ /* 0x0005640000300800 */
[----:B------:R-:W-:Y:S05]  /*b7f0*/  WARPSYNC.ALL ;  /* 0x0000000000007948 */ /* 0x000fea0003800000 */
[----:B------:R-:W-:Y:S01]  /*b800*/  ULDC.64 UR4, c[0x0][0x298] ;  /* 0x0000a60000047ab9 */ /* 0x000fe20000000a00 */
[----:B------:R-:W-:Y:S01]  /*b810*/  VIADD R2, R22, 0x8400 ;  /* 0x0000840016027836 */ /* 0x000fe20000000000 */
[----:B------:R-:W-:Y:S01]  /*b820*/  BSSY B6, `(.L_x_272) ;  /* 0x000001f000067945 */ /* 0x000fe20003800000 */
[----:B------:R-:W-:Y:S03]  /*b830*/  BAR.SYNC.DEFER_BLOCKING 0x8, 0x200 ;  /* 0x0208000000007b1d */ /* 0x000fe60000010000 */
[----:B------:R-:W-:-:S02]  /*b840*/  LOP3.LUT P0, RZ, R2, 0x3ff, RZ, 0xc0, !PT ;  /* 0x000003ff02ff7812 */ /* 0x000fc4000780c0ff */
[----:B-----5:R-:W-:Y:S02]  /*b850*/  LOP3.LUT P1, RZ, R0, 0x8, RZ, 0xc0, !PT ;  /* 0x0000000800ff7812 */ /* 0x020fe4000782c0ff */
[----:B------:R-:W-:Y:S01]  /*b860*/  SHF.R.S32.HI R0, RZ, 0x1f, R5 ;  /* 0x0000001fff007819 */ /* 0x000fe20000011405 */
[----:B--2---:R-:W-:Y:S01]  /*b870*/  IMAD.WIDE.U32 R2, R5, UR4, RZ ;  /* 0x0000000405027c25 */ /* 0x004fe2000f8e00ff */
[----:B------:R-:W-:Y:S02]  /*b880*/  SEL R29, R29, RZ, !P1 ;  /* 0x000000ff1d1d7207 */ /* 0x000fe40004800000 */
[----:B------:R-:W-:Y:S01]  /*b890*/  SEL R4, R4, RZ, !P1 ;  /* 0x000000ff04047207 */ /* 0x000fe20004800000 */
[----:B------:R-:W-:Y:S01]  /*b8a0*/  IMAD R0, R0, UR4, RZ ;  /* 0x0000000400007c24 */ /* 0x000fe2000f8e02ff */
[----:B------:R1:W-:Y:S03]  /*b8b0*/  STL.64 [R1+0x20], R2 ;  /* 0x0000200201007387 */ /* 0x0003e60000100a00 */
[----:B------:R-:W-:Y:S01]  /*b8c0*/  IMAD R0, R5, UR5, R0 ;  /* 0x0000000505007c24 */ /* 0x000fe2000f8e0200 */
[----:B------:R1:W-:Y:S04]  /*b8d0*/  STL [R1+0x38], R4 ;  /* 0x0000380401007387 */ /* 0x0003e80000100800 */
[----:B------:R-:W-:-:S05]  /*b8e0*/  IADD3 R0, R3, R0, RZ ;  /* 0x0000000003007210 */ /* 0x000fca0007ffe0ff */
[----:B------:R1:W-:Y:S01]  /*b8f0*/  STL [R1+0x2c], R0 ;  /* 0x00002c0001007387 */ /* 0x0003e20000100800 */
[----:B------:R-:W-:Y:S05]  /*b900*/  @!P0 BRA `(.L_x_273) ;  /* 0x0000000000408947 */ /* 0x000fea0003800000 */
[----:B-1----:R-:W-:Y:S01]  /*b910*/  MOV R2, 0x0 ;  /* 0x0000000000027802 */ /* 0x002fe20000000f00 */
[----:B------:R-:W-:Y:S01]  /*b920*/  ULDC.64 UR6, c[0x4][0x88] ;  /* 0x0100220000067ab9 */ /* 0x000fe20000000a00 */
[----:B------:R-:W-:Y:S01]  /*b930*/  ULDC.64 UR8, c[0x4][0x90] ;  /* 0x0100240000087ab9 */ /* 0x000fe20000000a00 */
[----:B------:R-:W-:Y:S01]  /*b940*/  ULDC.64 UR4, c[0x4][0x20] ;  /* 0x0100080000047ab9 */ /* 0x000fe20000000a00 */
[----:B------:R-:W-:Y:S01]  /*b950*/  IMAD.U32 R4, RZ, RZ, UR6 ;  /* 0x00000006ff047e24 */ /* 0x000fe2000f8e00ff */
[----:B------:R-:W-:Y:S01]  /*b960*/  MOV R11, UR5 ;  /* 0x00000005000b7c02 */ /* 0x000fe20008000f00 */
[----:B------:R-:W1:Y:S01]  /*b970*/  LDC.64 R2, c[0x4][R2] ;  /* 0x0100000002027b82 */ /* 0x000e620000000a00 */
[----:B------:R-:W-:Y:S02]  /*b980*/  IMAD.U32 R5, RZ, RZ, UR7 ;  /* 0x00000007ff057e24 */ /* 0x000fe4000f8e00ff */
[----:B------:R-:W-:Y:S02]  /*b990*/  IMAD.U32 R6, RZ, RZ, UR8 ;  /* 0x00000008ff067e24 */ /* 0x000fe4000f8e00ff */
[----:B------:R-:W-:-:S02]  /*b9a0*/  IMAD.U32 R7, RZ, RZ, UR9 ;  /* 0x00000009ff077e24 */ /* 0x000fc4000f8e00ff */
[----:B------:R-:W-:Y:S02]  /*b9b0*/  IMAD.U32 R10, RZ, RZ, UR4 ;  /* 0x00000004ff0a7e24 */ /* 0x000fe4000f8e00ff */
[----:B------:R-:W-:Y:S02]  /*b9c0*/  IMAD.MOV.U32 R8, RZ, RZ, 0x70 ;  /* 0x00000070ff087424 */ /* 0x000fe400078e00ff */
[----:B------:R-:W-:Y:S02]  /*b9d0*/  IMAD.MOV.U32 R12, RZ, RZ, 0x1 ;  /* 0x00000001ff0c7424 */ /* 0x000fe400078e00ff */
[----:B------:R-:W-:-:S07]  /*b9e0*/  IMAD.MOV.U32 R13, RZ, RZ, RZ ;  /* 0x000000ffff0d7224 */ /* 0x000fce00078e00ff */
[----:B------:R-:W-:-:S07]  /*b9f0*/  LEPC R20, `(.L_x_273) ;  /* 0x000000001014794e */ /* 0x000fce0000000000 */
[----:B01----:R-:W-:Y:S05]  /*ba00*/  CALL.ABS.NOINC R2 ;  /* 0x0000000002007343 */ /* 0x003fea0003c00000 */
.L_x_273:
[----:B------:R-:W-:Y:S05]  /*ba10*/  BSYNC B6 ;  /* 0x0000000000067941 */ /* 0x000fea0003800000 */
.L_x_272:
[----:B-1----:R-:W2:Y:S01]  /*ba20*/  LDL.LU R2, [R1+0x2c] ;  /* 0x00002c0001027983 */ /* 0x002ea20000300800 */
[----:B0-----:R-:W0:Y:S01]  /*ba30*/  LDC R9, c[0x0][0x448] ;  /* 0x00011200ff097b82 */ /* 0x001e220000000800 */
[----:B------:R-:W-:Y:S01]  /*ba40*/  ULDC.64 UR4, c[0x0][0x2d8] ;  /* 0x0000b60000047ab9 */ /* 0x000fe20000000a00 */
[----:B------:R-:W-:Y:S01]  /*ba50*/  ULDC.64 UR6, c[0x0][0x2e0] ;  /* 0x0000b80000067ab9 */ /* 0x000fe20000000a00 */
[----:B------:R-:W3:Y:S01]  /*ba60*/  LDL.LU.64 R20, [R1+0x20] ;  /* 0x0000200001147983 */ /* 0x000ee20000300a00 */
[----:B------:R-:W-:-:S03]  /*ba70*/  ULDC.64 UR8, c[0x0][0x280] ;  /* 0x0000a00000087ab9 */ /* 0x000fc60000000a00 */
[----:B------:R-:W4:Y:S04]  /*ba80*/  LDL.LU R0, [R1+0x38] ;  /* 0x0000380001007983 */ /* 0x000f280000300800 */
[----:B------:R1:W5:Y:S01]  /*ba90*/  LDL R10, [R1+0x1c] ;  /* 0x00001c00010a7983 */ /* 0x0003620000100800 */
[----:B0-----:R-:W-:-:S13]  /*baa0*/  ISETP.NE.AND P0, PT, R9, 0x1, PT ;  /* 0x000000010900780c */ /* 0x001fda0003f05270 */
[----:B------:R-:W0:Y:S08]  /*bab0*/  @P0 LDC R4, c[0x0][0x44c] ;  /* 0x00011300ff040b82 */ /* 0x000e300000000800 */
[----:B------:R-:W1:Y:S08]  /*bac0*/  @P0 LDC R5, c[0x0][0x450] ;  /* 0x00011400ff050b82 */ /* 0x000e700000000800 */
[----:B------:R-:W1:Y:S01]  /*bad0*/  @P0 LDC R8, c[0x0][0x450] ;  /* 0x00011400ff080b82 */ /* 0x000e620000000800 */
[----:B--2---:R-:W-:-:S02]  /*bae0*/  IMAD.MOV.U32 R3, RZ, RZ, R2 ;  /* 0x000000ffff037224 */ /* 0x004fc400078e0002 */
[----:B---3--:R-:W-:Y:S01]  /*baf0*/  IMAD.MOV.U32 R2, RZ, RZ, R20 ;  /* 0x000000ffff027224 */ /* 0x008fe200078e0014 */
[----:B------:R-:W2:Y:S03]  /*bb00*/  S2R R21, SR_TID.X ;  /* 0x0000000000157919 */ /* 0x000ea60000002100 */
[C---:B------:R-:W-:Y:S01]  /*bb10*/  IMAD.WIDE.U32 R2, R24.reuse, UR4, R2 ;  /* 0x0000000418027c25 */ /* 0x040fe2000f8e0002 */
[----:B------:R-:W3:Y:S03]  /*bb20*/  S2R R20, SR_TID.X ;  /* 0x0000000000147919 */ /* 0x000ee60000002100 */
[----:B------:R-:W-:Y:S01]  /*bb30*/  IMAD R3, R24, UR5, R3 ;  /* 0x0000000518037c24 */ /* 0x000fe2000f8e0203 */
[----:B------:R-:W-:Y:S01]  /*bb40*/  ULDC.64 UR4, c[0x0][0x2d0] ;  /* 0x0000b40000047ab9 */ /* 0x000fe20000000a00 */
[----:B----4-:R-:W-:-:S02]  /*bb50*/  IMAD R0, R0, UR6, RZ ;  /* 0x0000000600007c24 */ /* 0x010fc4000f8e02ff */
[----:B------:R-:W-:-:S04]  /*bb60*/  IMAD.WIDE.U32 R2, R29, UR6, R2 ;  /* 0x000000061d027c25 */ /* 0x000fc8000f8e0002 */
[----:B------:R-:W-:Y:S01]  /*bb70*/  IMAD R0, R29, UR7, R0 ;  /* 0x000000071d007c24 */ /* 0x000fe2000f8e0200 */
[----:B------:R-:W-:-:S03]  /*bb80*/  ULDC.64 UR6, c[0x0][0x2c8] ;  /* 0x0000b20000067ab9 */ /* 0x000fc60000000a00 */
[----:B------:R-:W-:Y:S01]  /*bb90*/  IMAD.IADD R3, R3, 0x1, R0 ;  /* 0x0000000103037824 */ /* 0x000fe200078e0200 */
[----:B--2---:R-:W-:Y:S02]  /*bba0*/  SHF.L.U32 R21, R21, 0x4, RZ ;  /* 0x0000000415157819 */ /* 0x004fe400000006ff */
[----:B---3--:R-:W-:Y:S02]  /*bbb0*/  LOP3.LUT R20, R20, 0x7f, RZ, 0xc0, !PT ;  /* 0x0000007f14147812 */ /* 0x008fe400078ec0ff */
[----:B------:R-:W-:Y:S02]  /*bbc0*/  LOP3.LUT R21, R21, 0x70, RZ, 0xc0, !PT ;  /* 0x0000007015157812 */ /* 0x000fe400078ec0ff */
[----:B------:R-:W-:-:S04]  /*bbd0*/  SHF.R.U32.HI R20, RZ, 0x3, R20 ;  /* 0x00000003ff147819 */ /* 0x000fc80000011614 */
[----:B------:R-:W-:Y:S02]  /*bbe0*/  LOP3.LUT R20, R20, R21, RZ, 0xfc, !PT ;  /* 0x0000001514147212 */ /* 0x000fe400078efcff */
[----:B------:R2:W5:Y:S03]  /*bbf0*/  LDL R21, [R1+0x30] ;  /* 0x0000300001157983 */ /* 0x0005660000100800 */
[----:B------:R-:W-:-:S04]  /*bc00*/  IMAD R6, R17, 0xc0, R20 ;  /* 0x000000c011067824 */ /* 0x000fc800078e0214 */
[----:B0-----:R-:W-:-:S04]  /*bc10*/  @P0 IMAD.HI.U32 R0, R6, R4, RZ ;  /* 0x0000000406000227 */ /* 0x001fc800078e00ff */
[----:B------:R-:W-:Y:S01]  /*bc20*/  IMAD.MOV.U32 R4, RZ, RZ, R6 ;  /* 0x000000ffff047224 */ /* 0x000fe200078e0006 */
[----:B-1----:R-:W-:-:S04]  /*bc30*/  @P0 SHF.R.U32.HI R4, RZ, R5, R0 ;  /* 0x00000005ff040219 */ /* 0x002fc80000011600 */
[----:B------:R-:W-:-:S05]  /*bc40*/  SHF.R.S32.HI R0, RZ, 0x1f, R4 ;  /* 0x0000001fff007819 */ /* 0x000fca0000011404 */
[----:B------:R-:W-:-:S04]  /*bc50*/  IMAD R0, R0, UR4, RZ ;  /* 0x0000000400007c24 */ /* 0x000fc8000f8e02ff */
[C---:B------:R-:W-:Y:S02]  /*bc60*/  IMAD R7, R4.reuse, UR5, R0 ;  /* 0x0000000504077c24 */ /* 0x040fe4000f8e0200 */
[----:B------:R-:W-:Y:S02]  /*bc70*/  IMAD.MOV R0, RZ, RZ, -R4 ;  /* 0x000000ffff007224 */ /* 0x000fe400078e0a04 */
[----:B------:R-:W-:-:S04]  /*bc80*/  IMAD.WIDE.U32 R4, R4, UR4, R2 ;  /* 0x0000000404047c25 */ /* 0x000fc8000f8e0002 */
[----:B------:R-:W-:Y:S02]  /*bc90*/  IMAD R0, R9, R0, R6 ;  /* 0x0000000009007224 */ /* 0x000fe400078e0206 */
[----:B------:R-:W-:-:S03]  /*bca0*/  IMAD.IADD R5, R5, 0x1, R7 ;  /* 0x0000000105057824 */ /* 0x000fc600078e0207 */
[----:B------:R-:W-:-:S05]  /*bcb0*/  SHF.R.S32.HI R7, RZ, 0x1f, R0 ;  /* 0x0000001fff077819 */ /* 0x000fca0000011400 */
[----:B------:R-:W-:Y:S02]  /*bcc0*/  IMAD R7, R7, UR6, RZ ;  /* 0x0000000607077c24 */ /* 0x000fe4000f8e02ff */
[----:B------:R-:W-:-:S04]  /*bcd0*/  IMAD.WIDE.U32 R4, R0, UR6, R4 ;  /* 0x0000000600047c25 */ /* 0x000fc8000f8e0004 */
[----:B------:R-:W-:-:S04]  /*bce0*/  IMAD R7, R0, UR7, R7 ;  /* 0x0000000700077c24 */ /* 0x000fc8000f8e0207 */
[----:B------:R-:W-:Y:S02]  /*bcf0*/  IMAD.IADD R5, R5, 0x1, R7 ;  /* 0x0000000105057824 */ /* 0x000fe400078e0207 */
[----:B------:R-:W0:Y:S01]  /*bd00*/  @P0 LDC R7, c[0x0][0x44c] ;  /* 0x00011300ff070b82 */ /* 0x000e220000000800 */
[----:B------:R-:W-:-:S04]  /*bd10*/  LEA R0, P1, R4, UR8, 0x1 ;  /* 0x0000000804007c11 */ /* 0x000fc8000f8208ff */
[----:B------:R-:W-:Y:S02]  /*bd20*/  LEA.HI.X R4, R4, UR9, R5, 0x1, P1 ;  /* 0x0000000904047c11 */ /* 0x000fe400088f0c05 */
[----:B------:R-:W-:-:S05]  /*bd30*/  IADD3 R5, R6, 0x80, RZ ;  /* 0x0000008006057810 */ /* 0x000fca0007ffe0ff */
[----:B------:R-:W-:Y:S01]  /*bd40*/  IMAD.MOV.U32 R6, RZ, RZ, R5 ;  /* 0x000000ffff067224 */ /* 0x000fe200078e0005 */
[----:B------:R-:W1:Y:S01]  /*bd50*/  S2R R20, SR_TID.X ;  /* 0x0000000000147919 */ /* 0x000e620000002100 */
[----:B0-----:R-:W-:-:S05]  /*bd60*/  @P0 IMAD.HI.U32 R7, R5, R7, RZ ;  /* 0x0000000705070227 */ /* 0x001fca00078e00ff */
[----:B------:R-:W-:-:S05]  /*bd70*/  @P0 SHF.R.U32.HI R6, RZ, R8, R7 ;  /* 0x00000008ff060219 */ /* 0x000fca0000011607 */
[----:B------:R-:W-:-:S04]  /*bd80*/  IMAD.MOV R7, RZ, RZ, -R6 ;  /* 0x000000ffff077224 */ /* 0x000fc800078e0a06 */
[----:B------:R-:W-:Y:S01]  /*bd90*/  IMAD R5, R9, R7, R5 ;  /* 0x0000000709057224 */ /* 0x000fe200078e0205 */
[----:B------:R-:W-:Y:S01]  /*bda0*/  SHF.R.S32.HI R7, RZ, 0x1f, R6 ;  /* 0x0000001fff077819 */ /* 0x000fe20000011406 */
[----:B------:R-:W-:-:S04]  /*bdb0*/  IMAD.WIDE.U32 R2, R6, UR4, R2 ;  /* 0x0000000406027c25 */ /* 0x000fc8000f8e0002 */
[----:B------:R-:W-:Y:S01]  /*bdc0*/  IMAD R7, R7, UR4, RZ ;  /* 0x0000000407077c24 */ /* 0x000fe2000f8e02ff */
[----:B------:R-:W-:-:S03]  /*bdd0*/  ULDC UR4, c[0x0][0x2b8] ;  /* 0x0000ae0000047ab9 */ /* 0x000fc60000000800 */
[----:B------:R-:W-:Y:S01]  /*bde0*/  IMAD R7, R6, UR5, R7 ;  /* 0x0000000506077c24 */ /* 0x000fe2000f8e0207 */
[----:B------:R-:W-:-:S03]  /*bdf0*/  SHF.R.S32.HI R6, RZ, 0x1f, R5 ;  /* 0x0000001fff067819 */ /* 0x000fc60000011405 */
[----:B------:R-:W-:Y:S02]  /*be00*/  IMAD.IADD R3, R3, 0x1, R7 ;  /* 0x0000000103037824 */ /* 0x000fe400078e0207 */
[----:B------:R-:W-:Y:S02]  /*be10*/  IMAD R6, R6, UR6, RZ ;  /* 0x0000000606067c24 */ /* 0x000fe4000f8e02ff */
[----:B------:R-:W-:-:S04]  /*be20*/  IMAD.WIDE.U32 R2, R5, UR6, R2 ;  /* 0x0000000605027c25 */ /* 0x000fc8000f8e0002 */
[----:B------:R-:W-:Y:S01]  /*be30*/  IMAD R6, R5, UR7, R6 ;  /* 0x0000000705067c24 */ /* 0x000fe2000f8e0206 */
[----:B------:R-:W-:-:S03]  /*be40*/  LEA R5, P1, R2, UR8, 0x1 ;  /* 0x0000000802057c11 */ /* 0x000fc6000f8208ff */
[----:B------:R-:W-:Y:S01]  /*be50*/  IMAD.IADD R6, R3, 0x1, R6 ;  /* 0x0000000103067824 */ /* 0x000fe200078e0206 */
[----:B------:R-:W-:Y:S01]  /*be60*/  ISETP.GE.AND P0, PT, R28, UR4, PT ;  /* 0x000000041c007c0c */ /* 0x000fe2000bf06270 */
[----:B------:R-:W-:Y:S01]  /*be70*/  UMOV UR4, 0xffffffff ;  /* 0xffffffff00047882 */ /* 0x000fe20000000000 */
[----:B-1----:R-:W-:Y:S02]  /*be80*/  LOP3.LUT R20, R20, 0x7f, RZ, 0xc0, !PT ;  /* 0x0000007f14147812 */ /* 0x002fe400078ec0ff */
[----:B------:R-:W-:Y:S02]  /*be90*/  LEA.HI.X R2, R2, UR9, R6, 0x1, P1 ;  /* 0x0000000902027c11 */ /* 0x000fe400088f0c06 */
[----:B------:R-:W-:Y:S01]  /*bea0*/  SHF.R.U32.HI R20, RZ, 0x3, R20 ;  /* 0x00000003ff147819 */ /* 0x000fe20000011614 */
[----:B--2---:R-:W-:Y:S06]  /*beb0*/  BRA.DIV UR4, `(.L_x_274) ;  /* 0x0000003e04687947 */ /* 0x004fec000b800000 */
[----:B------:R-:W0:Y:S01]  /*bec0*/  SHFL.IDX PT, R7, R0, RZ, 0x181f ;  /* 0x00181fff00077589 */ /* 0x000e2200000e0000 */
[----:B-----5:R-:W-:Y:S02]  /*bed0*/  IMAD R3, R21, R9, RZ ;  /* 0x0000000915037224 */ /* 0x020fe400078e02ff */
[----:B------:R-:W-:Y:S01]  /*bee0*/  IMAD R17, R17, 0xc0, R20 ;  /* 0x000000c011117824 */ /* 0x000fe200078e0214 */
[----:B------:R-:W1:Y:S04]  /*bef0*/  SHFL.IDX PT, R6, R4, RZ, 0x181f ;  /* 0x00181fff04067589 */ /* 0x000e6800000e0000 */
[----:B------:R-:W-:-:S13]  /*bf00*/  ISETP.GE.AND P2, PT, R17, R3, PT ;  /* 0x000000031100720c */ /* 0x000fda0003f46270 */
[----:B0-----:R-:W-:-:S05]  /*bf10*/  @!P2 LEA R7, P1, R28, R7, 0x1 ;  /* 0x000000071c07a211 */ /* 0x001fca00078208ff */
[----:B-1----:R-:W-:-:S05]  /*bf20*/  @!P2 IMAD.X R6, RZ, RZ, R6, P1 ;  /* 0x000000ffff06a224 */ /* 0x002fca00008e0606 */
[----:B------:R-:W-:-:S04]  /*bf30*/  @!P2 LOP3.LUT R7, R7, R6, RZ, 0x3c, !PT ;  /* 0x000000060707a212 */ /* 0x000fc800078e3cff */
[----:B------:R-:W-:-:S04]  /*bf40*/  @!P2 LOP3.LUT R6, R7, R6, RZ, 0x3c, !PT ;  /* 0x000000060706a212 */ /* 0x000fc800078e3cff */
[----:B------:R-:W-:-:S05]  /*bf50*/  @!P2 LOP3.LUT R7, R7, R6, RZ, 0x3c, !PT ;  /* 0x000000060707a212 */ /* 0x000fca00078e3cff */
[----:B------:R-:W-:Y:S01]  /*bf60*/  @!PT LDS RZ, [RZ] ;  /* 0x00000000fffff984 */ /* 0x000fe20000000800 */
[----:B------:R0:W-:Y:S02]  /*bf70*/  @!P2 LDGSTS.E.BYPASS.LTC128B.128 [R10+0x8400], desc[UR36][R6.64], !P0 ;  /* 0x08400000060aafae */ /* 0x0001e4000c101d64 */
[----:B0-----:R-:W-:Y:S02]  /*bf80*/  IADD3 R6, R17, 0x10, RZ ;  /* 0x0000001011067810 */ /* 0x001fe40007ffe0ff */
[----:B------:R-:W0:Y:S02]  /*bf90*/  SHFL.IDX PT, R7, R0, 0x1, 0x181f ;  /* 0x00381f0000077f89 */ /* 0x000e2400000e0000 */
[----:B------:R-:W-:Y:S02]  /*bfa0*/  ISETP.GE.AND P1, PT, R6, R3, PT ;  /* 0x000000030600720c */ /* 0x000fe40003f26270 */
[----:B------:R-:W1:Y:S11]  /*bfb0*/  SHFL.IDX PT, R6, R4, 0x1, 0x181f ;  /* 0x00381f0004067f89 */ /* 0x000e7600000e0000 */
[----:B0-----:R-:W-:-:S05]  /*bfc0*/  @!P1 LEA R7, P2, R28, R7, 0x1 ;  /* 0x000000071c079211 */ /* 0x001fca00078408ff */
[----:B-1----:R-:W-:-:S05]  /*bfd0*/  @!P1 IMAD.X R6, RZ, RZ, R6, P2 ;  /* 0x000000ffff069224 */ /* 0x002fca00010e0606 */
[----:B------:R-:W-:-:S04]  /*bfe0*/  @!P1 LOP3.LUT R7, R7, R6, RZ, 0x3c, !PT ;  /* 0x0000000607079212 */ /* 0x000fc800078e3cff */
[----:B------:R-:W-:-:S04]  /*bff0*/  @!P1 LOP3.LUT R6, R7, R6, RZ, 0x3c, !PT ;  /* 0x0000000607069212 */ /* 0x000fc800078e3cff */
[----:B------:R-:W-:-:S05]  /*c000*/  @!P1 LOP3.LUT R7, R7, R6, RZ, 0x3c, !PT ;  /* 0x0000000607079212 */ /* 0x000fca00078e3cff */
[----:B------:R0:W-:Y:S02]  /*c010*/  @!P1 LDGSTS.E.BYPASS.LTC128B.128 [R10+0x8c00], desc[UR36][R6.64], !P0 ;  /* 0x08c00000060a9fae */ /* 0x0001e4000c101d64 */
[----:B0-----:R-:W-:Y:S02]  /*c020*/  VIADD R6, R17, 0x20 ;  /* 0x0000002011067836 */ /* 0x001fe40000000000 */
[----:B------:R-:W0:Y:S03]  /*c030*/  SHFL.IDX PT, R7, R0, 0x2, 0x181f ;  /* 0x00581f0000077f89 */ /* 0x000e2600000e0000 */
        /* <DEDUP_REMOVED lines=41> */
[----:B------:R-:W1:Y:S04]  /*c2d0*/  SHFL.IDX PT, R6, R4, 0x6, 0x181f ;  /* 0x00d81f0004067f89 */ /* 0x000e6800000e0000 */
[----:B------:R-:W-:Y:S07]  /*c2e0*/  SHFL.IDX PT, R4, R4, 0x7, 0x181f ;  /* 0x00f81f0004047f89 */ /* 0x000fee00000e0000 */
[----:B0-----:R-:W-:-:S05]  /*c2f0*/  @!P1 LEA R7, P2, R28, R7, 0x1 ;  /* 0x000000071c079211 */ /* 0x001fca00078408ff */
[----:B-1----:R-:W-:-:S05]  /*c300*/  @!P1 IMAD.X R6, RZ, RZ, R6, P2 ;  /* 0x000000ffff069224 */ /* 0x002fca00010e0606 */
[----:B------:R-:W-:-:S04]  /*c310*/  @!P1 LOP3.LUT R7, R7, R6, RZ, 0x3c, !PT ;  /* 0x0000000607079212 */ /* 0x000fc800078e3cff */
[----:B------:R-:W-:-:S04]  /*c320*/  @!P1 LOP3.LUT R6, R7, R6, RZ, 0x3c, !PT ;  /* 0x0000000607069212 */ /* 0x000fc800078e3cff */
[----:B------:R-:W-:-:S05]  /*c330*/  @!P1 LOP3.LUT R7, R7, R6, RZ, 0x3c, !PT ;  /* 0x0000000607079212 */ /* 0x000fca00078e3cff */
[----:B------:R0:W-:Y:S04]  /*c340*/  @!P1 LDGSTS.E.BYPASS.LTC128B.128 [R10+0xb400], desc[UR36][R6.64], !P0 ;  /* 0x0b400000060a9fae */ /* 0x0001e8000c101d64 */
[----:B0-----:R0:W1:Y:S02]  /*c350*/  SHFL.IDX PT, R6, R0, 0x7, 0x181f ;  /* 0x00f81f0000067f89 */ /* 0x00106400000e0000 */
[----:B0-----:R-:W-:-:S04]  /*c360*/  IADD3 R0, R17, 0x80, RZ ;  /* 0x0000008011007810 */ /* 0x001fc80007ffe0ff */
[----:B------:R-:W-:Y:S01]  /*c370*/  ISETP.GE.AND P1, PT, R0, R3, PT ;  /* 0x000000030000720c */ /* 0x000fe20003f26270 */
[----:B------:R-:W-:-:S05]  /*c380*/  VIADD R0, R17, 0x70 ;  /* 0x0000007011007836 */ /* 0x000fca0000000000 */
[----:B------:R-:W-:Y:S02]  /*c390*/  ISETP.GE.AND P2, PT, R0, R3, PT ;  /* 0x000000030000720c */ /* 0x000fe40003f46270 */
[----:B------:R-:W-:Y:S11]  /*c3a0*/  SHFL.IDX PT, R0, R2, RZ, 0x181f ;  /* 0x00181fff02007589 */ /* 0x000ff600000e0000 */
[----:B-1----:R-:W-:-:S05]  /*c3b0*/  @!P2 LEA R6, P3, R28, R6, 0x1 ;  /* 0x000000061c06a211 */ /* 0x002fca00078608ff */
[----:B------:R-:W-:Y:S02]  /*c3c0*/  @!P2 IMAD.X R7, RZ, RZ, R4, P3 ;  /* 0x000000ffff07a224 */ /* 0x000fe400018e0604 */
[----:B------:R-:W0:Y:S04]  /*c3d0*/  SHFL.IDX PT, R4, R5, RZ, 0x181f ;  /* 0x00181fff05047589 */ /* 0x000e2800000e0000 */
[----:B------:R1:W-:Y:S01]  /*c3e0*/  @!P2 LDGSTS.E.BYPASS.LTC128B.128 [R10+0xbc00], desc[UR36][R6.64], !P0 ;  /* 0x0bc00000060aafae */ /* 0x0003e2000c101d64 */
[----:B0-----:R-:W-:-:S05]  /*c3f0*/  @!P1 LEA R4, P3, R28, R4, 0x1 ;  /* 0x000000041c049211 */ /* 0x001fca00078608ff */
[----:B------:R-:W-:Y:S02]  /*c400*/  @!P1 IMAD.X R0, RZ, RZ, R0, P3 ;  /* 0x000000ffff009224 */ /* 0x000fe400018e0600 */
[----:B-1----:R-:W-:Y:S02]  /*c410*/  @!P1 IMAD.MOV.U32 R6, RZ, RZ, R4 ;  /* 0x000000ffff069224 */ /* 0x002fe400078e0004 */
[----:B------:R-:W-:Y:S01]  /*c420*/  @!P1 IMAD.MOV.U32 R7, RZ, RZ, R0 ;  /* 0x000000ffff079224 */ /* 0x000fe200078e0000 */
[----:B------:R-:W-:-:S04]  /*c430*/  IADD3 R0, R17, 0x90, RZ ;  /* 0x0000009011007810 */ /* 0x000fc80007ffe0ff */
[----:B------:R0:W-:Y:S01]  /*c440*/  @!P1 LDGSTS.E.BYPASS.LTC128B.128 [R10+0xc400], desc[UR36][R6.64], !P0 ;  /* 0x0c400000060a9fae */ /* 0x0001e2000c101d64 */
[----:B------:R-:W-:-:S03]  /*c450*/  ISETP.GE.AND P1, PT, R0, R3, PT ;  /* 0x000000030000720c */ /* 0x000fc60003f26270 */
[----:B------:R-:W-:Y:S04]  /*c460*/  SHFL.IDX PT, R0, R2, 0x1, 0x181f ;  /* 0x00381f0002007f89 */ /* 0x000fe800000e0000 */
[----:B0-----:R-:W0:Y:S06]  /*c470*/  SHFL.IDX PT, R6, R5, 0x1, 0x181f ;  /* 0x00381f0005067f89 */ /* 0x001e2c00000e0000 */
[----:B0-----:R-:W-:-:S05]  /*c480*/  @!P1 LEA R6, P2, R28, R6, 0x1 ;  /* 0x000000061c069211 */ /* 0x001fca00078408ff */
[----:B------:R-:W-:-:S04]  /*c490*/  @!P1 IMAD.X R0, RZ, RZ, R0, P2 ;  /* 0x000000ffff009224 */ /* 0x000fc800010e0600 */
[----:B------:R-:W-:Y:S02]  /*c4a0*/  @!P1 IMAD.MOV.U32 R7, RZ, RZ, R0 ;  /* 0x000000ffff079224 */ /* 0x000fe400078e0000 */
[----:B------:R-:W-:-:S03]  /*c4b0*/  VIADD R0, R17, 0xa0 ;  /* 0x000000a011007836 */ /* 0x000fc60000000000 */
[----:B------:R0:W-:Y:S02]  /*c4c0*/  @!P1 LDGSTS.E.BYPASS.LTC128B.128 [R10+0xcc00], desc[UR36][R6.64], !P0 ;  /* 0x0cc00000060a9fae */ /* 0x0001e4000c101d64 */
[----:B------:R-:W-:Y:S02]  /*c4d0*/  ISETP.GE.AND P2, PT, R0, R3, PT ;  /* 0x000000030000720c */ /* 0x000fe40003f46270 */
[----:B------:R-:W-:Y:S04]  /*c4e0*/  SHFL.IDX PT, R0, R2, 0x2, 0x181f ;  /* 0x00581f0002007f89 */ /* 0x000fe800000e0000 */
[----:B0-----:R-:W0:Y:S07]  /*c4f0*/  SHFL.IDX PT, R6, R5, 0x2, 0x181f ;  /* 0x00581f0005067f89 */ /* 0x001e2e00000e0000 */
[----:B0-----:R-:W-:-:S05]  /*c500*/  @!P2 LEA R6, P1, R28, R6, 0x1 ;  /* 0x000000061c06a211 */ /* 0x001fca00078208ff */
[----:B------:R-:W-:-:S04]  /*c510*/  @!P2 IMAD.X R0, RZ, RZ, R0, P1 ;  /* 0x000000ffff00a224 */ /* 0x000fc800008e0600 */
[----:B------:R-:W-:Y:S02]  /*c520*/  @!P2 IMAD.MOV.U32 R7, RZ, RZ, R0 ;  /* 0x000000ffff07a224 */ /* 0x000fe400078e0000 */
[----:B------:R0:W1:Y:S04]  /*c530*/  SHFL.IDX PT, R0, R2, 0x3, 0x181f ;  /* 0x00781f0002007f89 */ /* 0x00006800000e0000 */
[----:B------:R0:W-:Y:S04]  /*c540*/  @!P2 LDGSTS.E.BYPASS.LTC128B.128 [R10+0xd400], desc[UR36][R6.64], !P0 ;  /* 0x0d400000060aafae */ /* 0x0001e8000c101d64 */
[----:B------:R0:W2:Y:S02]  /*c550*/  SHFL.IDX PT, R2, R5, 0x3, 0x181f ;  /* 0x00781f0005027f89 */ /* 0x0000a400000e0000 */
.L_x_373:
[----:B------:R-:W-:-:S04]  /*c560*/  IADD3 R17, R17, 0xb0, RZ ;  /* 0x000000b011117810 */ /* 0x000fc80007ffe0ff */
[----:B------:R-:W-:-:S13]  /*c570*/  ISETP.GE.AND P1, PT, R17, R3, PT ;  /* 0x000000031100720c */ /* 0x000fda0003f26270 */
[----:B0-2---:R-:W-:-:S05]  /*c580*/  @!P1 LEA R2, P2, R28, R2, 0x1 ;  /* 0x000000021c029211 */ /* 0x005fca00078408ff */
[----:B-1----:R-:W-:-:S05]  /*c590*/  @!P1 IMAD.X R3, RZ, RZ, R0, P2 ;  /* 0x000000ffff039224 */ /* 0x002fca00010e0600 */
[----:B------:R-:W-:Y:S01]  /*c5a0*/  @!PT LDS RZ, [RZ] ;  /* 0x00000000fffff984 */ /* 0x000fe20000000800 */
[----:B------:R-:W-:Y:S01]  /*c5b0*/  @!PT LDS RZ, [RZ] ;  /* 0x00000000fffff984 */ /* 0x000fe20000000800 */
[----:B------:R-:W-:Y:S01]  /*c5c0*/  @!PT LDS RZ, [RZ] ;  /* 0x00000000fffff984 */ /* 0x000fe20000000800 */
[----:B------:R0:W-:Y:S01]  /*c5d0*/  @!P1 LDGSTS.E.BYPASS.LTC128B.128 [R10+0xdc00], desc[UR36][R2.64], !P0 ;  /* 0x0dc00000020a9fae */ /* 0x0001e2000c101d64 */
[----:B------:R-:W-:Y:S01]  /*c5e0*/  PLOP3.LUT P0, PT, PT, PT, PT, 0x80, 0x0 ;  /* 0x000000000000781c */ /* 0x000fe20003f0f070 */
[----:B------:R-:W-:-:S12]  /*c5f0*/  NOP ;  /* 0x0000000000007918 */ /* 0x000fd80000000000 */
.L_x_275:
[----:B------:R-:W-:Y:S02]  /*c600*/  PLOP3.LUT P1, PT, P1, P0, PT, 0xa2, 0x0 ;  /* 0x000000000000781c */ /* 0x000fe40000f21472 */
[----:B------:R-:W-:-:S08]  /*c610*/  @P0 R2UR P1, UR4, R22 ;  /* 0x00000000160402ca */ /* 0x000fd00000020000 */
[----:B------:R-:W-:-:S05]  /*c620*/  @P0 PLOP3.LUT P0, PT, P1, PT, PT, 0x80, 0x0 ;  /* 0x000000000000081c */ /* 0x000fca0000f0f070 */
[----:B------:R-:W-:Y:S01]  /*c630*/  @!P1 SYNCS.ARRIVE.TRANS64.RED.A0T1 RZ, [UR4+0x16800], RZ ;  /* 0x016800ffffff99a7 */ /* 0x000fe20008200404 */
[----:B------:R-:W-:Y:S07]  /*c640*/  @!P1 ARRIVES.LDGSTSBAR.64.TRANSCNT [UR4+0x16800] ;  /* 0x01680000ff0099b0 */ /* 0x000fee0008000a84 */
[----:B------:R-:W-:Y:S05]  /*c650*/  @P0 BRA.U.ANY `(.L_x_275) ;  /* 0xfffffffd00e80947 */ /* 0x000fea000393ffff */
[----:B0-----:R-:W2:Y:S02]  /*c660*/  LDL.LU R2, [R1+0x3c] ;  /* 0x00003c0001027983 */ /* 0x001ea40000300800 */
[----:B--2---:R-:W-:-:S05]  /*c670*/  VIADD R2, R2, 0x1 ;  /* 0x0000000102027836 */ /* 0x004fca0000000000 */
[----:B------:R0:W-:Y:S01]  /*c680*/  STL [R1+0x3c], R2 ;  /* 0x00003c0201007387 */ /* 0x0001e20000100800 */
[----:B------:R-:W-:-:S04]  /*c690*/  LEA.HI R0, R2, R2, RZ, 0x1 ;  /* 0x0000000202007211 */ /* 0x000fc800078f08ff */
[----:B------:R-:W-:-:S05]  /*c6a0*/  LOP3.LUT R0, R0, 0xfffffffe, RZ, 0xc0, !PT ;  /* 0xfffffffe00007812 */ /* 0x000fca00078ec0ff */
[----:B------:R-:W-:-:S05]  /*c6b0*/  IMAD.IADD R0, R2, 0x1, -R0 ;  /* 0x0000000102007824 */ /* 0x000fca00078e0a00 */
[----:B------:R-:W-:Y:S01]  /*c6c0*/  SHF.L.U32 R0, R0, 0x1f, RZ ;  /* 0x0000001f00007819 */ /* 0x000fe200000006ff */
[----:B------:R-:W-:Y:S01]  /*c6d0*/  NOP ;  /* 0x0000000000007918 */ /* 0x000fe20000000000 */
[----:B------:R0:W-:Y:S01]  /*c6e0*/  SYNCS.ARRIVE.TRANS64.A1T0 RZ, [R22+URZ+0x16800], RZ ;  /* 0x016800ff16ff79a7 */ /* 0x0001e2000810003f */
[----:B------:R-:W-:Y:S01]  /*c6f0*/  BSSY B0, `(.L_x_276) ;  /* 0x0000003000007945 */ /* 0x000fe20003800000 */
[----:B------:R-:W1:Y:S03]  /*c700*/  SYNCS.PHASECHK.TRANS64.TRYWAIT P0, [R22+URZ+0x16820], R0 ;  /* 0x01682000160075a7 */ /* 0x000e66000800017f */
[----:B01----:R-:W-:Y:S05]  /*c710*/  @!P0 BRA `(.L_x_277) ;  /* 0x0000004400348947 */ /* 0x003fea0003800000 */
.L_x_374:
[----:B------:R-:W-:Y:S05]  /*c720*/  BSYNC B0 ;  /* 0x0000000000007941 */ /* 0x000fea0003800000 */
.L_x_276:
[----:B------:R-:W2:Y:S04]  /*c730*/  LDL.LU R3, [R1+0x34] ;  /* 0x0000340001037983 */ /* 0x000ea80000300800 */
[----:B------:R-:W3:Y:S01]  /*c740*/  LDL R2, [R1+0x10] ;  /* 0x0000100001027983 */ /* 0x000ee20000100800 */
[----:B------:R-:W-:Y:S01]  /*c750*/  BSSY B0, `(.L_x_278) ;  /* 0x0000102000007945 */ /* 0x000fe20003800000 */
[----:B--2---:R-:W-:-:S05]  /*c760*/  VIADD R7, R3, 0xfffffffe ;  /* 0xfffffffe03077836 */ /* 0x004fca0000000000 */
[----:B---3--:R-:W-:-:S13]  /*c770*/  ISETP.GE.AND P0, PT, R7, R2, PT ;  /* 0x000000020700720c */ /* 0x008fda0003f06270 */
[----:B------:R-:W-:Y:S05]  /*c780*/  @!P0 BRA `(.L_x_279) ;  /* 0x0000000c00f88947 */ /* 0x000fea0003800000 */
[----:B------:R-:W-:Y:S01]  /*c790*/  ULDC UR4, c[0x0][0x2f4] ;  /* 0x0000bd0000047ab9 */ /* 0x000fe20000000800 */
[----:B------:R-:W-:Y:S01]  /*c7a0*/  IMAD.MOV.U32 R17, RZ, RZ, R27 ;  /* 0x000000ffff117224 */ /* 0x000fe200078e001b */
[----:B------:R-:W-:Y:S01]  /*c7b0*/  ISETP.GE.AND P1, PT, R28, UR4, PT ;  /* 0x000000041c007c0c */ /* 0x000fe2000bf26270 */
[----:B------:R-:W-:Y:S01]  /*c7c0*/  IMAD.MOV.U32 R29, RZ, RZ, R26 ;  /* 0x000000ffff1d7224 */ /* 0x000fe200078e001a */
[----:B------:R-:W-:-:S11]  /*c7d0*/  MOV R6, R25 ;  /* 0x0000001900067202 */ /* 0x000fd60000000f00 */
.L_x_292:
[----:B------:R-:W2:Y:S01]  /*c7e0*/  LDL R10, [R1+0x14] ;  /* 0x00001400010a7983 */ /* 0x000ea20000100800 */
[----:B------:R-:W1:Y:S03]  /*c7f0*/  LDC R3, c[0x0][0x430] ;  /* 0x00010c00ff037b82 */ /* 0x000e660000000800 */
[----:B------:R-:W3:Y:S04]  /*c800*/  LDL R9, [R1+0x18] ;  /* 0x0000180001097983 */ /* 0x000ee80000100800 */
[----:B------:R-:W4:Y:S01]  /*c810*/  LDL R5, [R1] ;  /* 0x0000000001057983 */ /* 0x000f220000100800 */
[----:B------:R-:W0:Y:S03]  /*c820*/  S2R R2, SR_TID.X ;  /* 0x0000000000027919 */ /* 0x000e260000002100 */
[----:B------:R-:W5:Y:S01]  /*c830*/  LDL R8, [R1+0x48] ;  /* 0x0000480001087983 */ /* 0x000f620000100800 */
[----:B-1----:R-:W-:-:S13]  /*c840*/  ISETP.NE.AND P0, PT, R3, 0x1, PT ;  /* 0x000000010300780c */ /* 0x002fda0003f05270 */
[----:B------:R-:W1:Y:S01]  /*c850*/  @P0 LDC R4, c[0x0][0x434] ;  /* 0x00010d00ff040b82 */ /* 0x000e620000000800 */
[----:B0-----:R-:W-:-:S04]  /*c860*/  LOP3.LUT R0, R2, 0x7f, RZ, 0xc0, !PT ;  /* 0x0000007f02007812 */ /* 0x001fc800078ec0ff */
[----:B------:R-:W-:-:S03]  /*c870*/  SHF.R.U32.HI R3, RZ, 0x3, R0 ;  /* 0x00000003ff037819 */ /* 0x000fc60000011600 */
[----:B------:R-:W0:Y:S01]  /*c880*/  @P0 LDC R0, c[0x0][0x438] ;  /* 0x00010e00ff000b82 */ /* 0x000e220000000800 */
[----:B------:R-:W-:Y:S02]  /*c890*/  IMAD.SHL.U32 R2, R2, 0x10, RZ ;  /* 0x0000001002027824 */ /* 0x000fe400078e00ff */
[----:B------:R-:W-:-:S03]  /*c8a0*/  IMAD R3, R7, 0x80, R3 ;  /* 0x0000008007037824 */ /* 0x000fc600078e0203 */
[----:B------:R-:W-:Y:S01]  /*c8b0*/  LOP3.LUT R2, R2, 0x70, RZ, 0xc0, !PT ;  /* 0x0000007002027812 */ /* 0x000fe200078ec0ff */
[----:B------:R-:W-:Y:S05]  /*c8c0*/  YIELD ;  /* 0x0000000000007946 */ /* 0x000fea0003800000 */
[----:B------:R-:W-:Y:S01]  /*c8d0*/  ULDC UR4, c[0x0][0x430] ;  /* 0x00010c0000047ab9 */ /* 0x000fe20000000800 */
[----:B--2---:R-:W-:-:S05]  /*c8e0*/  IADD3 R3, R2, R3, R10 ;  /* 0x0000000302037210 */ /* 0x004fca0007ffe00a */
[----:B-1----:R-:W-:-:S04]  /*c8f0*/  @P0 IMAD.HI.U32 R4, R3, R4, RZ ;  /* 0x0000000403040227 */ /* 0x002fc800078e00ff */
[----:B------:R-:W-:Y:S01]  /*c900*/  IMAD.MOV.U32 R2, RZ, RZ, R3 ;  /* 0x000000ffff027224 */ /* 0x000fe200078e0003 */
[----:B0-----:R-:W-:-:S05]  /*c910*/  @P0 SHF.R.U32.HI R2, RZ, R0, R4 ;  /* 0x00000000ff020219 */ /* 0x001fca0000011604 */
[----:B------:R-:W-:-:S04]  /*c920*/  IMAD.MOV R0, RZ, RZ, -R2 ;  /* 0x000000ffff007224 */ /* 0x000fc800078e0a02 */
[----:B------:R-:W-:Y:S01]  /*c930*/  IMAD R0, R0, UR4, R3 ;  /* 0x0000000400007c24 */ /* 0x000fe2000f8e0203 */
[----:B------:R-:W-:Y:S01]  /*c940*/  ULDC.64 UR4, c[0x0][0x428] ;  /* 0x00010a0000047ab9 */ /* 0x000fe20000000a00 */
[----:B------:R-:W-:Y:S01]  /*c950*/  SHF.R.S32.HI R3, RZ, 0x1f, R2 ;  /* 0x0000001fff037819 */ /* 0x000fe20000011402 */
[----:B---3--:R-:W-:-:S04]  /*c960*/  IMAD R4, R9, UR4, RZ ;  /* 0x0000000409047c24 */ /* 0x008fc8000f8e02ff */
[C---:B----4-:R-:W-:Y:S02]  /*c970*/  IMAD R4, R5.reuse, UR5, R4 ;  /* 0x0000000505047c24 */ /* 0x050fe4000f8e0204 */
[----:B------:R-:W-:Y:S01]  /*c980*/  IMAD.WIDE.U32 R2, R5, UR4, R2 ;  /* 0x0000000405027c25 */ /* 0x000fe2000f8e0002 */
[----:B------:R-:W-:-:S04]  /*c990*/  ULDC.64 UR4, c[0x0][0x418] ;  /* 0x0001060000047ab9 */ /* 0x000fc80000000a00 */
[----:B------:R-:W-:Y:S02]  /*c9a0*/  IADD3 R3, R4, R3, RZ ;  /* 0x0000000304037210 */ /* 0x000fe40007ffe0ff */
[----:B------:R-:W-:-:S04]  /*c9b0*/  LEA R4, P0, R2, UR4, 0x2 ;  /* 0x0000000402047c11 */ /* 0x000fc8000f8010ff */
[----:B------:R-:W-:-:S05]  /*c9c0*/  LEA.HI.X R5, R2, UR5, R3, 0x2, P0 ;  /* 0x0000000502057c11 */ /* 0x000fca00080f1403 */
[----:B------:R-:W2:Y:S01]  /*c9d0*/  LDG.E R4, desc[UR36][R4.64] ;  /* 0x0000002404047981 */ /* 0x000ea2000c1e1900 */
[----:B-----5:R-:W-:Y:S01]  /*c9e0*/  ISETP.NE.AND P2, PT, R8, 0x3, PT ;  /* 0x000000030800780c */ /* 0x020fe20003f45270 */
[----:B------:R-:W-:-:S05]  /*c9f0*/  VIADD R25, R6, 0x1 ;  /* 0x0000000106197836 */ /* 0x000fca0000000000 */
[----:B------:R-:W-:-:S04]  /*ca00*/  ISETP.NE.AND P0, PT, R25, 0x2, PT ;  /* 0x000000021900780c */ /* 0x000fc80003f05270 */
[----:B------:R-:W-:Y:S01]  /*ca10*/  SEL R27, RZ, 0x1, P0 ;  /* 0x00000001ff1b7807 */ /* 0x000fe20000000000 */
[----:B------:R-:W-:Y:S01]  /*ca20*/  IMAD.MOV.U32 R26, RZ, RZ, R7 ;  /* 0x000000ffff1a7224 */ /* 0x000fe200078e0007 */
[----:B------:R-:W-:Y:S02]  /*ca30*/  SEL R25, R25, RZ, P0 ;  /* 0x000000ff19197207 */ /* 0x000fe40000000000 */
[----:B------:R-:W-:Y:S02]  /*ca40*/  LOP3.LUT R27, R17, R27, RZ, 0x3c, !PT ;  /* 0x0000001b111b7212 */ /* 0x000fe400078e3cff */
[----:B--2---:R-:W-:Y:S01]  /*ca50*/  SHF.R.S32.HI R21, RZ, 0x1f, R4 ;  /* 0x0000001fff157819 */ /* 0x004fe20000011404 */
[----:B------:R-:W-:Y:S06]  /*ca60*/  @!P2 BRA `(.L_x_280) ;  /* 0x000000000004a947 */ /* 0x000fec0003800000 */
[----:B------:R-:W-:Y:S01]  /*ca70*/  BPT.TRAP 0x1 ;  /* 0x000000040000795c */ /* 0x000fe20000300000 */
.L_x_280:
[----:B------:R-:W-:Y:S01]  /*ca80*/  IMAD R5, R25, 0x8, R22 ;  /* 0x0000000819057824 */ /* 0x000fe200078e0216 */
[----:B------:R-:W-:Y:S01]  /*ca90*/  SHF.L.U32 R2, R27, 0x1f, RZ ;  /* 0x0000001f1b027819 */ /* 0x000fe200000006ff */
[----:B------:R-:W-:Y:S03]  /*caa0*/  BSSY B1, `(.L_x_281) ;  /* 0x0000003000017945 */ /* 0x000fe60003800000 */
[----:B------:R-:W0:Y:S02]  /*cab0*/  SYNCS.PHASECHK.TRANS64.TRYWAIT P0, [R5+URZ+0x16840], R2 ;  /* 0x01684002050075a7 */ /* 0x000e24000800017f */
[----:B0-----:R-:W-:Y:S05]  /*cac0*/  @!P0 BRA `(.L_x_282) ;  /* 0x00000040005c8947 */ /* 0x001fea0003800000 */
.L_x_375:
[----:B------:R-:W-:Y:S05]  /*cad0*/  BSYNC B1 ;  /* 0x0000000000017941 */ /* 0x000fea0003800000 */
.L_x_281:
[----:B------:R-:W2:Y:S01]  /*cae0*/  LDL R3, [R1+0x4] ;  /* 0x0000040001037983 */ /* 0x000ea20000100800 */
[----:B------:R-:W-:Y:S01]  /*caf0*/  SHF.R.S32.HI R20, RZ, 0x1f, R0 ;  /* 0x0000001fff147819 */ /* 0x000fe20000011400 */
[----:B------:R-:W-:Y:S01]  /*cb00*/  ULDC.64 UR4, c[0x0][0x300] ;  /* 0x0000c00000047ab9 */ /* 0x000fe20000000a00 */
[----:B------:R-:W-:Y:S01]  /*cb10*/  ULDC.64 UR6, c[0x0][0x2e8] ;  /* 0x0000ba0000067ab9 */ /* 0x000fe20000000a00 */
[----:B------:R-:W1:Y:S02]  /*cb20*/  S2R R8, SR_TID.X ;  /* 0x0000000000087919 */ /* 0x000e640000002100 */
[----:B------:R-:W-:-:S04]  /*cb30*/  IMAD R7, R20, UR4, RZ ;  /* 0x0000000414077c24 */ /* 0x000fc8000f8e02ff */
[----:B------:R-:W-:Y:S02]  /*cb40*/  IMAD R7, R0, UR5, R7 ;  /* 0x0000000500077c24 */ /* 0x000fe4000f8e0207 */
[C---:B-1----:R-:W-:Y:S01]  /*cb50*/  IMAD.SHL.U32 R9, R8.reuse, 0x8, RZ ;  /* 0x0000000808097824 */ /* 0x042fe200078e00ff */
[----:B------:R-:W-:-:S04]  /*cb60*/  SHF.L.U32 R11, R8, 0x3, RZ ;  /* 0x00000003080b7819 */ /* 0x000fc800000006ff */
[----:B------:R-:W-:-:S04]  /*cb70*/  LOP3.LUT R9, R9, 0x1f8, RZ, 0xc0, !PT ;  /* 0x000001f809097812 */ /* 0x000fc800078ec0ff */
[----:B------:R-:W-:-:S04]  /*cb80*/  LOP3.LUT R9, R9, 0x38, R8, 0x78, !PT ;  /* 0x0000003809097812 */ /* 0x000fc800078e7808 */
[----:B------:R-:W-:-:S05]  /*cb90*/  LOP3.LUT R9, R9, 0x200, R11, 0xf8, !PT ;  /* 0x0000020009097812 */ /* 0x000fca00078ef80b */
[----:B------:R-:W-:Y:S01]  /*cba0*/  IMAD R9, R25, 0x2000, R9 ;  /* 0x0000200019097824 */ /* 0x000fe200078e0209 */
[----:B--2---:R-:W-:Y:S01]  /*cbb0*/  LOP3.LUT P2, RZ, R3, 0x1, RZ, 0xc0, !PT ;  /* 0x0000000103ff7812 */ /* 0x004fe2000784c0ff */
[----:B0-----:R-:W-:Y:S01]  /*cbc0*/  IMAD.WIDE.U32 R2, R0, UR4, RZ ;  /* 0x0000000400027c25 */ /* 0x001fe2000f8e00ff */
[----:B------:R-:W-:-:S03]  /*cbd0*/  ULDC.64 UR4, c[0x0][0x310] ;  /* 0x0000c40000047ab9 */ /* 0x000fc60000000a00 */
[----:B------:R-:W-:Y:S02]  /*cbe0*/  IMAD.IADD R3, R3, 0x1, R7 ;  /* 0x0000000103037824 */ /* 0x000fe400078e0207 */
[----:B------:R-:W-:Y:S02]  /*cbf0*/  IMAD R7, R21, UR4, RZ ;  /* 0x0000000415077c24 */ /* 0x000fe4000f8e02ff */
[----:B------:R-:W-:-:S04]  /*cc00*/  IMAD.WIDE.U32 R2, R4, UR4, R2 ;  /* 0x0000000404027c25 */ /* 0x000fc8000f8e0002 */
[----:B------:R-:W-:Y:S01]  /*cc10*/  IMAD R7, R4, UR5, R7 ;  /* 0x0000000504077c24 */ /* 0x000fe2000f8e0207 */
[----:B------:R-:W-:-:S03]  /*cc20*/  ULDC.64 UR4, c[0x0][0x308] ;  /* 0x0000c20000047ab9 */ /* 0x000fc60000000a00 */
[----:B------:R-:W-:Y:S02]  /*cc30*/  IMAD.IADD R3, R3, 0x1, R7 ;  /* 0x0000000103037824 */ /* 0x000fe400078e0207 */
[----:B------:R-:W-:Y:S01]  /*cc40*/  IMAD.WIDE.U32 R2, R24, UR4, R2 ;  /* 0x0000000418027c25 */ /* 0x000fe2000f8e0002 */
[----:B------:R-:W-:-:S03]  /*cc50*/  UMOV UR4, 0xffffffff ;  /* 0xffffffff00047882 */ /* 0x000fc60000000000 */
[----:B------:R-:W-:Y:S01]  /*cc60*/  IMAD R10, R24, UR5, R3 ;  /* 0x00000005180a7c24 */ /* 0x000fe2000f8e0203 */
[----:B------:R-:W-:-:S04]  /*cc70*/  LEA R8, P0, R2, UR6, 0x1 ;  /* 0x0000000602087c11 */ /* 0x000fc8000f8008ff */
[----:B------:R-:W-:Y:S01]  /*cc80*/  LEA.HI.X R10, R2, UR7, R10, 0x1, P0 ;  /* 0x00000007020a7c11 */ /* 0x000fe200080f0c0a */
[----:B------:R-:W-:Y:S08]  /*cc90*/  BRA.DIV UR4, `(.L_x_283) ;  /* 0x0000003e04fc7947 */ /* 0x000ff0000b800000 */
[----:B------:R-:W0:Y:S01]  /*cca0*/  SHFL.IDX PT, R2, R8, RZ, 0x181f ;  /* 0x00181fff08027589 */ /* 0x000e2200000e0000 */
[----:B------:R-:W-:Y:S02]  /*ccb0*/  IMAD.SHL.U32 R7, R28, 0x2, RZ ;  /* 0x000000021c077824 */ /* 0x000fe400078e00ff */
[----:B------:R-:W-:Y:S01]  /*ccc0*/  IMAD R9, R9, 0x2, R22 ;  /* 0x0000000209097824 */ /* 0x000fe200078e0216 */
[----:B------:R-:W1:Y:S02]  /*ccd0*/  SHFL.IDX PT, R3, R10, RZ, 0x181f ;  /* 0x00181fff0a037589 */ /* 0x000e6400000e0000 */
[----:B0-----:R-:W-:-:S05]  /*cce0*/  IADD3 R2, P0, R2, R7, RZ ;  /* 0x0000000702027210 */ /* 0x001fca0007f1e0ff */
[----:B-1----:R-:W-:-:S05]  /*ccf0*/  IMAD.X R3, RZ, RZ, R3, P0 ;  /* 0x000000ffff037224 */ /* 0x002fca00000e0603 */
[----:B------:R-:W-:Y:S01]  /*cd00*/  @!PT LDS RZ, [RZ] ;  /* 0x00000000fffff984 */ /* 0x000fe20000000800 */
        /* <DEDUP_REMOVED lines=27> */
[----:B------:R-:W1:Y:S04]  /*cec0*/  SHFL.IDX PT, R3, R10, 0x6, 0x181f ;  /* 0x00d81f000a037f89 */ /* 0x000e6800000e0000 */
[----:B------:R-:W2:Y:S01]  /*ced0*/  SHFL.IDX PT, R10, R10, 0x7, 0x181f ;  /* 0x00f81f000a0a7f89 */ /* 0x000ea200000e0000 */
[----:B0-----:R-:W-:-:S05]  /*cee0*/  IADD3 R2, P0, R2, R7, RZ ;  /* 0x0000000702027210 */ /* 0x001fca0007f1e0ff */
[----:B-1----:R-:W-:-:S05]  /*cef0*/  IMAD.X R3, RZ, RZ, R3, P0 ;  /* 0x000000ffff037224 */ /* 0x002fca00000e0603 */
[----:B------:R0:W-:Y:S04]  /*cf00*/  LDGSTS.E.BYPASS.LTC128B.128 [R9+0x11400], desc[UR36][R2.64], !P2 ;  /* 0x1140000002097fae */ /* 0x0001e8000d101d64 */
[----:B0-2---:R0:W1:Y:S02]  /*cf10*/  SHFL.IDX PT, R2, R8, 0x7, 0x181f ;  /* 0x00f81f0008027f89 */ /* 0x00506400000e0000 */
.L_x_393:
[----:B-1----:R-:W-:-:S04]  /*cf20*/  IADD3 R2, P0, R2, R7, RZ ;  /* 0x0000000702027210 */ /* 0x002fc80007f1e0ff */
[----:B------:R-:W-:Y:S02]  /*cf30*/  IADD3.X R3, RZ, R10, RZ, P0, !PT ;  /* 0x0000000aff037210 */ /* 0x000fe400007fe4ff */
[----:B------:R-:W-:-:S03]  /*cf40*/  PLOP3.LUT P0, PT, PT, PT, PT, 0x80, 0x0 ;  /* 0x000000000000781c */ /* 0x000fc60003f0f070 */
[----:B------:R-:W-:Y:S01]  /*cf50*/  @!PT LDS RZ, [RZ] ;  /* 0x00000000fffff984 */ /* 0x000fe20000000800 */
[----:B------:R-:W-:Y:S01]  /*cf60*/  @!PT LDS RZ, [RZ] ;  /* 0x00000000fffff984 */ /* 0x000fe20000000800 */
[----:B------:R-:W-:Y:S01]  /*cf70*/  @!PT LDS RZ, [RZ] ;  /* 0x00000000fffff984 */ /* 0x000fe20000000800 */
[----:B------:R1:W-:Y:S01]  /*cf80*/  LDGSTS.E.BYPASS.LTC128B.128 [R9+0x11c00], desc[UR36][R2.64], !P2 ;  /* 0x11c0000002097fae */ /* 0x0003e2000d101d64 */
[----:B------:R-:W-:-:S09]  /*cf90*/  NOP ;  /* 0x0000000000007918 */ /* 0x000fd20000000000 */
.L_x_284:
[----:B------:R-:W-:Y:S02]  /*cfa0*/  PLOP3.LUT P2, PT, P2, P0, PT, 0xa2, 0x0 ;  /* 0x000000000000781c */ /* 0x000fe40001741472 */
[----:B------:R-:W-:-:S08]  /*cfb0*/  @P0 R2UR P2, UR4, R5 ;  /* 0x00000000050402ca */ /* 0x000fd00000040000 */
[----:B------:R-:W-:-:S05]  /*cfc0*/  @P0 PLOP3.LUT P0, PT, P2, PT, PT, 0x80, 0x0 ;  /* 0x000000000000081c */ /* 0x000fca000170f070 */
[----:B------:R-:W-:Y:S01]  /*cfd0*/  @!P2 SYNCS.ARRIVE.TRANS64.RED.A0T1 RZ, [UR4+0x16830], RZ ;  /* 0x016830ffffffa9a7 */ /* 0x000fe20008200404 */
[----:B------:R-:W-:Y:S07]  /*cfe0*/  @!P2 ARRIVES.LDGSTSBAR.64.TRANSCNT [UR4+0x16830] ;  /* 0x01683000ff00a9b0 */ /* 0x000fee0008000a84 */
[----:B------:R-:W-:Y:S05]  /*cff0*/  @P0 BRA.U.ANY `(.L_x_284) ;  /* 0xfffffffd00e80947 */ /* 0x000fea000393ffff */
[----:B------:R-:W-:Y:S01]  /*d000*/  NOP ;  /* 0x0000000000007918 */ /* 0x000fe20000000000 */
[----:B-1----:R-:W2:Y:S02]  /*d010*/  LDL R2, [R1+0x48] ;  /* 0x0000480001027983 */ /* 0x002ea40000100800 */
[----:B--2---:R-:W-:-:S13]  /*d020*/  ISETP.NE.AND P3, PT, R2, 0x3, PT ;  /* 0x000000030200780c */ /* 0x004fda0003f65270 */
[----:B------:R-:W-:Y:S05]  /*d030*/  @!P3 BRA `(.L_x_285) ;  /* 0x000000000004b947 */ /* 0x000fea0003800000 */
[----:B------:R-:W-:Y:S01]  /*d040*/  BPT.TRAP 0x1 ;  /* 0x000000040000795c */ /* 0x000fe20000300000 */
.L_x_285:
[----:B------:R1:W-:Y:S01]  /*d050*/  SYNCS.ARRIVE.TRANS64.A1T0 RZ, [R5+URZ+0x16830], RZ ;  /* 0x016830ff05ff79a7 */ /* 0x0003e2000810003f */
[----:B------:R-:W-:Y:S05]  /*d060*/  @!P3 BRA `(.L_x_286) ;  /* 0x000000000004b947 */ /* 0x000fea0003800000 */
[----:B------:R-:W-:Y:S01]  /*d070*/  BPT.TRAP 0x1 ;  /* 0x000000040000795c */ /* 0x000fe20000300000 */
.L_x_286:
[----:B------:R-:W-:Y:S01]  /*d080*/  SHF.L.U32 R2, R17, 0x1f, RZ ;  /* 0x0000001f11027819 */ /* 0x000fe200000006ff */
[----:B-1----:R-:W-:Y:S01]  /*d090*/  IMAD R5, R6, 0x8, R22 ;  /* 0x0000000806057824 */ /* 0x002fe200078e0216 */
[----:B------:R-:W-:Y:S03]  /*d0a0*/  BSSY B1, `(.L_x_287) ;  /* 0x0000003000017945 */ /* 0x000fe60003800000 */
[----:B------:R-:W1:Y:S02]  /*d0b0*/  SYNCS.PHASECHK.TRANS64.TRYWAIT P0, [R5+URZ+0x16860], R2 ;  /* 0x01686002050075a7 */ /* 0x000e64000800017f */
[----:B-1----:R-:W-:Y:S05]  /*d0c0*/  @!P0 BRA `(.L_x_288) ;  /* 0x0000004400208947 */ /* 0x002fea0003800000 */
.L_x_394:
[----:B------:R-:W-:Y:S05]  /*d0d0*/  BSYNC B1 ;  /* 0x0000000000017941 */ /* 0x000fea0003800000 */
.L_x_287:
[----:B0-----:R-:W2:Y:S01]  /*d0e0*/  LDL R8, [R1+0xc] ;  /* 0x00000c0001087983 */ /* 0x001ea20000100800 */
[----:B------:R-:W0:Y:S01]  /*d0f0*/  S2R R11, SR_TID.X ;  /* 0x00000000000b7919 */ /* 0x000e220000002100 */
[----:B------:R-:W-:Y:S01]  /*d100*/  UMOV UR4, 0xffffffff ;  /* 0xffffffff00047882 */ /* 0x000fe20000000000 */
[C---:B0-----:R-:W-:Y:S01]  /*d110*/  IMAD.SHL.U32 R9, R11.reuse, 0x8, RZ ;  /* 0x000000080b097824 */ /* 0x041fe200078e00ff */
[C---:B------:R-:W-:Y:S01]  /*d120*/  LOP3.LUT R3, R11.reuse, 0x7f, RZ, 0xc0, !PT ;  /* 0x0000007f0b037812 */ /* 0x040fe200078ec0ff */
[----:B------:R-:W-:-:S03]  /*d130*/  IMAD.SHL.U32 R10, R11, 0x8, RZ ;  /* 0x000000080b0a7824 */ /* 0x000fc600078e00ff */
[----:B------:R-:W-:-:S04]  /*d140*/  LOP3.LUT R9, R9, 0x1f8, RZ, 0xc0, !PT ;  /* 0x000001f809097812 */ /* 0x000fc800078ec0ff */
[----:B------:R-:W-:Y:S02]  /*d150*/  LOP3.LUT R9, R9, 0x38, R11, 0x78, !PT ;  /* 0x0000003809097812 */ /* 0x000fe400078e780b */
[----:B------:R-:W-:Y:S02]  /*d160*/  SHF.R.U32.HI R3, RZ, 0x3, R3 ;  /* 0x00000003ff037819 */ /* 0x000fe40000011603 */
[----:B------:R-:W-:-:S05]  /*d170*/  LOP3.LUT R9, R9, 0x200, R10, 0xf8, !PT ;  /* 0x0000020009097812 */ /* 0x000fca00078ef80a */
[----:B------:R-:W-:Y:S02]  /*d180*/  IMAD R6, R6, 0x2000, R9 ;  /* 0x0000200006067824 */ /* 0x000fe400078e0209 */
[----:B--2---:R-:W-:-:S04]  /*d190*/  IMAD R8, R29, -0x80, R8 ;  /* 0xffffff801d087824 */ /* 0x004fc800078e0208 */
[----:B------:R-:W-:Y:S01]  /*d1a0*/  IMAD.IADD R8, R8, 0x1, -R3 ;  /* 0x0000000108087824 */ /* 0x000fe200078e0a03 */
[----:B------:R-:W-:Y:S06]  /*d1b0*/  BRA.DIV UR4, `(.L_x_289) ;  /* 0x0000004204f87947 */ /* 0x000fec000b800000 */
[----:B-1----:R-:W0:Y:S01]  /*d1c0*/  SHFL.IDX PT, R2, R18, RZ, 0x181f ;  /* 0x00181fff12027589 */ /* 0x002e2200000e0000 */
[----:B------:R-:W-:Y:S01]  /*d1d0*/  ISETP.LT.OR P0, PT, R8, 0x1, P1 ;  /* 0x000000010800780c */ /* 0x000fe20000f01670 */
[----:B------:R-:W-:Y:S02]  /*d1e0*/  IMAD R6, R6, 0x2, R22 ;  /* 0x0000000206067824 */ /* 0x000fe400078e0216 */
[----:B------:R-:W1:Y:S01]  /*d1f0*/  SHFL.IDX PT, R3, R23, RZ, 0x181f ;  /* 0x00181fff17037589 */ /* 0x000e6200000e0000 */
[----:B0-----:R-:W-:-:S04]  /*d200*/  IADD3 R2, P2, R2, R7, RZ ;  /* 0x0000000702027210 */ /* 0x001fc80007f5e0ff */
[----:B-1----:R-:W-:-:S05]  /*d210*/  IADD3.X R3, RZ, R3, RZ, P2, !PT ;  /* 0x00000003ff037210 */ /* 0x002fca00017fe4ff */
[----:B------:R-:W-:Y:S01]  /*d220*/  @!PT LDS RZ, [RZ] ;  /* 0x00000000fffff984 */ /* 0x000fe20000000800 */
[----:B------:R0:W-:Y:S01]  /*d230*/  LDGSTS.E.BYPASS.LTC128B.128 [R6+0x400], desc[UR36][R2.64], !P0 ;  /* 0x0040000002067fae */ /* 0x0001e2000c101d64 */
[----:B------:R-:W-:-:S03]  /*d240*/  ISETP.LT.OR P0, PT, R8, 0x11, P1 ;  /* 0x000000110800780c */ /* 0x000fc60000f01670 */
[----:B0-----:R-:W0:Y:S04]  /*d250*/  SHFL.IDX PT, R2, R18, 0x1, 0x181f ;  /* 0x00381f0012027f89 */ /* 0x001e2800000e0000 */
[----:B------:R-:W1:Y:S01]  /*d260*/  SHFL.IDX PT, R3, R23, 0x1, 0x181f ;  /* 0x00381f0017037f89 */ /* 0x000e6200000e0000 */
[----:B0-----:R-:W-:-:S05]  /*d270*/  IADD3 R2, P2, R2, R7, RZ ;  /* 0x0000000702027210 */ /* 0x001fca0007f5e0ff */
[----:B-1----:R-:W-:-:S05]  /*d280*/  IMAD.X R3, RZ, RZ, R3, P2 ;  /* 0x000000ffff037224 */ /* 0x002fca00010e0603 */
        /* <DEDUP_REMOVED lines=22> */
[----:B0-----:R-:W-:-:S04]  /*d3f0*/  IADD3 R2, P2, R2, R7, RZ ;  /* 0x0000000702027210 */ /* 0x001fc80007f5e0ff */
[----:B-1----:R-:W-:-:S05]  /*d400*/  IADD3.X R3, RZ, R3, RZ, P2, !PT ;  /* 0x00000003ff037210 */ /* 0x002fca00017fe4ff */
[----:B------:R0:W-:Y:S01]  /*d410*/  LDGSTS.E.BYPASS.LTC128B.128 [R6+0x2c00], desc[UR36][R2.64], !P0 ;  /* 0x02c0000002067fae */ /* 0x0001e2000c101d64 */
[----:B------:R-:W-:-:S03]  /*d420*/  ISETP.LT.OR P0, PT, R8, 0x61, P1 ;  /* 0x000000610800780c */ /* 0x000fc60000f01670 */
[----:B0-----:R-:W0:Y:S04]  /*d430*/  SHFL.IDX PT, R2, R18, 0x6, 0x181f ;  /* 0x00d81f0012027f89 */ /* 0x001e2800000e0000 */
[----:B------:R-:W1:Y:S04]  /*d440*/  SHFL.IDX PT, R3, R23, 0x6, 0x181f ;  /* 0x00d81f0017037f89 */ /* 0x000e6800000e0000 */
[----:B------:R-:W2:Y:S01]  /*d450*/  SHFL.IDX PT, R23, R23, 0x7, 0x181f ;  /* 0x00f81f0017177f89 */ /* 0x000ea200000e0000 */
[----:B0-----:R-:W-:-:S05]  /*d460*/  IADD3 R2, P2, R2, R7, RZ ;  /* 0x0000000702027210 */ /* 0x001fca0007f5e0ff */
[----:B-1----:R-:W-:-:S05]  /*d470*/  IMAD.X R3, RZ, RZ, R3, P2 ;  /* 0x000000ffff037224 */ /* 0x002fca00010e0603 */
[----:B------:R0:W-:Y:S04]  /*d480*/  LDGSTS.E.BYPASS.LTC128B.128 [R6+0x3400], desc[UR36][R2.64], !P0 ;  /* 0x0340000002067fae */ /* 0x0001e8000c101d64 */
[----:B0-2---:R0:W1:Y:S02]  /*d490*/  SHFL.IDX PT, R2, R18, 0x7, 0x181f ;  /* 0x00f81f0012027f89 */ /* 0x00506400000e0000 */
.L_x_412:
[----:B------:R-:W-:Y:S01]  /*d4a0*/  ISETP.LT.OR P0, PT, R8, 0x71, P1 ;  /* 0x000000710800780c */ /* 0x000fe20000f01670 */
[----:B------:R-:W-:Y:S01]  /*d4b0*/  ULDC.64 UR4, c[0x0][0x328] ;  /* 0x0000ca0000047ab9 */ /* 0x000fe20000000a00 */
[----:B-1----:R-:W-:Y:S01]  /*d4c0*/  IADD3 R2, P2, R2, R7, RZ ;  /* 0x0000000702027210 */ /* 0x002fe20007f5e0ff */
[----:B------:R-:W-:-:S04]  /*d4d0*/  ULDC.64 UR6, c[0x0][0x318] ;  /* 0x0000c60000067ab9 */ /* 0x000fc80000000a00 */
[----:B------:R-:W-:-:S06]  /*d4e0*/  IMAD.X R3, RZ, RZ, R23, P2 ;  /* 0x000000ffff037224 */ /* 0x000fcc00010e0617 */
[----:B------:R-:W-:Y:S01]  /*d4f0*/  @!PT LDS RZ, [RZ] ;  /* 0x00000000fffff984 */ /* 0x000fe20000000800 */
[----:B------:R-:W-:Y:S01]  /*d500*/  @!PT LDS RZ, [RZ] ;  /* 0x00000000fffff984 */ /* 0x000fe20000000800 */
[----:B------:R-:W-:Y:S01]  /*d510*/  @!PT LDS RZ, [RZ] ;  /* 0x00000000fffff984 */ /* 0x000fe20000000800 */
[----:B------:R1:W-:Y:S01]  /*d520*/  LDGSTS.E.BYPASS.LTC128B.128 [R6+0x3c00], desc[UR36][R2.64], !P0 ;  /* 0x03c0000002067fae */ /* 0x0003e2000c101d64 */
[----:B------:R-:W-:Y:S01]  /*d530*/  PLOP3.LUT P0, PT, PT, PT, PT, 0x80, 0x0 ;  /* 0x000000000000781c */ /* 0x000fe20003f0f070 */
[----:B-1----:R-:W-:Y:S02]  /*d540*/  IMAD R6, R20, UR4, RZ ;  /* 0x0000000414067c24 */ /* 0x002fe4000f8e02ff */
[----:B------:R-:W-:-:S04]  /*d550*/  IMAD.WIDE.U32 R2, R0, UR4, RZ ;  /* 0x0000000400027c25 */ /* 0x000fc8000f8e00ff */
[----:B------:R-:W-:Y:S01]  /*d560*/  IMAD R6, R0, UR5, R6 ;  /* 0x0000000500067c24 */ /* 0x000fe2000f8e0206 */
[----:B------:R-:W-:Y:S01]  /*d570*/  ULDC.64 UR4, c[0x0][0x338] ;  /* 0x0000ce0000047ab9 */ /* 0x000fe20000000a00 */
[----:B------:R-:W-:Y:S02]  /*d580*/  NOP ;  /* 0x0000000000007918 */ /* 0x000fe40000000000 */
[----:B------:R-:W-:Y:S02]  /*d590*/  IMAD.IADD R3, R3, 0x1, R6 ;  /* 0x0000000103037824 */ /* 0x000fe400078e0206 */
[----:B------:R-:W-:-:S04]  /*d5a0*/  IMAD.WIDE.U32 R2, R4, UR4, R2 ;  /* 0x0000000404027c25 */ /* 0x000fc8000f8e0002 */
[----:B------:R-:W-:-:S04]  /*d5b0*/  IMAD R0, R21, UR4, RZ ;  /* 0x0000000415007c24 */ /* 0x000fc8000f8e02ff */
[----:B------:R-:W-:Y:S01]  /*d5c0*/  IMAD R0, R4, UR5, R0 ;  /* 0x0000000504007c24 */ /* 0x000fe2000f8e0200 */
[----:B------:R-:W-:-:S03]  /*d5d0*/  ULDC.64 UR4, c[0x0][0x330] ;  /* 0x0000cc0000047ab9 */ /* 0x000fc60000000a00 */
[----:B------:R-:W-:Y:S02]  /*d5e0*/  IMAD.IADD R3, R3, 0x1, R0 ;  /* 0x0000000103037824 */ /* 0x000fe400078e0200 */
[----:B------:R-:W-:-:S04]  /*d5f0*/  IMAD.WIDE.U32 R2, R24, UR4, R2 ;  /* 0x0000000418027c25 */ /* 0x000fc8000f8e0002 */
[----:B------:R-:W-:Y:S01]  /*d600*/  IMAD R0, R24, UR5, R3 ;  /* 0x0000000518007c24 */ /* 0x000fe2000f8e0203 */
[----:B0-----:R-:W-:-:S04]  /*d610*/  LEA R18, P2, R2, UR6, 0x1 ;  /* 0x0000000602127c11 */ /* 0x001fc8000f8408ff */
[----:B------:R-:W-:-:S09]  /*d620*/  LEA.HI.X R0, R2, UR7, R0, 0x1, P2 ;  /* 0x0000000702007c11 */ /* 0x000fd200090f0c00 */
.L_x_290:
[----:B------:R-:W-:Y:S02]  /*d630*/  PLOP3.LUT P2, PT, P2, P0, PT, 0xa2, 0x0 ;  /* 0x000000000000781c */ /* 0x000fe40001741472 */
[----:B------:R-:W-:-:S08]  /*d640*/  @P0 R2UR P2, UR4, R5 ;  /* 0x00000000050402ca */ /* 0x000fd00000040000 */
[----:B------:R-:W-:-:S05]  /*d650*/  @P0 PLOP3.LUT P0, PT, P2, PT, PT, 0x80, 0x0 ;  /* 0x000000000000081c */ /* 0x000fca000170f070 */
[----:B------:R-:W-:Y:S01]  /*d660*/  @!P2 SYNCS.ARRIVE.TRANS64.RED.A0T1 RZ, [UR4+0x16850], RZ ;  /* 0x016850ffffffa9a7 */ /* 0x000fe20008200404 */
[----:B------:R-:W-:Y:S07]  /*d670*/  @!P2 ARRIVES.LDGSTSBAR.64.TRANSCNT [UR4+0x16850] ;  /* 0x01685000ff00a9b0 */ /* 0x000fee0008000a84 */
[----:B------:R-:W-:Y:S05]  /*d680*/  @P0 BRA.U.ANY `(.L_x_290) ;  /* 0xfffffffd00e80947 */ /* 0x000fea000393ffff */
[----:B------:R-:W-:Y:S01]  /*d690*/  NOP ;  /* 0x0000000000007918 */ /* 0x000fe20000000000 */
[----:B------:R-:W2:Y:S01]  /*d6a0*/  LDL R2, [R1+0x48] ;  /* 0x0000480001027983 */ /* 0x000ea20000100800 */
[----:B------:R-:W-:Y:S01]  /*d6b0*/  IMAD.MOV.U32 R23, RZ, RZ, R0 ;  /* 0x000000ffff177224 */ /* 0x000fe200078e0000 */
[----:B--2---:R-:W-:-:S13]  /*d6c0*/  ISETP.NE.AND P3, PT, R2, 0x3, PT ;  /* 0x000000030200780c */ /* 0x004fda0003f65270 */
[----:B------:R-:W-:Y:S05]  /*d6d0*/  @!P3 BRA `(.L_x_291) ;  /* 0x000000000004b947 */ /* 0x000fea0003800000 */
[----:B------:R-:W-:Y:S01]  /*d6e0*/  BPT.TRAP 0x1 ;  /* 0x000000040000795c */ /* 0x000fe20000300000 */
.L_x_291:
[----:B------:R-:W2:Y:S01]  /*d6f0*/  LDL R0, [R1+0x10] ;  /* 0x0000100001007983 */ /* 0x000ea20000100800 */
[----:B------:R1:W-:Y:S01]  /*d700*/  SYNCS.ARRIVE.TRANS64.A1T0 RZ, [R5+URZ+0x16850], RZ ;  /* 0x016850ff05ff79a7 */ /* 0x0003e2000810003f */
[C---:B------:R-:W-:Y:S01]  /*d710*/  IADD3 R7, R26.reuse, -0x1, RZ ;  /* 0xffffffff1a077810 */ /* 0x040fe20007ffe0ff */
[----:B------:R-:W-:Y:S02]  /*d720*/  IMAD.MOV.U32 R17, RZ, RZ, R27 ;  /* 0x000000ffff117224 */ /* 0x000fe400078e001b */
[----:B------:R-:W-:Y:S02]  /*d730*/  IMAD.MOV.U32 R6, RZ, RZ, R25 ;  /* 0x000000ffff067224 */ /* 0x000fe400078e0019 */
[----:B------:R-:W-:Y:S01]  /*d740*/  IMAD.MOV.U32 R29, RZ, RZ, R26 ;  /* 0x000000ffff1d7224 */ /* 0x000fe200078e001a */
[----:B--2---:R-:W-:-:S13]  /*d750*/  ISETP.GT.AND P0, PT, R26, R0, PT ;  /* 0x000000001a00720c */ /* 0x004fda0003f04270 */
[----:B-1----:R-:W-:Y:S05]  /*d760*/  @P0 BRA `(.L_x_292) ;  /* 0xfffffff0001c0947 */ /* 0x002fea000383ffff */
.L_x_279:
[----:B------:R-:W-:Y:S05]  /*d770*/  BSYNC B0 ;  /* 0x0000000000007941 */ /* 0x000fea0003800000 */
.L_x_278:
[----:B0-----:R-:W0:Y:S01]  /*d780*/  S2R R0, SR_TID.X ;  /* 0x0000000000007919 */ /* 0x001e220000002100 */
[----:B------:R-:W-:Y:S01]  /*d790*/  BSSY B0, `(.L_x_293) ;  /* 0x0000010000007945 */ /* 0x000fe20003800000 */
        /* <DEDUP_REMOVED lines=14> */
[----:B0-----:R-:W-:-:S07]  /*d880*/  IADD3 R16, R0, UR38, R7 ;  /* 0x0000002600107c10 */ /* 0x001fce000fffe007 */
.L_x_294:
[----:B------:R-:W-:Y:S05]  /*d890*/  BSYNC B0 ;  /* 0x0000000000007941 */ /* 0x000fea0003800000 */
.L_x_293:
[----:B------:R-:W2:Y:S02]  /*d8a0*/  LDL R0, [R1+0x48] ;  /* 0x0000480001007983 */ /* 0x000ea40000100800 */
[----:B--2---:R-:W-:-:S13]  /*d8b0*/  ISETP.NE.AND P0, PT, R0, 0x3, PT ;  /* 0x000000030000780c */ /* 0x004fda0003f05270 */
[----:B------:R-:W-:Y:S05]  /*d8c0*/  @!P0 BRA `(.L_x_295) ;  /* 0x0000000000048947 */ /* 0x000fea0003800000 */
[----:B------:R-:W-:Y:S01]  /*d8d0*/  BPT.TRAP 0x1 ;  /* 0x000000040000795c */ /* 0x000fe20000300000 */
.L_x_295:
[----:B------:R-:W2:Y:S01]  /*d8e0*/  LDL.LU R2, [R1+0xc] ;  /* 0x00000c0001027983 */ /* 0x000ea20000300800 */
[----:B------:R-:W-:Y:S01]  /*d8f0*/  IMAD R0, R25, 0x8, R22 ;  /* 0x0000000819007824 */ /* 0x000fe200078e0216 */
[----:B------:R-:W-:Y:S01]  /*d900*/  SHF.L.U32 R3, R27, 0x1f, RZ ;  /* 0x0000001f1b037819 */ /* 0x000fe200000006ff */
[----:B------:R-:W-:Y:S03]  /*d910*/  BSSY B0, `(.L_x_296) ;  /* 0x0000004000007945 */ /* 0x000fe60003800000 */
[----:B------:R-:W0:Y:S01]  /*d920*/  SYNCS.PHASECHK.TRANS64.TRYWAIT P0, [R0+URZ+0x16860], R3 ;  /* 0x01686003000075a7 */ /* 0x000e22000800017f */
[----:B--2---:R-:W-:Y:S01]  /*d930*/  IMAD R6, R26, -0x80, R2 ;  /* 0xffffff801a067824 */ /* 0x004fe200078e0202 */
[----:B0-----:R-:W-:Y:S06]  /*d940*/  @!P0 BRA `(.L_x_297) ;  /* 0x00000044005c8947 */ /* 0x001fec0003800000 */
.L_x_413:
[----:B------:R-:W-:Y:S05]  /*d950*/  BSYNC B0 ;  /* 0x0000000000007941 */ /* 0x000fea0003800000 */
.L_x_296:
[----:B------:R-:W1:Y:S01]  /*d960*/  S2R R7, SR_TID.X ;  /* 0x0000000000077919 */ /* 0x000e620000002100 */
[----:B------:R-:W-:Y:S02]  /*d970*/  ULDC UR4, c[0x0][0x2f4] ;  /* 0x0000bd0000047ab9 */ /* 0x000fe40000000800 */
[----:B------:R-:W-:Y:S01]  /*d980*/  ISETP.GE.AND P0, PT, R28, UR4, PT ;  /* 0x000000041c007c0c */ /* 0x000fe2000bf06270 */
[----:B------:R-:W-:Y:S01]  /*d990*/  UMOV UR4, 0xffffffff ;  /* 0xffffffff00047882 */ /* 0x000fe20000000000 */
[C---:B-1----:R-:W-:Y:S01]  /*d9a0*/  SHF.L.U32 R2, R7.reuse, 0x3, RZ ;  /* 0x0000000307027819 */ /* 0x042fe200000006ff */
[C---:B------:R-:W-:Y:S01]  /*d9b0*/  IMAD.SHL.U32 R4, R7.reuse, 0x8, RZ ;  /* 0x0000000807047824 */ /* 0x040fe200078e00ff */
[----:B------:R-:W-:Y:S02]  /*d9c0*/  LOP3.LUT R5, R7, 0x7f, RZ, 0xc0, !PT ;  /* 0x0000007f07057812 */ /* 0x000fe400078ec0ff */
[----:B------:R-:W-:Y:S02]  /*d9d0*/  LOP3.LUT R2, R2, 0x1f8, RZ, 0xc0, !PT ;  /* 0x000001f802027812 */ /* 0x000fe400078ec0ff */
[----:B------:R-:W-:-:S02]  /*d9e0*/  SHF.R.U32.HI R5, RZ, 0x3, R5 ;  /* 0x00000003ff057819 */ /* 0x000fc40000011605 */
[----:B------:R-:W-:-:S03]  /*d9f0*/  LOP3.LUT R2, R2, 0x38, R7, 0x78, !PT ;  /* 0x0000003802027812 */ /* 0x000fc600078e7807 */
[----:B------:R-:W-:Y:S01]  /*da00*/  IMAD.IADD R6, R6, 0x1, -R5 ;  /* 0x0000000106067824 */ /* 0x000fe200078e0a05 */
[----:B------:R-:W-:-:S05]  /*da10*/  LOP3.LUT R2, R2, 0x200, R4, 0xf8, !PT ;  /* 0x0000020002027812 */ /* 0x000fca00078ef804 */
[----:B------:R-:W-:Y:S01]  /*da20*/  IMAD R4, R25, 0x2000, R2 ;  /* 0x0000200019047824 */ /* 0x000fe200078e0202 */
[----:B------:R-:W-:Y:S06]  /*da30*/  BRA.DIV UR4, `(.L_x_298) ;  /* 0x0000004604347947 */ /* 0x000fec000b800000 */
[----:B------:R-:W1:Y:S01]  /*da40*/  SHFL.IDX PT, R14, R18, RZ, 0x181f ;  /* 0x00181fff120e7589 */ /* 0x000e6200000e0000 */
[----:B------:R-:W-:Y:S01]  /*da50*/  IMAD.SHL.U32 R5, R28, 0x2, RZ ;  /* 0x000000021c057824 */ /* 0x000fe200078e00ff */
[----:B------:R-:W-:Y:S01]  /*da60*/  ISETP.LT.OR P1, PT, R6, 0x1, P0 ;  /* 0x000000010600780c */ /* 0x000fe20000721670 */
[----:B------:R-:W-:Y:S01]  /*da70*/  IMAD R4, R4, 0x2, R22 ;  /* 0x0000000204047824 */ /* 0x000fe200078e0216 */
[----:B0-----:R-:W0:Y:S02]  /*da80*/  SHFL.IDX PT, R3, R23, RZ, 0x181f ;  /* 0x00181fff17037589 */ /* 0x001e2400000e0000 */
[----:B-1----:R-:W-:Y:S02]  /*da90*/  IADD3 R2, P2, R14, R5, RZ ;  /* 0x000000050e027210 */ /* 0x002fe40007f5e0ff */
[----:B------:R-:W1:Y:S03]  /*daa0*/  SHFL.IDX PT, R14, R18, 0x1, 0x181f ;  /* 0x00381f00120e7f89 */ /* 0x000e6600000e0000 */
[----:B0-----:R-:W-:-:S05]  /*dab0*/  IMAD.X R3, RZ, RZ, R3, P2 ;  /* 0x000000ffff037224 */ /* 0x001fca00010e0603 */
[----:B------:R0:W-:Y:S01]  /*dac0*/  LDGSTS.E.BYPASS.LTC128B.128 [R4+0x400], desc[UR36][R2.64], !P1 ;  /* 0x0040000002047fae */ /* 0x0001e2000c901d64 */
[----:B------:R-:W-:-:S03]  /*dad0*/  ISETP.LT.OR P1, PT, R6, 0x11, P0 ;  /* 0x000000110600780c */ /* 0x000fc60000721670 */
[----:B0-----:R-:W0:Y:S01]  /*dae0*/  SHFL.IDX PT, R3, R23, 0x1, 0x181f ;  /* 0x00381f0017037f89 */ /* 0x001e2200000e0000 */
[----:B-1----:R-:W-:-:S03]  /*daf0*/  IADD3 R2, P2, R14, R5, RZ ;  /* 0x000000050e027210 */ /* 0x002fc60007f5e0ff */
[----:B------:R-:W1:Y:S01]  /*db00*/  SHFL.IDX PT, R14, R18, 0x2, 0x181f ;  /* 0x00581f00120e7f89 */ /* 0x000e6200000e0000 */
[----:B0-----:R-:W-:-:S05]  /*db10*/  IADD3.X R3, RZ, R3, RZ, P2, !PT ;  /* 0x00000003ff037210 */ /* 0x001fca00017fe4ff */
[----:B------:R0:W-:Y:S01]  /*db20*/  LDGSTS.E.BYPASS.LTC128B.128 [R4+0xc00], desc[UR36][R2.64], !P1 ;  /* 0x00c0000002047fae */ /* 0x0001e2000c901d64 */
[----:B------:R-:W-:-:S03]  /*db30*/  ISETP.LT.OR P1, PT, R6, 0x21, P0 ;  /* 0x000000210600780c */ /* 0x000fc60000721670 */
[----:B0-----:R-:W0:Y:S01]  /*db40*/  SHFL.IDX PT, R3, R23, 0x2, 0x181f ;  /* 0x00581f0017037f89 */ /* 0x001e2200000e0000 */
[----:B-1----:R-:W-:-:S03]  /*db50*/  IADD3 R2, P2, R14, R5, RZ ;  /* 0x000000050e027210 */ /* 0x002fc60007f5e0ff */
[----:B------:R-:W1:Y:S02]  /*db60*/  SHFL.IDX PT, R14, R18, 0x3, 0x181f ;  /* 0x00781f00120e7f89 */ /* 0x000e6400000e0000 */
[----:B0-----:R-:W-:-:S05]  /*db70*/  IMAD.X R3, RZ, RZ, R3, P2 ;  /* 0x000000ffff037224 */ /* 0x001fca00010e0603 */
        /* <DEDUP_REMOVED lines=22> */
[----:B------:R-:W1:Y:S04]  /*dce0*/  SHFL.IDX PT, R23, R23, 0x7, 0x181f ;  /* 0x00f81f0017177f89 */ /* 0x000e6800000e0000 */
[----:B------:R2:W3:Y:S01]  /*dcf0*/  SHFL.IDX PT, R14, R18, 0x7, 0x181f ;  /* 0x00f81f00120e7f89 */ /* 0x0004e200000e0000 */
[----:B0-----:R-:W-:-:S05]  /*dd00*/  IMAD.X R3, RZ, RZ, R3, P2 ;  /* 0x000000ffff037224 */ /* 0x001fca00010e0603 */
[----:B-1----:R2:W-:Y:S02]  /*dd10*/  LDGSTS.E.BYPASS.LTC128B.128 [R4+0x3400], desc[UR36][R2.64], !P1 ;  /* 0x0340000002047fae */ /* 0x0025e4000c901d64 */
.L_x_431:
[----:B------:R-:W-:Y:S02]  /*dd20*/  ISETP.LT.OR P0, PT, R6, 0x71, P0 ;  /* 0x000000710600780c */ /* 0x000fe40000701670 */
[----:B--23--:R-:W-:-:S04]  /*dd30*/  IADD3 R2, P1, R14, R5, RZ ;  /* 0x000000050e027210 */ /* 0x00cfc80007f3e0ff */
[----:B------:R-:W-:-:S07]  /*dd40*/  IADD3.X R3, RZ, R23, RZ, P1, !PT ;  /* 0x00000017ff037210 */ /* 0x000fce0000ffe4ff */
[----:B------:R-:W-:Y:S01]  /*dd50*/  @!PT LDS RZ, [RZ] ;  /* 0x00000000fffff984 */ /* 0x000fe20000000800 */
[----:B------:R-:W-:Y:S01]  /*dd60*/  @!PT LDS RZ, [RZ] ;  /* 0x00000000fffff984 */ /* 0x000fe20000000800 */
[----:B------:R-:W-:Y:S01]  /*dd70*/  @!PT LDS RZ, [RZ] ;  /* 0x00000000fffff984 */ /* 0x000fe20000000800 */
[----:B------:R0:W-:Y:S01]  /*dd80*/  LDGSTS.E.BYPASS.LTC128B.128 [R4+0x3c00], desc[UR36][R2.64], !P0 ;  /* 0x03c0000002047fae */ /* 0x0001e2000c101d64 */
[----:B------:R-:W-:Y:S01]  /*dd90*/  PLOP3.LUT P0, PT, PT, PT, PT, 0x80, 0x0 ;  /* 0x000000000000781c */ /* 0x000fe20003f0f070 */
[----:B------:R-:W-:-:S12]  /*dda0*/  NOP ;  /* 0x0000000000007918 */ /* 0x000fd80000000000 */
.L_x_299:
[----:B------:R-:W-:Y:S02]  /*ddb0*/  PLOP3.LUT P1, PT, P1, P0, PT, 0xa2, 0x0 ;  /* 0x000000000000781c */ /* 0x000fe40000f21472 */
[----:B------:R-:W-:-:S08]  /*ddc0*/  @P0 R2UR P1, UR4, R0 ;  /* 0x00000000000402ca */ /* 0x000fd00000020000 */
[----:B------:R-:W-:-:S05]  /*ddd0*/  @P0 PLOP3.LUT P0, PT, P1, PT, PT, 0x80, 0x0 ;  /* 0x000000000000081c */ /* 0x000fca0000f0f070 */
[----:B------:R-:W-:Y:S01]  /*dde0*/  @!P1 SYNCS.ARRIVE.TRANS64.RED.A0T1 RZ, [UR4+0x16850], RZ ;  /* 0x016850ffffff99a7 */ /* 0x000fe20008200404 */
[----:B------:R-:W-:Y:S07]  /*ddf0*/  @!P1 ARRIVES.LDGSTSBAR.64.TRANSCNT [UR4+0x16850] ;  /* 0x01685000ff0099b0 */ /* 0x000fee0008000a84 */
[----:B------:R-:W-:Y:S05]  /*de00*/  @P0 BRA.U.ANY `(.L_x_299) ;  /* 0xfffffffd00e80947 */ /* 0x000fea000393ffff */
[----:B------:R-:W-:Y:S01]  /*de10*/  NOP ;  /* 0x0000000000007918 */ /* 0x000fe20000000000 */
[----:B0-----:R-:W2:Y:S02]  /*de20*/  LDL R2, [R1+0x48] ;  /* 0x0000480001027983 */ /* 0x001ea40000100800 */
[----:B--2---:R-:W-:-:S13]  /*de30*/  ISETP.NE.AND P2, PT, R2, 0x3, PT ;  /* 0x000000030200780c */ /* 0x004fda0003f45270 */
[----:B------:R-:W-:Y:S05]  /*de40*/  @!P2 BRA `(.L_x_300) ;  /* 0x000000000004a947 */ /* 0x000fea0003800000 */
[----:B------:R-:W-:Y:S01]  /*de50*/  BPT.TRAP 0x1 ;  /* 0x000000040000795c */ /* 0x000fe20000300000 */
.L_x_300:
[----:B------:R-:W-:Y:S01]  /*de60*/  VIADD R25, R25, 0x1 ;  /* 0x0000000119197836 */ /* 0x000fe20000000000 */
[----:B------:R0:W-:Y:S04]  /*de70*/  SYNCS.ARRIVE.TRANS64.A1T0 RZ, [R0+URZ+0x16850], RZ ;  /* 0x016850ff00ff79a7 */ /* 0x0001e8000810003f */
[----:B------:R-:W-:-:S04]  /*de80*/  ISETP.NE.AND P0, PT, R25, 0x2, PT ;  /* 0x000000021900780c */ /* 0x000fc80003f05270 */
[----:B0-----:R-:W-:Y:S02]  /*de90*/  SEL R0, RZ, 0x1, P0 ;  /* 0x00000001ff007807 */ /* 0x001fe40000000000 */
[----:B------:R-:W-:Y:S02]  /*dea0*/  SEL R25, R25, RZ, P0 ;  /* 0x000000ff19197207 */ /* 0x000fe40000000000 */
[----:B------:R-:W-:-:S07]  /*deb0*/  LOP3.LUT R27, R27, R0, RZ, 0x3c, !PT ;  /* 0x000000001b1b7212 */ /* 0x000fce00078e3cff */
.L_x_259:
[----:B------:R-:W-:Y:S05]  /*dec0*/  BSYNC B7 ;  /* 0x0000000000077941 */ /* 0x000fea0003800000 */
.L_x_257:
[----:B------:R-:W2:Y:S02]  /*ded0*/  LDL R0, [R1+0x4] ;  /* 0x0000040001007983 */ /* 0x000ea40000100800 */
[----:B--2---:R-:W-:-:S13]  /*dee0*/  LOP3.LUT P0, RZ, R0, 0x10, RZ, 0xc0, !PT ;  /* 0x0000001000ff7812 */ /* 0x004fda000780c0ff */
[----:B------:R-:W-:Y:S05]  /*def0*/  @!P0 BRA `(.L_x_301) ;  /* 0x0000000000248947 */ /* 0x000fea0003800000 */
[----:B------:R-:W-:Y:S05]  /*df00*/  WARPSYNC.ALL ;  /* 0x0000000000007948 */ /* 0x000fea0003800000 */
[----:B------:R-:W0:Y:S08]  /*df10*/  S2UR UR5, SR_CgaCtaId ;  /* 0x00000000000579c3 */ /* 0x000e300000008800 */
[----:B------:R-:W-:Y:S06]  /*df20*/  BAR.SYNC.DEFER_BLOCKING 0x5, 0x200 ;  /* 0x0148000000007b1d */ /* 0x000fec0000010000 */
[----:B------:R-:W-:-:S02]  /*df30*/  UMOV UR4, 0x400 ;  /* 0x0000040000047882 */ /* 0x000fc40000000000 */
[----:B0-----:R-:W-:-:S06]  /*df40*/  ULEA UR4, UR5, UR4, 0x18 ;  /* 0x0000000405047291 */ /* 0x001fcc000f8ec03f */
[----:B------:R-:W-:-:S05]  /*df50*/  IMAD.U32 R22, RZ, RZ, UR4 ;  /* 0x00000004ff167e24 */ /* 0x000fca000f8e00ff */
[----:B------:R0:W1:Y:S01]  /*df60*/  LDS.128 R16, [R22+0x168d0] ;  /* 0x0168d00016107984 */ /* 0x0000620000000c00 */
[----:B------:R-:W-:Y:S06]  /*df70*/  BAR.ARV 0x4, 0x200 ;  /* 0x0108000000007b1d */ /* 0x000fec0000002000 */
[----:B------:R-:W-:Y:S05]  /*df80*/  BRA `(.L_x_302) ;  /* 0x0000000800d07947 */ /* 0x000fea0003800000 */
.L_x_301:
[----:B------:R-:W0:Y:S01]  /*df90*/  S2R R0, SR_TID.X ;  /* 0x0000000000007919 */ /* 0x000e220000002100 */
[----:B------:R-:W-:Y:S01]  /*dfa0*/  UMOV UR4, 0xffffffff ;  /* 0xffffffff00047882 */ /* 0x000fe20000000000 */
[----:B0-----:R-:W-:-:S04]  /*dfb0*/  LOP3.LUT R9, R0, 0x1f, RZ, 0xc0, !PT ;  /* 0x0000001f00097812 */ /* 0x001fc800078ec0ff */
[----:B------:R-:W-:Y:S01]  /*dfc0*/  ISETP.NE.AND P0, PT, R9, 0x1f, PT ;  /* 0x0000001f0900780c */ /* 0x000fe20003f05270 */
[----:B------:R-:W-:-:S12]  /*dfd0*/  BRA.DIV UR4, `(.L_x_303) ;  /* 0x0000004604f87947 */ /* 0x000fd8000b800000 */
[----:B------:R-:W-:Y:S01]  /*dfe0*/  IMAD.IADD R7, R19, 0x1, R9 ;  /* 0x0000000113077824 */ /* 0x000fe200078e0209 */
[----:B------:R-:W-:-:S04]  /*dff0*/  ULDC UR4, c[0x0][0xc3c] ;  /* 0x00030f0000047ab9 */ /* 0x000fc80000000800 */
[----:B------:R-:W-:-:S13]  /*e000*/  ISETP.GE.OR P1, PT, R7, UR4, !P0 ;  /* 0x0000000407007c0c */ /* 0x000fda000c726670 */
[----:B------:R-:W0:Y:S08]  /*e010*/  @!P1 LDC.64 R2, c[0x0][0xc80] ;  /* 0x00032000ff029b82 */ /* 0x000e300000000a00 */
[----:B------:R-:W1:Y:S01]  /*e020*/  @!P1 LDC.64 R4, c[0x0][0xc78] ;  /* 0x00031e00ff049b82 */ /* 0x000e620000000a00 */
[----:B0-----:R-:W-:-:S05]  /*e030*/  @!P1 IMAD.WIDE R2, R7, 0x4, R2 ;  /* 0x0000000407029825 */ /* 0x001fca00078e0202 */
[----:B------:R1:W2:Y:S02]  /*e040*/  @!P1 LDG.E R8, desc[UR36][R2.64] ;  /* 0x0000002402089981 */ /* 0x0002a4000c1e1900 */
[----:B-1----:R-:W-:-:S05]  /*e050*/  @!P1 IMAD.WIDE R2, R7, 0x4, R4 ;  /* 0x0000000407029825 */ /* 0x002fca00078e0204 */
[----:B------:R-:W3:Y:S01]  /*e060*/  @!P1 LDG.E R5, desc[UR36][R2.64] ;  /* 0x0000002402059981 */ /* 0x000ee2000c1e1900 */
[----:B------:R-:W-:Y:S01]  /*e070*/  IMAD.MOV.U32 R7, RZ, RZ, RZ ;  /* 0x000000ffff077224 */ /* 0x000fe200078e00ff */
[----:B------:R-:W-:Y:S02]  /*e080*/  MOV R4, RZ ;  /* 0x000000ff00047202 */ /* 0x000fe40000000f00 */
[C---:B------:R-:W-:Y:S01]  /*e090*/  ISETP.GE.U32.AND P2, PT, R9.reuse, 0x2, PT ;  /* 0x000000020900780c */ /* 0x040fe20003f46070 */
[----:B------:R-:W-:Y:S01]  /*e0a0*/  SHFL.IDX PT, R0, R16, RZ, 0x1f ;  /* 0x00001fff10007589 */ /* 0x000fe200000e0000 */
[C---:B------:R-:W-:Y:S02]  /*e0b0*/  ISETP.GE.U32.AND P3, PT, R9.reuse, 0x4, PT ;  /* 0x000000040900780c */ /* 0x040fe40003f66070 */
[C---:B------:R-:W-:Y:S01]  /*e0c0*/  ISETP.GE.U32.AND P4, PT, R9.reuse, 0x8, PT ;  /* 0x000000080900780c */ /* 0x040fe20003f86070 */
[----:B------:R0:W-:Y:S01]  /*e0d0*/  SHFL.IDX PT, R6, R16, 0x1, 0x1f ;  /* 0x00201f0010067f89 */ /* 0x0001e200000e0000 */
[----:B------:R-:W-:Y:S01]  /*e0e0*/  ISETP.GE.U32.AND P5, PT, R9, 0x10, PT ;  /* 0x000000100900780c */ /* 0x000fe20003fa6070 */
[----:B0-----:R-:W-:-:S02]  /*e0f0*/  IMAD.MOV.U32 R16, RZ, RZ, RZ ;  /* 0x000000ffff107224 */ /* 0x001fc400078e00ff */
[----:B--2---:R-:W-:Y:S02]  /*e100*/  @!P1 IMAD.MOV.U32 R7, RZ, RZ, R8 ;  /* 0x000000ffff079224 */ /* 0x004fe400078e0008 */
[----:B---3--:R-:W-:Y:S01]  /*e110*/  @!P1 IMAD.MOV.U32 R4, RZ, RZ, R5 ;  /* 0x000000ffff049224 */ /* 0x008fe200078e0005 */
[----:B------:R-:W-:-:S03]  /*e120*/  ISETP.NE.AND P1, PT, R9, RZ, PT ;  /* 0x000000ff0900720c */ /* 0x000fc60003f25270 */
[----:B------:R-:W-:-:S05]  /*e130*/  IMAD R13, R4, R7, RZ ;  /* 0x00000007040d7224 */ /* 0x000fca00078e02ff */
        /* <DEDUP_REMOVED lines=15> */
[----:B------:R0:W1:Y:S02]  /*e230*/  SHFL.IDX PT, R14, R3, 0x1f, 0x1f ;  /* 0x03e01f00030e7f89 */ /* 0x00006400000e0000 */
.L_x_441:
[----:B------:R-:W-:Y:S02]  /*e240*/  ULDC UR4, c[0x0][0xc38] ;  /* 0x00030e0000047ab9 */ /* 0x000fe40000000800 */
[----:B------:R-:W-:-:S04]  /*e250*/  IMAD.U32 R2, RZ, RZ, UR4 ;  /* 0x00000004ff027e24 */ /* 0x000fc8000f8e00ff */
[----:B-1----:R-:W-:-:S04]  /*e260*/  IMAD R5, R14, R2, RZ ;  /* 0x000000020e057224 */ /* 0x002fc800078e02ff */
[----:B------:R-:W-:-:S05]  /*e270*/  IMAD.IADD R6, R6, 0x1, R5 ;  /* 0x0000000106067824 */ /* 0x000fca00078e0205 */
[----:B------:R-:W-:-:S13]  /*e280*/  ISETP.GT.AND P6, PT, R6, R0, PT ;  /* 0x000000000600720c */ /* 0x000fda0003fc4270 */
[----:B------:R-:W-:Y:S05]  /*e290*/  @P6 BRA `(.L_x_304) ;  /* 0x0000000000a46947 */ /* 0x000fea0003800000 */
.L_x_307:
[----:B------:R-:W1:Y:S01]  /*e2a0*/  LDC R2, c[0x0][0xc3c] ;  /* 0x00030f00ff027b82 */ /* 0x000e620000000800 */
[----:B------:R-:W-:-:S05]  /*e2b0*/  VIADD R19, R19, 0x1f ;  /* 0x0000001f13137836 */ /* 0x000fca0000000000 */
[----:B-1----:R-:W-:-:S13]  /*e2c0*/  ISETP.GE.AND P6, PT, R19, R2, PT ;  /* 0x000000021300720c */ /* 0x002fda0003fc6270 */
[----:B------:R-:W-:Y:S05]  /*e2d0*/  @P6 BRA `(.L_x_305) ;  /* 0x0000000400b86947 */ /* 0x000fea0003800000 */
[----:B0-----:R-:W0:Y:S01]  /*e2e0*/  S2R R3, SR_TID.X ;  /* 0x0000000000037919 */ /* 0x001e220000002100 */
[----:B------:R-:W-:Y:S02]  /*e2f0*/  MOV R7, RZ ;  /* 0x000000ff00077202 */ /* 0x000fe40000000f00 */
[----:B0-----:R-:W-:-:S05]  /*e300*/  LOP3.LUT R3, R3, 0x1f, RZ, 0xc0, !PT ;  /* 0x0000001f03037812 */ /* 0x001fca00078ec0ff */
[----:B------:R-:W-:-:S05]  /*e310*/  IMAD.IADD R9, R19, 0x1, R3 ;  /* 0x0000000113097824 */ /* 0x000fca00078e0203 */
[----:B------:R-:W-:-:S13]  /*e320*/  ISETP.GE.OR P6, PT, R9, R2, !P0 ;  /* 0x000000020900720c */ /* 0x000fda00047c6670 */
[----:B------:R-:W0:Y:S08]  /*e330*/  @!P6 LDC.64 R2, c[0x0][0xc80] ;  /* 0x00032000ff02eb82 */ /* 0x000e300000000a00 */
[----:B------:R-:W1:Y:S01]  /*e340*/  @!P6 LDC.64 R4, c[0x0][0xc78] ;  /* 0x00031e00ff04eb82 */ /* 0x000e620000000a00 */
[----:B0-----:R-:W-:-:S05]  /*e350*/  @!P6 IMAD.WIDE R2, R9, 0x4, R2 ;  /* 0x000000040902e825 */ /* 0x001fca00078e0202 */
[----:B------:R1:W2:Y:S02]  /*e360*/  @!P6 LDG.E R7, desc[UR36][R2.64] ;  /* 0x000000240207e981 */ /* 0x0002a4000c1e1900 */
[----:B-1----:R-:W-:-:S04]  /*e370*/  @!P6 IMAD.WIDE R2, R9, 0x4, R4 ;  /* 0x000000040902e825 */ /* 0x002fc800078e0204 */
[----:B------:R-:W-:-:S06]  /*e380*/  IMAD.MOV.U32 R4, RZ, RZ, RZ ;  /* 0x000000ffff047224 */ /* 0x000fcc00078e00ff */
[----:B------:R-:W2:Y:S01]  /*e390*/  @!P6 LDG.E R4, desc[UR36][R2.64] ;  /* 0x000000240204e981 */ /* 0x000ea2000c1e1900 */
[----:B------:R-:W-:Y:S01]  /*e3a0*/  UMOV UR4, 0xffffffff ;  /* 0xffffffff00047882 */ /* 0x000fe20000000000 */
[----:B--2---:R-:W-:Y:S02]  /*e3b0*/  IMAD R13, R4, R7, RZ ;  /* 0x00000007040d7224 */ /* 0x004fe400078e02ff */
[----:B------:R-:W-:Y:S05]  /*e3c0*/  BRA.DIV UR4, `(.L_x_306) ;  /* 0x0000004a04387947 */ /* 0x000fea000b800000 */
        /* <DEDUP_REMOVED lines=16> */
.L_x_449:
[----:B------:R-:W-:Y:S02]  /*e4d0*/  ULDC UR4, c[0x0][0xc38] ;  /* 0x00030e0000047ab9 */ /* 0x000fe40000000800 */
[----:B------:R-:W-:-:S04]  /*e4e0*/  IMAD.U32 R2, RZ, RZ, UR4 ;  /* 0x00000004ff027e24 */ /* 0x000fc8000f8e00ff */
[----:B-1----:R-:W-:-:S04]  /*e4f0*/  IMAD R5, R14, R2, RZ ;  /* 0x000000020e057224 */ /* 0x002fc800078e02ff */
[----:B------:R-:W-:-:S05]  /*e500*/  IMAD.IADD R6, R5, 0x1, R6 ;  /* 0x0000000105067824 */ /* 0x000fca00078e0206 */
[----:B------:R-:W-:-:S13]  /*e510*/  ISETP.GT.AND P6, PT, R6, R0, PT ;  /* 0x000000000600720c */ /* 0x000fda0003fc4270 */
[----:B------:R-:W-:Y:S05]  /*e520*/  @!P6 BRA `(.L_x_307) ;  /* 0xfffffffc005ce947 */ /* 0x000fea000383ffff */
.L_x_304:
[----:B------:R-:W-:Y:S01]  /*e530*/  IMAD.IADD R6, R6, 0x1, -R5 ;  /* 0x0000000106067824 */ /* 0x000fe200078e0a05 */
[----:B------:R-:W-:-:S03]  /*e540*/  UMOV UR4, 0xffffffff ;  /* 0xffffffff00047882 */ /* 0x000fc60000000000 */
[----:B------:R-:W-:-:S05]  /*e550*/  IMAD R5, R3, R2, R6 ;  /* 0x0000000203057224 */ /* 0x000fca00078e0206 */
[----:B------:R-:W-:Y:S01]  /*e560*/  ISETP.GT.AND P6, PT, R5, R0, PT ;  /* 0x000000000500720c */ /* 0x000fe20003fc4270 */
[----:B------:R-:W-:-:S12]  /*e570*/  BRA.DIV UR4, `(.L_x_308) ;  /* 0x0000004a04847947 */ /* 0x000fd8000b800000 */
[----:B------:R-:W-:-:S04]  /*e580*/  VOTE.ANY R8, PT, !P6 ;  /* 0x0000000000087806 */ /* 0x000fc800070e0100 */
[----:B------:R-:W1:Y:S02]  /*e590*/  POPC R5, R8 ;  /* 0x0000000800057309 */ /* 0x000e640000000000 */
[----:B-1----:R1:W2:Y:S04]  /*e5a0*/  SHFL.IDX PT, R7, R7, R5, 0x1f ;  /* 0x00001f0507077589 */ /* 0x0022a800000e0000 */
[----:B------:R1:W3:Y:S02]  /*e5b0*/  SHFL.IDX PT, R4, R4, R5, 0x1f ;  /* 0x00001f0504047589 */ /* 0x0002e400000e0000 */
.L_x_454:
[----:B------:R-:W-:-:S13]  /*e5c0*/  ISETP.NE.AND P0, PT, R8, RZ, PT ;  /* 0x000000ff0800720c */ /* 0x000fda0003f05270 */
[----:B------:R-:W-:Y:S05]  /*e5d0*/  @!P0 BRA `(.L_x_309) ;  /* 0x0000000000108947 */ /* 0x000fea0003800000 */
[----:B------:R-:W-:Y:S01]  /*e5e0*/  UMOV UR4, 0xffffffff ;  /* 0xffffffff00047882 */ /* 0x000fe20000000000 */
[----:B------:R-:W-:Y:S02]  /*e5f0*/  VIADD R12, R5, 0xffffffff ;  /* 0xffffffff050c7836 */ /* 0x000fe40000000000 */
[----:B------:R-:W-:Y:S05]  /*e600*/  BRA.DIV UR4, `(.L_x_310) ;  /* 0x0000004a04bc7947 */ /* 0x000fea000b800000 */
[----:B------:R4:W0:Y:S02]  /*e610*/  SHFL.IDX PT, R16, R3, R12, 0x1f ;  /* 0x00001f0c03107589 */ /* 0x00082400000e0000 */
.L_x_309:
[-C--:B--2---:R-:W-:Y:S01]  /*e620*/  IABS R8, R7.reuse ;  /* 0x0000000700087213 */ /* 0x084fe20000000000 */
[----:B0-----:R-:W-:Y:S01]  /*e630*/  IMAD R16, R16, R2, R6 ;  /* 0x0000000210107224 */ /* 0x001fe200078e0206 */
[----:B------:R-:W-:Y:S01]  /*e640*/  IABS R6, R7 ;  /* 0x0000000700067213 */ /* 0x000fe20000000000 */
[----:B------:R-:W-:Y:S01]  /*e650*/  IMAD.MOV.U32 R2, RZ, RZ, RZ ;  /* 0x000000ffff027224 */ /* 0x000fe200078e00ff */
[----:B------:R-:W0:Y:S01]  /*e660*/  I2F.RP R9, R8 ;  /* 0x0000000800097306 */ /* 0x000e220000209400 */
[----:B------:R-:W-:Y:S01]  /*e670*/  IMAD.IADD R0, R0, 0x1, -R16 ;  /* 0x0000000100007824 */ /* 0x000fe200078e0a10 */
[----:B------:R-:W-:Y:S01]  /*e680*/  IADD3 R19, R5, R19, RZ ;  /* 0x0000001305137210 */ /* 0x000fe20007ffe0ff */
[----:B------:R-:W-:Y:S01]  /*e690*/  IMAD.MOV R10, RZ, RZ, -R6 ;  /* 0x000000ffff0a7224 */ /* 0x000fe200078e0a06 */
[----:B---3--:R-:W-:-:S04]  /*e6a0*/  IABS R6, R4 ;  /* 0x0000000400067213 */ /* 0x008fc80000000000 */
[----:B0-----:R-:W4:Y:S02]  /*e6b0*/  MUFU.RCP R9, R9 ;  /* 0x0000000900097308 */ /* 0x001f240000001000 */
[----:B----4-:R-:W-:-:S06]  /*e6c0*/  VIADD R3, R9, 0xffffffe ;  /* 0x0ffffffe09037836 */ /* 0x010fcc0000000000 */
[----:B------:R-:W0:Y:S02]  /*e6d0*/  F2I.FTZ.U32.TRUNC.NTZ R3, R3 ;  /* 0x0000000300037305 */ /* 0x000e24000021f000 */
[----:B0-----:R-:W-:-:S05]  /*e6e0*/  IADD3 R11, RZ, -R3, RZ ;  /* 0x80000003ff0b7210 */ /* 0x001fca0007ffe0ff */
[----:B------:R-:W-:-:S04]  /*e6f0*/  IMAD R11, R11, R8, RZ ;  /* 0x000000080b0b7224 */ /* 0x000fc800078e02ff */
[----:B------:R-:W-:Y:S01]  /*e700*/  IMAD.HI.U32 R2, R3, R11, R2 ;  /* 0x0000000b03027227 */ /* 0x000fe200078e0002 */
[----:B------:R-:W-:-:S05]  /*e710*/  IABS R11, R0 ;  /* 0x00000000000b7213 */ /* 0x000fca0000000000 */
[----:B------:R-:W-:-:S04]  /*e720*/  IMAD.HI.U32 R9, R2, R11, RZ ;  /* 0x0000000b02097227 */ /* 0x000fc800078e00ff */
[----:B------:R-:W-:Y:S02]  /*e730*/  IMAD R11, R9, R10, R11 ;  /* 0x0000000a090b7224 */ /* 0x000fe400078e020b */
[----:B------:R-:W0:Y:S01]  /*e740*/  I2F.RP R10, R6 ;  /* 0x00000006000a7306 */ /* 0x000e220000209400 */
[----:B------:R-:W-:Y:S02]  /*e750*/  IMAD.MOV.U32 R2, RZ, RZ, RZ ;  /* 0x000000ffff027224 */ /* 0x000fe400078e00ff */
[----:B------:R-:W-:-:S05]  /*e760*/  ISETP.GT.U32.AND P1, PT, R8, R11, PT ;  /* 0x0000000b0800720c */ /* 0x000fca0003f24070 */
[----:B0-----:R-:W0:Y:S08]  /*e770*/  MUFU.RCP R10, R10 ;  /* 0x0000000a000a7308 */ /* 0x001e300000001000 */
[----:B------:R-:W-:Y:S02]  /*e780*/  @!P1 IMAD.IADD R11, R11, 0x1, -R8 ;  /* 0x000000010b0b9824 */ /* 0x000fe400078e0a08 */
[----:B------:R-:W-:Y:S01]  /*e790*/  @!P1 VIADD R9, R9, 0x1 ;  /* 0x0000000109099836 */ /* 0x000fe20000000000 */
[----:B------:R-:W-:-:S02]  /*e7a0*/  ISETP.NE.AND P1, PT, R7, RZ, PT ;  /* 0x000000ff0700720c */ /* 0x000fc40003f25270 */
[----:B------:R-:W-:Y:S02]  /*e7b0*/  ISETP.GE.U32.AND P0, PT, R11, R8, PT ;  /* 0x000000080b00720c */ /* 0x000fe40003f06070 */
[----:B------:R-:W-:-:S05]  /*e7c0*/  IABS R8, R4 ;  /* 0x0000000400087213 */ /* 0x000fca0000000000 */
[----:B------:R-:W-:Y:S02]  /*e7d0*/  IMAD.MOV R8, RZ, RZ, -R8 ;  /* 0x000000ffff087224 */ /* 0x000fe400078e0a08 */
[----:B0-----:R-:W-:-:S04]  /*e7e0*/  VIADD R12, R10, 0xffffffe ;  /* 0x0ffffffe0a0c7836 */ /* 0x001fc80000000000 */
[----:B------:R-:W-:Y:S01]  /*e7f0*/  @P0 VIADD R9, R9, 0x1 ;  /* 0x0000000109090836 */ /* 0x000fe20000000000 */
[----:B------:R-:W0:Y:S02]  /*e800*/  F2I.FTZ.U32.TRUNC.NTZ R3, R12 ;  /* 0x0000000c00037305 */ /* 0x000e24000021f000 */
[----:B0-----:R-:W-:-:S05]  /*e810*/  IADD3 R11, RZ, -R3, RZ ;  /* 0x80000003ff0b7210 */ /* 0x001fca0007ffe0ff */
[----:B------:R-:W-:-:S04]  /*e820*/  IMAD R11, R11, R6, RZ ;  /* 0x000000060b0b7224 */ /* 0x000fc800078e02ff */
[----:B------:R-:W-:Y:S01]  /*e830*/  IMAD.HI.U32 R2, R3, R11, R2 ;  /* 0x0000000b03027227 */ /* 0x000fe200078e0002 */
[----:B------:R-:W-:-:S04]  /*e840*/  LOP3.LUT R3, R0, R7, RZ, 0x3c, !PT ;  /* 0x0000000700037212 */ /* 0x000fc800078e3cff */
[----:B------:R-:W-:-:S13]  /*e850*/  ISETP.GE.AND P2, PT, R3, RZ, PT ;  /* 0x000000ff0300720c */ /* 0x000fda0003f46270 */
[----:B------:R-:W-:Y:S01]  /*e860*/  @!P2 IMAD.MOV R9, RZ, RZ, -R9 ;  /* 0x000000ffff09a224 */ /* 0x000fe200078e0a09 */
[----:B------:R-:W-:-:S04]  /*e870*/  @!P1 LOP3.LUT R9, RZ, R7, RZ, 0x33, !PT ;  /* 0x00000007ff099212 */ /* 0x000fc800078e33ff */
[-C--:B------:R-:W-:Y:S01]  /*e880*/  IABS R3, R9.reuse ;  /* 0x0000000900037213 */ /* 0x080fe20000000000 */
[----:B------:R-:W-:-:S04]  /*e890*/  IMAD R7, R7, R9, RZ ;  /* 0x0000000907077224 */ /* 0x000fc800078e02ff */
[----:B------:R-:W-:-:S04]  /*e8a0*/  IMAD.HI.U32 R2, R2, R3, RZ ;  /* 0x0000000302027227 */ /* 0x000fc800078e00ff */
[----:B------:R-:W-:Y:S02]  /*e8b0*/  IMAD R3, R2, R8, R3 ;  /* 0x0000000802037224 */ /* 0x000fe400078e0203 */
[----:B------:R-:W-:-:S03]  /*e8c0*/  IMAD.IADD R17, R0, 0x1, -R7 ;  /* 0x0000000100117824 */ /* 0x000fc600078e0a07 */
[----:B------:R-:W-:-:S13]  /*e8d0*/  ISETP.GT.U32.AND P1, PT, R6, R3, PT ;  /* 0x000000030600720c */ /* 0x000fda0003f24070 */
[-C--:B------:R-:W-:Y:S01]  /*e8e0*/  @!P1 IADD3 R3, R3, -R6.reuse, RZ ;  /* 0x8000000603039210 */ /* 0x080fe20007ffe0ff */
[----:B------:R-:W-:Y:S01]  /*e8f0*/  @!P1 VIADD R2, R2, 0x1 ;  /* 0x0000000102029836 */ /* 0x000fe20000000000 */
[----:B------:R-:W-:Y:S02]  /*e900*/  ISETP.NE.AND P1, PT, R4, RZ, PT ;  /* 0x000000ff0400720c */ /* 0x000fe40003f25270 */
[----:B------:R-:W-:Y:S02]  /*e910*/  ISETP.GE.U32.AND P0, PT, R3, R6, PT ;  /* 0x000000060300720c */ /* 0x000fe40003f06070 */
[----:B------:R-:W-:-:S04]  /*e920*/  LOP3.LUT R3, R9, R4, RZ, 0x3c, !PT ;  /* 0x0000000409037212 */ /* 0x000fc800078e3cff */
[----:B------:R-:W-:-:S07]  /*e930*/  ISETP.GE.AND P2, PT, R3, RZ, PT ;  /* 0x000000ff0300720c */ /* 0x000fce0003f46270 */
[----:B------:R-:W-:-:S06]  /*e940*/  @P0 VIADD R2, R2, 0x1 ;  /* 0x0000000102020836 */ /* 0x000fcc0000000000 */
[----:B------:R-:W-:Y:S01]  /*e950*/  @!P2 IMAD.MOV R2, RZ, RZ, -R2 ;  /* 0x000000ffff02a224 */ /* 0x000fe200078e0a02 */
[----:B------:R-:W-:-:S05]  /*e960*/  @!P1 LOP3.LUT R2, RZ, R4, RZ, 0x33, !PT ;  /* 0x00000004ff029212 */ /* 0x000fca00078e33ff */
[--C-:B------:R-:W-:Y:S02]  /*e970*/  IMAD.MOV R3, RZ, RZ, -R2.reuse ;  /* 0x000000ffff037224 */ /* 0x100fe400078e0a02 */
[C---:B------:R-:W-:Y:S02]  /*e980*/  IMAD R2, R4.reuse, 0x1000000, R2 ;  /* 0x0100000004027824 */ /* 0x040fe400078e0202 */
[----:B------:R-:W-:-:S04]  /*e990*/  IMAD R9, R4, R3, R9 ;  /* 0x0000000304097224 */ /* 0x000fc800078e0209 */
[----:B------:R-:W-:Y:S01]  /*e9a0*/  IMAD R18, R9, 0x10000, R2 ;  /* 0x0001000009127824 */ /* 0x000fe200078e0202 */
[----:B------:R-:W-:Y:S06]  /*e9b0*/  BRA `(.L_x_311) ;  /* 0x00000000001c7947 */ /* 0x000fec0003800000 */
.L_x_305:
[----:B------:R-:W-:Y:S01]  /*e9c0*/  UMOV UR4, URZ ;  /* 0x0000003f00047c82 */ /* 0x000fe20008000000 */
[----:B------:R-:W-:Y:S01]  /*e9d0*/  UMOV UR5, URZ ;  /* 0x0000003f00057c82 */ /* 0x000fe20008000000 */
[----:B------:R-:W-:Y:S01]  /*e9e0*/  ULDC UR6, c[0x0][0xc3c] ;  /* 0x00030f0000067ab9 */ /* 0x000fe20000000800 */
[----:B------:R-:W-:Y:S01]  /*e9f0*/  IMAD.MOV.U32 R16, RZ, RZ, R0 ;  /* 0x000000ffff107224 */ /* 0x000fe200078e0000 */
[----:B------:R-:W-:Y:S01]  /*ea00*/  MOV R19, UR6 ;  /* 0x0000000600137c02 */ /* 0x000fe20008000f00 */
[----:B------:R-:W-:Y:S02]  /*ea10*/  IMAD.U32 R17, RZ, RZ, UR4 ;  /* 0x00000004ff117e24 */ /* 0x000fe4000f8e00ff */
[----:B------:R-:W-:-:S07]  /*ea20*/  IMAD.U32 R18, RZ, RZ, UR5 ;  /* 0x00000005ff127e24 */ /* 0x000fce000f8e00ff */
.L_x_311:
[----:B------:R-:W2:Y:S01]  /*ea30*/  S2R R0, SR_TID.X ;  /* 0x0000000000007919 */ /* 0x000ea20000002100 */
[----:B------:R-:W-:Y:S05]  /*ea40*/  WARPSYNC.ALL ;  /* 0x0000000000007948 */ /* 0x000fea0003800000 */
[----:B------:R-:W-:Y:S01]  /*ea50*/  BAR.SYNC.DEFER_BLOCKING 0x4, 0x200 ;  /* 0x0108000000007b1d */ /* 0x000fe20000010000 */
[----:B--2---:R-:W-:-:S04]  /*ea60*/  LOP3.LUT R0, R0, 0x1f, RZ, 0xc0, !PT ;  /* 0x0000001f00007812 */ /* 0x004fc800078ec0ff */
[----:B------:R-:W-:-:S13]  /*ea70*/  ISETP.NE.AND P0, PT, R0, RZ, PT ;  /* 0x000000ff0000720c */ /* 0x000fda0003f05270 */
[----:B0-----:R-:W0:Y:S01]  /*ea80*/  @!P0 S2R R3, SR_CgaCtaId ;  /* 0x0000000000038919 */ /* 0x001e220000008800 */
[----:B------:R-:W-:-:S04]  /*ea90*/  @!P0 MOV R0, 0x400 ;  /* 0x0000040000008802 */ /* 0x000fc80000000f00 */
[----:B0-----:R-:W-:-:S05]  /*eaa0*/  @!P0 LEA R22, R3, R0, 0x18 ;  /* 0x0000000003168211 */ /* 0x001fca00078ec0ff */
[----:B------:R2:W-:Y:S01]  /*eab0*/  @!P0 STS.128 [R22+0x168d0], R16 ;  /* 0x0168d01016008388 */ /* 0x0005e20000000c00 */
[----:B------:R-:W-:Y:S06]  /*eac0*/  BAR.ARV 0x5, 0x200 ;  /* 0x0148000000007b1d */ /* 0x000fec0000002000 */
.L_x_302:
[----:B------:R-:W-:Y:S02]  /*ead0*/  ULDC UR4, c[0x0][0xc3c] ;  /* 0x00030f0000047ab9 */ /* 0x000fe40000000800 */
[----:B-1----:R-:W-:-:S13]  /*eae0*/  ISETP.GE.AND P0, PT, R19, UR4, PT ;  /* 0x0000000413007c0c */ /* 0x002fda000bf06270 */
[----:B------:R-:W-:Y:S05]  /*eaf0*/  @!P0 BRA `(.L_x_312) ;  /* 0xffffffb000cc8947 */ /* 0x000fea000383ffff */
[----:B------:R-:W-:Y:S05]  /*eb00*/  BSYNC B8 ;  /* 0x0000000000087941 */ /* 0x000fea0003800000 */
.L_x_251:
[----:B0-----:R-:W3:Y:S01]  /*eb10*/  LDL.LU R0, [R1+0x3c] ;  /* 0x00003c0001007983 */ /* 0x001ee20000300800 */
[----:B------:R-:W-:Y:S01]  /*eb20*/  BSSY B0, `(.L_x_313) ;  /* 0x000000b000007945 */ /* 0x000fe20003800000 */
[----:B------:R-:W0:Y:S01]  /*eb30*/  S2R R5, SR_CgaCtaId ;  /* 0x0000000000057919 */ /* 0x000e220000008800 */
[----:B---3--:R-:W-:-:S05]  /*eb40*/  VIADD R0, R0, 0x1 ;  /* 0x0000000100007836 */ /* 0x008fca0000000000 */
[----:B------:R-:W-:-:S04]  /*eb50*/  LEA.HI R2, R0, R0, RZ, 0x1 ;  /* 0x0000000000027211 */ /* 0x000fc800078f08ff */
[----:B------:R-:W-:Y:S02]  /*eb60*/  LOP3.LUT R3, R2, 0xfffffffe, RZ, 0xc0, !PT ;  /* 0xfffffffe02037812 */ /* 0x000fe400078ec0ff */
[----:B------:R-:W-:-:S03]  /*eb70*/  MOV R2, 0x400 ;  /* 0x0000040000027802 */ /* 0x000fc60000000f00 */
[----:B------:R-:W-:Y:S01]  /*eb80*/  IMAD.IADD R0, R0, 0x1, -R3 ;  /* 0x0000000100007824 */ /* 0x000fe200078e0a03 */
[----:B0-----:R-:W-:-:S04]  /*eb90*/  LEA R5, R5, R2, 0x18 ;  /* 0x0000000205057211 */ /* 0x001fc800078ec0ff */
[----:B------:R-:W-:-:S04]  /*eba0*/  SHF.L.U32 R0, R0, 0x1f, RZ ;  /* 0x0000001f00007819 */ /* 0x000fc800000006ff */
[----:B------:R-:W0:Y:S02]  /*ebb0*/  SYNCS.PHASECHK.TRANS64.TRYWAIT P0, [R5+URZ+0x16820], R0 ;  /* 0x01682000050075a7 */ /* 0x000e24000800017f */
[----:B0-----:R-:W-:Y:S05]  /*ebc0*/  @!P0 BRA `(.L_x_314) ;  /* 0x0000004400748947 */ /* 0x001fea0003800000 */
.L_x_457:
[----:B------:R-:W-:Y:S05]  /*ebd0*/  BSYNC B0 ;  /* 0x0000000000007941 */ /* 0x000fea0003800000 */
.L_x_313:
[----:B------:R-:W-:-:S03]  /*ebe0*/  UMOV UR4, 0xffffffff ;  /* 0xffffffff00047882 */ /* 0x000fc60000000000 */
[----:B------:R-:W-:Y:S05]  /*ebf0*/  BRA.DIV UR4, `(.L_x_315) ;  /* 0x00000046047c7947 */ /* 0x000fea000b800000 */
[----:B0-----:R-:W0:Y:S02]  /*ec00*/  S2R R0, SR_TID.X ;  /* 0x0000000000007919 */ /* 0x001e240000002100 */
[----:B0-----:R-:W-:-:S04]  /*ec10*/  SHF.R.U32.HI R0, RZ, 0x5, R0 ;  /* 0x00000005ff007819 */ /* 0x001fc80000011600 */
[----:B------:R-:W-:-:S05]  /*ec20*/  LOP3.LUT R0, R0, 0x3, RZ, 0xc0, !PT ;  /* 0x0000000300007812 */ /* 0x000fca00078ec0ff */
[----:B------:R0:W1:Y:S02]  /*ec30*/  SHFL.IDX PT, R14, R0, RZ, 0x1f ;  /* 0x00001fff000e7589 */ /* 0x00006400000e0000 */
.L_x_460:
[----:B-1----:R-:W-:Y:S01]  /*ec40*/  ISETP.NE.AND P0, PT, R14, RZ, PT ;  /* 0x000000ff0e00720c */ /* 0x002fe20003f05270 */
[----:B------:R-:W-:-:S12]  /*ec50*/  BSSY B0, `(.L_x_316) ;  /* 0x0000024000007945 */ /* 0x000fd80003800000 */
[----:B------:R-:W-:Y:S05]  /*ec60*/  @P0 BRA `(.L_x_317) ;  /* 0x0000000000880947 */ /* 0x000fea0003800000 */
[----:B------:R-:W-:-:S03]  /*ec70*/  UMOV UR4, 0xffffffff ;  /* 0xffffffff00047882 */ /* 0x000fc60000000000 */
[----:B------:R-:W-:Y:S05]  /*ec80*/  BRA.DIV UR4, `(.L_x_318) ;  /* 0x00000046048c7947 */ /* 0x000fea000b800000 */
[----:B------:R-:W-:-:S13]  /*ec90*/  ELECT P6, URZ, PT ;  /* 0x00000000003f782f */ /* 0x000fda00038c0000 */
.L_x_463:
[----:B------:R-:W-:Y:S05]  /*eca0*/  @!P6 BRA `(.L_x_317) ;  /* 0x000000000078e947 */ /* 0x000fea0003800000 */
[----:B0-----:R-:W3:Y:S02]  /*ecb0*/  LDL.LU R0, [R1+0x28] ;  /* 0x0000280001007983 */ /* 0x001ee40000300800 */
[----:B---3--:R-:W-:-:S04]  /*ecc0*/  LOP3.LUT R0, R0, 0x2, RZ, 0xfc, !PT ;  /* 0x0000000200007812 */ /* 0x008fc800078efcff */
[----:B------:R-:W-:-:S13]  /*ecd0*/  ISETP.NE.AND P0, PT, R0, 0x3, PT ;  /* 0x000000030000780c */ /* 0x000fda0003f05270 */
[----:B------:R-:W-:Y:S05]  /*ece0*/  @!P0 BRA `(.L_x_319) ;  /* 0x0000000000048947 */ /* 0x000fea0003800000 */
[----:B------:R-:W-:Y:S01]  /*ecf0*/  BPT.TRAP 0x1 ;  /* 0x000000040000795c */ /* 0x000fe20000300000 */
.L_x_319:
[----:B------:R-:W-:Y:S01]  /*ed00*/  IMAD R3, R25, 0x8, R5 ;  /* 0x0000000819037824 */ /* 0x000fe200078e0205 */
[----:B------:R-:W-:Y:S01]  /*ed10*/  SHF.L.U32 R2, R27, 0x1f, RZ ;  /* 0x0000001f1b027819 */ /* 0x000fe200000006ff */
[----:B------:R-:W-:-:S03]  /*ed20*/  VIADD R25, R25, 0x1 ;  /* 0x0000000119197836 */ /* 0x000fc60000000000 */
[----:B------:R-:W0:Y:S02]  /*ed30*/  SYNCS.PHASECHK.TRANS64.TRYWAIT P1, [R3+URZ+0x16840], R2 ;  /* 0x01684002030075a7 */ /* 0x000e24000802017f */
[----:B------:R-:W-:-:S04]  /*ed40*/  ISETP.NE.AND P2, PT, R25, 0x2, PT ;  /* 0x000000021900780c */ /* 0x000fc80003f45270 */
[----:B------:R-:W-:Y:S01]  /*ed50*/  SEL R0, RZ, 0x1, P2 ;  /* 0x00000001ff007807 */ /* 0x000fe20001000000 */
[----:B0-----:R-:W-:Y:S08]  /*ed60*/  @!P1 BRA `(.L_x_320) ;  /* 0x0000004400749947 */ /* 0x001ff00003800000 */
.L_x_464:
[----:B------:R-:W-:Y:S02]  /*ed70*/  SEL R25, R25, RZ, P2 ;  /* 0x000000ff19197207 */ /* 0x000fe40001000000 */
[----:B------:R-:W-:Y:S01]  /*ed80*/  LOP3.LUT R0, R27, R0, RZ, 0x3c, !PT ;  /* 0x000000001b007212 */ /* 0x000fe200078e3cff */
[----:B------:R-:W-:Y:S06]  /*ed90*/  @!P0 BRA `(.L_x_321) ;  /* 0x0000000000048947 */ /* 0x000fec0003800000 */
[----:B------:R-:W-:Y:S01]  /*eda0*/  BPT.TRAP 0x1 ;  /* 0x000000040000795c */ /* 0x000fe20000300000 */
.L_x_321:
[----:B------:R-:W-:Y:S01]  /*edb0*/  IMAD R25, R25, 0x8, R5 ;  /* 0x0000000819197824 */ /* 0x000fe200078e0205 */
[----:B------:R-:W-:-:S04]  /*edc0*/  SHF.L.U32 R0, R0, 0x1f, RZ ;  /* 0x0000001f00007819 */ /* 0x000fc800000006ff */
[----:B------:R-:W1:Y:S02]  /*edd0*/  SYNCS.PHASECHK.TRANS64.TRYWAIT P1, [R25+URZ+0x16840], R0 ;  /* 0x01684000190075a7 */ /* 0x000e64000802017f */
[----:B-1----:R-:W-:Y:S05]  /*ede0*/  @!P1 BRA `(.L_x_322) ;  /* 0x0000004400689947 */ /* 0x002fea0003800000 */
.L_x_465:
[----:B------:R-:W-:Y:S05]  /*edf0*/  @!P0 BRA `(.L_x_323) ;  /* 0x0000000000048947 */ /* 0x000fea0003800000 */
[----:B------:R-:W-:Y:S01]  /*ee00*/  BPT.TRAP 0x1 ;  /* 0x000000040000795c */ /* 0x000fe20000300000 */
.L_x_323:
[----:B------:R-:W3:Y:S02]  /*ee10*/  SYNCS.PHASECHK.TRANS64.TRYWAIT P1, [R3+URZ+0x16860], R2 ;  /* 0x01686002030075a7 */ /* 0x000ee4000802017f */
[----:B---3--:R-:W-:Y:S05]  /*ee20*/  @!P1 BRA `(.L_x_324) ;  /* 0x00000044006c9947 */ /* 0x008fea0003800000 */
.L_x_466:
[----:B------:R-:W-:Y:S05]  /*ee30*/  @!P0 BRA `(.L_x_325) ;  /* 0x0000000000048947 */ /* 0x000fea0003800000 */
[----:B------:R-:W-:Y:S01]  /*ee40*/  BPT.TRAP 0x1 ;  /* 0x000000040000795c */ /* 0x000fe20000300000 */
.L_x_325:
[----:B----4-:R4:W0:Y:S02]  /*ee50*/  SYNCS.PHASECHK.TRANS64.TRYWAIT P0, [R25+URZ+0x16860], R0 ;  /* 0x01686000190075a7 */ /* 0x010824000800017f */
[----:B0-----:R-:W-:Y:S05]  /*ee60*/  @!P0 NANOSLEEP.SYNCS 0x989680 ;  /* 0x009896800000895d */ /* 0x001fea0003900000 */
[----:B------:R-:W0:Y:S02]  /*ee70*/  @!P0 SYNCS.PHASECHK.TRANS64 P0, [R25+URZ+0x16860], R0 ;  /* 0x01686000190085a7 */ /* 0x000e24000800007f */
[----:B0-----:R-:W-:Y:S05]  /*ee80*/  @!P0 BRA `(.L_x_325) ;  /* 0xfffffffc00f08947 */ /* 0x001fea000383ffff */
.L_x_317:
[----:B------:R-:W-:Y:S05]  /*ee90*/  BSYNC B0 ;  /* 0x0000000000007941 */ /* 0x000fea0003800000 */
.L_x_316:
[----:B------:R-:W-:Y:S05]  /*eea0*/  EXIT ;  /* 0x000000000000794d */ /* 0x000fea0003800000 */
.L_x_210:
[----:B-1----:R-:W-:-:S04]  /*eeb0*/  MOV R3, UR43 ;  /* 0x0000002b00037c02 */ /* 0x002fc80008000f00 */
[----:B------:R1:W2:Y:S03]  /*eec0*/  SYNCS.PHASECHK.TRANS64.TRYWAIT P1, [R3+URZ+0x16800], R0 ;  /* 0x01680000030075a7 */ /* 0x0002a6000802017f */
[----:B--2---:R-:W-:Y:S05]  /*eed0*/  @!P1 NANOSLEEP.SYNCS 0x989680 ;  /* 0x009896800000995d */ /* 0x004fea0003900000 */
[----:B------:R-:W2:Y:S02]  /*eee0*/  @!P1 SYNCS.PHASECHK.TRANS64 P1, [R3+URZ+0x16800], R0 ;  /* 0x01680000030095a7 */ /* 0x000ea4000802007f */
[----:B--2---:R-:W-:Y:S05]  /*eef0*/  @!P1 BRA `(.L_x_210) ;  /* 0xfffffffc00ec9947 */ /* 0x004fea000383ffff */
[----:B------:R-:W-:Y:S05]  /*ef00*/  BRA `(.L_x_326) ;  /* 0xffffff2800307947 */ /* 0x000fea000383ffff */
.L_x_214:
[----:B--2---:R2:W3:Y:S02]  /*ef10*/  SYNCS.PHASECHK.TRANS64.TRYWAIT P1, [R0+URZ+0x16830], R3 ;  /* 0x01683003000075a7 */ /* 0x0044e4000802017f */
[----:B---3--:R-:W-:Y:S05]  /*ef20*/  @!P1 NANOSLEEP.SYNCS 0x989680 ;  /* 0x009896800000995d */ /* 0x008fea0003900000 */
[----:B------:R-:W3:Y:S02]  /*ef30*/  @!P1 SYNCS.PHASECHK.TRANS64 P1, [R0+URZ+0x16830], R3 ;  /* 0x01683003000095a7 */ /* 0x000ee4000802007f */
[----:B---3--:R-:W-:Y:S05]  /*ef40*/  @!P1 BRA `(.L_x_214) ;  /* 0xfffffffc00f09947 */ /* 0x008fea000383ffff */
[----:B------:R-:W-:Y:S05]  /*ef50*/  BRA `(.L_x_213) ;  /* 0xffffff2800507947 */ /* 0x000fea000383ffff */
.L_x_220:
[----:B-1----:R-:W-:-:S04]  /*ef60*/  IMAD.U32 R8, RZ, RZ, UR10 ;  /* 0x0000000aff087e24 */ /* 0x002fc8000f8e00ff */
[----:B------:R1:W2:Y:S03]  /*ef70*/  SYNCS.PHASECHK.TRANS64.TRYWAIT P1, [R8+URZ+0x16830], R7 ;  /* 0x01683007080075a7 */ /* 0x0002a6000802017f */
[----:B--2---:R-:W-:Y:S05]  /*ef80*/  @!P1 NANOSLEEP.SYNCS 0x989680 ;  /* 0x009896800000995d */ /* 0x004fea0003900000 */
[----:B------:R-:W2:Y:S02]  /*ef90*/  @!P1 SYNCS.PHASECHK.TRANS64 P1, [R8+URZ+0x16830], R7 ;  /* 0x01683007080095a7 */ /* 0x000ea4000802007f */
[----:B--2---:R-:W-:Y:S05]  /*efa0*/  @!P1 BRA `(.L_x_220) ;  /* 0xfffffffc00ec9947 */ /* 0x004fea000383ffff */
[----:B------:R-:W-:Y:S05]  /*efb0*/  BRA `(.L_x_217) ;  /* 0xffffff5000507947 */ /* 0x000fea000383ffff */
.L_x_224:
[----:B-1----:R-:W-:-:S04]  /*efc0*/  IMAD.U32 R8, RZ, RZ, UR10 ;  /* 0x0000000aff087e24 */ /* 0x002fc8000f8e00ff */
[----:B------:R1:W2:Y:S03]  /*efd0*/  SYNCS.PHASECHK.TRANS64.TRYWAIT P1, [R8+URZ+0x16850], R7 ;  /* 0x01685007080075a7 */ /* 0x0002a6000802017f */
[----:B--2---:R-:W-:Y:S05]  /*efe0*/  @!P1 NANOSLEEP.SYNCS 0x989680 ;  /* 0x009896800000995d */ /* 0x004fea0003900000 */
[----:B------:R-:W2:Y:S02]  /*eff0*/  @!P1 SYNCS.PHASECHK.TRANS64 P1, [R8+URZ+0x16850], R7 ;  /* 0x01685007080095a7 */ /* 0x000ea4000802007f */
[----:B--2---:R-:W-:Y:S05]  /*f000*/  @!P1 BRA `(.L_x_224) ;  /* 0xfffffffc00ec9947 */ /* 0x004fea000383ffff */
[----:B------:R-:W-:Y:S05]  /*f010*/  BRA `(.L_x_221) ;  /* 0xffffff5000e87947 */ /* 0x000fea000383ffff */
.L_x_231:
[----:B-1----:R-:W-:-:S04]  /*f020*/  IMAD.U32 R5, RZ, RZ, UR5 ;  /* 0x00000005ff057e24 */ /* 0x002fc8000f8e00ff */
[----:B------:R1:W2:Y:S03]  /*f030*/  SYNCS.PHASECHK.TRANS64.TRYWAIT P1, [R5+URZ+0x16850], R0 ;  /* 0x01685000050075a7 */ /* 0x0002a6000802017f */
[----:B--2---:R-:W-:Y:S05]  /*f040*/  @!P1 NANOSLEEP.SYNCS 0x989680 ;  /* 0x009896800000995d */ /* 0x004fea0003900000 */
[----:B------:R-:W2:Y:S02]  /*f050*/  @!P1 SYNCS.PHASECHK.TRANS64 P1, [R5+URZ+0x16850], R0 ;  /* 0x01685000050095a7 */ /* 0x000ea4000802007f */
[----:B--2---:R-:W-:Y:S05]  /*f060*/  @!P1 BRA `(.L_x_231) ;  /* 0xfffffffc00ec9947 */ /* 0x004fea000383ffff */
[----:B------:R-:W-:Y:S05]  /*f070*/  BRA `(.L_x_230) ;  /* 0xffffff74008c7947 */ /* 0x000fea000383ffff */
.L_x_265:
[----:B0-----:R-:W0:Y:S01]  /*f080*/  S2R R20, SR_TID.X ;  /* 0x0000000000147919 */ /* 0x001e220000002100 */
[----:B------:R-:W-:Y:S01]  /*f090*/  BSSY B0, `(.L_x_327) ;  /* 0x000000a000007945 */ /* 0x000fe20003800000 */
[----:B------:R-:W-:Y:S01]  /*f0a0*/  IMAD.MOV.U32 R12, RZ, RZ, RZ ;  /* 0x000000ffff0c7224 */ /* 0x000fe200078e00ff */
[----:B------:R-:W-:Y:S01]  /*f0b0*/  MOV R11, 0x1f ;  /* 0x0000001f000b7802 */ /* 0x000fe20000000f00 */
[----:B------:R-:W-:Y:S01]  /*f0c0*/  IMAD.MOV.U32 R15, RZ, RZ, -0x1 ;  /* 0xffffffffff0f7424 */ /* 0x000fe200078e00ff */
[----:B0-----:R-:W-:-:S04]  /*f0d0*/  SHF.R.U32.HI R9, RZ, 0x5, R20 ;  /* 0x00000005ff097819 */ /* 0x001fc80000011614 */
[----:B------:R-:W-:-:S05]  /*f0e0*/  LOP3.LUT R9, R9, 0x3, RZ, 0xc0, !PT ;  /* 0x0000000309097812 */ /* 0x000fca00078ec0ff */
[----:B------:R-:W-:-:S07]  /*f0f0*/  IMAD.MOV.U32 R13, RZ, RZ, R9 ;  /* 0x000000ffff0d7224 */ /* 0x000fce00078e0009 */
[----:B-----5:R-:W-:Y:S05]  /*f100*/  WARPSYNC.COLLECTIVE R15, `(.L_x_328) ;  /* 0x000000000f087348 */ /* 0x020fea0003c00000 */
[----:B------:R0:W1:Y:S02]  /*f110*/  SHFL.IDX P6, R14, R13, R12, R11 ;  /* 0x0000000c0d0e7389 */ /* 0x00006400000c000b */
[----:B01---5:R-:W-:Y:S01]  /*f120*/  ENDCOLLECTIVE ;  /* 0x000000000000791b */ /* 0x023fe20003800000 */
.L_x_328:
[----:B------:R-:W-:Y:S05]  /*f130*/  BSYNC B0 ;  /* 0x0000000000007941 */ /* 0x000fea0003800000 */
.L_x_327:
[----:B------:R-:W-:Y:S05]  /*f140*/  BRA `(.L_x_329) ;  /* 0xffffffbc00247947 */ /* 0x000fea000383ffff */
.L_x_268:
[----:B0-----:R0:W1:Y:S02]  /*f150*/  SYNCS.PHASECHK.TRANS64.TRYWAIT P0, [R3+URZ+0x16840], R4 ;  /* 0x01684004030075a7 */ /* 0x001064000800017f */
[----:B-1----:R-:W-:Y:S05]  /*f160*/  @!P0 NANOSLEEP.SYNCS 0x989680 ;  /* 0x009896800000895d */ /* 0x002fea0003900000 */
[----:B------:R-:W1:Y:S02]  /*f170*/  @!P0 SYNCS.PHASECHK.TRANS64 P0, [R3+URZ+0x16840], R4 ;  /* 0x01684004030085a7 */ /* 0x000e64000800007f */
[----:B-1----:R-:W-:Y:S05]  /*f180*/  @!P0 BRA `(.L_x_268) ;  /* 0xfffffffc00f08947 */ /* 0x002fea000383ffff */
[----:B------:R-:W-:Y:S05]  /*f190*/  BRA `(.L_x_330) ;  /* 0xffffffbc00787947 */ /* 0x000fea000383ffff */
.L_x_269:
[----:B------:R-:W-:Y:S01]  /*f1a0*/  BSSY B0, `(.L_x_331) ;  /* 0x0000008000007945 */ /* 0x000fe20003800000 */
[----:B------:R-:W-:Y:S02]  /*f1b0*/  IMAD.MOV.U32 R13, RZ, RZ, R2 ;  /* 0x000000ffff0d7224 */ /* 0x000fe400078e0002 */
[----:B------:R-:W-:Y:S02]  /*f1c0*/  IMAD.MOV.U32 R12, RZ, RZ, RZ ;  /* 0x000000ffff0c7224 */ /* 0x000fe400078e00ff */
[----:B------:R-:W-:Y:S02]  /*f1d0*/  IMAD.MOV.U32 R11, RZ, RZ, 0x181f ;  /* 0x0000181fff0b7424 */ /* 0x000fe400078e00ff */
[----:B------:R-:W-:-:S07]  /*f1e0*/  IMAD.MOV.U32 R15, RZ, RZ, -0x1 ;  /* 0xffffffffff0f7424 */ /* 0x000fce00078e00ff */
[----:B0-----:R-:W-:Y:S05]  /*f1f0*/  WARPSYNC.COLLECTIVE R15, `(.L_x_332) ;  /* 0x000000000f087348 */ /* 0x001fea0003c00000 */
[----:B------:R1:W2:Y:S02]  /*f200*/  SHFL.IDX P6, R14, R13, R12, R11 ;  /* 0x0000000c0d0e7389 */ /* 0x0002a400000c000b */
[----:B012---:R-:W-:Y:S01]  /*f210*/  ENDCOLLECTIVE ;  /* 0x000000000000791b */ /* 0x007fe20003800000 */
.L_x_332:
[----:B------:R-:W-:Y:S05]  /*f220*/  BSYNC B0 ;  /* 0x0000000000007941 */ /* 0x000fea0003800000 */
.L_x_331:
[----:B------:R-:W-:Y:S01]  /*f230*/  IMAD.MOV.U32 R13, RZ, RZ, R0 ;  /* 0x000000ffff0d7224 */ /* 0x000fe200078e0000 */
[----:B------:R-:W-:Y:S01]  /*f240*/  MOV R6, R14 ;  /* 0x0000000e00067202 */ /* 0x000fe20000000f00 */
[----:B------:R-:W-:Y:S02]  /*f250*/  IMAD.MOV.U32 R12, RZ, RZ, RZ ;  /* 0x000000ffff0c7224 */ /* 0x000fe400078e00ff */
[----:B------:R-:W-:Y:S02]  /*f260*/  IMAD.MOV.U32 R11, RZ, RZ, 0x181f ;  /* 0x0000181fff0b7424 */ /* 0x000fe400078e00ff */
[----:B------:R-:W-:Y:S02]  /*f270*/  IMAD.MOV.U32 R15, RZ, RZ, -0x1 ;  /* 0xffffffffff0f7424 */ /* 0x000fe400078e00ff */
[----:B------:R-:W-:-:S07]  /*f280*/  @P0 IMAD R8, R5, 0x2, R22 ;  /* 0x0000000205080824 */ /* 0x000fce00078e0216 */
[----:B------:R-:W-:Y:S05]  /*f290*/  WARPSYNC.COLLECTIVE R15, `(.L_x_333) ;  /* 0x000000000f087348 */ /* 0x000fea0003c00000 */
[----:B------:R0:W1:Y:S02]  /*f2a0*/  SHFL.IDX P6, R14, R13, R12, R11 ;  /* 0x0000000c0d0e7389 */ /* 0x00006400000c000b */
[----:B01----:R-:W-:Y:S01]  /*f2b0*/  ENDCOLLECTIVE ;  /* 0x000000000000791b */ /* 0x003fe20003800000 */
.L_x_333:
[----:B------:R-:W-:Y:S02]  /*f2c0*/  IMAD.MOV.U32 R13, RZ, RZ, R2 ;  /* 0x000000ffff0d7224 */ /* 0x000fe400078e0002 */
[----:B------:R-:W-:Y:S02]  /*f2d0*/  IMAD.MOV.U32 R12, RZ, RZ, 0x1 ;  /* 0x00000001ff0c7424 */ /* 0x000fe400078e00ff */
[----:B------:R-:W-:-:S07]  /*f2e0*/  IMAD.MOV.U32 R7, RZ, RZ, R14 ;  /* 0x000000ffff077224 */ /* 0x000fce00078e000e */
[----:B------:R-:W-:Y:S05]  /*f2f0*/  WARPSYNC.COLLECTIVE R15, `(.L_x_334) ;  /* 0x000000000f087348 */ /* 0x000fea0003c00000 */
[----:B------:R0:W1:Y:S02]  /*f300*/  SHFL.IDX P6, R14, R13, R12, R11 ;  /* 0x0000000c0d0e7389 */ /* 0x00006400000c000b */
[----:B01----:R-:W-:Y:S01]  /*f310*/  ENDCOLLECTIVE ;  /* 0x000000000000791b */ /* 0x003fe20003800000 */
.L_x_334:
[----:B------:R-:W-:-:S04]  /*f320*/  @P0 LEA R7, P1, R28, R7, 0x1 ;  /* 0x000000071c070211 */ /* 0x000fc800078208ff */
[----:B------:R-:W-:Y:S02]  /*f330*/  @P0 IADD3.X R6, RZ, R6, RZ, P1, !PT ;  /* 0x00000006ff060210 */ /* 0x000fe40000ffe4ff */
[----:B------:R-:W-:Y:S02]  /*f340*/  ISETP.GE.AND P1, PT, R4, 0x11, PT ;  /* 0x000000110400780c */ /* 0x000fe40003f26270 */
[----:B------:R-:W-:Y:S01]  /*f350*/  @P0 LOP3.LUT R7, R7, R6, RZ, 0x3c, !PT ;  /* 0x0000000607070212 */ /* 0x000fe200078e3cff */
[----:B------:R-:W-:-:S03]  /*f360*/  IMAD.MOV.U32 R13, RZ, RZ, R0 ;  /* 0x000000ffff0d7224 */ /* 0x000fc600078e0000 */
[----:B------:R-:W-:-:S04]  /*f370*/  @P0 LOP3.LUT R6, R7, R6, RZ, 0x3c, !PT ;  /* 0x0000000607060212 */ /* 0x000fc800078e3cff */
[----:B------:R-:W-:-:S05]  /*f380*/  @P0 LOP3.LUT R7, R7, R6, RZ, 0x3c, !PT ;  /* 0x0000000607070212 */ /* 0x000fca00078e3cff */
[----:B------:R-:W-:Y:S01]  /*f390*/  @!PT LDS RZ, [RZ] ;  /* 0x00000000fffff984 */ /* 0x000fe20000000800 */
[----:B------:R-:W-:Y:S01]  /*f3a0*/  @!PT LDS RZ, [RZ] ;  /* 0x00000000fffff984 */ /* 0x000fe20000000800 */
[----:B------:R-:W-:Y:S01]  /*f3b0*/  @!PT LDS RZ, [RZ] ;  /* 0x00000000fffff984 */ /* 0x000fe20000000800 */
[----:B------:R0:W-:Y:S02]  /*f3c0*/  @P0 LDGSTS.E.BYPASS.LTC128B.128 [R8+0xe400], desc[UR36][R6.64], !P2 ;  /* 0x0e40000006080fae */ /* 0x0001e4000d101d64 */
[----:B0-----:R-:W-:-:S07]  /*f3d0*/  IMAD.MOV.U32 R6, RZ, RZ, R14 ;  /* 0x000000ffff067224 */ /* 0x001fce00078e000e */
[----:B------:R-:W-:Y:S05]  /*f3e0*/  WARPSYNC.COLLECTIVE R15, `(.L_x_335) ;  /* 0x000000000f087348 */ /* 0x000fea0003c00000 */
[----:B------:R0:W1:Y:S02]  /*f3f0*/  SHFL.IDX P6, R14, R13, R12, R11 ;  /* 0x0000000c0d0e7389 */ /* 0x00006400000c000b */
[----:B01----:R-:W-:Y:S01]  /*f400*/  ENDCOLLECTIVE ;  /* 0x000000000000791b */ /* 0x003fe20003800000 */
.L_x_335:
[----:B------:R-:W-:Y:S02]  /*f410*/  @P1 IMAD R8, R5, 0x2, R22 ;  /* 0x0000000205081824 */ /* 0x000fe400078e0216 */
[----:B------:R-:W-:Y:S02]  /*f420*/  IMAD.MOV.U32 R13, RZ, RZ, R2 ;  /* 0x000000ffff0d7224 */ /* 0x000fe400078e0002 */
[----:B------:R-:W-:Y:S01]  /*f430*/  IMAD.MOV.U32 R12, RZ, RZ, 0x2 ;  /* 0x00000002ff0c7424 */ /* 0x000fe200078e00ff */
[----:B------:R-:W-:-:S07]  /*f440*/  MOV R7, R14 ;  /* 0x0000000e00077202 */ /* 0x000fce0000000f00 */
[----:B------:R-:W-:Y:S05]  /*f450*/  WARPSYNC.COLLECTIVE R15, `(.L_x_336) ;  /* 0x000000000f087348 */ /* 0x000fea0003c00000 */
[----:B------:R0:W1:Y:S02]  /*f460*/  SHFL.IDX P6, R14, R13, R12, R11 ;  /* 0x0000000c0d0e7389 */ /* 0x00006400000c000b */
[----:B01----:R-:W-:Y:S01]  /*f470*/  ENDCOLLECTIVE ;  /* 0x000000000000791b */ /* 0x003fe20003800000 */
.L_x_336:
[----:B------:R-:W-:-:S05]  /*f480*/  @P1 LEA R7, P0, R28, R7, 0x1 ;  /* 0x000000071c071211 */ /* 0x000fca00078008ff */
[----:B------:R-:W-:-:S05]  /*f490*/  @P1 IMAD.X R6, RZ, RZ, R6, P0 ;  /* 0x000000ffff061224 */ /* 0x000fca00000e0606 */
[----:B------:R-:W-:Y:S02]  /*f4a0*/  @P1 LOP3.LUT R7, R7, R6, RZ, 0x3c, !PT ;  /* 0x0000000607071212 */ /* 0x000fe400078e3cff */
[----:B------:R-:W-:Y:S02]  /*f4b0*/  MOV R13, R0 ;  /* 0x00000000000d7202 */ /* 0x000fe40000000f00 */
[----:B------:R-:W-:-:S04]  /*f4c0*/  @P1 LOP3.LUT R6, R7, R6, RZ, 0x3c, !PT ;  /* 0x0000000607061212 */ /* 0x000fc800078e3cff */
[----:B------:R-:W-:-:S05]  /*f4d0*/  @P1 LOP3.LUT R7, R7, R6, RZ, 0x3c, !PT ;  /* 0x0000000607071212 */ /* 0x000fca00078e3cff */
[----:B------:R-:W-:Y:S01]  /*f4e0*/  @!PT LDS RZ, [RZ] ;  /* 0x00000000fffff984 */ /* 0x000fe20000000800 */
[----:B------:R-:W-:Y:S01]  /*f4f0*/  @!PT LDS RZ, [RZ] ;  /* 0x00000000fffff984 */ /* 0x000fe20000000800 */
[----:B------:R-:W-:Y:S01]  /*f500*/  @!PT LDS RZ, [RZ] ;  /* 0x00000000fffff984 */ /* 0x000fe20000000800 */
[----:B------:R0:W-:Y:S01]  /*f510*/  @P1 LDGSTS.E.BYPASS.LTC128B.128 [R8+0xec00], desc[UR36][R6.64], !P2 ;  /* 0x0ec0000006081fae */ /* 0x0001e2000d101d64 */
[----:B------:R-:W-:Y:S01]  /*f520*/  ISETP.GE.AND P1, PT, R4, 0x21, PT ;  /* 0x000000210400780c */ /* 0x000fe20003f26270 */
[----:B0-----:R-:W-:-:S12]  /*f530*/  IMAD.MOV.U32 R6, RZ, RZ, R14 ;  /* 0x000000ffff067224 */ /* 0x001fd800078e000e */
[----:B------:R-:W-:Y:S05]  /*f540*/  WARPSYNC.COLLECTIVE R15, `(.L_x_337) ;  /* 0x000000000f087348 */ /* 0x000fea0003c00000 */
[----:B------:R0:W1:Y:S02]  /*f550*/  SHFL.IDX P6, R14, R13, R12, R11 ;  /* 0x0000000c0d0e7389 */ /* 0x00006400000c000b */
[----:B01----:R-:W-:Y:S01]  /*f560*/  ENDCOLLECTIVE ;  /* 0x000000000000791b */ /* 0x003fe20003800000 */
.L_x_337:
[----:B------:R-:W-:Y:S02]  /*f570*/  @P1 IMAD R8, R5, 0x2, R22 ;  /* 0x0000000205081824 */ /* 0x000fe400078e0216 */
[----:B------:R-:W-:Y:S02]  /*f580*/  IMAD.MOV.U32 R13, RZ, RZ, R2 ;  /* 0x000000ffff0d7224 */ /* 0x000fe400078e0002 */
[----:B------:R-:W-:Y:S02]  /*f590*/  IMAD.MOV.U32 R12, RZ, RZ, 0x3 ;  /* 0x00000003ff0c7424 */ /* 0x000fe400078e00ff */
[----:B------:R-:W-:-:S07]  /*f5a0*/  IMAD.MOV.U32 R7, RZ, RZ, R14 ;  /* 0x000000ffff077224 */ /* 0x000fce00078e000e */
[----:B------:R-:W-:Y:S05]  /*f5b0*/  WARPSYNC.COLLECTIVE R15, `(.L_x_338) ;  /* 0x000000000f087348 */ /* 0x000fea0003c00000 */
[----:B------:R0:W1:Y:S02]  /*f5c0*/  SHFL.IDX P6, R14, R13, R12, R11 ;  /* 0x0000000c0d0e7389 */ /* 0x00006400000c000b */
[----:B01----:R-:W-:Y:S01]  /*f5d0*/  ENDCOLLECTIVE ;  /* 0x000000000000791b */ /* 0x003fe20003800000 */
.L_x_338:
[----:B------:R-:W-:-:S05]  /*f5e0*/  @P1 LEA R7, P0, R28, R7, 0x1 ;  /* 0x000000071c071211 */ /* 0x000fca00078008ff */
[----:B------:R-:W-:-:S05]  /*f5f0*/  @P1 IMAD.X R6, RZ, RZ, R6, P0 ;  /* 0x000000ffff061224 */ /* 0x000fca00000e0606 */
[----:B------:R-:W-:Y:S01]  /*f600*/  @P1 LOP3.LUT R7, R7, R6, RZ, 0x3c, !PT ;  /* 0x0000000607071212 */ /* 0x000fe200078e3cff */
[----:B------:R-:W-:-:S03]  /*f610*/  IMAD.MOV.U32 R13, RZ, RZ, R0 ;  /* 0x000000ffff0d7224 */ /* 0x000fc600078e0000 */
[----:B------:R-:W-:-:S04]  /*f620*/  @P1 LOP3.LUT R6, R7, R6, RZ, 0x3c, !PT ;  /* 0x0000000607061212 */ /* 0x000fc800078e3cff */
[----:B------:R-:W-:-:S05]  /*f630*/  @P1 LOP3.LUT R7, R7, R6, RZ, 0x3c, !PT ;  /* 0x0000000607071212 */ /* 0x000fca00078e3cff */
[----:B------:R-:W-:Y:S01]  /*f640*/  @!PT LDS RZ, [RZ] ;  /* 0x00000000fffff984 */ /* 0x000fe20000000800 */
[----:B------:R-:W-:Y:S01]  /*f650*/  @!PT LDS RZ, [RZ] ;  /* 0x00000000fffff984 */ /* 0x000fe20000000800 */
[----:B------:R-:W-:Y:S01]  /*f660*/  @!PT LDS RZ, [RZ] ;  /* 0x00000000fffff984 */ /* 0x000fe20000000800 */
[----:B------:R0:W-:Y:S01]  /*f670*/  @P1 LDGSTS.E.BYPASS.LTC128B.128 [R8+0xf400], desc[UR36][R6.64], !P2 ;  /* 0x0f40000006081fae */ /* 0x0001e2000d101d64 */
[----:B------:R-:W-:Y:S02]  /*f680*/  ISETP.GE.AND P1, PT, R4, 0x31, PT ;  /* 0x000000310400780c */ /* 0x000fe40003f26270 */
[----:B0-----:R-:W-:-:S11]  /*f690*/  MOV R6, R14 ;  /* 0x0000000e00067202 */ /* 0x001fd60000000f00 */
[----:B------:R-:W-:Y:S05]  /*f6a0*/  WARPSYNC.COLLECTIVE R15, `(.L_x_339) ;  /* 0x000000000f087348 */ /* 0x000fea0003c00000 */
[----:B------:R0:W1:Y:S02]  /*f6b0*/  SHFL.IDX P6, R14, R13, R12, R11 ;  /* 0x0000000c0d0e7389 */ /* 0x00006400000c000b */
[----:B01----:R-:W-:Y:S01]  /*f6c0*/  ENDCOLLECTIVE ;  /* 0x000000000000791b */ /* 0x003fe20003800000 */
.L_x_339:
[----:B------:R-:W-:Y:S02]  /*f6d0*/  @P1 IMAD R8, R5, 0x2, R22 ;  /* 0x0000000205081824 */ /* 0x000fe400078e0216 */
[----:B------:R-:W-:Y:S01]  /*f6e0*/  IMAD.MOV.U32 R13, RZ, RZ, R2 ;  /* 0x000000ffff0d7224 */ /* 0x000fe200078e0002 */
[----:B------:R-:W-:Y:S01]  /*f6f0*/  MOV R12, 0x4 ;  /* 0x00000004000c7802 */ /* 0x000fe20000000f00 */
[----:B------:R-:W-:-:S07]  /*f700*/  IMAD.MOV.U32 R7, RZ, RZ, R14 ;  /* 0x000000ffff077224 */ /* 0x000fce00078e000e */
[----:B------:R-:W-:Y:S05]  /*f710*/  WARPSYNC.COLLECTIVE R15, `(.L_x_340) ;  /* 0x000000000f087348 */ /* 0x000fea0003c00000 */
[----:B------:R0:W1:Y:S02]  /*f720*/  SHFL.IDX P6, R14, R13, R12, R11 ;  /* 0x0000000c0d0e7389 */ /* 0x00006400000c000b */
[----:B01----:R-:W-:Y:S01]  /*f730*/  ENDCOLLECTIVE ;  /* 0x000000000000791b */ /* 0x003fe20003800000 */
.L_x_340:
        /* <DEDUP_REMOVED lines=15> */
.L_x_341:
[----:B------:R-:W-:Y:S01]  /*f830*/  @P1 IMAD R8, R5, 0x2, R22 ;  /* 0x0000000205081824 */ /* 0x000fe200078e0216 */
[----:B------:R-:W-:Y:S01]  /*f840*/  MOV R13, R2 ;  /* 0x00000002000d7202 */ /* 0x000fe20000000f00 */
[----:B------:R-:W-:Y:S02]  /*f850*/  IMAD.MOV.U32 R12, RZ, RZ, 0x5 ;  /* 0x00000005ff0c7424 */ /* 0x000fe400078e00ff */
[----:B------:R-:W-:-:S07]  /*f860*/  IMAD.MOV.U32 R7, RZ, RZ, R14 ;  /* 0x000000ffff077224 */ /* 0x000fce00078e000e */
[----:B------:R-:W-:Y:S05]  /*f870*/  WARPSYNC.COLLECTIVE R15, `(.L_x_342) ;  /* 0x000000000f087348 */ /* 0x000fea0003c00000 */
[----:B------:R0:W1:Y:S02]  /*f880*/  SHFL.IDX P6, R14, R13, R12, R11 ;  /* 0x0000000c0d0e7389 */ /* 0x00006400000c000b */
[----:B01----:R-:W-:Y:S01]  /*f890*/  ENDCOLLECTIVE ;  /* 0x000000000000791b */ /* 0x003fe20003800000 */
.L_x_342:
        /* <DEDUP_REMOVED lines=15> */
.L_x_343:
[----:B------:R-:W-:Y:S01]  /*f990*/  @P1 LEA R8, R5, R22, 0x1 ;  /* 0x0000001605081211 */ /* 0x000fe200078e08ff */
[----:B------:R-:W-:Y:S02]  /*f9a0*/  IMAD.MOV.U32 R13, RZ, RZ, R2 ;  /* 0x000000ffff0d7224 */ /* 0x000fe400078e0002 */
[----:B------:R-:W-:Y:S02]  /*f9b0*/  IMAD.MOV.U32 R12, RZ, RZ, 0x6 ;  /* 0x00000006ff0c7424 */ /* 0x000fe400078e00ff */
[----:B------:R-:W-:-:S07]  /*f9c0*/  IMAD.MOV.U32 R7, RZ, RZ, R14 ;  /* 0x000000ffff077224 */ /* 0x000fce00078e000e */
[----:B------:R-:W-:Y:S05]  /*f9d0*/  WARPSYNC.COLLECTIVE R15, `(.L_x_344) ;  /* 0x000000000f087348 */ /* 0x000fea0003c00000 */
[----:B------:R0:W1:Y:S02]  /*f9e0*/  SHFL.IDX P6, R14, R13, R12, R11 ;  /* 0x0000000c0d0e7389 */ /* 0x00006400000c000b */
[----:B01----:R-:W-:Y:S01]  /*f9f0*/  ENDCOLLECTIVE ;  /* 0x000000000000791b */ /* 0x003fe20003800000 */
.L_x_344:
        /* <DEDUP_REMOVED lines=15> */
.L_x_345:
[----:B------:R-:W-:Y:S02]  /*faf0*/  @P1 IMAD R8, R5, 0x2, R22 ;  /* 0x0000000205081824 */ /* 0x000fe400078e0216 */
[----:B------:R-:W-:Y:S02]  /*fb00*/  IMAD.MOV.U32 R13, RZ, RZ, R2 ;  /* 0x000000ffff0d7224 */ /* 0x000fe400078e0002 */
[----:B------:R-:W-:Y:S02]  /*fb10*/  IMAD.MOV.U32 R12, RZ, RZ, 0x7 ;  /* 0x00000007ff0c7424 */ /* 0x000fe400078e00ff */
[----:B------:R-:W-:-:S07]  /*fb20*/  IMAD.MOV.U32 R7, RZ, RZ, R14 ;  /* 0x000000ffff077224 */ /* 0x000fce00078e000e */
[----:B------:R-:W-:Y:S05]  /*fb30*/  WARPSYNC.COLLECTIVE R15, `(.L_x_346) ;  /* 0x000000000f087348 */ /* 0x000fea0003c00000 */
[----:B------:R0:W1:Y:S02]  /*fb40*/  SHFL.IDX P6, R14, R13, R12, R11 ;  /* 0x0000000c0d0e7389 */ /* 0x00006400000c000b */
[----:B01----:R-:W-:Y:S01]  /*fb50*/  ENDCOLLECTIVE ;  /* 0x000000000000791b */ /* 0x003fe20003800000 */
.L_x_346:
[----:B------:R-:W-:-:S04]  /*fb60*/  @P1 LEA R7, P0, R28, R7, 0x1 ;  /* 0x000000071c071211 */ /* 0x000fc800078008ff */
[----:B------:R-:W-:-:S04]  /*fb70*/  @P1 IADD3.X R6, RZ, R6, RZ, P0, !PT ;  /* 0x00000006ff061210 */ /* 0x000fc800007fe4ff */
[----:B------:R-:W-:Y:S01]  /*fb80*/  @P1 LOP3.LUT R7, R7, R6, RZ, 0x3c, !PT ;  /* 0x0000000607071212 */ /* 0x000fe200078e3cff */
[----:B------:R-:W-:-:S03]  /*fb90*/  IMAD.MOV.U32 R13, RZ, RZ, R0 ;  /* 0x000000ffff0d7224 */ /* 0x000fc600078e0000 */
[----:B------:R-:W-:-:S04]  /*fba0*/  @P1 LOP3.LUT R6, R7, R6, RZ, 0x3c, !PT ;  /* 0x0000000607061212 */ /* 0x000fc800078e3cff */
[----:B------:R-:W-:Y:S01]  /*fbb0*/  @P1 LOP3.LUT R7, R7, R6, RZ, 0x3c, !PT ;  /* 0x0000000607071212 */ /* 0x000fe200078e3cff */
[----:B------:R-:W-:-:S04]  /*fbc0*/  IMAD.MOV.U32 R2, RZ, RZ, R14 ;  /* 0x000000ffff027224 */ /* 0x000fc800078e000e */
[----:B------:R-:W-:Y:S01]  /*fbd0*/  @!PT LDS RZ, [RZ] ;  /* 0x00000000fffff984 */ /* 0x000fe20000000800 */
[----:B------:R-:W-:Y:S01]  /*fbe0*/  @!PT LDS RZ, [RZ] ;  /* 0x00000000fffff984 */ /* 0x000fe20000000800 */
[----:B------:R-:W-:Y:S01]  /*fbf0*/  @!PT LDS RZ, [RZ] ;  /* 0x00000000fffff984 */ /* 0x000fe20000000800 */
[----:B------:R0:W-:Y:S03]  /*fc00*/  @P1 LDGSTS.E.BYPASS.LTC128B.128 [R8+0x11400], desc[UR36][R6.64], !P2 ;  /* 0x1140000006081fae */ /* 0x0001e6000d101d64 */
[----:B0-----:R-:W-:Y:S05]  /*fc10*/  WARPSYNC.COLLECTIVE R15, `(.L_x_347) ;  /* 0x000000000f087348 */ /* 0x001fea0003c00000 */
[----:B------:R1:W2:Y:S02]  /*fc20*/  SHFL.IDX P6, R14, R13, R12, R11 ;  /* 0x0000000c0d0e7389 */ /* 0x0002a400000c000b */
[----:B012---:R-:W-:Y:S01]  /*fc30*/  ENDCOLLECTIVE ;  /* 0x000000000000791b */ /* 0x007fe20003800000 */
.L_x_347:
[----:B------:R-:W-:Y:S01]  /*fc40*/  MOV R0, R14 ;  /* 0x0000000e00007202 */ /* 0x000fe20000000f00 */
[----:B------:R-:W-:Y:S06]  /*fc50*/  BRA `(.L_x_348) ;  /* 0xffffffb800807947 */ /* 0x000fec000383ffff */
.L_x_274:
[----:B------:R-:W-:Y:S02]  /*fc60*/  IMAD.MOV.U32 R13, RZ, RZ, R4 ;  /* 0x000000ffff0d7224 */ /* 0x000fe400078e0004 */
[----:B------:R-:W-:Y:S02]  /*fc70*/  IMAD.MOV.U32 R12, RZ, RZ, RZ ;  /* 0x000000ffff0c7224 */ /* 0x000fe400078e00ff */
[----:B------:R-:W-:Y:S02]  /*fc80*/  IMAD.MOV.U32 R11, RZ, RZ, 0x181f ;  /* 0x0000181fff0b7424 */ /* 0x000fe400078e00ff */
[----:B------:R-:W-:Y:S02]  /*fc90*/  IMAD.MOV.U32 R15, RZ, RZ, -0x1 ;  /* 0xffffffffff0f7424 */ /* 0x000fe400078e00ff */
[----:B-----5:R-:W-:Y:S02]  /*fca0*/  IMAD R3, R21, R9, RZ ;  /* 0x0000000915037224 */ /* 0x020fe400078e02ff */
[----:B------:R-:W-:-:S07]  /*fcb0*/  IMAD R17, R17, 0xc0, R20 ;  /* 0x000000c011117824 */ /* 0x000fce00078e0214 */
[----:B------:R-:W-:Y:S05]  /*fcc0*/  WARPSYNC.COLLECTIVE R15, `(.L_x_349) ;  /* 0x000000000f087348 */ /* 0x000fea0003c00000 */
[----:B------:R0:W1:Y:S02]  /*fcd0*/  SHFL.IDX P6, R14, R13, R12, R11 ;  /* 0x0000000c0d0e7389 */ /* 0x00006400000c000b */
[----:B01----:R-:W-:Y:S01]  /*fce0*/  ENDCOLLECTIVE ;  /* 0x000000000000791b */ /* 0x003fe20003800000 */
.L_x_349:
[C---:B------:R-:W-:Y:S01]  /*fcf0*/  VIADD R8, R17.reuse, 0x10 ;  /* 0x0000001011087836 */ /* 0x040fe20000000000 */
[----:B------:R-:W-:Y:S02]  /*fd00*/  ISETP.GE.AND P2, PT, R17, R3, PT ;  /* 0x000000031100720c */ /* 0x000fe40003f46270 */
[----:B------:R-:W-:Y:S01]  /*fd10*/  MOV R13, R0 ;  /* 0x00000000000d7202 */ /* 0x000fe20000000f00 */
[----:B------:R-:W-:-:S10]  /*fd20*/  IMAD.MOV.U32 R6, RZ, RZ, R14 ;  /* 0x000000ffff067224 */ /* 0x000fd400078e000e */
[----:B------:R-:W-:Y:S05]  /*fd30*/  WARPSYNC.COLLECTIVE R15, `(.L_x_350) ;  /* 0x000000000f087348 */ /* 0x000fea0003c00000 */
[----:B------:R0:W1:Y:S02]  /*fd40*/  SHFL.IDX P6, R14, R13, R12, R11 ;  /* 0x0000000c0d0e7389 */ /* 0x00006400000c000b */
[----:B01----:R-:W-:Y:S01]  /*fd50*/  ENDCOLLECTIVE ;  /* 0x000000000000791b */ /* 0x003fe20003800000 */
.L_x_350:
[----:B------:R-:W-:Y:S02]  /*fd60*/  IMAD.MOV.U32 R13, RZ, RZ, R4 ;  /* 0x000000ffff0d7224 */ /* 0x000fe400078e0004 */
[----:B------:R-:W-:Y:S02]  /*fd70*/  IMAD.MOV.U32 R12, RZ, RZ, 0x1 ;  /* 0x00000001ff0c7424 */ /* 0x000fe400078e00ff */
[----:B------:R-:W-:-:S07]  /*fd80*/  IMAD.MOV.U32 R7, RZ, RZ, R14 ;  /* 0x000000ffff077224 */ /* 0x000fce00078e000e */
[----:B------:R-:W-:Y:S05]  /*fd90*/  WARPSYNC.COLLECTIVE R15, `(.L_x_351) ;  /* 0x000000000f087348 */ /* 0x000fea0003c00000 */
[----:B------:R0:W1:Y:S02]  /*fda0*/  SHFL.IDX P6, R14, R13, R12, R11 ;  /* 0x0000000c0d0e7389 */ /* 0x00006400000c000b */
[----:B01----:R-:W-:Y:S01]  /*fdb0*/  ENDCOLLECTIVE ;  /* 0x000000000000791b */ /* 0x003fe20003800000 */
.L_x_351:
[----:B------:R-:W-:-:S05]  /*fdc0*/  @!P2 LEA R7, P1, R28, R7, 0x1 ;  /* 0x000000071c07a211 */ /* 0x000fca00078208ff */
[----:B------:R-:W-:Y:S01]  /*fdd0*/  @!P2 IMAD.X R6, RZ, RZ, R6, P1 ;  /* 0x000000ffff06a224 */ /* 0x000fe200008e0606 */
[----:B------:R-:W-:-:S04]  /*fde0*/  ISETP.GE.AND P1, PT, R8, R3, PT ;  /* 0x000000030800720c */ /* 0x000fc80003f26270 */
[----:B------:R-:W-:Y:S01]  /*fdf0*/  @!P2 LOP3.LUT R7, R7, R6, RZ, 0x3c, !PT ;  /* 0x000000060707a212 */ /* 0x000fe200078e3cff */
[----:B------:R-:W-:-:S03]  /*fe00*/  IMAD.MOV.U32 R13, RZ, RZ, R0 ;  /* 0x000000ffff0d7224 */ /* 0x000fc600078e0000 */
[----:B------:R-:W-:-:S04]  /*fe10*/  @!P2 LOP3.LUT R6, R7, R6, RZ, 0x3c, !PT ;  /* 0x000000060706a212 */ /* 0x000fc800078e3cff */
[----:B------:R-:W-:-:S05]  /*fe20*/  @!P2 LOP3.LUT R7, R7, R6, RZ, 0x3c, !PT ;  /* 0x000000060707a212 */ /* 0x000fca00078e3cff */
[----:B------:R-:W-:Y:S01]  /*fe30*/  @!PT LDS RZ, [RZ] ;  /* 0x00000000fffff984 */ /* 0x000fe20000000800 */
[----:B------:R-:W-:Y:S01]  /*fe40*/  @!PT LDS RZ, [RZ] ;  /* 0x00000000fffff984 */ /* 0x000fe20000000800 */
[----:B------:R-:W-:Y:S01]  /*fe50*/  @!PT LDS RZ, [RZ] ;  /* 0x00000000fffff984 */ /* 0x000fe20000000800 */
[----:B------:R0:W-:Y:S02]  /*fe60*/  @!P2 LDGSTS.E.BYPASS.LTC128B.128 [R10+0x8400], desc[UR36][R6.64], !P0 ;  /* 0x08400000060aafae */ /* 0x0001e4000c101d64 */
[----:B0-----:R-:W-:-:S07]  /*fe70*/  MOV R6, R14 ;  /* 0x0000000e00067202 */ /* 0x001fce0000000f00 */
[----:B------:R-:W-:Y:S05]  /*fe80*/  WARPSYNC.COLLECTIVE R15, `(.L_x_352) ;  /* 0x000000000f087348 */ /* 0x000fea0003c00000 */
[----:B------:R0:W1:Y:S02]  /*fe90*/  SHFL.IDX P6, R14, R13, R12, R11 ;  /* 0x0000000c0d0e7389 */ /* 0x00006400000c000b */
[----:B01----:R-:W-:Y:S01]  /*fea0*/  ENDCOLLECTIVE ;  /* 0x000000000000791b */ /* 0x003fe20003800000 */
.L_x_352:
[----:B------:R-:W-:Y:S01]  /*feb0*/  IMAD.MOV.U32 R13, RZ, RZ, R4 ;  /* 0x000000ffff0d7224 */ /* 0x000fe200078e0004 */
[----:B------:R-:W-:Y:S01]  /*fec0*/  MOV R12, 0x2 ;  /* 0x00000002000c7802 */ /* 0x000fe20000000f00 */
[----:B------:R-:W-:-:S07]  /*fed0*/  IMAD.MOV.U32 R7, RZ, RZ, R14 ;  /* 0x000000ffff077224 */ /* 0x000fce00078e000e */
[----:B------:R-:W-:Y:S05]  /*fee0*/  WARPSYNC.COLLECTIVE R15, `(.L_x_353) ;  /* 0x000000000f087348 */ /* 0x000fea0003c00000 */
[----:B------:R0:W1:Y:S02]  /*fef0*/  SHFL.IDX P6, R14, R13, R12, R11 ;  /* 0x0000000c0d0e7389 */ /* 0x00006400000c000b */
[----:B01----:R-:W-:Y:S01]  /*ff00*/  ENDCOLLECTIVE ;  /* 0x000000000000791b */ /* 0x003fe20003800000 */
.L_x_353:
[----:B------:R-:W-:-:S05]  /*ff10*/  @!P1 LEA R7, P2, R28, R7, 0x1 ;  /* 0x000000071c079211 */ /* 0x000fca00078408ff */
[----:B------:R-:W-:-:S05]  /*ff20*/  @!P1 IMAD.X R6, RZ, RZ, R6, P2 ;  /* 0x000000ffff069224 */ /* 0x000fca00010e0606 */
        /* <DEDUP_REMOVED lines=8> */
[----:B0-----:R-:W-:-:S05]  /*ffb0*/  VIADD R6, R17, 0x20 ;  /* 0x0000002011067836 */ /* 0x001fca0000000000 */
[----:B------:R-:W-:Y:S01]  /*ffc0*/  ISETP.GE.AND P1, PT, R6, R3, PT ;  /* 0x000000030600720c */ /* 0x000fe20003f26270 */
[----:B------:R-:W-:-:S12]  /*ffd0*/  IMAD.MOV.U32 R6, RZ, RZ, R14 ;  /* 0x000000ffff067224 */ /* 0x000fd800078e000e */
[----:B------:R-:W-:Y:S05]  /*ffe0*/  WARPSYNC.COLLECTIVE R15, `(.L_x_354) ;  /* 0x000000000f087348 */ /* 0x000fea0003c00000 */
[----:B------:R0:W1:Y:S02]  /*fff0*/  SHFL.IDX P6, R14, R13, R12, R11 ;  /* 0x0000000c0d0e7389 */ /* 0x00006400000c000b */
[----:B01----:R-:W-:Y:S01]  /*10000*/  ENDCOLLECTIVE ;  /* 0x000000000000791b */ /* 0x003fe20003800000 */
.L_x_354:
[----:B------:R-:W-:Y:S01]  /*10010*/  MOV R13, R4 ;  /* 0x00000004000d7202 */ /* 0x000fe20000000f00 */
[----:B------:R-:W-:Y:S02]  /*10020*/  IMAD.MOV.U32 R12, RZ, RZ, 0x3 ;  /* 0x00000003ff0c7424 */ /* 0x000fe400078e00ff */
[----:B------:R-:W-:-:S07]  /*10030*/  IMAD.MOV.U32 R7, RZ, RZ, R14 ;  /* 0x000000ffff077224 */ /* 0x000fce00078e000e */
[----:B------:R-:W-:Y:S05]  /*10040*/  WARPSYNC.COLLECTIVE R15, `(.L_x_355) ;  /* 0x000000000f087348 */ /* 0x000fea0003c00000 */
[----:B------:R0:W1:Y:S02]  /*10050*/  SHFL.IDX P6, R14, R13, R12, R11 ;  /* 0x0000000c0d0e7389 */ /* 0x00006400000c000b */
[----:B01----:R-:W-:Y:S01]  /*10060*/  ENDCOLLECTIVE ;  /* 0x000000000000791b */ /* 0x003fe20003800000 */
.L_x_355:
        /* <DEDUP_REMOVED lines=16> */
.L_x_356:
[----:B------:R-:W-:Y:S02]  /*10170*/  IMAD.MOV.U32 R13, RZ, RZ, R4 ;  /* 0x000000ffff0d7224 */ /* 0x000fe400078e0004 */
[----:B------:R-:W-:Y:S02]  /*10180*/  IMAD.MOV.U32 R12, RZ, RZ, 0x4 ;  /* 0x00000004ff0c7424 */ /* 0x000fe400078e00ff */
[----:B------:R-:W-:-:S07]  /*10190*/  IMAD.MOV.U32 R7, RZ, RZ, R14 ;  /* 0x000000ffff077224 */ /* 0x000fce00078e000e */
[----:B------:R-:W-:Y:S05]  /*101a0*/  WARPSYNC.COLLECTIVE R15, `(.L_x_357) ;  /* 0x000000000f087348 */ /* 0x000fea0003c00000 */
[----:B------:R0:W1:Y:S02]  /*101b0*/  SHFL.IDX P6, R14, R13, R12, R11 ;  /* 0x0000000c0d0e7389 */ /* 0x00006400000c000b */
[----:B01----:R-:W-:Y:S01]  /*101c0*/  ENDCOLLECTIVE ;  /* 0x000000000000791b */ /* 0x003fe20003800000 */
.L_x_357:
        /* <DEDUP_REMOVED lines=10> */
[----:B0-----:R-:W-:-:S04]  /*10270*/  IADD3 R6, R17, 0x40, RZ ;  /* 0x0000004011067810 */ /* 0x001fc80007ffe0ff */
[----:B------:R-:W-:Y:S01]  /*10280*/  ISETP.GE.AND P1, PT, R6, R3, PT ;  /* 0x000000030600720c */ /* 0x000fe20003f26270 */
[----:B------:R-:W-:-:S12]  /*10290*/  IMAD.MOV.U32 R6, RZ, RZ, R14 ;  /* 0x000000ffff067224 */ /* 0x000fd800078e000e */
[----:B------:R-:W-:Y:S05]  /*102a0*/  WARPSYNC.COLLECTIVE R15, `(.L_x_358) ;  /* 0x000000000f087348 */ /* 0x000fea0003c00000 */
[----:B------:R0:W1:Y:S02]  /*102b0*/  SHFL.IDX P6, R14, R13, R12, R11 ;  /* 0x0000000c0d0e7389 */ /* 0x00006400000c000b */
[----:B01----:R-:W-:Y:S01]  /*102c0*/  ENDCOLLECTIVE ;  /* 0x000000000000791b */ /* 0x003fe20003800000 */
.L_x_358:
[----:B------:R-:W-:Y:S02]  /*102d0*/  IMAD.MOV.U32 R13, RZ, RZ, R4 ;  /* 0x000000ffff0d7224 */ /* 0x000fe400078e0004 */
[----:B------:R-:W-:Y:S02]  /*102e0*/  IMAD.MOV.U32 R12, RZ, RZ, 0x5 ;  /* 0x00000005ff0c7424 */ /* 0x000fe400078e00ff */
[----:B------:R-:W-:-:S07]  /*102f0*/  IMAD.MOV.U32 R7, RZ, RZ, R14 ;  /* 0x000000ffff077224 */ /* 0x000fce00078e000e */
[----:B------:R-:W-:Y:S05]  /*10300*/  WARPSYNC.COLLECTIVE R15, `(.L_x_359) ;  /* 0x000000000f087348 */ /* 0x000fea0003c00000 */
[----:B------:R0:W1:Y:S02]  /*10310*/  SHFL.IDX P6, R14, R13, R12, R11 ;  /* 0x0000000c0d0e7389 */ /* 0x00006400000c000b */
[----:B01----:R-:W-:Y:S01]  /*10320*/  ENDCOLLECTIVE ;  /* 0x000000000000791b */ /* 0x003fe20003800000 */
.L_x_359:
[----:B------:R-:W-:-:S04]  /*10330*/  @!P1 LEA R7, P2, R28, R7, 0x1 ;  /* 0x000000071c079211 */ /* 0x000fc800078408ff */
[----:B------:R-:W-:-:S04]  /*10340*/  @!P1 IADD3.X R6, RZ, R6, RZ, P2, !PT ;  /* 0x00000006ff069210 */ /* 0x000fc800017fe4ff */
        /* <DEDUP_REMOVED lines=14> */
.L_x_360:
[----:B------:R-:W-:Y:S02]  /*10430*/  IMAD.MOV.U32 R13, RZ, RZ, R4 ;  /* 0x000000ffff0d7224 */ /* 0x000fe400078e0004 */
[----:B------:R-:W-:Y:S01]  /*10440*/  IMAD.MOV.U32 R12, RZ, RZ, 0x6 ;  /* 0x00000006ff0c7424 */ /* 0x000fe200078e00ff */
[----:B------:R-:W-:-:S07]  /*10450*/  MOV R7, R14 ;  /* 0x0000000e00077202 */ /* 0x000fce0000000f00 */
[----:B------:R-:W-:Y:S05]  /*10460*/  WARPSYNC.COLLECTIVE R15, `(.L_x_361) ;  /* 0x000000000f087348 */ /* 0x000fea0003c00000 */
[----:B------:R0:W1:Y:S02]  /*10470*/  SHFL.IDX P6, R14, R13, R12, R11 ;  /* 0x0000000c0d0e7389 */ /* 0x00006400000c000b */
[----:B01----:R-:W-:Y:S01]  /*10480*/  ENDCOLLECTIVE ;  /* 0x000000000000791b */ /* 0x003fe20003800000 */
.L_x_361:
[----:B------:R-:W-:-:S05]  /*10490*/  @!P1 LEA R7, P2, R28, R7, 0x1 ;  /* 0x000000071c079211 */ /* 0x000fca00078408ff */
[----:B------:R-:W-:-:S05]  /*104a0*/  @!P1 IMAD.X R6, RZ, RZ, R6, P2 ;  /* 0x000000ffff069224 */ /* 0x000fca00010e0606 */
[----:B------:R-:W-:Y:S02]  /*104b0*/  @!P1 LOP3.LUT R7, R7, R6, RZ, 0x3c, !PT ;  /* 0x0000000607079212 */ /* 0x000fe400078e3cff */
[----:B------:R-:W-:Y:S02]  /*104c0*/  MOV R13, R0 ;  /* 0x00000000000d7202 */ /* 0x000fe40000000f00 */
        /* <DEDUP_REMOVED lines=12> */
.L_x_362:
[----:B------:R-:W-:Y:S02]  /*10590*/  IMAD.MOV.U32 R13, RZ, RZ, R4 ;  /* 0x000000ffff0d7224 */ /* 0x000fe400078e0004 */
[----:B------:R-:W-:Y:S02]  /*105a0*/  IMAD.MOV.U32 R12, RZ, RZ, 0x7 ;  /* 0x00000007ff0c7424 */ /* 0x000fe400078e00ff */
[----:B------:R-:W-:-:S07]  /*105b0*/  IMAD.MOV.U32 R7, RZ, RZ, R14 ;  /* 0x000000ffff077224 */ /* 0x000fce00078e000e */
[----:B------:R-:W-:Y:S05]  /*105c0*/  WARPSYNC.COLLECTIVE R15, `(.L_x_363) ;  /* 0x000000000f087348 */ /* 0x000fea0003c00000 */
[----:B------:R0:W1:Y:S02]  /*105d0*/  SHFL.IDX P6, R14, R13, R12, R11 ;  /* 0x0000000c0d0e7389 */ /* 0x00006400000c000b */
[----:B01----:R-:W-:Y:S01]  /*105e0*/  ENDCOLLECTIVE ;  /* 0x000000000000791b */ /* 0x003fe20003800000 */
.L_x_363:
[----:B------:R-:W-:-:S05]  /*105f0*/  @!P1 LEA R7, P2, R28, R7, 0x1 ;  /* 0x000000071c079211 */ /* 0x000fca00078408ff */
[----:B------:R-:W-:-:S05]  /*10600*/  @!P1 IMAD.X R6, RZ, RZ, R6, P2 ;  /* 0x000000ffff069224 */ /* 0x000fca00010e0606 */
[-C--:B------:R-:W-:Y:S01]  /*10610*/  @!P1 LOP3.LUT R7, R7, R6.reuse, RZ, 0x3c, !PT ;  /* 0x0000000607079212 */ /* 0x080fe200078e3cff */
[----:B------:R-:W-:Y:S02]  /*10620*/  IMAD.MOV.U32 R13, RZ, RZ, R0 ;  /* 0x000000ffff0d7224 */ /* 0x000fe400078e0000 */
[----:B------:R-:W-:Y:S01]  /*10630*/  VIADD R0, R17, 0x70 ;  /* 0x0000007011007836 */ /* 0x000fe20000000000 */
[----:B------:R-:W-:-:S04]  /*10640*/  @!P1 LOP3.LUT R6, R7, R6, RZ, 0x3c, !PT ;  /* 0x0000000607069212 */ /* 0x000fc800078e3cff */
[----:B------:R-:W-:Y:S02]  /*10650*/  @!P1 LOP3.LUT R7, R7, R6, RZ, 0x3c, !PT ;  /* 0x0000000607079212 */ /* 0x000fe400078e3cff */
[----:B------:R-:W-:-:S07]  /*10660*/  MOV R4, R14 ;  /* 0x0000000e00047202 */ /* 0x000fce0000000f00 */
[----:B------:R-:W-:Y:S05]  /*10670*/  WARPSYNC.COLLECTIVE R15, `(.L_x_364) ;  /* 0x000000000f087348 */ /* 0x000fea0003c00000 */
[----:B------:R0:W1:Y:S02]  /*10680*/  SHFL.IDX P6, R14, R13, R12, R11 ;  /* 0x0000000c0d0e7389 */ /* 0x00006400000c000b */
[----:B01----:R-:W-:Y:S01]  /*10690*/  ENDCOLLECTIVE ;  /* 0x000000000000791b */ /* 0x003fe20003800000 */
.L_x_364:
[----:B------:R-:W-:Y:S01]  /*106a0*/  @!PT LDS RZ, [RZ] ;  /* 0x00000000fffff984 */ /* 0x000fe20000000800 */
[----:B------:R-:W-:Y:S01]  /*106b0*/  @!PT LDS RZ, [RZ] ;  /* 0x00000000fffff984 */ /* 0x000fe20000000800 */
[----:B------:R-:W-:Y:S01]  /*106c0*/  @!PT LDS RZ, [RZ] ;  /* 0x00000000fffff984 */ /* 0x000fe20000000800 */
[----:B------:R0:W-:Y:S01]  /*106d0*/  @!P1 LDGSTS.E.BYPASS.LTC128B.128 [R10+0xb400], desc[UR36][R6.64], !P0 ;  /* 0x0b400000060a9fae */ /* 0x0001e2000c101d64 */
[----:B------:R-:W-:Y:S02]  /*106e0*/  ISETP.GE.AND P1, PT, R0, R3, PT ;  /* 0x000000030000720c */ /* 0x000fe40003f26270 */
[----:B------:R-:W-:Y:S01]  /*106f0*/  IADD3 R0, R17, 0x80, RZ ;  /* 0x0000008011007810 */ /* 0x000fe20007ffe0ff */
[----:B------:R-:W-:Y:S02]  /*10700*/  IMAD.MOV.U32 R13, RZ, RZ, R2 ;  /* 0x000000ffff0d7224 */ /* 0x000fe400078e0002 */
[----:B------:R-:W-:Y:S02]  /*10710*/  IMAD.MOV.U32 R12, RZ, RZ, RZ ;  /* 0x000000ffff0c7224 */ /* 0x000fe400078e00ff */
[----:B0-----:R-:W-:-:S07]  /*10720*/  IMAD.MOV.U32 R6, RZ, RZ, R14 ;  /* 0x000000ffff067224 */ /* 0x001fce00078e000e */
[----:B------:R-:W-:Y:S05]  /*10730*/  WARPSYNC.COLLECTIVE R15, `(.L_x_365) ;  /* 0x000000000f087348 */ /* 0x000fea0003c00000 */
[----:B------:R0:W1:Y:S02]  /*10740*/  SHFL.IDX P6, R14, R13, R12, R11 ;  /* 0x0000000c0d0e7389 */ /* 0x00006400000c000b */
[----:B01----:R-:W-:Y:S01]  /*10750*/  ENDCOLLECTIVE ;  /* 0x000000000000791b */ /* 0x003fe20003800000 */
.L_x_365:
[----:B------:R-:W-:-:S05]  /*10760*/  @!P1 LEA R6, P3, R28, R6, 0x1 ;  /* 0x000000061c069211 */ /* 0x000fca00078608ff */
[----:B------:R-:W-:-:S05]  /*10770*/  @!P1 IMAD.X R7, RZ, RZ, R4, P3 ;  /* 0x000000ffff079224 */ /* 0x000fca00018e0604 */
[----:B------:R-:W-:Y:S01]  /*10780*/  @!PT LDS RZ, [RZ] ;  /* 0x00000000fffff984 */ /* 0x000fe20000000800 */
[----:B------:R-:W-:Y:S01]  /*10790*/  @!PT LDS RZ, [RZ] ;  /* 0x00000000fffff984 */ /* 0x000fe20000000800 */
[----:B------:R-:W-:Y:S01]  /*107a0*/  @!PT LDS RZ, [RZ] ;  /* 0x00000000fffff984 */ /* 0x000fe20000000800 */
[----:B------:R0:W-:Y:S01]  /*107b0*/  @!P1 LDGSTS.E.BYPASS.LTC128B.128 [R10+0xbc00], desc[UR36][R6.64], !P0 ;  /* 0x0bc00000060a9fae */ /* 0x0001e2000c101d64 */
[----:B------:R-:W-:Y:S01]  /*107c0*/  IMAD.MOV.U32 R13, RZ, RZ, R5 ;  /* 0x000000ffff0d7224 */ /* 0x000fe200078e0005 */
[----:B------:R-:W-:Y:S01]  /*107d0*/  ISETP.GE.AND P1, PT, R0, R3, PT ;  /* 0x000000030000720c */ /* 0x000fe20003f26270 */
[----:B------:R-:W-:-:S12]  /*107e0*/  IMAD.MOV.U32 R0, RZ, RZ, R14 ;  /* 0x000000ffff007224 */ /* 0x000fd800078e000e */
[----:B0-----:R-:W-:Y:S05]  /*107f0*/  WARPSYNC.COLLECTIVE R15, `(.L_x_366) ;  /* 0x000000000f087348 */ /* 0x001fea0003c00000 */
[----:B------:R1:W2:Y:S02]  /*10800*/  SHFL.IDX P6, R14, R13, R12, R11 ;  /* 0x0000000c0d0e7389 */ /* 0x0002a400000c000b */
[----:B012---:R-:W-:Y:S01]  /*10810*/  ENDCOLLECTIVE ;  /* 0x000000000000791b */ /* 0x007fe20003800000 */
.L_x_366:
[----:B------:R-:W-:Y:S01]  /*10820*/  MOV R13, R2 ;  /* 0x00000002000d7202 */ /* 0x000fe20000000f00 */
[----:B------:R-:W-:Y:S01]  /*10830*/  IMAD.MOV.U32 R12, RZ, RZ, 0x1 ;  /* 0x00000001ff0c7424 */ /* 0x000fe200078e00ff */
[----:B------:R-:W-:-:S07]  /*10840*/  MOV R4, R14 ;  /* 0x0000000e00047202 */ /* 0x000fce0000000f00 */
[----:B------:R-:W-:Y:S05]  /*10850*/  WARPSYNC.COLLECTIVE R15, `(.L_x_367) ;  /* 0x000000000f087348 */ /* 0x000fea0003c00000 */
[----:B------:R0:W1:Y:S02]  /*10860*/  SHFL.IDX P6, R14, R13, R12, R11 ;  /* 0x0000000c0d0e7389 */ /* 0x00006400000c000b */
[----:B01----:R-:W-:Y:S01]  /*10870*/  ENDCOLLECTIVE ;  /* 0x000000000000791b */ /* 0x003fe20003800000 */
.L_x_367:
[----:B------:R-:W-:-:S05]  /*10880*/  @!P1 LEA R4, P3, R28, R4, 0x1 ;  /* 0x000000041c049211 */ /* 0x000fca00078608ff */
[----:B------:R-:W-:Y:S02]  /*10890*/  @!P1 IMAD.X R0, RZ, RZ, R0, P3 ;  /* 0x000000ffff009224 */ /* 0x000fe400018e0600 */
[----:B------:R-:W-:Y:S02]  /*108a0*/  @!P1 IMAD.MOV.U32 R6, RZ, RZ, R4 ;  /* 0x000000ffff069224 */ /* 0x000fe400078e0004 */
[----:B------:R-:W-:Y:S02]  /*108b0*/  @!P1 IMAD.MOV.U32 R7, RZ, RZ, R0 ;  /* 0x000000ffff079224 */ /* 0x000fe400078e0000 */
[C---:B------:R-:W-:Y:S02]  /*108c0*/  VIADD R0, R17.reuse, 0x90 ;  /* 0x0000009011007836 */ /* 0x040fe40000000000 */
[----:B------:R-:W-:Y:S01]  /*108d0*/  IMAD.MOV.U32 R13, RZ, RZ, R5 ;  /* 0x000000ffff0d7224 */ /* 0x000fe200078e0005 */
[----:B------:R-:W-:Y:S01]  /*108e0*/  @!PT LDS RZ, [RZ] ;  /* 0x00000000fffff984 */ /* 0x000fe20000000800 */
[----:B------:R-:W-:Y:S01]  /*108f0*/  @!PT LDS RZ, [RZ] ;  /* 0x00000000fffff984 */ /* 0x000fe20000000800 */
[----:B------:R-:W-:Y:S01]  /*10900*/  @!PT LDS RZ, [RZ] ;  /* 0x00000000fffff984 */ /* 0x000fe20000000800 */
[----:B------:R0:W-:Y:S01]  /*10910*/  @!P1 LDGSTS.E.BYPASS.LTC128B.128 [R10+0xc400], desc[UR36][R6.64], !P0 ;  /* 0x0c400000060a9fae */ /* 0x0001e2000c101d64 */
[----:B------:R-:W-:Y:S01]  /*10920*/  VIADD R4, R17, 0xa0 ;  /* 0x000000a011047836 */ /* 0x000fe20000000000 */
[----:B------:R-:W-:Y:S01]  /*10930*/  ISETP.GE.AND P1, PT, R0, R3, PT ;  /* 0x000000030000720c */ /* 0x000fe20003f26270 */
[----:B------:R-:W-:-:S12]  /*10940*/  IMAD.MOV.U32 R0, RZ, RZ, R14 ;  /* 0x000000ffff007224 */ /* 0x000fd800078e000e */
[----:B0-----:R-:W-:Y:S05]  /*10950*/  WARPSYNC.COLLECTIVE R15, `(.L_x_368) ;  /* 0x000000000f087348 */ /* 0x001fea0003c00000 */
[----:B------:R1:W2:Y:S02]  /*10960*/  SHFL.IDX P6, R14, R13, R12, R11 ;  /* 0x0000000c0d0e7389 */ /* 0x0002a400000c000b */
[----:B012---:R-:W-:Y:S01]  /*10970*/  ENDCOLLECTIVE ;  /* 0x000000000000791b */ /* 0x007fe20003800000 */
.L_x_368:
[----:B------:R-:W-:Y:S02]  /*10980*/  IMAD.MOV.U32 R13, RZ, RZ, R2 ;  /* 0x000000ffff0d7224 */ /* 0x000fe400078e0002 */
[----:B------:R-:W-:Y:S02]  /*10990*/  IMAD.MOV.U32 R12, RZ, RZ, 0x2 ;  /* 0x00000002ff0c7424 */ /* 0x000fe400078e00ff */
[----:B------:R-:W-:-:S07]  /*109a0*/  IMAD.MOV.U32 R6, RZ, RZ, R14 ;  /* 0x000000ffff067224 */ /* 0x000fce00078e000e */
[----:B------:R-:W-:Y:S05]  /*109b0*/  WARPSYNC.COLLECTIVE R15, `(.L_x_369) ;  /* 0x000000000f087348 */ /* 0x000fea0003c00000 */
[----:B------:R0:W1:Y:S02]  /*109c0*/  SHFL.IDX P6, R14, R13, R12, R11 ;  /* 0x0000000c0d0e7389 */ /* 0x00006400000c000b */
[----:B01----:R-:W-:Y:S01]  /*109d0*/  ENDCOLLECTIVE ;  /* 0x000000000000791b */ /* 0x003fe20003800000 */
.L_x_369:
[----:B------:R-:W-:-:S04]  /*109e0*/  @!P1 LEA R6, P2, R28, R6, 0x1 ;  /* 0x000000061c069211 */ /* 0x000fc800078408ff */
[----:B------:R-:W-:Y:S02]  /*109f0*/  @!P1 IADD3.X R0, RZ, R0, RZ, P2, !PT ;  /* 0x00000000ff009210 */ /* 0x000fe400017fe4ff */
[----:B------:R-:W-:-:S03]  /*10a00*/  ISETP.GE.AND P2, PT, R4, R3, PT ;  /* 0x000000030400720c */ /* 0x000fc60003f46270 */
[----:B------:R-:W-:Y:S01]  /*10a10*/  @!P1 IMAD.MOV.U32 R7, RZ, RZ, R0 ;  /* 0x000000ffff079224 */ /* 0x000fe200078e0000 */
[----:B------:R-:W-:-:S04]  /*10a20*/  MOV R13, R5 ;  /* 0x00000005000d7202 */ /* 0x000fc80000000f00 */
[----:B------:R-:W-:Y:S01]  /*10a30*/  @!PT LDS RZ, [RZ] ;  /* 0x00000000fffff984 */ /* 0x000fe20000000800 */
[----:B------:R-:W-:Y:S01]  /*10a40*/  @!PT LDS RZ, [RZ] ;  /* 0x00000000fffff984 */ /* 0x000fe20000000800 */
[----:B------:R-:W-:Y:S01]  /*10a50*/  @!PT LDS RZ, [RZ] ;  /* 0x00000000fffff984 */ /* 0x000fe20000000800 */
[----:B------:R0:W-:Y:S01]  /*10a60*/  @!P1 LDGSTS.E.BYPASS.LTC128B.128 [R10+0xcc00], desc[UR36][R6.64], !P0 ;  /* 0x0cc00000060a9fae */ /* 0x0001e2000c101d64 */
[----:B------:R-:W-:-:S07]  /*10a70*/  IMAD.MOV.U32 R0, RZ, RZ, R14 ;  /* 0x000000ffff007224 */ /* 0x000fce00078e000e */
[----:B0-----:R-:W-:Y:S05]  /*10a80*/  WARPSYNC.COLLECTIVE R15, `(.L_x_370) ;  /* 0x000000000f087348 */ /* 0x001fea0003c00000 */
[----:B------:R1:W2:Y:S02]  /*10a90*/  SHFL.IDX P6, R14, R13, R12, R11 ;  /* 0x0000000c0d0e7389 */ /* 0x0002a400000c000b */
[----:B012---:R-:W-:Y:S01]  /*10aa0*/  ENDCOLLECTIVE ;  /* 0x000000000000791b */ /* 0x007fe20003800000 */
.L_x_370:
[----:B------:R-:W-:Y:S01]  /*10ab0*/  MOV R13, R2 ;  /* 0x00000002000d7202 */ /* 0x000fe20000000f00 */
[----:B------:R-:W-:Y:S02]  /*10ac0*/  IMAD.MOV.U32 R12, RZ, RZ, 0x3 ;  /* 0x00000003ff0c7424 */ /* 0x000fe400078e00ff */
[----:B------:R-:W-:-:S07]  /*10ad0*/  IMAD.MOV.U32 R6, RZ, RZ, R14 ;  /* 0x000000ffff067224 */ /* 0x000fce00078e000e */
[----:B------:R-:W-:Y:S05]  /*10ae0*/  WARPSYNC.COLLECTIVE R15, `(.L_x_371) ;  /* 0x000000000f087348 */ /* 0x000fea0003c00000 */
[----:B------:R0:W1:Y:S02]  /*10af0*/  SHFL.IDX P6, R14, R13, R12, R11 ;  /* 0x0000000c0d0e7389 */ /* 0x00006400000c000b */
[----:B01----:R-:W-:Y:S01]  /*10b00*/  ENDCOLLECTIVE ;  /* 0x000000000000791b */ /* 0x003fe20003800000 */
.L_x_371:
[----:B------:R-:W-:-:S05]  /*10b10*/  @!P2 LEA R6, P1, R28, R6, 0x1 ;  /* 0x000000061c06a211 */ /* 0x000fca00078208ff */
[----:B------:R-:W-:-:S04]  /*10b20*/  @!P2 IMAD.X R0, RZ, RZ, R0, P1 ;  /* 0x000000ffff00a224 */ /* 0x000fc800008e0600 */
[----:B------:R-:W-:Y:S02]  /*10b30*/  @!P2 IMAD.MOV.U32 R7, RZ, RZ, R0 ;  /* 0x000000ffff07a224 */ /* 0x000fe400078e0000 */
[----:B------:R-:W-:-:S03]  /*10b40*/  IMAD.MOV.U32 R13, RZ, RZ, R5 ;  /* 0x000000ffff0d7224 */ /* 0x000fc600078e0005 */
        /* <DEDUP_REMOVED lines=8> */
.L_x_372:
[----:B------:R-:W-:Y:S01]  /*10bd0*/  IMAD.MOV.U32 R2, RZ, RZ, R14 ;  /* 0x000000ffff027224 */ /* 0x000fe200078e000e */
[----:B------:R-:W-:Y:S06]  /*10be0*/  BRA `(.L_x_373) ;  /* 0xffffffb8005c7947 */ /* 0x000fec000383ffff */
.L_x_277:
[----:B0-----:R0:W1:Y:S02]  /*10bf0*/  SYNCS.PHASECHK.TRANS64.TRYWAIT P0, [R22+URZ+0x16820], R0 ;  /* 0x01682000160075a7 */ /* 0x001064000800017f */
[----:B-1----:R-:W-:Y:S05]  /*10c00*/  @!P0 NANOSLEEP.SYNCS 0x989680 ;  /* 0x009896800000895d */ /* 0x002fea0003900000 */
[----:B------:R-:W1:Y:S02]  /*10c10*/  @!P0 SYNCS.PHASECHK.TRANS64 P0, [R22+URZ+0x16820], R0 ;  /* 0x01682000160085a7 */ /* 0x000e64000800007f */
[----:B-1----:R-:W-:Y:S05]  /*10c20*/  @!P0 BRA `(.L_x_277) ;  /* 0xfffffffc00f08947 */ /* 0x002fea000383ffff */
[----:B------:R-:W-:Y:S05]  /*10c30*/  BRA `(.L_x_374) ;  /* 0xffffffb800b87947 */ /* 0x000fea000383ffff */
.L_x_282:
[----:B0-----:R0:W1:Y:S02]  /*10c40*/  SYNCS.PHASECHK.TRANS64.TRYWAIT P0, [R5+URZ+0x16840], R2 ;  /* 0x01684002050075a7 */ /* 0x001064000800017f */
[----:B-1----:R-:W-:Y:S05]  /*10c50*/  @!P0 NANOSLEEP.SYNCS 0x989680 ;  /* 0x009896800000895d */ /* 0x002fea0003900000 */
[----:B------:R-:W1:Y:S02]  /*10c60*/  @!P0 SYNCS.PHASECHK.TRANS64 P0, [R5+URZ+0x16840], R2 ;  /* 0x01684002050085a7 */ /* 0x000e64000800007f */
[----:B-1----:R-:W-:Y:S05]  /*10c70*/  @!P0 BRA `(.L_x_282) ;  /* 0xfffffffc00f08947 */ /* 0x002fea000383ffff */
[----:B------:R-:W-:Y:S05]  /*10c80*/  BRA `(.L_x_375) ;  /* 0xffffffbc00907947 */ /* 0x000fea000383ffff */
.L_x_283:
[----:B------:R-:W-:Y:S01]  /*10c90*/  BSSY B1, `(.L_x_376) ;  /* 0x0000008000017945 */ /* 0x000fe20003800000 */
[----:B------:R-:W-:Y:S01]  /*10ca0*/  MOV R13, R10 ;  /* 0x0000000a000d7202 */ /* 0x000fe20000000f00 */
[----:B------:R-:W-:Y:S02]  /*10cb0*/  IMAD.MOV.U32 R12, RZ, RZ, RZ ;  /* 0x000000ffff0c7224 */ /* 0x000fe400078e00ff */
[----:B------:R-:W-:Y:S02]  /*10cc0*/  IMAD.MOV.U32 R11, RZ, RZ, 0x181f ;  /* 0x0000181fff0b7424 */ /* 0x000fe400078e00ff */
[----:B------:R-:W-:-:S07]  /*10cd0*/  IMAD.MOV.U32 R15, RZ, RZ, -0x1 ;  /* 0xffffffffff0f7424 */ /* 0x000fce00078e00ff */
[----:B------:R-:W-:Y:S05]  /*10ce0*/  WARPSYNC.COLLECTIVE R15, `(.L_x_377) ;  /* 0x000000000f087348 */ /* 0x000fea0003c00000 */
[----:B------:R0:W1:Y:S02]  /*10cf0*/  SHFL.IDX P6, R14, R13, R12, R11 ;  /* 0x0000000c0d0e7389 */ /* 0x00006400000c000b */
[----:B01----:R-:W-:Y:S01]  /*10d00*/  ENDCOLLECTIVE ;  /* 0x000000000000791b */ /* 0x003fe20003800000 */
.L_x_377:
[----:B------:R-:W-:Y:S05]  /*10d10*/  BSYNC B1 ;  /* 0x0000000000017941 */ /* 0x000fea0003800000 */
.L_x_376:
[----:B------:R-:W-:Y:S01]  /*10d20*/  MOV R13, R8 ;  /* 0x00000008000d7202 */ /* 0x000fe20000000f00 */
[----:B------:R-:W-:Y:S01]  /*10d30*/  IMAD.MOV.U32 R12, RZ, RZ, RZ ;  /* 0x000000ffff0c7224 */ /* 0x000fe200078e00ff */
[----:B------:R-:W-:Y:S01]  /*10d40*/  SHF.L.U32 R7, R28, 0x1, RZ ;  /* 0x000000011c077819 */ /* 0x000fe200000006ff */
[----:B------:R-:W-:Y:S02]  /*10d50*/  IMAD.MOV.U32 R11, RZ, RZ, 0x181f ;  /* 0x0000181fff0b7424 */ /* 0x000fe400078e00ff */
[----:B------:R-:W-:Y:S02]  /*10d60*/  IMAD.MOV.U32 R15, RZ, RZ, -0x1 ;  /* 0xffffffffff0f7424 */ /* 0x000fe400078e00ff */
[----:B------:R-:W-:Y:S02]  /*10d70*/  IMAD.MOV.U32 R3, RZ, RZ, R14 ;  /* 0x000000ffff037224 */ /* 0x000fe400078e000e */
[----:B------:R-:W-:-:S07]  /*10d80*/  IMAD R9, R9, 0x2, R22 ;  /* 0x0000000209097824 */ /* 0x000fce00078e0216 */
[----:B------:R-:W-:Y:S05]  /*10d90*/  WARPSYNC.COLLECTIVE R15, `(.L_x_378) ;  /* 0x000000000f087348 */ /* 0x000fea0003c00000 */
[----:B------:R0:W1:Y:S02]  /*10da0*/  SHFL.IDX P6, R14, R13, R12, R11 ;  /* 0x0000000c0d0e7389 */ /* 0x00006400000c000b */
[----:B01----:R-:W-:Y:S01]  /*10db0*/  ENDCOLLECTIVE ;  /* 0x000000000000791b */ /* 0x003fe20003800000 */
.L_x_378:
[----:B------:R-:W-:Y:S02]  /*10dc0*/  IMAD.MOV.U32 R13, RZ, RZ, R10 ;  /* 0x000000ffff0d7224 */ /* 0x000fe400078e000a */
[----:B------:R-:W-:Y:S02]  /*10dd0*/  IMAD.MOV.U32 R12, RZ, RZ, 0x1 ;  /* 0x00000001ff0c7424 */ /* 0x000fe400078e00ff */
[----:B------:R-:W-:-:S07]  /*10de0*/  IMAD.MOV.U32 R2, RZ, RZ, R14 ;  /* 0x000000ffff027224 */ /* 0x000fce00078e000e */
[----:B------:R-:W-:Y:S05]  /*10df0*/  WARPSYNC.COLLECTIVE R15, `(.L_x_379) ;  /* 0x000000000f087348 */ /* 0x000fea0003c00000 */
[----:B------:R0:W1:Y:S02]  /*10e00*/  SHFL.IDX P6, R14, R13, R12, R11 ;  /* 0x0000000c0d0e7389 */ /* 0x00006400000c000b */
[----:B01----:R-:W-:Y:S01]  /*10e10*/  ENDCOLLECTIVE ;  /* 0x000000000000791b */ /* 0x003fe20003800000 */
.L_x_379:
[----:B------:R-:W-:-:S05]  /*10e20*/  IADD3 R2, P0, R2, R7, RZ ;  /* 0x0000000702027210 */ /* 0x000fca0007f1e0ff */
[----:B------:R-:W-:-:S05]  /*10e30*/  IMAD.X R3, RZ, RZ, R3, P0 ;  /* 0x000000ffff037224 */ /* 0x000fca00000e0603 */
        /* <DEDUP_REMOVED lines=9> */
.L_x_380:
[----:B------:R-:W-:Y:S01]  /*10ed0*/  IMAD.MOV.U32 R13, RZ, RZ, R10 ;  /* 0x000000ffff0d7224 */ /* 0x000fe200078e000a */
[----:B------:R-:W-:Y:S01]  /*10ee0*/  MOV R12, 0x2 ;  /* 0x00000002000c7802 */ /* 0x000fe20000000f00 */
[----:B------:R-:W-:-:S07]  /*10ef0*/  IMAD.MOV.U32 R2, RZ, RZ, R14 ;  /* 0x000000ffff027224 */ /* 0x000fce00078e000e */
[----:B------:R-:W-:Y:S05]  /*10f00*/  WARPSYNC.COLLECTIVE R15, `(.L_x_381) ;  /* 0x000000000f087348 */ /* 0x000fea0003c00000 */
[----:B------:R0:W1:Y:S02]  /*10f10*/  SHFL.IDX P6, R14, R13, R12, R11 ;  /* 0x0000000c0d0e7389 */ /* 0x00006400000c000b */
[----:B01----:R-:W-:Y:S01]  /*10f20*/  ENDCOLLECTIVE ;  /* 0x000000000000791b */ /* 0x003fe20003800000 */
.L_x_381:
[----:B------:R-:W-:-:S05]  /*10f30*/  IADD3 R2, P0, R2, R7, RZ ;  /* 0x0000000702027210 */ /* 0x000fca0007f1e0ff */
[----:B------:R-:W-:-:S05]  /*10f40*/  IMAD.X R3, RZ, RZ, R3, P0 ;  /* 0x000000ffff037224 */ /* 0x000fca00000e0603 */
        /* <DEDUP_REMOVED lines=9> */
.L_x_382:
[----:B------:R-:W-:Y:S01]  /*10fe0*/  MOV R13, R10 ;  /* 0x0000000a000d7202 */ /* 0x000fe20000000f00 */
[----:B------:R-:W-:Y:S02]  /*10ff0*/  IMAD.MOV.U32 R12, RZ, RZ, 0x3 ;  /* 0x00000003ff0c7424 */ /* 0x000fe400078e00ff */
[----:B------:R-:W-:-:S07]  /*11000*/  IMAD.MOV.U32 R2, RZ, RZ, R14 ;  /* 0x000000ffff027224 */ /* 0x000fce00078e000e */
[----:B------:R-:W-:Y:S05]  /*11010*/  WARPSYNC.COLLECTIVE R15, `(.L_x_383) ;  /* 0x000000000f087348 */ /* 0x000fea0003c00000 */
[----:B------:R0:W1:Y:S02]  /*11020*/  SHFL.IDX P6, R14, R13, R12, R11 ;  /* 0x0000000c0d0e7389 */ /* 0x00006400000c000b */
[----:B01----:R-:W-:Y:S01]  /*11030*/  ENDCOLLECTIVE ;  /* 0x000000000000791b */ /* 0x003fe20003800000 */
.L_x_383:
        /* <DEDUP_REMOVED lines=11> */
.L_x_384:
[----:B------:R-:W-:Y:S02]  /*110f0*/  IMAD.MOV.U32 R13, RZ, RZ, R10 ;  /* 0x000000ffff0d7224 */ /* 0x000fe400078e000a */
[----:B------:R-:W-:Y:S02]  /*11100*/  IMAD.MOV.U32 R12, RZ, RZ, 0x4 ;  /* 0x00000004ff0c7424 */ /* 0x000fe400078e00ff */
[----:B------:R-:W-:-:S07]  /*11110*/  IMAD.MOV.U32 R2, RZ, RZ, R14 ;  /* 0x000000ffff027224 */ /* 0x000fce00078e000e */
[----:B------:R-:W-:Y:S05]  /*11120*/  WARPSYNC.COLLECTIVE R15, `(.L_x_385) ;  /* 0x000000000f087348 */ /* 0x000fea0003c00000 */
[----:B------:R0:W1:Y:S02]  /*11130*/  SHFL.IDX P6, R14, R13, R12, R11 ;  /* 0x0000000c0d0e7389 */ /* 0x00006400000c000b */
[----:B01----:R-:W-:Y:S01]  /*11140*/  ENDCOLLECTIVE ;  /* 0x000000000000791b */ /* 0x003fe20003800000 */
.L_x_385:
[----:B------:R-:W-:-:S04]  /*11150*/  IADD3 R2, P0, R2, R7, RZ ;  /* 0x0000000702027210 */ /* 0x000fc80007f1e0ff */
[----:B------:R-:W-:-:S05]  /*11160*/  IADD3.X R3, RZ, R3, RZ, P0, !PT ;  /* 0x00000003ff037210 */ /* 0x000fca00007fe4ff */
        /* <DEDUP_REMOVED lines=9> */
.L_x_386:
[----:B------:R-:W-:Y:S02]  /*11200*/  IMAD.MOV.U32 R13, RZ, RZ, R10 ;  /* 0x000000ffff0d7224 */ /* 0x000fe400078e000a */
[----:B------:R-:W-:Y:S01]  /*11210*/  IMAD.MOV.U32 R12, RZ, RZ, 0x5 ;  /* 0x00000005ff0c7424 */ /* 0x000fe200078e00ff */
[----:B------:R-:W-:-:S07]  /*11220*/  MOV R2, R14 ;  /* 0x0000000e00027202 */ /* 0x000fce0000000f00 */
[----:B------:R-:W-:Y:S05]  /*11230*/  WARPSYNC.COLLECTIVE R15, `(.L_x_387) ;  /* 0x000000000f087348 */ /* 0x000fea0003c00000 */
[----:B------:R0:W1:Y:S02]  /*11240*/  SHFL.IDX P6, R14, R13, R12, R11 ;  /* 0x0000000c0d0e7389 */ /* 0x00006400000c000b */
[----:B01----:R-:W-:Y:S01]  /*11250*/  ENDCOLLECTIVE ;  /* 0x000000000000791b */ /* 0x003fe20003800000 */
.L_x_387:
[----:B------:R-:W-:-:S05]  /*11260*/  IADD3 R2, P0, R2, R7, RZ ;  /* 0x0000000702027210 */ /* 0x000fca0007f1e0ff */
[----:B------:R-:W-:-:S05]  /*11270*/  IMAD.X R3, RZ, RZ, R3, P0 ;  /* 0x000000ffff037224 */ /* 0x000fca00000e0603 */
        /* <DEDUP_REMOVED lines=9> */
.L_x_388:
[----:B------:R-:W-:Y:S02]  /*11310*/  IMAD.MOV.U32 R13, RZ, RZ, R10 ;  /* 0x000000ffff0d7224 */ /* 0x000fe400078e000a */
[----:B------:R-:W-:Y:S02]  /*11320*/  IMAD.MOV.U32 R12, RZ, RZ, 0x6 ;  /* 0x00000006ff0c7424 */ /* 0x000fe400078e00ff */
[----:B------:R-:W-:-:S07]  /*11330*/  IMAD.MOV.U32 R2, RZ, RZ, R14 ;  /* 0x000000ffff027224 */ /* 0x000fce00078e000e */
[----:B------:R-:W-:Y:S05]  /*11340*/  WARPSYNC.COLLECTIVE R15, `(.L_x_389) ;  /* 0x000000000f087348 */ /* 0x000fea0003c00000 */
[----:B------:R0:W1:Y:S02]  /*11350*/  SHFL.IDX P6, R14, R13, R12, R11 ;  /* 0x0000000c0d0e7389 */ /* 0x00006400000c000b */
[----:B01----:R-:W-:Y:S01]  /*11360*/  ENDCOLLECTIVE ;  /* 0x000000000000791b */ /* 0x003fe20003800000 */
.L_x_389:
        /* <DEDUP_REMOVED lines=11> */
.L_x_390:
[----:B------:R-:W-:Y:S01]  /*11420*/  IMAD.MOV.U32 R13, RZ, RZ, R10 ;  /* 0x000000ffff0d7224 */ /* 0x000fe200078e000a */
[----:B------:R-:W-:Y:S01]  /*11430*/  MOV R12, 0x7 ;  /* 0x00000007000c7802 */ /* 0x000fe20000000f00 */
[----:B------:R-:W-:-:S07]  /*11440*/  IMAD.MOV.U32 R2, RZ, RZ, R14 ;  /* 0x000000ffff027224 */ /* 0x000fce00078e000e */
[----:B------:R-:W-:Y:S05]  /*11450*/  WARPSYNC.COLLECTIVE R15, `(.L_x_391) ;  /* 0x000000000f087348 */ /* 0x000fea0003c00000 */
[----:B------:R0:W1:Y:S02]  /*11460*/  SHFL.IDX P6, R14, R13, R12, R11 ;  /* 0x0000000c0d0e7389 */ /* 0x00006400000c000b */
[----:B01----:R-:W-:Y:S01]  /*11470*/  ENDCOLLECTIVE ;  /* 0x000000000000791b */ /* 0x003fe20003800000 */
.L_x_391:
[----:B------:R-:W-:-:S05]  /*11480*/  IADD3 R2, P0, R2, R7, RZ ;  /* 0x0000000702027210 */ /* 0x000fca0007f1e0ff */
[----:B------:R-:W-:-:S05]  /*11490*/  IMAD.X R3, RZ, RZ, R3, P0 ;  /* 0x000000ffff037224 */ /* 0x000fca00000e0603 */
        /* <DEDUP_REMOVED lines=9> */
.L_x_392:
[----:B------:R-:W-:Y:S01]  /*11530*/  IMAD.MOV.U32 R2, RZ, RZ, R14 ;  /* 0x000000ffff027224 */ /* 0x000fe200078e000e */
[----:B------:R-:W-:Y:S06]  /*11540*/  BRA `(.L_x_393) ;  /* 0xffffffb800747947 */ /* 0x000fec000383ffff */
.L_x_288:
[----:B-1----:R1:W2:Y:S02]  /*11550*/  SYNCS.PHASECHK.TRANS64.TRYWAIT P0, [R5+URZ+0x16860], R2 ;  /* 0x01686002050075a7 */ /* 0x0022a4000800017f */
[----:B--2---:R-:W-:Y:S05]  /*11560*/  @!P0 NANOSLEEP.SYNCS 0x989680 ;  /* 0x009896800000895d */ /* 0x004fea0003900000 */
[----:B------:R-:W2:Y:S02]  /*11570*/  @!P0 SYNCS.PHASECHK.TRANS64 P0, [R5+URZ+0x16860], R2 ;  /* 0x01686002050085a7 */ /* 0x000ea4000800007f */
[----:B--2---:R-:W-:Y:S05]  /*11580*/  @!P0 BRA `(.L_x_288) ;  /* 0xfffffffc00f08947 */ /* 0x004fea000383ffff */
[----:B------:R-:W-:Y:S05]  /*11590*/  BRA `(.L_x_394) ;  /* 0xffffffb800cc7947 */ /* 0x000fea000383ffff */
.L_x_289:
[----:B------:R-:W-:Y:S01]  /*115a0*/  BSSY B1, `(.L_x_395) ;  /* 0x0000008000017945 */ /* 0x000fe20003800000 */
[----:B------:R-:W-:Y:S01]  /*115b0*/  IMAD.MOV.U32 R13, RZ, RZ, R23 ;  /* 0x000000ffff0d7224 */ /* 0x000fe200078e0017 */
[----:B------:R-:W-:Y:S01]  /*115c0*/  MOV R12, RZ ;  /* 0x000000ff000c7202 */ /* 0x000fe20000000f00 */
[----:B------:R-:W-:Y:S02]  /*115d0*/  IMAD.MOV.U32 R11, RZ, RZ, 0x181f ;  /* 0x0000181fff0b7424 */ /* 0x000fe400078e00ff */
[----:B------:R-:W-:-:S07]  /*115e0*/  IMAD.MOV.U32 R15, RZ, RZ, -0x1 ;  /* 0xffffffffff0f7424 */ /* 0x000fce00078e00ff */
[----:B-1----:R-:W-:Y:S05]  /*115f0*/  WARPSYNC.COLLECTIVE R15, `(.L_x_396) ;  /* 0x000000000f087348 */ /* 0x002fea0003c00000 */
[----:B------:R0:W2:Y:S02]  /*11600*/  SHFL.IDX P6, R14, R13, R12, R11 ;  /* 0x0000000c0d0e7389 */ /* 0x0000a400000c000b */
[----:B012---:R-:W-:Y:S01]  /*11610*/  ENDCOLLECTIVE ;  /* 0x000000000000791b */ /* 0x007fe20003800000 */
.L_x_396:
[----:B------:R-:W-:Y:S05]  /*11620*/  BSYNC B1 ;  /* 0x0000000000017941 */ /* 0x000fea0003800000 */
.L_x_395:
[----:B------:R-:W-:Y:S01]  /*11630*/  IMAD.MOV.U32 R13, RZ, RZ, R18 ;  /* 0x000000ffff0d7224 */ /* 0x000fe200078e0012 */
[----:B------:R-:W-:Y:S01]  /*11640*/  MOV R12, RZ ;  /* 0x000000ff000c7202 */ /* 0x000fe20000000f00 */
[----:B------:R-:W-:Y:S01]  /*11650*/  IMAD.MOV.U32 R11, RZ, RZ, 0x181f ;  /* 0x0000181fff0b7424 */ /* 0x000fe200078e00ff */
[----:B------:R-:W-:Y:S01]  /*11660*/  ISETP.LT.OR P2, PT, R8, 0x1, P1 ;  /* 0x000000010800780c */ /* 0x000fe20000f41670 */
[----:B------:R-:W-:Y:S01]  /*11670*/  IMAD.MOV.U32 R15, RZ, RZ, -0x1 ;  /* 0xffffffffff0f7424 */ /* 0x000fe200078e00ff */
[----:B------:R-:W-:Y:S01]  /*11680*/  LEA R6, R6, R22, 0x1 ;  /* 0x0000001606067211 */ /* 0x000fe200078e08ff */
[----:B------:R-:W-:-:S10]  /*11690*/  IMAD.MOV.U32 R3, RZ, RZ, R14 ;  /* 0x000000ffff037224 */ /* 0x000fd400078e000e */
[----:B------:R-:W-:Y:S05]  /*116a0*/  WARPSYNC.COLLECTIVE R15, `(.L_x_397) ;  /* 0x000000000f087348 */ /* 0x000fea0003c00000 */
[----:B------:R0:W1:Y:S02]  /*116b0*/  SHFL.IDX P6, R14, R13, R12, R11 ;  /* 0x0000000c0d0e7389 */ /* 0x00006400000c000b */
[----:B01----:R-:W-:Y:S01]  /*116c0*/  ENDCOLLECTIVE ;  /* 0x000000000000791b */ /* 0x003fe20003800000 */
.L_x_397:
[----:B------:R-:W-:Y:S02]  /*116d0*/  IMAD.MOV.U32 R13, RZ, RZ, R23 ;  /* 0x000000ffff0d7224 */ /* 0x000fe400078e0017 */
[----:B------:R-:W-:Y:S02]  /*116e0*/  IMAD.MOV.U32 R12, RZ, RZ, 0x1 ;  /* 0x00000001ff0c7424 */ /* 0x000fe400078e00ff */
[----:B------:R-:W-:-:S07]  /*116f0*/  IMAD.MOV.U32 R2, RZ, RZ, R14 ;  /* 0x000000ffff027224 */ /* 0x000fce00078e000e */
[----:B------:R-:W-:Y:S05]  /*11700*/  WARPSYNC.COLLECTIVE R15, `(.L_x_398) ;  /* 0x000000000f087348 */ /* 0x000fea0003c00000 */
[----:B------:R0:W1:Y:S02]  /*11710*/  SHFL.IDX P6, R14, R13, R12, R11 ;  /* 0x0000000c0d0e7389 */ /* 0x00006400000c000b */
[----:B01----:R-:W-:Y:S01]  /*11720*/  ENDCOLLECTIVE ;  /* 0x000000000000791b */ /* 0x003fe20003800000 */
.L_x_398:
[----:B------:R-:W-:-:S05]  /*11730*/  IADD3 R2, P0, R2, R7, RZ ;  /* 0x0000000702027210 */ /* 0x000fca0007f1e0ff */
[----:B------:R-:W-:-:S05]  /*11740*/  IMAD.X R3, RZ, RZ, R3, P0 ;  /* 0x000000ffff037224 */ /* 0x000fca00000e0603 */
[----:B------:R-:W-:Y:S01]  /*11750*/  @!PT LDS RZ, [RZ] ;  /* 0x00000000fffff984 */ /* 0x000fe20000000800 */
[----:B------:R-:W-:Y:S01]  /*11760*/  @!PT LDS RZ, [RZ] ;  /* 0x00000000fffff984 */ /* 0x000fe20000000800 */
[----:B------:R-:W-:Y:S01]  /*11770*/  @!PT LDS RZ, [RZ] ;  /* 0x00000000fffff984 */ /* 0x000fe20000000800 */
[----:B------:R0:W-:Y:S01]  /*11780*/  LDGSTS.E.BYPASS.LTC128B.128 [R6+0x400], desc[UR36][R2.64], !P2 ;  /* 0x0040000002067fae */ /* 0x0001e2000d101d64 */
[----:B------:R-:W-:Y:S01]  /*11790*/  IMAD.MOV.U32 R13, RZ, RZ, R18 ;  /* 0x000000ffff0d7224 */ /* 0x000fe200078e0012 */
[----:B------:R-:W-:Y:S01]  /*117a0*/  ISETP.LT.OR P2, PT, R8, 0x11, P1 ;  /* 0x000000110800780c */ /* 0x000fe20000f41670 */
[----:B0-----:R-:W-:-:S12]  /*117b0*/  IMAD.MOV.U32 R3, RZ, RZ, R14 ;  /* 0x000000ffff037224 */ /* 0x001fd800078e000e */
[----:B------:R-:W-:Y:S05]  /*117c0*/  WARPSYNC.COLLECTIVE R15, `(.L_x_399) ;  /* 0x000000000f087348 */ /* 0x000fea0003c00000 */
[----:B------:R0:W1:Y:S02]  /*117d0*/  SHFL.IDX P6, R14, R13, R12, R11 ;  /* 0x0000000c0d0e7389 */ /* 0x00006400000c000b */
[----:B01----:R-:W-:Y:S01]  /*117e0*/  ENDCOLLECTIVE ;  /* 0x000000000000791b */ /* 0x003fe20003800000 */
.L_x_399:
[----:B------:R-:W-:Y:S02]  /*117f0*/  IMAD.MOV.U32 R13, RZ, RZ, R23 ;  /* 0x000000ffff0d7224 */ /* 0x000fe400078e0017 */
[----:B------:R-:W-:Y:S01]  /*11800*/  IMAD.MOV.U32 R12, RZ, RZ, 0x2 ;  /* 0x00000002ff0c7424 */ /* 0x000fe200078e00ff */
[----:B------:R-:W-:-:S07]  /*11810*/  MOV R2, R14 ;  /* 0x0000000e00027202 */ /* 0x000fce0000000f00 */
[----:B------:R-:W-:Y:S05]  /*11820*/  WARPSYNC.COLLECTIVE R15, `(.L_x_400) ;  /* 0x000000000f087348 */ /* 0x000fea0003c00000 */
[----:B------:R0:W1:Y:S02]  /*11830*/  SHFL.IDX P6, R14, R13, R12, R11 ;  /* 0x0000000c0d0e7389 */ /* 0x00006400000c000b */
[----:B01----:R-:W-:Y:S01]  /*11840*/  ENDCOLLECTIVE ;  /* 0x000000000000791b */ /* 0x003fe20003800000 */
.L_x_400:
[----:B------:R-:W-:-:S05]  /*11850*/  IADD3 R2, P0, R2, R7, RZ ;  /* 0x0000000702027210 */ /* 0x000fca0007f1e0ff */
[----:B------:R-:W-:-:S05]  /*11860*/  IMAD.X R3, RZ, RZ, R3, P0 ;  /* 0x000000ffff037224 */ /* 0x000fca00000e0603 */
[----:B------:R-:W-:Y:S01]  /*11870*/  @!PT LDS RZ, [RZ] ;  /* 0x00000000fffff984 */ /* 0x000fe20000000800 */
[----:B------:R-:W-:Y:S01]  /*11880*/  @!PT LDS RZ, [RZ] ;  /* 0x00000000fffff984 */ /* 0x000fe20000000800 */
[----:B------:R-:W-:Y:S01]  /*11890*/  @!PT LDS RZ, [RZ] ;  /* 0x00000000fffff984 */ /* 0x000fe20000000800 */
[----:B------:R0:W-:Y:S01]  /*118a0*/  LDGSTS.E.BYPASS.LTC128B.128 [R6+0xc00], desc[UR36][R2.64], !P2 ;  /* 0x00c0000002067fae */ /* 0x0001e2000d101d64 */
[----:B------:R-:W-:Y:S02]  /*118b0*/  ISETP.LT.OR P2, PT, R8, 0x21, P1 ;  /* 0x000000210800780c */ /* 0x000fe40000f41670 */
[----:B------:R-:W-:Y:S01]  /*118c0*/  MOV R13, R18 ;  /* 0x00000012000d7202 */ /* 0x000fe20000000f00 */
[----:B0-----:R-:W-:-:S10]  /*118d0*/  IMAD.MOV.U32 R3, RZ, RZ, R14 ;  /* 0x000000ffff037224 */ /* 0x001fd400078e000e */
[----:B------:R-:W-:Y:S05]  /*118e0*/  WARPSYNC.COLLECTIVE R15, `(.L_x_401) ;  /* 0x000000000f087348 */ /* 0x000fea0003c00000 */
[----:B------:R0:W1:Y:S02]  /*118f0*/  SHFL.IDX P6, R14, R13, R12, R11 ;  /* 0x0000000c0d0e7389 */ /* 0x00006400000c000b */
[----:B01----:R-:W-:Y:S01]  /*11900*/  ENDCOLLECTIVE ;  /* 0x000000000000791b */ /* 0x003fe20003800000 */
.L_x_401:
[----:B------:R-:W-:Y:S02]  /*11910*/  IMAD.MOV.U32 R13, RZ, RZ, R23 ;  /* 0x000000ffff0d7224 */ /* 0x000fe400078e0017 */
[----:B------:R-:W-:Y:S02]  /*11920*/  IMAD.MOV.U32 R12, RZ, RZ, 0x3 ;  /* 0x00000003ff0c7424 */ /* 0x000fe400078e00ff */
[----:B------:R-:W-:-:S07]  /*11930*/  IMAD.MOV.U32 R2, RZ, RZ, R14 ;  /* 0x000000ffff027224 */ /* 0x000fce00078e000e */
[----:B------:R-:W-:Y:S05]  /*11940*/  WARPSYNC.COLLECTIVE R15, `(.L_x_402) ;  /* 0x000000000f087348 */ /* 0x000fea0003c00000 */
[----:B------:R0:W1:Y:S02]  /*11950*/  SHFL.IDX P6, R14, R13, R12, R11 ;  /* 0x0000000c0d0e7389 */ /* 0x00006400000c000b */
[----:B01----:R-:W-:Y:S01]  /*11960*/  ENDCOLLECTIVE ;  /* 0x000000000000791b */ /* 0x003fe20003800000 */
.L_x_402:
[----:B------:R-:W-:-:S05]  /*11970*/  IADD3 R2, P0, R2, R7, RZ ;  /* 0x0000000702027210 */ /* 0x000fca0007f1e0ff */
[----:B------:R-:W-:-:S05]  /*11980*/  IMAD.X R3, RZ, RZ, R3, P0 ;  /* 0x000000ffff037224 */ /* 0x000fca00000e0603 */
[----:B------:R-:W-:Y:S01]  /*11990*/  @!PT LDS RZ, [RZ] ;  /* 0x00000000fffff984 */ /* 0x000fe20000000800 */
[----:B------:R-:W-:Y:S01]  /*119a0*/  @!PT LDS RZ, [RZ] ;  /* 0x00000000fffff984 */ /* 0x000fe20000000800 */
[----:B------:R-:W-:Y:S01]  /*119b0*/  @!PT LDS RZ, [RZ] ;  /* 0x00000000fffff984 */ /* 0x000fe20000000800 */
[----:B------:R0:W-:Y:S01]  /*119c0*/  LDGSTS.E.BYPASS.LTC128B.128 [R6+0x1400], desc[UR36][R2.64], !P2 ;  /* 0x0140000002067fae */ /* 0x0001e2000d101d64 */
[----:B------:R-:W-:Y:S01]  /*119d0*/  IMAD.MOV.U32 R13, RZ, RZ, R18 ;  /* 0x000000ffff0d7224 */ /* 0x000fe200078e0012 */
[----:B------:R-:W-:Y:S02]  /*119e0*/  ISETP.LT.OR P2, PT, R8, 0x31, P1 ;  /* 0x000000310800780c */ /* 0x000fe40000f41670 */
[----:B0-----:R-:W-:-:S11]  /*119f0*/  MOV R3, R14 ;  /* 0x0000000e00037202 */ /* 0x001fd60000000f00 */
[----:B------:R-:W-:Y:S05]  /*11a00*/  WARPSYNC.COLLECTIVE R15, `(.L_x_403) ;  /* 0x000000000f087348 */ /* 0x000fea0003c00000 */
[----:B------:R0:W1:Y:S02]  /*11a10*/  SHFL.IDX P6, R14, R13, R12, R11 ;  /* 0x0000000c0d0e7389 */ /* 0x00006400000c000b */
[----:B01----:R-:W-:Y:S01]  /*11a20*/  ENDCOLLECTIVE ;  /* 0x000000000000791b */ /* 0x003fe20003800000 */
.L_x_403:
[----:B------:R-:W-:Y:S01]  /*11a30*/  IMAD.MOV.U32 R13, RZ, RZ, R23 ;  /* 0x000000ffff0d7224 */ /* 0x000fe200078e0017 */
[----:B------:R-:W-:Y:S01]  /*11a40*/  MOV R12, 0x4 ;  /* 0x00000004000c7802 */ /* 0x000fe20000000f00 */
[----:B------:R-:W-:-:S07]  /*11a50*/  IMAD.MOV.U32 R2, RZ, RZ, R14 ;  /* 0x000000ffff027224 */ /* 0x000fce00078e000e */
[----:B------:R-:W-:Y:S05]  /*11a60*/  WARPSYNC.COLLECTIVE R15, `(.L_x_404) ;  /* 0x000000000f087348 */ /* 0x000fea0003c00000 */
[----:B------:R0:W1:Y:S02]  /*11a70*/  SHFL.IDX P6, R14, R13, R12, R11 ;  /* 0x0000000c0d0e7389 */ /* 0x00006400000c000b */
[----:B01----:R-:W-:Y:S01]  /*11a80*/  ENDCOLLECTIVE ;  /* 0x000000000000791b */ /* 0x003fe20003800000 */
.L_x_404:
        /* <DEDUP_REMOVED lines=12> */
.L_x_405:
[----:B------:R-:W-:Y:S01]  /*11b50*/  MOV R13, R23 ;  /* 0x00000017000d7202 */ /* 0x000fe20000000f00 */
[----:B------:R-:W-:Y:S02]  /*11b60*/  IMAD.MOV.U32 R12, RZ, RZ, 0x5 ;  /* 0x00000005ff0c7424 */ /* 0x000fe400078e00ff */
[----:B------:R-:W-:-:S07]  /*11b70*/  IMAD.MOV.U32 R2, RZ, RZ, R14 ;  /* 0x000000ffff027224 */ /* 0x000fce00078e000e */
[----:B------:R-:W-:Y:S05]  /*11b80*/  WARPSYNC.COLLECTIVE R15, `(.L_x_406) ;  /* 0x000000000f087348 */ /* 0x000fea0003c00000 */
[----:B------:R0:W1:Y:S02]  /*11b90*/  SHFL.IDX P6, R14, R13, R12, R11 ;  /* 0x0000000c0d0e7389 */ /* 0x00006400000c000b */
[----:B01----:R-:W-:Y:S01]  /*11ba0*/  ENDCOLLECTIVE ;  /* 0x000000000000791b */ /* 0x003fe20003800000 */
.L_x_406:
        /* <DEDUP_REMOVED lines=12> */
.L_x_407:
[----:B------:R-:W-:Y:S02]  /*11c70*/  IMAD.MOV.U32 R13, RZ, RZ, R23 ;  /* 0x000000ffff0d7224 */ /* 0x000fe400078e0017 */
[----:B------:R-:W-:Y:S02]  /*11c80*/  IMAD.MOV.U32 R12, RZ, RZ, 0x6 ;  /* 0x00000006ff0c7424 */ /* 0x000fe400078e00ff */
[----:B------:R-:W-:-:S07]  /*11c90*/  IMAD.MOV.U32 R2, RZ, RZ, R14 ;  /* 0x000000ffff027224 */ /* 0x000fce00078e000e */
[----:B------:R-:W-:Y:S05]  /*11ca0*/  WARPSYNC.COLLECTIVE R15, `(.L_x_408) ;  /* 0x000000000f087348 */ /* 0x000fea0003c00000 */
[----:B------:R0:W1:Y:S02]  /*11cb0*/  SHFL.IDX P6, R14, R13, R12, R11 ;  /* 0x0000000c0d0e7389 */ /* 0x00006400000c000b */
[----:B01----:R-:W-:Y:S01]  /*11cc0*/  ENDCOLLECTIVE ;  /* 0x000000000000791b */ /* 0x003fe20003800000 */
.L_x_408:
[----:B------:R-:W-:-:S04]  /*11cd0*/  IADD3 R2, P0, R2, R7, RZ ;  /* 0x0000000702027210 */ /* 0x000fc80007f1e0ff */
[----:B------:R-:W-:-:S05]  /*11ce0*/  IADD3.X R3, RZ, R3, RZ, P0, !PT ;  /* 0x00000003ff037210 */ /* 0x000fca00007fe4ff */
[----:B------:R-:W-:Y:S01]  /*11cf0*/  @!PT LDS RZ, [RZ] ;  /* 0x00000000fffff984 */ /* 0x000fe20000000800 */
[----:B------:R-:W-:Y:S01]  /*11d00*/  @!PT LDS RZ, [RZ] ;  /* 0x00000000fffff984 */ /* 0x000fe20000000800 */
[----:B------:R-:W-:Y:S01]  /*11d10*/  @!PT LDS RZ, [RZ] ;  /* 0x00000000fffff984 */ /* 0x000fe20000000800 */
[----:B------:R0:W-:Y:S01]  /*11d20*/  LDGSTS.E.BYPASS.LTC128B.128 [R6+0x2c00], desc[UR36][R2.64], !P2 ;  /* 0x02c0000002067fae */ /* 0x0001e2000d101d64 */
[----:B------:R-:W-:Y:S01]  /*11d30*/  ISETP.LT.OR P2, PT, R8, 0x61, P1 ;  /* 0x000000610800780c */ /* 0x000fe20000f41670 */
[----:B------:R-:W-:Y:S02]  /*11d40*/  IMAD.MOV.U32 R13, RZ, RZ, R18 ;  /* 0x000000ffff0d7224 */ /* 0x000fe400078e0012 */
[----:B0-----:R-:W-:-:S10]  /*11d50*/  IMAD.MOV.U32 R3, RZ, RZ, R14 ;  /* 0x000000ffff037224 */ /* 0x001fd400078e000e */
[----:B------:R-:W-:Y:S05]  /*11d60*/  WARPSYNC.COLLECTIVE R15, `(.L_x_409) ;  /* 0x000000000f087348 */ /* 0x000fea0003c00000 */
[----:B------:R0:W1:Y:S02]  /*11d70*/  SHFL.IDX P6, R14, R13, R12, R11 ;  /* 0x0000000c0d0e7389 */ /* 0x00006400000c000b */
[----:B01----:R-:W-:Y:S01]  /*11d80*/  ENDCOLLECTIVE ;  /* 0x000000000000791b */ /* 0x003fe20003800000 */
.L_x_409:
[----:B------:R-:W-:Y:S02]  /*11d90*/  IMAD.MOV.U32 R13, RZ, RZ, R23 ;  /* 0x000000ffff0d7224 */ /* 0x000fe400078e0017 */
[----:B------:R-:W-:Y:S01]  /*11da0*/  IMAD.MOV.U32 R12, RZ, RZ, 0x7 ;  /* 0x00000007ff0c7424 */ /* 0x000fe200078e00ff */
[----:B------:R-:W-:-:S07]  /*11db0*/  MOV R2, R14 ;  /* 0x0000000e00027202 */ /* 0x000fce0000000f00 */
[----:B------:R-:W-:Y:S05]  /*11dc0*/  WARPSYNC.COLLECTIVE R15, `(.L_x_410) ;  /* 0x000000000f087348 */ /* 0x000fea0003c00000 */
[----:B------:R0:W1:Y:S02]  /*11dd0*/  SHFL.IDX P6, R14, R13, R12, R11 ;  /* 0x0000000c0d0e7389 */ /* 0x00006400000c000b */
[----:B01----:R-:W-:Y:S01]  /*11de0*/  ENDCOLLECTIVE ;  /* 0x000000000000791b */ /* 0x003fe20003800000 */
.L_x_410:
[----:B------:R-:W-:-:S05]  /*11df0*/  IADD3 R2, P0, R2, R7, RZ ;  /* 0x0000000702027210 */ /* 0x000fca0007f1e0ff */
[----:B------:R-:W-:-:S05]  /*11e00*/  IMAD.X R3, RZ, RZ, R3, P0 ;  /* 0x000000ffff037224 */ /* 0x000fca00000e0603 */
        /* <DEDUP_REMOVED lines=9> */
.L_x_411:
[----:B------:R-:W-:Y:S01]  /*11ea0*/  IMAD.MOV.U32 R2, RZ, RZ, R14 ;  /* 0x000000ffff027224 */ /* 0x000fe200078e000e */
[----:B------:R-:W-:Y:S06]  /*11eb0*/  BRA `(.L_x_412) ;  /* 0xffffffb400787947 */ /* 0x000fec000383ffff */
.L_x_297:
[----:B0-----:R0:W1:Y:S02]  /*11ec0*/  SYNCS.PHASECHK.TRANS64.TRYWAIT P0, [R0+URZ+0x16860], R3 ;  /* 0x01686003000075a7 */ /* 0x001064000800017f */
[----:B-1----:R-:W-:Y:S05]  /*11ed0*/  @!P0 NANOSLEEP.SYNCS 0x989680 ;  /* 0x009896800000895d */ /* 0x002fea0003900000 */
[----:B------:R-:W1:Y:S02]  /*11ee0*/  @!P0 SYNCS.PHASECHK.TRANS64 P0, [R0+URZ+0x16860], R3 ;  /* 0x01686003000085a7 */ /* 0x000e64000800007f */
[----:B-1----:R-:W-:Y:S05]  /*11ef0*/  @!P0 BRA `(.L_x_297) ;  /* 0xfffffffc00f08947 */ /* 0x002fea000383ffff */
[----:B------:R-:W-:Y:S05]  /*11f00*/  BRA `(.L_x_413) ;  /* 0xffffffb800907947 */ /* 0x000fea000383ffff */
.L_x_298:
[----:B------:R-:W-:Y:S01]  /*11f10*/  BSSY B0, `(.L_x_414) ;  /* 0x0000008000007945 */ /* 0x000fe20003800000 */
[----:B------:R-:W-:Y:S01]  /*11f20*/  IMAD.MOV.U32 R13, RZ, RZ, R23 ;  /* 0x000000ffff0d7224 */ /* 0x000fe200078e0017 */
[----:B------:R-:W-:Y:S01]  /*11f30*/  MOV R15, 0xffffffff ;  /* 0xffffffff000f7802 */ /* 0x000fe20000000f00 */
[----:B------:R-:W-:Y:S02]  /*11f40*/  IMAD.MOV.U32 R12, RZ, RZ, RZ ;  /* 0x000000ffff0c7224 */ /* 0x000fe400078e00ff */
[----:B------:R-:W-:-:S07]  /*11f50*/  IMAD.MOV.U32 R11, RZ, RZ, 0x181f ;  /* 0x0000181fff0b7424 */ /* 0x000fce00078e00ff */
[----:B0-----:R-:W-:Y:S05]  /*11f60*/  WARPSYNC.COLLECTIVE R15, `(.L_x_415) ;  /* 0x000000000f087348 */ /* 0x001fea0003c00000 */
[----:B------:R1:W2:Y:S02]  /*11f70*/  SHFL.IDX P6, R14, R13, R12, R11 ;  /* 0x0000000c0d0e7389 */ /* 0x0002a400000c000b */
[----:B012---:R-:W-:Y:S01]  /*11f80*/  ENDCOLLECTIVE ;  /* 0x000000000000791b */ /* 0x007fe20003800000 */
.L_x_415:
[----:B------:R-:W-:Y:S05]  /*11f90*/  BSYNC B0 ;  /* 0x0000000000007941 */ /* 0x000fea0003800000 */
.L_x_414:
[----:B------:R-:W-:Y:S01]  /*11fa0*/  IMAD.MOV.U32 R13, RZ, RZ, R18 ;  /* 0x000000ffff0d7224 */ /* 0x000fe200078e0012 */
[----:B------:R-:W-:Y:S01]  /*11fb0*/  MOV R15, 0xffffffff ;  /* 0xffffffff000f7802 */ /* 0x000fe20000000f00 */
[----:B------:R-:W-:Y:S01]  /*11fc0*/  IMAD.MOV.U32 R12, RZ, RZ, RZ ;  /* 0x000000ffff0c7224 */ /* 0x000fe200078e00ff */
[----:B------:R-:W-:Y:S01]  /*11fd0*/  ISETP.LT.OR P2, PT, R6, 0x1, P0 ;  /* 0x000000010600780c */ /* 0x000fe20000741670 */
[----:B------:R-:W-:Y:S02]  /*11fe0*/  IMAD.MOV.U32 R11, RZ, RZ, 0x181f ;  /* 0x0000181fff0b7424 */ /* 0x000fe400078e00ff */
[----:B------:R-:W-:Y:S02]  /*11ff0*/  IMAD.MOV.U32 R3, RZ, RZ, R14 ;  /* 0x000000ffff037224 */ /* 0x000fe400078e000e */
[----:B------:R-:W-:-:S08]  /*12000*/  IMAD.SHL.U32 R5, R28, 0x2, RZ ;  /* 0x000000021c057824 */ /* 0x000fd000078e00ff */
[----:B------:R-:W-:Y:S05]  /*12010*/  WARPSYNC.COLLECTIVE R15, `(.L_x_416) ;  /* 0x000000000f087348 */ /* 0x000fea0003c00000 */
[----:B------:R0:W1:Y:S02]  /*12020*/  SHFL.IDX P6, R14, R13, R12, R11 ;  /* 0x0000000c0d0e7389 */ /* 0x00006400000c000b */
[----:B01----:R-:W-:Y:S01]  /*12030*/  ENDCOLLECTIVE ;  /* 0x000000000000791b */ /* 0x003fe20003800000 */
.L_x_416:
[----:B------:R-:W-:Y:S02]  /*12040*/  IMAD R4, R4, 0x2, R22 ;  /* 0x0000000204047824 */ /* 0x000fe400078e0216 */
[----:B------:R-:W-:Y:S01]  /*12050*/  IMAD.MOV.U32 R13, RZ, RZ, R23 ;  /* 0x000000ffff0d7224 */ /* 0x000fe200078e0017 */
[----:B------:R-:W-:Y:S02]  /*12060*/  MOV R12, 0x1 ;  /* 0x00000001000c7802 */ /* 0x000fe40000000f00 */
[----:B------:R-:W-:-:S13]  /*12070*/  IADD3 R2, P1, R14, R5, RZ ;  /* 0x000000050e027210 */ /* 0x000fda0007f3e0ff */
[----:B------:R-:W-:Y:S05]  /*12080*/  WARPSYNC.COLLECTIVE R15, `(.L_x_417) ;  /* 0x000000000f087348 */ /* 0x000fea0003c00000 */
[----:B------:R0:W1:Y:S02]  /*12090*/  SHFL.IDX P6, R14, R13, R12, R11 ;  /* 0x0000000c0d0e7389 */ /* 0x00006400000c000b */
[----:B01----:R-:W-:Y:S01]  /*120a0*/  ENDCOLLECTIVE ;  /* 0x000000000000791b */ /* 0x003fe20003800000 */
.L_x_417:
[----:B------:R-:W-:-:S05]  /*120b0*/  IMAD.X R3, RZ, RZ, R3, P1 ;  /* 0x000000ffff037224 */ /* 0x000fca00008e0603 */
        /* <DEDUP_REMOVED lines=10> */
.L_x_418:
[----:B------:R-:W-:Y:S01]  /*12160*/  IMAD.MOV.U32 R13, RZ, RZ, R23 ;  /* 0x000000ffff0d7224 */ /* 0x000fe200078e0017 */
[----:B------:R-:W-:Y:S02]  /*12170*/  MOV R12, 0x2 ;  /* 0x00000002000c7802 */ /* 0x000fe40000000f00 */
[----:B------:R-:W-:-:S13]  /*12180*/  IADD3 R2, P1, R14, R5, RZ ;  /* 0x000000050e027210 */ /* 0x000fda0007f3e0ff */
[----:B------:R-:W-:Y:S05]  /*12190*/  WARPSYNC.COLLECTIVE R15, `(.L_x_419) ;  /* 0x000000000f087348 */ /* 0x000fea0003c00000 */
[----:B------:R0:W1:Y:S02]  /*121a0*/  SHFL.IDX P6, R14, R13, R12, R11 ;  /* 0x0000000c0d0e7389 */ /* 0x00006400000c000b */
[----:B01----:R-:W-:Y:S01]  /*121b0*/  ENDCOLLECTIVE ;  /* 0x000000000000791b */ /* 0x003fe20003800000 */
.L_x_419:
        /* <DEDUP_REMOVED lines=11> */
.L_x_420:
[----:B------:R-:W-:Y:S01]  /*12270*/  IMAD.MOV.U32 R13, RZ, RZ, R23 ;  /* 0x000000ffff0d7224 */ /* 0x000fe200078e0017 */
[----:B------:R-:W-:Y:S02]  /*12280*/  MOV R12, 0x3 ;  /* 0x00000003000c7802 */ /* 0x000fe40000000f00 */
[----:B------:R-:W-:-:S13]  /*12290*/  IADD3 R2, P1, R14, R5, RZ ;  /* 0x000000050e027210 */ /* 0x000fda0007f3e0ff */
[----:B------:R-:W-:Y:S05]  /*122a0*/  WARPSYNC.COLLECTIVE R15, `(.L_x_421) ;  /* 0x000000000f087348 */ /* 0x000fea0003c00000 */
[----:B------:R0:W1:Y:S02]  /*122b0*/  SHFL.IDX P6, R14, R13, R12, R11 ;  /* 0x0000000c0d0e7389 */ /* 0x00006400000c000b */
[----:B01----:R-:W-:Y:S01]  /*122c0*/  ENDCOLLECTIVE ;  /* 0x000000000000791b */ /* 0x003fe20003800000 */
.L_x_421:
        /* <DEDUP_REMOVED lines=11> */
.L_x_422:
[----:B------:R-:W-:Y:S01]  /*12380*/  IMAD.MOV.U32 R13, RZ, RZ, R23 ;  /* 0x000000ffff0d7224 */ /* 0x000fe200078e0017 */
[----:B------:R-:W-:Y:S02]  /*12390*/  MOV R12, 0x4 ;  /* 0x00000004000c7802 */ /* 0x000fe40000000f00 */
[----:B------:R-:W-:-:S13]  /*123a0*/  IADD3 R2, P1, R14, R5, RZ ;  /* 0x000000050e027210 */ /* 0x000fda0007f3e0ff */
[----:B------:R-:W-:Y:S05]  /*123b0*/  WARPSYNC.COLLECTIVE R15, `(.L_x_423) ;  /* 0x000000000f087348 */ /* 0x000fea0003c00000 */
[----:B------:R0:W1:Y:S02]  /*123c0*/  SHFL.IDX P6, R14, R13, R12, R11 ;  /* 0x0000000c0d0e7389 */ /* 0x00006400000c000b */
[----:B01----:R-:W-:Y:S01]  /*123d0*/  ENDCOLLECTIVE ;  /* 0x000000000000791b */ /* 0x003fe20003800000 */
.L_x_423:
        /* <DEDUP_REMOVED lines=11> */
.L_x_424:
[----:B------:R-:W-:Y:S01]  /*12490*/  IMAD.MOV.U32 R13, RZ, RZ, R23 ;  /* 0x000000ffff0d7224 */ /* 0x000fe200078e0017 */
[----:B------:R-:W-:Y:S02]  /*124a0*/  MOV R12, 0x5 ;  /* 0x00000005000c7802 */ /* 0x000fe40000000f00 */
[----:B------:R-:W-:-:S13]  /*124b0*/  IADD3 R2, P1, R14, R5, RZ ;  /* 0x000000050e027210 */ /* 0x000fda0007f3e0ff */
[----:B------:R-:W-:Y:S05]  /*124c0*/  WARPSYNC.COLLECTIVE R15, `(.L_x_425) ;  /* 0x000000000f087348 */ /* 0x000fea0003c00000 */
[----:B------:R0:W1:Y:S02]  /*124d0*/  SHFL.IDX P6, R14, R13, R12, R11 ;  /* 0x0000000c0d0e7389 */ /* 0x00006400000c000b */
[----:B01----:R-:W-:Y:S01]  /*124e0*/  ENDCOLLECTIVE ;  /* 0x000000000000791b */ /* 0x003fe20003800000 */
.L_x_425:
        /* <DEDUP_REMOVED lines=11> */
.L_x_426:
[----:B------:R-:W-:Y:S01]  /*125a0*/  IMAD.MOV.U32 R13, RZ, RZ, R23 ;  /* 0x000000ffff0d7224 */ /* 0x000fe200078e0017 */
[----:B------:R-:W-:Y:S02]  /*125b0*/  MOV R12, 0x6 ;  /* 0x00000006000c7802 */ /* 0x000fe40000000f00 */
[----:B------:R-:W-:-:S13]  /*125c0*/  IADD3 R2, P1, R14, R5, RZ ;  /* 0x000000050e027210 */ /* 0x000fda0007f3e0ff */
[----:B------:R-:W-:Y:S05]  /*125d0*/  WARPSYNC.COLLECTIVE R15, `(.L_x_427) ;  /* 0x000000000f087348 */ /* 0x000fea0003c00000 */
[----:B------:R0:W1:Y:S02]  /*125e0*/  SHFL.IDX P6, R14, R13, R12, R11 ;  /* 0x0000000c0d0e7389 */ /* 0x00006400000c000b */
[----:B01----:R-:W-:Y:S01]  /*125f0*/  ENDCOLLECTIVE ;  /* 0x000000000000791b */ /* 0x003fe20003800000 */
.L_x_427:
        /* <DEDUP_REMOVED lines=11> */
.L_x_428:
[----:B------:R-:W-:Y:S01]  /*126b0*/  IMAD.MOV.U32 R13, RZ, RZ, R23 ;  /* 0x000000ffff0d7224 */ /* 0x000fe200078e0017 */
[----:B------:R-:W-:Y:S02]  /*126c0*/  MOV R12, 0x7 ;  /* 0x00000007000c7802 */ /* 0x000fe40000000f00 */
[----:B------:R-:W-:-:S13]  /*126d0*/  IADD3 R2, P1, R14, R5, RZ ;  /* 0x000000050e027210 */ /* 0x000fda0007f3e0ff */
[----:B------:R-:W-:Y:S05]  /*126e0*/  WARPSYNC.COLLECTIVE R15, `(.L_x_429) ;  /* 0x000000000f087348 */ /* 0x000fea0003c00000 */
[----:B------:R0:W1:Y:S02]  /*126f0*/  SHFL.IDX P6, R14, R13, R12, R11 ;  /* 0x0000000c0d0e7389 */ /* 0x00006400000c000b */
[----:B01----:R-:W-:Y:S01]  /*12700*/  ENDCOLLECTIVE ;  /* 0x000000000000791b */ /* 0x003fe20003800000 */
.L_x_429:
        /* <DEDUP_REMOVED lines=10> */
.L_x_430:
[----:B------:R-:W-:Y:S05]  /*127b0*/  BRA `(.L_x_431) ;  /* 0xffffffb400587947 */ /* 0x000fea000383ffff */
.L_x_303:
[----:B------:R-:W-:Y:S01]  /*127c0*/  BSSY B0, `(.L_x_432) ;  /* 0x0000008000007945 */ /* 0x000fe20003800000 */
[----:B------:R-:W-:Y:S01]  /*127d0*/  IMAD.MOV.U32 R13, RZ, RZ, R16 ;  /* 0x000000ffff0d7224 */ /* 0x000fe200078e0010 */
[----:B------:R-:W-:Y:S01]  /*127e0*/  MOV R11, 0x1f ;  /* 0x0000001f000b7802 */ /* 0x000fe20000000f00 */
[----:B------:R-:W-:Y:S02]  /*127f0*/  IMAD.MOV.U32 R12, RZ, RZ, RZ ;  /* 0x000000ffff0c7224 */ /* 0x000fe400078e00ff */
[----:B------:R-:W-:-:S07]  /*12800*/  IMAD.MOV.U32 R15, RZ, RZ, -0x1 ;  /* 0xffffffffff0f7424 */ /* 0x000fce00078e00ff */
[----:B------:R-:W-:Y:S05]  /*12810*/  WARPSYNC.COLLECTIVE R15, `(.L_x_433) ;  /* 0x000000000f087348 */ /* 0x000fea0003c00000 */
[----:B------:R0:W1:Y:S02]  /*12820*/  SHFL.IDX P6, R14, R13, R12, R11 ;  /* 0x0000000c0d0e7389 */ /* 0x00006400000c000b */
[----:B01----:R-:W-:Y:S01]  /*12830*/  ENDCOLLECTIVE ;  /* 0x000000000000791b */ /* 0x003fe20003800000 */
.L_x_433:
[----:B------:R-:W-:Y:S05]  /*12840*/  BSYNC B0 ;  /* 0x0000000000007941 */ /* 0x000fea0003800000 */
.L_x_432:
[----:B------:R-:W-:Y:S01]  /*12850*/  IMAD.MOV.U32 R13, RZ, RZ, R16 ;  /* 0x000000ffff0d7224 */ /* 0x000fe200078e0010 */
[----:B------:R-:W-:Y:S01]  /*12860*/  MOV R11, 0x1f ;  /* 0x0000001f000b7802 */ /* 0x000fe20000000f00 */
[----:B------:R-:W-:Y:S02]  /*12870*/  IMAD.MOV.U32 R12, RZ, RZ, 0x1 ;  /* 0x00000001ff0c7424 */ /* 0x000fe400078e00ff */
[----:B------:R-:W-:Y:S02]  /*12880*/  IMAD.MOV.U32 R15, RZ, RZ, -0x1 ;  /* 0xffffffffff0f7424 */ /* 0x000fe400078e00ff */
[----:B------:R-:W-:Y:S02]  /*12890*/  IMAD.IADD R7, R19, 0x1, R9 ;  /* 0x0000000113077824 */ /* 0x000fe400078e0209 */
[----:B------:R-:W-:-:S07]  /*128a0*/  IMAD.MOV.U32 R0, RZ, RZ, R14 ;  /* 0x000000ffff007224 */ /* 0x000fce00078e000e */
[----:B------:R-:W-:Y:S05]  /*128b0*/  WARPSYNC.COLLECTIVE R15, `(.L_x_434) ;  /* 0x000000000f087348 */ /* 0x000fea0003c00000 */
[----:B------:R0:W1:Y:S02]  /*128c0*/  SHFL.IDX P6, R14, R13, R12, R11 ;  /* 0x0000000c0d0e7389 */ /* 0x00006400000c000b */
[----:B01----:R-:W-:Y:S01]  /*128d0*/  ENDCOLLECTIVE ;  /* 0x000000000000791b */ /* 0x003fe20003800000 */
.L_x_434:
[----:B------:R-:W-:Y:S02]  /*128e0*/  ULDC UR4, c[0x0][0xc3c] ;  /* 0x00030f0000047ab9 */ /* 0x000fe40000000800 */
[----:B------:R-:W-:-:S13]  /*128f0*/  ISETP.GE.OR P1, PT, R7, UR4, !P0 ;  /* 0x0000000407007c0c */ /* 0x000fda000c726670 */
[----:B------:R-:W0:Y:S08]  /*12900*/  @!P1 LDC.64 R2, c[0x0][0xc80] ;  /* 0x00032000ff029b82 */ /* 0x000e300000000a00 */
[----:B------:R-:W1:Y:S01]  /*12910*/  @!P1 LDC.64 R4, c[0x0][0xc78] ;  /* 0x00031e00ff049b82 */ /* 0x000e620000000a00 */
[----:B------:R-:W-:Y:S02]  /*12920*/  IMAD.MOV.U32 R11, RZ, RZ, RZ ;  /* 0x000000ffff0b7224 */ /* 0x000fe400078e00ff */
[----:B------:R-:W-:-:S02]  /*12930*/  IMAD.MOV.U32 R6, RZ, RZ, R14 ;  /* 0x000000ffff067224 */ /* 0x000fc400078e000e */
[----:B0-----:R-:W-:-:S05]  /*12940*/  @!P1 IMAD.WIDE R2, R7, 0x4, R2 ;  /* 0x0000000407029825 */ /* 0x001fca00078e0202 */
[----:B------:R1:W2:Y:S02]  /*12950*/  @!P1 LDG.E R8, desc[UR36][R2.64] ;  /* 0x0000002402089981 */ /* 0x0002a4000c1e1900 */
[----:B-1----:R-:W-:-:S05]  /*12960*/  @!P1 IMAD.WIDE R2, R7, 0x4, R4 ;  /* 0x0000000407029825 */ /* 0x002fca00078e0204 */
[----:B------:R-:W3:Y:S01]  /*12970*/  @!P1 LDG.E R5, desc[UR36][R2.64] ;  /* 0x0000002402059981 */ /* 0x000ee2000c1e1900 */
[----:B------:R-:W-:Y:S01]  /*12980*/  IMAD.MOV.U32 R7, RZ, RZ, RZ ;  /* 0x000000ffff077224 */ /* 0x000fe200078e00ff */
[C---:B------:R-:W-:Y:S01]  /*12990*/  ISETP.GE.U32.AND P2, PT, R9.reuse, 0x2, PT ;  /* 0x000000020900780c */ /* 0x040fe20003f46070 */
[----:B------:R-:W-:Y:S01]  /*129a0*/  IMAD.MOV.U32 R4, RZ, RZ, RZ ;  /* 0x000000ffff047224 */ /* 0x000fe200078e00ff */
[C---:B------:R-:W-:Y:S02]  /*129b0*/  ISETP.GE.U32.AND P3, PT, R9.reuse, 0x4, PT ;  /* 0x000000040900780c */ /* 0x040fe40003f66070 */
[C---:B------:R-:W-:Y:S02]  /*129c0*/  ISETP.GE.U32.AND P4, PT, R9.reuse, 0x8, PT ;  /* 0x000000080900780c */ /* 0x040fe40003f86070 */
[----:B------:R-:W-:Y:S02]  /*129d0*/  ISETP.GE.U32.AND P5, PT, R9, 0x10, PT ;  /* 0x000000100900780c */ /* 0x000fe40003fa6070 */
[----:B------:R-:W-:-:S02]  /*129e0*/  MOV R16, RZ ;  /* 0x000000ff00107202 */ /* 0x000fc40000000f00 */
[----:B--2---:R-:W-:Y:S01]  /*129f0*/  @!P1 MOV R7, R8 ;  /* 0x0000000800079202 */ /* 0x004fe20000000f00 */
[----:B---3--:R-:W-:Y:S01]  /*12a00*/  @!P1 IMAD.MOV.U32 R4, RZ, RZ, R5 ;  /* 0x000000ffff049224 */ /* 0x008fe200078e0005 */
[----:B------:R-:W-:-:S03]  /*12a10*/  ISETP.NE.AND P1, PT, R9, RZ, PT ;  /* 0x000000ff0900720c */ /* 0x000fc60003f25270 */
[----:B------:R-:W-:-:S10]  /*12a20*/  IMAD R13, R4, R7, RZ ;  /* 0x00000007040d7224 */ /* 0x000fd400078e02ff */
[----:B------:R-:W-:Y:S05]  /*12a30*/  WARPSYNC.COLLECTIVE R15, `(.L_x_435) ;  /* 0x000000000f087348 */ /* 0x000fea0003c00000 */
[----:B------:R0:W1:Y:S02]  /*12a40*/  SHFL.UP P6, R14, R13, R12, R11 ;  /* 0x0400000c0d0e7389 */ /* 0x00006400000c000b */
[----:B01----:R-:W-:Y:S01]  /*12a50*/  ENDCOLLECTIVE ;  /* 0x000000000000791b */ /* 0x003fe20003800000 */
.L_x_435:
[----:B------:R-:W-:Y:S01]  /*12a60*/  IMAD.MOV.U32 R12, RZ, RZ, 0x2 ;  /* 0x00000002ff0c7424 */ /* 0x000fe200078e00ff */
[----:B------:R-:W-:-:S05]  /*12a70*/  SEL R14, R14, RZ, P1 ;  /* 0x000000ff0e0e7207 */ /* 0x000fca0000800000 */
[----:B------:R-:W-:-:S05]  /*12a80*/  IMAD.IADD R5, R13, 0x1, R14 ;  /* 0x000000010d057824 */ /* 0x000fca00078e020e */
[----:B------:R-:W-:-:S07]  /*12a90*/  MOV R13, R5 ;  /* 0x00000005000d7202 */ /* 0x000fce0000000f00 */
[----:B------:R-:W-:Y:S05]  /*12aa0*/  WARPSYNC.COLLECTIVE R15, `(.L_x_436) ;  /* 0x000000000f087348 */ /* 0x000fea0003c00000 */
[----:B------:R0:W1:Y:S02]  /*12ab0*/  SHFL.UP P6, R14, R13, R12, R11 ;  /* 0x0400000c0d0e7389 */ /* 0x00006400000c000b */
[----:B01----:R-:W-:Y:S01]  /*12ac0*/  ENDCOLLECTIVE ;  /* 0x000000000000791b */ /* 0x003fe20003800000 */
.L_x_436:
[----:B------:R-:W-:Y:S01]  /*12ad0*/  IMAD.MOV.U32 R12, RZ, RZ, 0x4 ;  /* 0x00000004ff0c7424 */ /* 0x000fe200078e00ff */
[----:B------:R-:W-:-:S05]  /*12ae0*/  SEL R2, R14, RZ, P2 ;  /* 0x000000ff0e027207 */ /* 0x000fca0001000000 */
[----:B------:R-:W-:-:S04]  /*12af0*/  IMAD.IADD R2, R5, 0x1, R2 ;  /* 0x0000000105027824 */ /* 0x000fc800078e0202 */
[----:B------:R-:W-:-:S07]  /*12b00*/  IMAD.MOV.U32 R13, RZ, RZ, R2 ;  /* 0x000000ffff0d7224 */ /* 0x000fce00078e0002 */
[----:B------:R-:W-:Y:S05]  /*12b10*/  WARPSYNC.COLLECTIVE R15, `(.L_x_437) ;  /* 0x000000000f087348 */ /* 0x000fea0003c00000 */
[----:B------:R0:W1:Y:S02]  /*12b20*/  SHFL.UP P6, R14, R13, R12, R11 ;  /* 0x0400000c0d0e7389 */ /* 0x00006400000c000b */
[----:B01----:R-:W-:Y:S01]  /*12b30*/  ENDCOLLECTIVE ;  /* 0x000000000000791b */ /* 0x003fe20003800000 */
.L_x_437:
[----:B------:R-:W-:Y:S01]  /*12b40*/  IMAD.MOV.U32 R12, RZ, RZ, 0x8 ;  /* 0x00000008ff0c7424 */ /* 0x000fe200078e00ff */
[----:B------:R-:W-:-:S04]  /*12b50*/  SEL R3, R14, RZ, P3 ;  /* 0x000000ff0e037207 */ /* 0x000fc80001800000 */
[----:B------:R-:W-:-:S05]  /*12b60*/  IADD3 R8, R2, R3, RZ ;  /* 0x0000000302087210 */ /* 0x000fca0007ffe0ff */
[----:B------:R-:W-:-:S07]  /*12b70*/  IMAD.MOV.U32 R13, RZ, RZ, R8 ;  /* 0x000000ffff0d7224 */ /* 0x000fce00078e0008 */
[----:B------:R-:W-:Y:S05]  /*12b80*/  WARPSYNC.COLLECTIVE R15, `(.L_x_438) ;  /* 0x000000000f087348 */ /* 0x000fea0003c00000 */
[----:B------:R0:W1:Y:S02]  /*12b90*/  SHFL.UP P6, R14, R13, R12, R11 ;  /* 0x0400000c0d0e7389 */ /* 0x00006400000c000b */
[----:B01----:R-:W-:Y:S01]  /*12ba0*/  ENDCOLLECTIVE ;  /* 0x000000000000791b */ /* 0x003fe20003800000 */
.L_x_438:
[----:B------:R-:W-:Y:S02]  /*12bb0*/  MOV R12, 0x10 ;  /* 0x00000010000c7802 */ /* 0x000fe40000000f00 */
[----:B------:R-:W-:-:S05]  /*12bc0*/  SEL R5, R14, RZ, P4 ;  /* 0x000000ff0e057207 */ /* 0x000fca0002000000 */
[----:B------:R-:W-:-:S04]  /*12bd0*/  IMAD.IADD R5, R8, 0x1, R5 ;  /* 0x0000000108057824 */ /* 0x000fc800078e0205 */
[----:B------:R-:W-:-:S07]  /*12be0*/  IMAD.MOV.U32 R13, RZ, RZ, R5 ;  /* 0x000000ffff0d7224 */ /* 0x000fce00078e0005 */
[----:B------:R-:W-:Y:S05]  /*12bf0*/  WARPSYNC.COLLECTIVE R15, `(.L_x_439) ;  /* 0x000000000f087348 */ /* 0x000fea0003c00000 */
[----:B------:R0:W1:Y:S02]  /*12c00*/  SHFL.UP P6, R14, R13, R12, R11 ;  /* 0x0400000c0d0e7389 */ /* 0x00006400000c000b */
[----:B01----:R-:W-:Y:S01]  /*12c10*/  ENDCOLLECTIVE ;  /* 0x000000000000791b */ /* 0x003fe20003800000 */
.L_x_439:
[----:B------:R-:W-:Y:S02]  /*12c20*/  IMAD.MOV.U32 R12, RZ, RZ, 0x1f ;  /* 0x0000001fff0c7424 */ /* 0x000fe400078e00ff */
[----:B------:R-:W-:Y:S01]  /*12c30*/  IMAD.MOV.U32 R11, RZ, RZ, 0x1f ;  /* 0x0000001fff0b7424 */ /* 0x000fe200078e00ff */
[----:B------:R-:W-:-:S05]  /*12c40*/  SEL R14, R14, RZ, P5 ;  /* 0x000000ff0e0e7207 */ /* 0x000fca0002800000 */
[----:B------:R-:W-:-:S04]  /*12c50*/  IMAD.IADD R3, R5, 0x1, R14 ;  /* 0x0000000105037824 */ /* 0x000fc800078e020e */
[----:B------:R-:W-:-:S07]  /*12c60*/  IMAD.MOV.U32 R13, RZ, RZ, R3 ;  /* 0x000000ffff0d7224 */ /* 0x000fce00078e0003 */
[----:B------:R-:W-:Y:S05]  /*12c70*/  WARPSYNC.COLLECTIVE R15, `(.L_x_440) ;  /* 0x000000000f087348 */ /* 0x000fea0003c00000 */
[----:B------:R0:W1:Y:S02]  /*12c80*/  SHFL.IDX P6, R14, R13, R12, R11 ;  /* 0x0000000c0d0e7389 */ /* 0x00006400000c000b */
[----:B01----:R-:W-:Y:S01]  /*12c90*/  ENDCOLLECTIVE ;  /* 0x000000000000791b */ /* 0x003fe20003800000 */
.L_x_440:
[----:B------:R-:W-:Y:S05]  /*12ca0*/  BRA `(.L_x_441) ;  /* 0xffffffb400647947 */ /* 0x000fea000383ffff */
.L_x_306:
[----:B------:R-:W-:Y:S01]  /*12cb0*/  BSSY B0, `(.L_x_442) ;  /* 0x0000007000007945 */ /* 0x000fe20003800000 */
[----:B------:R-:W-:Y:S02]  /*12cc0*/  IMAD.MOV.U32 R12, RZ, RZ, 0x1 ;  /* 0x00000001ff0c7424 */ /* 0x000fe400078e00ff */
[----:B------:R-:W-:Y:S02]  /*12cd0*/  IMAD.MOV.U32 R11, RZ, RZ, RZ ;  /* 0x000000ffff0b7224 */ /* 0x000fe400078e00ff */
[----:B------:R-:W-:-:S07]  /*12ce0*/  IMAD.MOV.U32 R15, RZ, RZ, -0x1 ;  /* 0xffffffffff0f7424 */ /* 0x000fce00078e00ff */
[----:B------:R-:W-:Y:S05]  /*12cf0*/  WARPSYNC.COLLECTIVE R15, `(.L_x_443) ;  /* 0x000000000f087348 */ /* 0x000fea0003c00000 */
[----:B------:R0:W1:Y:S02]  /*12d00*/  SHFL.UP P6, R14, R13, R12, R11 ;  /* 0x0400000c0d0e7389 */ /* 0x00006400000c000b */
[----:B01----:R-:W-:Y:S01]  /*12d10*/  ENDCOLLECTIVE ;  /* 0x000000000000791b */ /* 0x003fe20003800000 */
.L_x_443:
[----:B------:R-:W-:Y:S05]  /*12d20*/  BSYNC B0 ;  /* 0x0000000000007941 */ /* 0x000fea0003800000 */
.L_x_442:
[----:B------:R-:W-:Y:S01]  /*12d30*/  SEL R14, R14, RZ, P1 ;  /* 0x000000ff0e0e7207 */ /* 0x000fe20000800000 */
[----:B------:R-:W-:Y:S01]  /*12d40*/  IMAD.MOV.U32 R11, RZ, RZ, RZ ;  /* 0x000000ffff0b7224 */ /* 0x000fe200078e00ff */
[----:B------:R-:W-:Y:S01]  /*12d50*/  MOV R12, 0x2 ;  /* 0x00000002000c7802 */ /* 0x000fe20000000f00 */
[----:B------:R-:W-:Y:S02]  /*12d60*/  IMAD.MOV.U32 R15, RZ, RZ, -0x1 ;  /* 0xffffffffff0f7424 */ /* 0x000fe400078e00ff */
[----:B------:R-:W-:-:S07]  /*12d70*/  IMAD.IADD R13, R13, 0x1, R14 ;  /* 0x000000010d0d7824 */ /* 0x000fce00078e020e */
[----:B------:R-:W-:Y:S05]  /*12d80*/  WARPSYNC.COLLECTIVE R15, `(.L_x_444) ;  /* 0x000000000f087348 */ /* 0x000fea0003c00000 */
[----:B------:R0:W1:Y:S02]  /*12d90*/  SHFL.UP P6, R14, R13, R12, R11 ;  /* 0x0400000c0d0e7389 */ /* 0x00006400000c000b */
[----:B01----:R-:W-:Y:S01]  /*12da0*/  ENDCOLLECTIVE ;  /* 0x000000000000791b */ /* 0x003fe20003800000 */
.L_x_444:
[----:B------:R-:W-:Y:S02]  /*12db0*/  MOV R12, 0x4 ;  /* 0x00000004000c7802 */ /* 0x000fe40000000f00 */
[----:B------:R-:W-:-:S05]  /*12dc0*/  SEL R2, R14, RZ, P2 ;  /* 0x000000ff0e027207 */ /* 0x000fca0001000000 */
[----:B------:R-:W-:-:S04]  /*12dd0*/  IMAD.IADD R2, R13, 0x1, R2 ;  /* 0x000000010d027824 */ /* 0x000fc800078e0202 */
[----:B------:R-:W-:-:S07]  /*12de0*/  IMAD.MOV.U32 R13, RZ, RZ, R2 ;  /* 0x000000ffff0d7224 */ /* 0x000fce00078e0002 */
[----:B------:R-:W-:Y:S05]  /*12df0*/  WARPSYNC.COLLECTIVE R15, `(.L_x_445) ;  /* 0x000000000f087348 */ /* 0x000fea0003c00000 */
[----:B------:R0:W1:Y:S02]  /*12e00*/  SHFL.UP P6, R14, R13, R12, R11 ;  /* 0x0400000c0d0e7389 */ /* 0x00006400000c000b */
[----:B01----:R-:W-:Y:S01]  /*12e10*/  ENDCOLLECTIVE ;  /* 0x000000000000791b */ /* 0x003fe20003800000 */
.L_x_445:
[----:B------:R-:W-:Y:S01]  /*12e20*/  IMAD.MOV.U32 R12, RZ, RZ, 0x8 ;  /* 0x00000008ff0c7424 */ /* 0x000fe200078e00ff */
[----:B------:R-:W-:-:S05]  /*12e30*/  SEL R3, R14, RZ, P3 ;  /* 0x000000ff0e037207 */ /* 0x000fca0001800000 */
[----:B------:R-:W-:-:S04]  /*12e40*/  IMAD.IADD R3, R2, 0x1, R3 ;  /* 0x0000000102037824 */ /* 0x000fc800078e0203 */
[----:B------:R-:W-:-:S07]  /*12e50*/  IMAD.MOV.U32 R13, RZ, RZ, R3 ;  /* 0x000000ffff0d7224 */ /* 0x000fce00078e0003 */
[----:B------:R-:W-:Y:S05]  /*12e60*/  WARPSYNC.COLLECTIVE R15, `(.L_x_446) ;  /* 0x000000000f087348 */ /* 0x000fea0003c00000 */
[----:B------:R0:W1:Y:S02]  /*12e70*/  SHFL.UP P6, R14, R13, R12, R11 ;  /* 0x0400000c0d0e7389 */ /* 0x00006400000c000b */
[----:B01----:R-:W-:Y:S01]  /*12e80*/  ENDCOLLECTIVE ;  /* 0x000000000000791b */ /* 0x003fe20003800000 */
.L_x_446:
[----:B------:R-:W-:Y:S01]  /*12e90*/  IMAD.MOV.U32 R12, RZ, RZ, 0x10 ;  /* 0x00000010ff0c7424 */ /* 0x000fe200078e00ff */
[----:B------:R-:W-:-:S05]  /*12ea0*/  SEL R14, R14, RZ, P4 ;  /* 0x000000ff0e0e7207 */ /* 0x000fca0002000000 */
[----:B------:R-:W-:-:S05]  /*12eb0*/  IMAD.IADD R5, R3, 0x1, R14 ;  /* 0x0000000103057824 */ /* 0x000fca00078e020e */
[----:B------:R-:W-:-:S07]  /*12ec0*/  MOV R13, R5 ;  /* 0x00000005000d7202 */ /* 0x000fce0000000f00 */
[----:B------:R-:W-:Y:S05]  /*12ed0*/  WARPSYNC.COLLECTIVE R15, `(.L_x_447) ;  /* 0x000000000f087348 */ /* 0x000fea0003c00000 */
[----:B------:R0:W1:Y:S02]  /*12ee0*/  SHFL.UP P6, R14, R13, R12, R11 ;  /* 0x0400000c0d0e7389 */ /* 0x00006400000c000b */
[----:B01----:R-:W-:Y:S01]  /*12ef0*/  ENDCOLLECTIVE ;  /* 0x000000000000791b */ /* 0x003fe20003800000 */
.L_x_447:
[----:B------:R-:W-:Y:S01]  /*12f00*/  IMAD.MOV.U32 R12, RZ, RZ, 0x1f ;  /* 0x0000001fff0c7424 */ /* 0x000fe200078e00ff */
[----:B------:R-:W-:Y:S02]  /*12f10*/  MOV R11, 0x1f ;  /* 0x0000001f000b7802 */ /* 0x000fe40000000f00 */
[----:B------:R-:W-:-:S05]  /*12f20*/  SEL R14, R14, RZ, P5 ;  /* 0x000000ff0e0e7207 */ /* 0x000fca0002800000 */
[----:B------:R-:W-:-:S04]  /*12f30*/  IMAD.IADD R3, R5, 0x1, R14 ;  /* 0x0000000105037824 */ /* 0x000fc800078e020e */
[----:B------:R-:W-:-:S07]  /*12f40*/  IMAD.MOV.U32 R13, RZ, RZ, R3 ;  /* 0x000000ffff0d7224 */ /* 0x000fce00078e0003 */
[----:B------:R-:W-:Y:S05]  /*12f50*/  WARPSYNC.COLLECTIVE R15, `(.L_x_448) ;  /* 0x000000000f087348 */ /* 0x000fea0003c00000 */
[----:B------:R0:W1:Y:S02]  /*12f60*/  SHFL.IDX P6, R14, R13, R12, R11 ;  /* 0x0000000c0d0e7389 */ /* 0x00006400000c000b */
[----:B01----:R-:W-:Y:S01]  /*12f70*/  ENDCOLLECTIVE ;  /* 0x000000000000791b */ /* 0x003fe20003800000 */
.L_x_448:
[----:B------:R-:W-:Y:S05]  /*12f80*/  BRA `(.L_x_449) ;  /* 0xffffffb400507947 */ /* 0x000fea000383ffff */
.L_x_308:
[----:B------:R-:W-:Y:S01]  /*12f90*/  BSSY B0, `(.L_x_450) ;  /* 0x0000006000007945 */ /* 0x000fe20003800000 */
[----:B------:R-:W-:Y:S01]  /*12fa0*/  PLOP3.LUT P6, PT, P6, PT, PT, 0x8, 0x0 ;  /* 0x000000000000781c */ /* 0x000fe200037ce170 */
[----:B------:R-:W-:-:S12]  /*12fb0*/  IMAD.MOV.U32 R15, RZ, RZ, -0x1 ;  /* 0xffffffffff0f7424 */ /* 0x000fd800078e00ff */
[----:B0-----:R-:W-:Y:S05]  /*12fc0*/  WARPSYNC.COLLECTIVE R15, `(.L_x_451) ;  /* 0x000000000f087348 */ /* 0x001fea0003c00000 */
[----:B------:R-:W-:Y:S01]  /*12fd0*/  VOTE.ANY R14, PT, P6 ;  /* 0x00000000000e7806 */ /* 0x000fe200030e0100 */
[----:B0-----:R-:W-:Y:S06]  /*12fe0*/  ENDCOLLECTIVE ;  /* 0x000000000000791b */ /* 0x001fec0003800000 */
.L_x_451:
[----:B------:R-:W-:Y:S05]  /*12ff0*/  BSYNC B0 ;  /* 0x0000000000007941 */ /* 0x000fea0003800000 */
.L_x_450:
[----:B------:R-:W-:Y:S01]  /*13000*/  IMAD.MOV.U32 R8, RZ, RZ, R14 ;  /* 0x000000ffff087224 */ /* 0x000fe200078e000e */
[----:B------:R-:W-:Y:S01]  /*13010*/  MOV R11, 0x1f ;  /* 0x0000001f000b7802 */ /* 0x000fe20000000f00 */
[----:B------:R-:W-:Y:S02]  /*13020*/  IMAD.MOV.U32 R13, RZ, RZ, R7 ;  /* 0x000000ffff0d7224 */ /* 0x000fe400078e0007 */
[----:B------:R-:W0:Y:S01]  /*13030*/  POPC R5, R8 ;  /* 0x0000000800057309 */ /* 0x000e220000000000 */
[----:B------:R-:W-:Y:S02]  /*13040*/  IMAD.MOV.U32 R15, RZ, RZ, -0x1 ;  /* 0xffffffffff0f7424 */ /* 0x000fe400078e00ff */
[----:B0-----:R-:W-:-:S07]  /*13050*/  IMAD.MOV.U32 R12, RZ, RZ, R5 ;  /* 0x000000ffff0c7224 */ /* 0x001fce00078e0005 */
[----:B------:R-:W-:Y:S05]  /*13060*/  WARPSYNC.COLLECTIVE R15, `(.L_x_452) ;  /* 0x000000000f087348 */ /* 0x000fea0003c00000 */
[----:B------:R0:W1:Y:S02]  /*13070*/  SHFL.IDX P6, R14, R13, R12, R11 ;  /* 0x0000000c0d0e7389 */ /* 0x00006400000c000b */
[----:B01----:R-:W-:Y:S01]  /*13080*/  ENDCOLLECTIVE ;  /* 0x000000000000791b */ /* 0x003fe20003800000 */
.L_x_452:
[----:B------:R-:W-:Y:S02]  /*13090*/  IMAD.MOV.U32 R13, RZ, RZ, R4 ;  /* 0x000000ffff0d7224 */ /* 0x000fe400078e0004 */
[----:B------:R-:W-:-:S07]  /*130a0*/  IMAD.MOV.U32 R7, RZ, RZ, R14 ;  /* 0x000000ffff077224 */ /* 0x000fce00078e000e */
[----:B------:R-:W-:Y:S05]  /*130b0*/  WARPSYNC.COLLECTIVE R15, `(.L_x_453) ;  /* 0x000000000f087348 */ /* 0x000fea0003c00000 */
[----:B------:R0:W1:Y:S02]  /*130c0*/  SHFL.IDX P6, R14, R13, R12, R11 ;  /* 0x0000000c0d0e7389 */ /* 0x00006400000c000b */
[----:B01----:R-:W-:Y:S01]  /*130d0*/  ENDCOLLECTIVE ;  /* 0x000000000000791b */ /* 0x003fe20003800000 */
.L_x_453:
[----:B------:R-:W-:Y:S01]  /*130e0*/  IMAD.MOV.U32 R4, RZ, RZ, R14 ;  /* 0x000000ffff047224 */ /* 0x000fe200078e000e */
[----:B------:R-:W-:Y:S06]  /*130f0*/  BRA `(.L_x_454) ;  /* 0xffffffb400307947 */ /* 0x000fec000383ffff */
.L_x_310:
[----:B------:R-:W-:Y:S01]  /*13100*/  BSSY B0, `(.L_x_455) ;  /* 0x0000007000007945 */ /* 0x000fe20003800000 */
[----:B------:R-:W-:Y:S01]  /*13110*/  MOV R13, R3 ;  /* 0x00000003000d7202 */ /* 0x000fe20000000f00 */
[----:B------:R-:W-:Y:S02]  /*13120*/  IMAD.MOV.U32 R11, RZ, RZ, 0x1f ;  /* 0x0000001fff0b7424 */ /* 0x000fe400078e00ff */
[----:B------:R-:W-:-:S07]  /*13130*/  IMAD.MOV.U32 R15, RZ, RZ, -0x1 ;  /* 0xffffffffff0f7424 */ /* 0x000fce00078e00ff */
[----:B0123--:R-:W-:Y:S05]  /*13140*/  WARPSYNC.COLLECTIVE R15, `(.L_x_456) ;  /* 0x000000000f087348 */ /* 0x00ffea0003c00000 */
[----:B------:R4:W0:Y:S02]  /*13150*/  SHFL.IDX P6, R14, R13, R12, R11 ;  /* 0x0000000c0d0e7389 */ /* 0x00082400000c000b */
[----:B01234-:R-:W-:Y:S01]  /*13160*/  ENDCOLLECTIVE ;  /* 0x000000000000791b */ /* 0x01ffe20003800000 */
.L_x_456:
[----:B------:R-:W-:Y:S05]  /*13170*/  BSYNC B0 ;  /* 0x0000000000007941 */ /* 0x000fea0003800000 */
.L_x_455:
[----:B------:R-:W-:Y:S01]  /*13180*/  IMAD.MOV.U32 R16, RZ, RZ, R14 ;  /* 0x000000ffff107224 */ /* 0x000fe200078e000e */
[----:B------:R-:W-:Y:S06]  /*13190*/  BRA `(.L_x_309) ;  /* 0xffffffb400207947 */ /* 0x000fec000383ffff */
.L_x_314:
[----:B0-----:R0:W1:Y:S02]  /*131a0*/  SYNCS.PHASECHK.TRANS64.TRYWAIT P0, [R5+URZ+0x16820], R0 ;  /* 0x01682000050075a7 */ /* 0x001064000800017f */
[----:B-1----:R-:W-:Y:S05]  /*131b0*/  @!P0 NANOSLEEP.SYNCS 0x989680 ;  /* 0x009896800000895d */ /* 0x002fea0003900000 */
[----:B------:R-:W1:Y:S02]  /*131c0*/  @!P0 SYNCS.PHASECHK.TRANS64 P0, [R5+URZ+0x16820], R0 ;  /* 0x01682000050085a7 */ /* 0x000e64000800007f */
[----:B-1----:R-:W-:Y:S05]  /*131d0*/  @!P0 BRA `(.L_x_314) ;  /* 0xfffffffc00f08947 */ /* 0x002fea000383ffff */
[----:B------:R-:W-:Y:S05]  /*131e0*/  BRA `(.L_x_457) ;  /* 0xffffffb800787947 */ /* 0x000fea000383ffff */
.L_x_315:
[----:B------:R-:W1:Y:S01]  /*131f0*/  S2R R2, SR_TID.X ;  /* 0x0000000000027919 */ /* 0x000e620000002100 */
[----:B------:R-:W-:Y:S01]  /*13200*/  BSSY B0, `(.L_x_458) ;  /* 0x000000a000007945 */ /* 0x000fe20003800000 */
[----:B------:R-:W-:Y:S01]  /*13210*/  MOV R12, RZ ;  /* 0x000000ff000c7202 */ /* 0x000fe20000000f00 */
[----:B------:R-:W-:Y:S02]  /*13220*/  IMAD.MOV.U32 R11, RZ, RZ, 0x1f ;  /* 0x0000001fff0b7424 */ /* 0x000fe400078e00ff */
[----:B------:R-:W-:Y:S01]  /*13230*/  IMAD.MOV.U32 R15, RZ, RZ, -0x1 ;  /* 0xffffffffff0f7424 */ /* 0x000fe200078e00ff */
[----:B-1----:R-:W-:-:S04]  /*13240*/  SHF.R.U32.HI R2, RZ, 0x5, R2 ;  /* 0x00000005ff027819 */ /* 0x002fc80000011602 */
[----:B------:R-:W-:-:S05]  /*13250*/  LOP3.LUT R2, R2, 0x3, RZ, 0xc0, !PT ;  /* 0x0000000302027812 */ /* 0x000fca00078ec0ff */
[----:B------:R-:W-:-:S07]  /*13260*/  IMAD.MOV.U32 R13, RZ, RZ, R2 ;  /* 0x000000ffff0d7224 */ /* 0x000fce00078e0002 */
[----:B0-2---:R-:W-:Y:S05]  /*13270*/  WARPSYNC.COLLECTIVE R15, `(.L_x_459) ;  /* 0x000000000f087348 */ /* 0x005fea0003c00000 */
[----:B------:R1:W3:Y:S02]  /*13280*/  SHFL.IDX P6, R14, R13, R12, R11 ;  /* 0x0000000c0d0e7389 */ /* 0x0002e400000c000b */
[----:B0123--:R-:W-:Y:S01]  /*13290*/  ENDCOLLECTIVE ;  /* 0x000000000000791b */ /* 0x00ffe20003800000 */
.L_x_459:
[----:B------:R-:W-:Y:S05]  /*132a0*/  BSYNC B0 ;  /* 0x0000000000007941 */ /* 0x000fea0003800000 */
.L_x_458:
[----:B------:R-:W-:Y:S05]  /*132b0*/  BRA `(.L_x_460) ;  /* 0xffffffb800607947 */ /* 0x000fea000383ffff */
.L_x_318:
[----:B------:R-:W-:Y:S01]  /*132c0*/  BSSY B1, `(.L_x_461) ;  /* 0x0000006000017945 */ /* 0x000fe20003800000 */
[----:B------:R-:W-:-:S07]  /*132d0*/  IMAD.MOV.U32 R15, RZ, RZ, -0x1 ;  /* 0xffffffffff0f7424 */ /* 0x000fce00078e00ff */
[----:B0-2---:R-:W-:Y:S05]  /*132e0*/  WARPSYNC.COLLECTIVE R15, `(.L_x_462) ;  /* 0x000000000f0c7348 */ /* 0x005fea0003c00000 */
[----:B------:R-:W-:Y:S02]  /*132f0*/  ELECT P6, UR62, PT ;  /* 0x00000000003e782f */ /* 0x000fe400038c0000 */
[----:B------:R-:W-:Y:S01]  /*13300*/  MOV R14, UR62 ;  /* 0x0000003e000e7c02 */ /* 0x000fe20008000f00 */
[----:B0-2---:R-:W-:Y:S10]  /*13310*/  ENDCOLLECTIVE ;  /* 0x000000000000791b */ /* 0x005ff40003800000 */
.L_x_462:
[----:B------:R-:W-:Y:S05]  /*13320*/  BSYNC B1 ;  /* 0x0000000000017941 */ /* 0x000fea0003800000 */
.L_x_461:
[----:B------:R-:W-:Y:S05]  /*13330*/  BRA `(.L_x_463) ;  /* 0xffffffb800587947 */ /* 0x000fea000383ffff */
.L_x_320:
[----:B0-----:R0:W1:Y:S02]  /*13340*/  SYNCS.PHASECHK.TRANS64.TRYWAIT P1, [R3+URZ+0x16840], R2 ;  /* 0x01684002030075a7 */ /* 0x001064000802017f */
[----:B-1----:R-:W-:Y:S05]  /*13350*/  @!P1 NANOSLEEP.SYNCS 0x989680 ;  /* 0x009896800000995d */ /* 0x002fea0003900000 */
[----:B------:R-:W1:Y:S02]  /*13360*/  @!P1 SYNCS.PHASECHK.TRANS64 P1, [R3+URZ+0x16840], R2 ;  /* 0x01684002030095a7 */ /* 0x000e64000802007f */
[----:B-1----:R-:W-:Y:S05]  /*13370*/  @!P1 BRA `(.L_x_320) ;  /* 0xfffffffc00f09947 */ /* 0x002fea000383ffff */
[----:B------:R-:W-:Y:S05]  /*13380*/  BRA `(.L_x_464) ;  /* 0xffffffb800787947 */ /* 0x000fea000383ffff */
.L_x_322:
[----:B-1----:R1:W3:Y:S02]  /*13390*/  SYNCS.PHASECHK.TRANS64.TRYWAIT P1, [R25+URZ+0x16840], R0 ;  /* 0x01684000190075a7 */ /* 0x0022e4000802017f */
[----:B---3--:R-:W-:Y:S05]  /*133a0*/  @!P1 NANOSLEEP.SYNCS 0x989680 ;  /* 0x009896800000995d */ /* 0x008fea0003900000 */
[----:B------:R-:W3:Y:S02]  /*133b0*/  @!P1 SYNCS.PHASECHK.TRANS64 P1, [R25+URZ+0x16840], R0 ;  /* 0x01684000190095a7 */ /* 0x000ee4000802007f */
[----:B---3--:R-:W-:Y:S05]  /*133c0*/  @!P1 BRA `(.L_x_322) ;  /* 0xfffffffc00f09947 */ /* 0x008fea000383ffff */
[----:B------:R-:W-:Y:S05]  /*133d0*/  BRA `(.L_x_465) ;  /* 0xffffffb800847947 */ /* 0x000fea000383ffff */
.L_x_324:
[----:B---3--:R3:W4:Y:S02]  /*133e0*/  SYNCS.PHASECHK.TRANS64.TRYWAIT P1, [R3+URZ+0x16860], R2 ;  /* 0x01686002030075a7 */ /* 0x008724000802017f */
[----:B----4-:R-:W-:Y:S05]  /*133f0*/  @!P1 NANOSLEEP.SYNCS 0x989680 ;  /* 0x009896800000995d */ /* 0x010fea0003900000 */
[----:B------:R-:W4:Y:S02]  /*13400*/  @!P1 SYNCS.PHASECHK.TRANS64 P1, [R3+URZ+0x16860], R2 ;  /* 0x01686002030095a7 */ /* 0x000f24000802007f */
[----:B----4-:R-:W-:Y:S05]  /*13410*/  @!P1 BRA `(.L_x_324) ;  /* 0xfffffffc00f09947 */ /* 0x010fea000383ffff */
[----:B------:R-:W-:Y:S05]  /*13420*/  BRA `(.L_x_466) ;  /* 0xffffffb800807947 */ /* 0x000fea000383ffff */
.L_x_467:
        /* <DEDUP_REMOVED lines=13> */
.L_x_3167:


//--------------------- .text._ZN7cutlass13device_kernelIN5flash11enable_sm90INS1_16FlashAttnFwdSm90INS1_25CollectiveMainloopFwdSm90ILi2EN4cute5tupleIJNS5_1CILi1EEES8_S8_EEENS6_IJNS7_ILi192EEENS7_ILi128EEENS7_ILi64EEEEEELi64ENS_10bfloat16_tEfNS_4arch4Sm90ELb0ELb0ELb1ELb1ELb1ELb1ELb0ELb1ELb1ELb1ELb1ELb0EEENS1_21CollectiveEpilogueFwdINS6_IJSA_SC_SB_EEES9_SE_SG_Li384ELb1ELb1ELb1ELb0EEENS1_36VarlenDynamicPersistentTileSchedulerILi192ELi128ELi384ELi128ELb1ELb1ELb1ELb0ELb1ELb1EEEEEEEEEvNT_6ParamsE --------------------------
	.section	.text._ZN7cutlass13device_kernelIN5flash11enable_sm90INS1_16FlashAttnFwdSm90INS1_25CollectiveMainloopFwdSm90ILi2EN4cute5tupleIJNS5_1CILi1EEES8_S8_EEENS6_IJNS7_ILi192EEENS7_ILi128EEENS7_ILi64EEEEEELi64ENS_10bfloat16_tEfNS_4arch4Sm90ELb0ELb0ELb1ELb1ELb1ELb1ELb0ELb1ELb1ELb1ELb1ELb0EEENS1_21CollectiveEpilogueFwdINS6_IJSA_SC_SB_EEES9_SE_SG_Li384ELb1ELb1ELb1ELb0EEENS1_36VarlenDynamicPersistentTileSchedulerILi192ELi128ELi384ELi128ELb1ELb1ELb1ELb0ELb1ELb1EEEEEEEEEvNT_6ParamsE,"ax",@progbits
	.align	128
.text._ZN7cutlass13device_kernelIN5flash11enable_sm90INS1_16FlashAttnFwdSm90INS1_25CollectiveMainloopFwdSm90ILi2EN4cute5tupleIJNS5_1CILi1EEES8_S8_EEENS6_IJNS7_ILi192EEENS7_ILi128EEENS7_ILi64EEEEEELi64ENS_10bfloat16_tEfNS_4arch4Sm90ELb0ELb0ELb1ELb1ELb1ELb1ELb0ELb1ELb1ELb1ELb1ELb0EEENS1_21CollectiveEpilogueFwdINS6_IJSA_SC_SB_EEES9_SE_SG_Li384ELb1ELb1ELb1ELb0EEENS1_36VarlenDynamicPersistentTileSchedulerILi192ELi128ELi384ELi128ELb1ELb1ELb1ELb0ELb1ELb1EEEEEEEEEvNT_6ParamsE:
        .type           _ZN7cutlass13device_kernelIN5flash11enable_sm90INS1_16FlashAttnFwdSm90INS1_25CollectiveMainloopFwdSm90ILi2EN4cute5tupleIJNS5_1CILi1EEES8_S8_EEENS6_IJNS7_ILi192EEENS7_ILi128EEENS7_ILi64EEEEEELi64ENS_10bfloat16_tEfNS_4arch4Sm90ELb0ELb0ELb1ELb1ELb1ELb1ELb0ELb1ELb1ELb1ELb1ELb0EEENS1_21CollectiveEpilogueFwdINS6_IJSA_SC_SB_EEES9_SE_SG_Li384ELb1ELb1ELb1ELb0EEENS1_36VarlenDynamicPersistentTileSchedulerILi192ELi128ELi384ELi128ELb1ELb1ELb1ELb0ELb1ELb1EEEEEEEEEvNT_6ParamsE,@function
        .size           _ZN7cutlass13device_kernelIN5flash11enable_sm90INS1_16FlashAttnFwdSm90INS1_25CollectiveMainloopFwdSm90ILi2EN4cute5tupleIJNS5_1CILi1EEES8_S8_EEENS6_IJNS7_ILi192EEENS7_ILi128EEENS7_ILi64EEEEEELi64ENS_10bfloat16_tEfNS_4arch4Sm90ELb0ELb0ELb1ELb1ELb1ELb1ELb0ELb1ELb1ELb1ELb1ELb0EEENS1_21CollectiveEpilogueFwdINS6_IJSA_SC_SB_EEES9_SE_SG_Li384ELb1ELb1ELb1ELb0EEENS1_36VarlenDynamicPersistentTileSchedulerILi192ELi128ELi384ELi128ELb1ELb1ELb1ELb0ELb1ELb1EEEEEEEEEvNT_6ParamsE,(.L_x_3168 - _ZN7cutlass13device_kernelIN5flash11enable_sm90INS1_16FlashAttnFwdSm90INS1_25CollectiveMainloopFwdSm90ILi2EN4cute5tupleIJNS5_1CILi1EEES8_S8_EEENS6_IJNS7_ILi192EEENS7_ILi128EEENS7_ILi64EEEEEELi64ENS_10bfloat16_tEfNS_4arch4Sm90ELb0ELb0ELb1ELb1ELb1ELb1ELb0ELb1ELb1ELb1ELb1ELb0EEENS1_21CollectiveEpilogueFwdINS6_IJSA_SC_SB_EEES9_SE_SG_Li384ELb1ELb1ELb1ELb0EEENS1_36VarlenDynamicPersistentTileSchedulerILi192ELi128ELi384ELi128ELb1ELb1ELb1ELb0ELb1ELb1EEEEEEEEEvNT_6ParamsE)
        .other          _ZN7cutlass13device_kernelIN5flash11enable_sm90INS1_16FlashAttnFwdSm90INS1_25CollectiveMainloopFwdSm90ILi2EN4cute5tupleIJNS5_1CILi1EEES8_S8_EEENS6_IJNS7_ILi192EEENS7_ILi128EEENS7_ILi64EEEEEELi64ENS_10bfloat16_tEfNS_4arch4Sm90ELb0ELb0ELb1ELb1ELb1ELb1ELb0ELb1ELb1ELb1ELb1ELb0EEENS1_21CollectiveEpilogueFwdINS6_IJSA_SC_SB_EEES9_SE_SG_Li384ELb1ELb1ELb1ELb0EEENS1_36VarlenDynamicPersistentTileSchedulerILi192ELi128ELi384ELi128ELb1ELb1ELb1ELb0ELb1ELb1EEEEEEEEEvNT_6ParamsE,@"STO_CUDA_ENTRY STV_DEFAULT"
_ZN7cutlass13device_kernelIN5flash11enable_sm90INS1_16FlashAttnFwdSm90INS1_25CollectiveMainloopFwdSm90ILi2EN4cute5tupleIJNS5_1CILi1EEES8_S8_EEENS6_IJNS7_ILi192EEENS7_ILi128EEENS7_ILi64EEEEEELi64ENS_10bfloat16_tEfNS_4arch4Sm90ELb0ELb0ELb1ELb1ELb1ELb1ELb0ELb1ELb1ELb1ELb1ELb0EEENS1_21CollectiveEpilogueFwdINS6_IJSA_SC_SB_EEES9_SE_SG_Li384ELb1ELb1ELb1ELb0EEENS1_36VarlenDynamicPersistentTileSchedulerILi192ELi128ELi384ELi128ELb1ELb1ELb1ELb0ELb1ELb1EEEEEEEEEvNT_6ParamsE:
[----:B------:R-:W0:Y:S02]  /*0000*/  LDC R1, c[0x0][0x28] ;  /* 0x00000a00ff017b82 */ /* 0x000e240000000800 */
[----:B0-----:R-:W-:Y:S01]  /*0010*/  VIADD R1, R1, 0xffffff98 ;  /* 0xffffff9801017836 */ /* 0x001fe20000000000 */
[----:B------:R-:W0:Y:S01]  /*0020*/  S2R R3, SR_TID.X ;  /* 0x0000000000037919 */ /* 0x000e220000002100 */
[----:B------:R-:W-:Y:S01]  /*0030*/  ELECT P0, URZ, PT ;  /* 0x00000000003f782f */ /* 0x000fe20003800000 */
[----:B------:R-:W-:Y:S01]  /*0040*/  BSSY B0, `(.L_x_468) ;  /* 0x000000e000007945 */ /* 0x000fe20003800000 */
[--C-:B0-----:R-:W-:Y:S02]  /*0050*/  SHF.R.U32.HI R0, RZ, 0x5, R3.reuse ;  /* 0x00000005ff007819 */ /* 0x101fe40000011603 */
[----:B------:R-:W-:-:S03]  /*0060*/  SHF.R.U32.HI R3, RZ, 0x7, R3 ;  /* 0x00000007ff037819 */ /* 0x000fc60000011603 */
[----:B------:R-:W0:Y:S02]  /*0070*/  SHFL.IDX PT, R2, R0, RZ, 0x1f ;  /* 0x00001fff00027589 */ /* 0x000e2400000e0000 */
[----:B0-----:R-:W-:-:S13]  /*0080*/  ISETP.EQ.AND P0, PT, R2, RZ, P0 ;  /* 0x000000ff0200720c */ /* 0x001fda0000702270 */
[----:B------:R-:W-:Y:S05]  /*0090*/  @!P0 BRA `(.L_x_469) ;  /* 0x0000000000208947 */ /* 0x000fea0003800000 */
[----:B------:R-:W-:Y:S02]  /*00a0*/  ULDC.64 UR4, c[0x0][0x198] ;  /* 0x0000660000047ab9 */ /* 0x000fe40000000a00 */
[----:B------:R-:W-:Y:S02]  /*00b0*/  UIADD3 UR6, UP0, UR4, 0x570, URZ ;  /* 0x0000057004067890 */ /* 0x000fe4000ff1e03f */
[----:B------:R-:W-:Y:S02]  /*00c0*/  UIADD3 UR4, UP1, UR4, 0x670, URZ ;  /* 0x0000067004047890 */ /* 0x000fe4000ff3e03f */
[----:B------:R-:W-:Y:S02]  /*00d0*/  UIADD3.X UR7, URZ, UR5, URZ, UP0, !UPT ;  /* 0x000000053f077290 */ /* 0x000fe400087fe43f */
[----:B------:R-:W-:-:S07]  /*00e0*/  UIADD3.X UR5, URZ, UR5, URZ, UP1, !UPT ;  /* 0x000000053f057290 */ /* 0x000fce0008ffe43f */
[----:B------:R0:W-:Y:S02]  /*00f0*/  UTMACCTL.PF [UR6] ;  /* 0x00000000060079b9 */ /* 0x0001e40008040000 */
[----:B------:R0:W-:Y:S02]  /*0100*/  UTMACCTL.PF [UR4] ;  /* 0x00000000040079b9 */ /* 0x0001e40008040000 */
[----:B0-----:R-:W-:Y:S01]  /*0110*/  NOP ;  /* 0x0000000000007918 */ /* 0x001fe20000000000 */
.L_x_469:
[----:B------:R-:W-:Y:S05]  /*0120*/  BSYNC B0 ;  /* 0x0000000000007941 */ /* 0x000fea0003800000 */
.L_x_468:
[----:B------:R-:W-:Y:S01]  /*0130*/  VOTEU.ANY UP0, P0 ;  /* 0x00000000003f7886 */ /* 0x000fe20000000100 */
[----:B------:R-:W0:Y:S01]  /*0140*/  SHFL.IDX PT, R3, R3, RZ, 0x1f ;  /* 0x00001fff03037589 */ /* 0x000e2200000e0000 */
[----:B------:R-:W-:Y:S01]  /*0150*/  UMOV UR4, 0x80 ;  /* 0x0000008000047882 */ /* 0x000fe20000000000 */
[----:B------:R-:W-:Y:S01]  /*0160*/  UMOV UR7, 0x180 ;  /* 0x0000018000077882 */ /* 0x000fe20000000000 */
[----:B------:R-:W-:Y:S01]  /*0170*/  VOTEU.ANY UP1, P0 ;  /* 0x00000000003f7886 */ /* 0x000fe20000020100 */
[----:B------:R-:W1:Y:S01]  /*0180*/  @UP0 S2UR UR8, SR_CgaCtaId ;  /* 0x00000000000809c3 */ /* 0x000e620000008800 */
[----:B------:R-:W2:Y:S01]  /*0190*/  SHFL.IDX PT, R2, R0, RZ, 0x1f ;  /* 0x00001fff00027589 */ /* 0x000ea200000e0000 */
[----:B------:R-:W-:Y:S01]  /*01a0*/  @UP0 UMOV UR6, 0x400 ;  /* 0x0000040000060882 */ /* 0x000fe20000000000 */
[----:B------:R-:W-:-:S04]  /*01b0*/  @UP0 UIADD3 UR4, -UR4, 0x100000, URZ ;  /* 0x0010000004040890 */ /* 0x000fc8000fffe13f */
[----:B------:R-:W-:Y:S02]  /*01c0*/  @UP0 USHF.L.U32 UR5, UR4, 0xb, URZ ;  /* 0x0000000b04050899 */ /* 0x000fe4000800063f */
[----:B------:R-:W-:Y:S01]  /*01d0*/  @UP0 USHF.L.U32 UR4, UR4, 0x1, URZ ;  /* 0x0000000104040899 */ /* 0x000fe2000800063f */
[----:B------:R-:W-:Y:S01]  /*01e0*/  VOTEU.ANY UP2, P0 ;  /* 0x00000000003f7886 */ /* 0x000fe20000040100 */
[----:B0-----:R-:W-:Y:S01]  /*01f0*/  R2UR UR9, R3 ;  /* 0x00000000030972ca */ /* 0x001fe200000e0000 */
[----:B-1----:R-:W-:Y:S01]  /*0200*/  @UP0 ULEA UR8, UR8, UR6, 0x18 ;  /* 0x0000000608080291 */ /* 0x002fe2000f8ec03f */
[----:B--2---:R-:W-:Y:S01]  /*0210*/  ISETP.NE.AND P1, PT, R2, RZ, PT ;  /* 0x000000ff0200720c */ /* 0x004fe20003f25270 */
[----:B------:R-:W-:-:S04]  /*0220*/  @UP0 UIADD3 UR6, -UR7, 0x100000, URZ ;  /* 0x0010000007060890 */ /* 0x000fc8000fffe13f */
[----:B------:R-:W-:Y:S02]  /*0230*/  @UP0 USHF.L.U32 UR7, UR6, 0xb, URZ ;  /* 0x0000000b06070899 */ /* 0x000fe4000800063f */
[----:B------:R-:W-:-:S04]  /*0240*/  @UP0 USHF.L.U32 UR6, UR6, 0x1, URZ ;  /* 0x0000000106060899 */ /* 0x000fc8000800063f */
[----:B------:R-:W-:Y:S01]  /*0250*/  UISETP.NE.AND UP0, UPT, UR9, URZ, UPT ;  /* 0x0000003f0900728c */ /* 0x000fe2000bf05270 */
[----:B------:R-:W0:Y:S02]  /*0260*/  FENCE.VIEW.ASYNC.S ;  /* 0x00000000000073c6 */ /* 0x000e240000000000 */
[----:B0-----:R0:W1:Y:S05]  /*0270*/  @UP1 SYNCS.EXCH.64 URZ, [UR8+0x16800], UR4 ;  /* 0x01680004083f15b2 */ /* 0x00106a0008000100 */
[----:B------:R0:W2:Y:S01]  /*0280*/  @UP2 SYNCS.EXCH.64 URZ, [UR8+0x16820], UR6 ;  /* 0x01682006083f25b2 */ /* 0x0000a20008000100 */
        /* <DEDUP_REMOVED lines=14> */
[----:B0-----:R3:W4:Y:S08]  /*0370*/  SYNCS.EXCH.64 URZ, [UR8+0x16830], UR4 ;  /* 0x01683004083f75b2 */ /* 0x0017300008000100 */
[----:B------:R3:W0:Y:S01]  /*0380*/  SYNCS.EXCH.64 URZ, [UR8+0x16840], UR6 ;  /* 0x01684006083f75b2 */ /* 0x0006220008000100 */
[----:B------:R3:W0:Y:S01]  /*0390*/  SYNCS.EXCH.64 URZ, [UR8+0x16838], UR4 ;  /* 0x01683804083f75b2 */ /* 0x0006220008000100 */
[----:B------:R3:W0:Y:S02]  /*03a0*/  SYNCS.EXCH.64 URZ, [UR8+0x16848], UR6 ;  /* 0x01684806083f75b2 */ /* 0x0006240008000100 */
[----:B---3--:R-:W-:Y:S01]  /*03b0*/  NOP ;  /* 0x0000000000007918 */ /* 0x008fe20000000000 */
.L_x_470:
[----:B------:R-:W3:Y:S01]  /*03c0*/  SHFL.IDX PT, R2, R0, RZ, 0x1f ;  /* 0x00001fff00027589 */ /* 0x000ee200000e0000 */
[----:B------:R-:W-:Y:S01]  /*03d0*/  NOP ;  /* 0x0000000000007918 */ /* 0x000fe20000000000 */
[----:B---3--:R-:W-:-:S13]  /*03e0*/  ISETP.NE.AND P0, PT, R2, RZ, PT ;  /* 0x000000ff0200720c */ /* 0x008fda0003f05270 */
        /* <DEDUP_REMOVED lines=17> */
[----:B------:R3:W0:Y:S02]  /*0500*/  SYNCS.EXCH.64 URZ, [UR8+0x16868], UR6 ;  /* 0x01686806083f75b2 */ /* 0x0006240008000100 */
[----:B---3--:R-:W-:Y:S01]  /*0510*/  NOP ;  /* 0x0000000000007918 */ /* 0x008fe20000000000 */
.L_x_471:
[----:B------:R-:W3:Y:S01]  /*0520*/  SHFL.IDX PT, R2, R0, RZ, 0x1f ;  /* 0x00001fff00027589 */ /* 0x000ee200000e0000 */
[----:B------:R-:W-:Y:S01]  /*0530*/  NOP ;  /* 0x0000000000007918 */ /* 0x000fe20000000000 */
[----:B---3--:R-:W-:-:S13]  /*0540*/  ISETP.NE.AND P0, PT, R2, RZ, PT ;  /* 0x000000ff0200720c */ /* 0x008fda0003f05270 */
        /* <DEDUP_REMOVED lines=13> */
[----:B------:R3:W0:Y:S02]  /*0620*/  SYNCS.EXCH.64 URZ, [UR6+0x16888], UR4 ;  /* 0x01688804063f75b2 */ /* 0x0006240008000100 */
[----:B---3--:R-:W-:Y:S01]  /*0630*/  NOP ;  /* 0x0000000000007918 */ /* 0x008fe20000000000 */
.L_x_472:
        /* <DEDUP_REMOVED lines=22> */
.L_x_473:
        /* <DEDUP_REMOVED lines=22> */
.L_x_474:
[----:B------:R-:W-:Y:S01]  /*0900*/  PLOP3.LUT P0, PT, PT, PT, UP0, 0x80, 0x0 ;  /* 0x000000000000781c */ /* 0x000fe20003f0f008 */
[----:B------:R-:W-:Y:S01]  /*0910*/  UMOV UR36, 0x1 ;  /* 0x0000000100247882 */ /* 0x000fe20000000000 */
[----:B------:R-:W-:Y:S01]  /*0920*/  NOP ;  /* 0x0000000000007918 */ /* 0x000fe20000000000 */
[----:B------:R-:W-:Y:S01]  /*0930*/  USEL UR36, UR36, 0x2, !UP0 ;  /* 0x0000000224247887 */ /* 0x000fe2000c000000 */
[----:B------:R-:W-:Y:S01]  /*0940*/  BSSY B9, `(.L_x_475) ;  /* 0x00016ca000097945 */ /* 0x000fe20003800000 */
[----:B------:R-:W-:Y:S01]  /*0950*/  ULDC.64 UR42, c[0x0][0x208] ;  /* 0x00008200002a7ab9 */ /* 0x000fe20000000a00 */
[----:B012-4-:R-:W-:Y:S07]  /*0960*/  BAR.SYNC.DEFER_BLOCKING 0x0 ;  /* 0x0000000000007b1d */ /* 0x017fee0000010000 */
[----:B------:R-:W-:Y:S05]  /*0970*/  @!P0 BRA `(.L_x_476) ;  /* 0x000000fc004c8947 */ /* 0x000fea0003800000 */
.L_x_477:
[----:B------:R-:W-:-:S08]  /*0980*/  NOP ;  /* 0x0000000000007918 */ /* 0x000fd00000000000 */
[----:B------:R-:W0:Y:S02]  /*0990*/  USETMAXREG.TRY_ALLOC.CTAPOOL UP0, 0xa0 ;  /* 0x000000a0000079c8 */ /* 0x000e240008000600 */
[----:B0-----:R-:W-:-:S13]  /*09a0*/  PLOP3.LUT P0, PT, PT, PT, UP0, 0x80, 0x0 ;  /* 0x000000000000781c */ /* 0x001fda0003f0f008 */
[----:B------:R-:W-:Y:S05]  /*09b0*/  @!P0 BRA `(.L_x_477) ;  /* 0xfffffffc00f08947 */ /* 0x000fea000383ffff */
[----:B------:R-:W2:Y:S01]  /*09c0*/  LDL.LU R0, [R1] ;  /* 0x0000000001007983 */ /* 0x000ea20000300800 */
[----:B------:R-:W0:Y:S01]  /*09d0*/  S2R R2, SR_TID.X ;  /* 0x0000000000027919 */ /* 0x000e220000002100 */
[----:B------:R-:W1:Y:S01]  /*09e0*/  S2UR UR38, SR_CgaCtaId ;  /* 0x00000000002679c3 */ /* 0x000e620000008800 */
[----:B------:R-:W-:Y:S01]  /*09f0*/  UMOV UR4, 0x400 ;  /* 0x0000040000047882 */ /* 0x000fe20000000000 */
[----:B0-----:R-:W-:-:S06]  /*0a00*/  SHF.R.U32.HI R2, RZ, 0x7, R2 ;  /* 0x00000007ff027819 */ /* 0x001fcc0000011602 */
[----:B------:R-:W-:Y:S06]  /*0a10*/  BAR.ARV 0x8, 0x200 ;  /* 0x0208000000007b1d */ /* 0x000fec0000002000 */
[----:B------:R-:W-:-:S13]  /*0a20*/  ISETP.NE.AND P0, PT, R2, 0x1, PT ;  /* 0x000000010200780c */ /* 0x000fda0003f05270 */
[----:B------:R-:W-:Y:S08]  /*0a30*/  @!P0 BAR.ARV 0x9, 0x100 ;  /* 0x0244000000008b1d */ /* 0x000ff00000002000 */
[----:B------:R-:W-:Y:S01]  /*0a40*/  BAR.SYNC.DEFER_BLOCKING 0x5, 0x200 ;  /* 0x0148000000007b1d */ /* 0x000fe20000010000 */
[----:B-1----:R-:W-:-:S06]  /*0a50*/  ULEA UR4, UR38, UR4, 0x18 ;  /* 0x0000000426047291 */ /* 0x002fcc000f8ec03f */
[----:B------:R-:W-:Y:S01]  /*0a60*/  IMAD.U32 R18, RZ, RZ, UR4 ;  /* 0x00000004ff127e24 */ /* 0x000fe2000f8e00ff */
[----:B------:R-:W-:-:S04]  /*0a70*/  ULDC UR4, c[0x0][0xc3c] ;  /* 0x00030f0000047ab9 */ /* 0x000fc80000000800 */
[----:B------:R-:W0:Y:S01]  /*0a80*/  LDS.128 R32, [R18+0x168d0] ;  /* 0x0168d00012207984 */ /* 0x000e220000000c00 */
[----:B------:R-:W-:Y:S06]  /*0a90*/  BAR.ARV 0x4, 0x200 ;  /* 0x0108000000007b1d */ /* 0x000fec0000002000 */
[----:B--2---:R-:W-:-:S04]  /*0aa0*/  LOP3.LUT R0, R0, 0xfffffff7, RZ, 0xc0, !PT ;  /* 0xfffffff700007812 */ /* 0x004fc800078ec0ff */
[----:B------:R-:W-:-:S05]  /*0ab0*/  @P0 LOP3.LUT R0, R0, 0x8, RZ, 0xfc, !PT ;  /* 0x0000000800000812 */ /* 0x000fca00078efcff */
[----:B------:R1:W-:Y:S01]  /*0ac0*/  STL [R1], R0 ;  /* 0x0000000001007387 */ /* 0x0003e20000100800 */
[----:B0-----:R-:W-:-:S13]  /*0ad0*/  ISETP.GE.AND P0, PT, R35, UR4, PT ;  /* 0x0000000423007c0c */ /* 0x001fda000bf06270 */
[----:B-1----:R-:W-:Y:S05]  /*0ae0*/  @P0 BRA `(.L_x_478) ;  /* 0x0000016800bc0947 */ /* 0x002fea0003800000 */
[----:B------:R-:W0:Y:S01]  /*0af0*/  S2R R0, SR_TID.X ;  /* 0x0000000000007919 */ /* 0x000e220000002100 */
[----:B------:R-:W-:Y:S01]  /*0b00*/  IMAD.MOV.U32 R19, RZ, RZ, RZ ;  /* 0x000000ffff137224 */ /* 0x000fe200078e00ff */
[----:B------:R-:W-:Y:S01]  /*0b10*/  MOV R156, RZ ;  /* 0x000000ff009c7202 */ /* 0x000fe20000000f00 */
[----:B------:R-:W-:Y:S01]  /*0b20*/  IMAD.MOV.U32 R155, RZ, RZ, RZ ;  /* 0x000000ffff9b7224 */ /* 0x000fe200078e00ff */
[----:B------:R-:W-:Y:S01]  /*0b30*/  ULOP3.LUT UR39, UR36, 0x1, URZ, 0xfc, !UPT ;  /* 0x0000000124277892 */ /* 0x000fe2000f8efc3f */
[----:B------:R-:W-:Y:S01]  /*0b40*/  UMOV UR37, URZ ;  /* 0x0000003f00257c82 */ /* 0x000fe20008000000 */
[----:B0-----:R-:W-:-:S05]  /*0b50*/  VIADD R11, R0, 0xffffff80 ;  /* 0xffffff80000b7836 */ /* 0x001fca0000000000 */
[----:B------:R-:W-:-:S04]  /*0b60*/  SHF.R.S32.HI R0, RZ, 0x1f, R11 ;  /* 0x0000001fff007819 */ /* 0x000fc8000001140b */
[CC--:B------:R-:W-:Y:S02]  /*0b70*/  LEA.HI R2, R0.reuse, R11.reuse, RZ, 0x7 ;  /* 0x0000000b00027211 */ /* 0x0c0fe400078f38ff */
[-C--:B------:R-:W-:Y:S02]  /*0b80*/  LEA.HI R4, R0, R11.reuse, RZ, 0x5 ;  /* 0x0000000b00047211 */ /* 0x080fe400078f28ff */
[----:B------:R-:W-:Y:S02]  /*0b90*/  LOP3.LUT R3, R2, 0xffffff80, RZ, 0xc0, !PT ;  /* 0xffffff8002037812 */ /* 0x000fe400078ec0ff */
[----:B------:R-:W-:Y:S02]  /*0ba0*/  SHF.R.S32.HI R12, RZ, 0x7, R2 ;  /* 0x00000007ff0c7819 */ /* 0x000fe40000011402 */
[----:B------:R-:W-:Y:S01]  /*0bb0*/  SHF.R.S32.HI R13, RZ, 0x5, R4 ;  /* 0x00000005ff0d7819 */ /* 0x000fe20000011404 */
[----:B------:R-:W-:Y:S01]  /*0bc0*/  IMAD.IADD R10, R11, 0x1, -R3 ;  /* 0x000000010b0a7824 */ /* 0x000fe200078e0a03 */
[----:B------:R-:W-:Y:S01]  /*0bd0*/  LEA.HI R3, R0, R11, RZ, 0x4 ;  /* 0x0000000b00037211 */ /* 0x000fe200078f20ff */
[----:B------:R-:W-:-:S03]  /*0be0*/  IMAD.HI R4, R12, 0x55555556, RZ ;  /* 0x555555560c047827 */ /* 0x000fc600078e02ff */
[----:B------:R-:W-:Y:S02]  /*0bf0*/  SHF.R.S32.HI R5, RZ, 0x1f, R10 ;  /* 0x0000001fff057819 */ /* 0x000fe4000001140a */
[----:B------:R-:W-:Y:S02]  /*0c00*/  SHF.R.S32.HI R6, RZ, 0x4, R3 ;  /* 0x00000004ff067819 */ /* 0x000fe40000011403 */
[----:B------:R-:W-:Y:S02]  /*0c10*/  LEA.HI R7, R5, R10, RZ, 0x2 ;  /* 0x0000000a05077211 */ /* 0x000fe400078f10ff */
[C---:B------:R-:W-:Y:S02]  /*0c20*/  LOP3.LUT R2, R3.reuse, 0x3fffff0, RZ, 0xc0, !PT ;  /* 0x03fffff003027812 */ /* 0x040fe400078ec0ff */
[----:B------:R-:W-:Y:S02]  /*0c30*/  LEA.HI R3, R3, R6, RZ, 0x1 ;  /* 0x0000000603037211 */ /* 0x000fe400078f08ff */
[--C-:B------:R-:W-:Y:S01]  /*0c40*/  SHF.R.S32.HI R8, RZ, 0x2, R7.reuse ;  /* 0x00000002ff087819 */ /* 0x100fe20000011407 */
[----:B------:R-:W-:Y:S01]  /*0c50*/  IMAD.IADD R2, R11, 0x1, -R2 ;  /* 0x000000010b027824 */ /* 0x000fe200078e0a02 */
[----:B------:R-:W-:-:S02]  /*0c60*/  SHF.R.S32.HI R9, RZ, 0x1f, R7 ;  /* 0x0000001fff097819 */ /* 0x000fc40000011407 */
[----:B------:R-:W-:Y:S01]  /*0c70*/  LOP3.LUT R3, R3, 0x1ffffffe, RZ, 0xc0, !PT ;  /* 0x1ffffffe03037812 */ /* 0x000fe200078ec0ff */
[----:B------:R-:W-:Y:S01]  /*0c80*/  IMAD R2, R13, 0x10, R2 ;  /* 0x000000100d027824 */ /* 0x000fe200078e0202 */
[----:B------:R-:W-:Y:S02]  /*0c90*/  LEA.HI R9, R9, R8, RZ, 0x3 ;  /* 0x0000000809097211 */ /* 0x000fe400078f18ff */
[----:B------:R-:W-:Y:S02]  /*0ca0*/  IADD3 R3, R6, -R3, RZ ;  /* 0x8000000306037210 */ /* 0x000fe40007ffe0ff */
[----:B------:R-:W-:Y:S02]  /*0cb0*/  LOP3.LUT R9, R9, 0xfffffff8, RZ, 0xc0, !PT ;  /* 0xfffffff809097812 */ /* 0x000fe400078ec0ff */
[----:B------:R-:W-:Y:S01]  /*0cc0*/  LEA.HI R5, R5, R10, RZ, 0x5 ;  /* 0x0000000a05057211 */ /* 0x000fe200078f28ff */
[----:B------:R-:W-:Y:S01]  /*0cd0*/  IMAD R6, R2, 0x8, R3 ;  /* 0x0000000802067824 */ /* 0x000fe200078e0203 */
[----:B------:R-:W-:Y:S01]  /*0ce0*/  LEA.HI R4, R4, R4, RZ, 0x1 ;  /* 0x0000000404047211 */ /* 0x000fe200078f08ff */
[----:B------:R-:W-:Y:S01]  /*0cf0*/  IMAD.IADD R8, R8, 0x1, -R9 ;  /* 0x0000000108087824 */ /* 0x000fe200078e0a09 */
[----:B------:R-:W-:-:S02]  /*0d00*/  SHF.R.S32.HI R5, RZ, 0x5, R5 ;  /* 0x00000005ff057819 */ /* 0x000fc40000011405 */
[-C--:B------:R-:W-:Y:S01]  /*0d10*/  LEA.HI R2, R0, R11.reuse, RZ, 0x2 ;  /* 0x0000000b00027211 */ /* 0x080fe200078f10ff */
[----:B------:R-:W-:Y:S01]  /*0d20*/  IMAD R4, R4, -0x3, R12 ;  /* 0xfffffffd04047824 */ /* 0x000fe200078e020c */
[----:B------:R-:W-:Y:S01]  /*0d30*/  LEA.HI R3, R0, R11, RZ, 0x3 ;  /* 0x0000000b00037211 */ /* 0x000fe200078f18ff */
[----:B------:R-:W-:Y:S01]  /*0d40*/  IMAD R5, R5, 0x10, R8 ;  /* 0x0000001005057824 */ /* 0x000fe200078e0208 */
[--C-:B------:R-:W-:Y:S02]  /*0d50*/  SHF.R.S32.HI R153, RZ, 0x2, R2.reuse ;  /* 0x00000002ff997819 */ /* 0x100fe40000011402 */
[----:B------:R-:W-:Y:S01]  /*0d60*/  SHF.R.S32.HI R0, RZ, 0x1f, R2 ;  /* 0x0000001fff007819 */ /* 0x000fe20000011402 */
[----:B------:R-:W-:Y:S01]  /*0d70*/  IMAD R9, R4, 0x40, R5 ;  /* 0x0000004004097824 */ /* 0x000fe200078e0205 */
[----:B------:R-:W-:Y:S01]  /*0d80*/  LOP3.LUT R2, R2, 0xfffffffc, RZ, 0xc0, !PT ;  /* 0xfffffffc02027812 */ /* 0x000fe200078ec0ff */
[----:B------:R-:W-:Y:S01]  /*0d90*/  VIADD R8, R153, 0x60 ;  /* 0x0000006099087836 */ /* 0x000fe20000000000 */
[----:B------:R-:W-:-:S02]  /*0da0*/  SHF.R.S32.HI R4, RZ, 0x3, R3 ;  /* 0x00000003ff047819 */ /* 0x000fc40000011403 */
[----:B------:R-:W-:Y:S01]  /*0db0*/  LOP3.LUT R3, R3, 0xfffffff8, RZ, 0xc0, !PT ;  /* 0xfffffff803037812 */ /* 0x000fe200078ec0ff */
[C---:B------:R-:W-:Y:S01]  /*0dc0*/  IMAD.IADD R5, R11.reuse, 0x1, -R2 ;  /* 0x000000010b057824 */ /* 0x040fe200078e0a02 */
[----:B------:R-:W-:Y:S01]  /*0dd0*/  LEA.HI R0, R0, R153, RZ, 0x3 ;  /* 0x0000009900007211 */ /* 0x000fe200078f18ff */
[----:B------:R-:W-:Y:S01]  /*0de0*/  STL [R1+0x5c], R9 ;  /* 0x00005c0901007387 */ /* 0x000fe20000100800 */
[----:B------:R-:W-:Y:S01]  /*0df0*/  SHF.R.S32.HI R4, RZ, 0x1f, R8 ;  /* 0x0000001fff047819 */ /* 0x000fe20000011408 */
[----:B------:R-:W-:Y:S01]  /*0e00*/  IMAD.IADD R2, R11, 0x1, -R3 ;  /* 0x000000010b027824 */ /* 0x000fe200078e0a03 */
[----:B------:R-:W-:Y:S01]  /*0e10*/  LOP3.LUT R0, R0, 0xfffffff8, RZ, 0xc0, !PT ;  /* 0xfffffff800007812 */ /* 0x000fe200078ec0ff */
[----:B------:R-:W-:Y:S01]  /*0e20*/  IMAD.SHL.U32 R3, R8, 0x40, RZ ;  /* 0x0000004008037824 */ /* 0x000fe200078e00ff */
[C---:B------:R-:W-:Y:S01]  /*0e30*/  LEA.HI R2, R5.reuse, R5, RZ, 0x1 ;  /* 0x0000000505027211 */ /* 0x040fe200078f08ff */
[C---:B------:R-:W-:Y:S01]  /*0e40*/  IMAD.SHL.U32 R22, R5.reuse, 0x4, RZ ;  /* 0x0000000405167824 */ /* 0x040fe200078e00ff */
[----:B------:R-:W-:Y:S01]  /*0e50*/  LEA.HI R4, R4, R8, RZ, 0x3 ;  /* 0x0000000804047211 */ /* 0x000fe200078f18ff */
[----:B------:R-:W-:Y:S01]  /*0e60*/  IMAD.SHL.U32 R16, R5, 0x8, RZ ;  /* 0x0000000805107824 */ /* 0x000fe200078e00ff */
[----:B------:R-:W-:Y:S01]  /*0e70*/  IADD3 R11, R153, -R0, RZ ;  /* 0x80000000990b7210 */ /* 0x000fe20007ffe0ff */
[----:B------:R-:W-:Y:S01]  /*0e80*/  VIADD R157, R22, 0x10 ;  /* 0x00000010169d7836 */ /* 0x000fe20000000000 */
[----:B------:R-:W-:Y:S01]  /*0e90*/  LOP3.LUT R0, R2, 0x1ffffffe, RZ, 0xc0, !PT ;  /* 0x1ffffffe02007812 */ /* 0x000fe200078ec0ff */
[----:B------:R-:W-:Y:S01]  /*0ea0*/  IMAD.SHL.U32 R4, R4, 0x40, RZ ;  /* 0x0000004004047824 */ /* 0x000fe200078e00ff */
[----:B------:R-:W-:Y:S01]  /*0eb0*/  LOP3.LUT R3, R3, 0x1c0, RZ, 0xc0, !PT ;  /* 0x000001c003037812 */ /* 0x000fe200078ec0ff */
[----:B------:R-:W-:Y:S01]  /*0ec0*/  STL [R1+0x4], RZ ;  /* 0x000004ff01007387 */ /* 0x000fe20000100800 */
[----:B------:R-:W-:Y:S01]  /*0ed0*/  LOP3.LUT R7, R7, 0x7ffffffc, RZ, 0xc0, !PT ;  /* 0x7ffffffc07077812 */ /* 0x000fe200078ec0ff */
[----:B------:R-:W-:Y:S01]  /*0ee0*/  IMAD.IADD R0, R5, 0x1, -R0 ;  /* 0x0000000105007824 */ /* 0x000fe200078e0a00 */
[----:B------:R-:W-:Y:S01]  /*0ef0*/  SHF.R.U32.HI R5, RZ, 0x3, R3 ;  /* 0x00000003ff057819 */ /* 0x000fe20000011603 */
[----:B------:R0:W-:Y:S01]  /*0f00*/  STL [R1+0x14], R11 ;  /* 0x0000140b01007387 */ /* 0x0001e20000100800 */
[----:B------:R-:W-:Y:S01]  /*0f10*/  LOP3.LUT R3, R3, 0x38, R16, 0xf8, !PT ;  /* 0x0000003803037812 */ /* 0x000fe200078ef810 */
[----:B------:R-:W-:Y:S01]  /*0f20*/  IMAD.IADD R7, R10, 0x1, -R7 ;  /* 0x000000010a077824 */ /* 0x000fe200078e0a07 */
[----:B------:R-:W-:Y:S01]  /*0f30*/  LOP3.LUT R4, R4, 0xfffffe00, RZ, 0xc0, !PT ;  /* 0xfffffe0004047812 */ /* 0x000fe200078ec0ff */
[----:B------:R-:W-:Y:S01]  /*0f40*/  IMAD R0, R0, 0x8, R9 ;  /* 0x0000000800007824 */ /* 0x000fe200078e0209 */
[----:B------:R-:W-:Y:S01]  /*0f50*/  SHF.R.S32.HI R8, RZ, 0x1f, R157 ;  /* 0x0000001fff087819 */ /* 0x000fe2000001149d */
[----:B------:R-:W-:Y:S01]  /*0f60*/  VIADD R2, R16, 0x20 ;  /* 0x0000002010027836 */ /* 0x000fe20000000000 */
[----:B------:R-:W-:Y:S01]  /*0f70*/  LOP3.LUT R3, R4, R3, R5, 0xf6, !PT ;  /* 0x0000000304037212 */ /* 0x000fe200078ef605 */
[----:B------:R1:W-:Y:S01]  /*0f80*/  STL [R1+0x24], R4 ;  /* 0x0000240401007387 */ /* 0x0003e20000100800 */
[----:B------:R-:W-:Y:S01]  /*0f90*/  SHF.L.U32 R6, R6, 0x3, RZ ;  /* 0x0000000306067819 */ /* 0x000fe200000006ff */
[C---:B0-----:R-:W-:Y:S01]  /*0fa0*/  IMAD.SHL.U32 R11, R157.reuse, 0x2, RZ ;  /* 0x000000029d0b7824 */ /* 0x041fe200078e00ff */
[----:B------:R-:W-:Y:S01]  /*0fb0*/  SHF.L.U64.HI R5, R157, 0x1, R8 ;  /* 0x000000019d057819 */ /* 0x000fe20000010208 */
[----:B------:R-:W-:Y:S01]  /*0fc0*/  IMAD R3, R3, 0x2, R18 ;  /* 0x0000000203037824 */ /* 0x000fe200078e0212 */
[----:B------:R-:W-:-:S02]  /*0fd0*/  SHF.R.S32.HI R17, RZ, 0x1f, R16 ;  /* 0x0000001fff117819 */ /* 0x000fc40000011410 */
[----:B------:R0:W-:Y:S01]  /*0fe0*/  STL [R1+0x54], R11 ;  /* 0x0000540b01007387 */ /* 0x0001e20000100800 */
[----:B------:R-:W-:Y:S01]  /*0ff0*/  SHF.R.S32.HI R154, RZ, 0x1f, R2 ;  /* 0x0000001fff9a7819 */ /* 0x000fe20000011402 */
[----:B-1----:R-:W-:Y:S02]  /*1000*/  IMAD.SHL.U32 R4, R7, 0x2, RZ ;  /* 0x0000000207047824 */ /* 0x002fe400078e00ff */
[----:B------:R0:W-:Y:S04]  /*1010*/  STL [R1+0x64], R6 ;  /* 0x0000640601007387 */ /* 0x0001e80000100800 */
[----:B------:R0:W-:Y:S04]  /*1020*/  STL [R1+0x50], R5 ;  /* 0x0000500501007387 */ /* 0x0001e80000100800 */
[----:B------:R0:W-:Y:S04]  /*1030*/  STL [R1+0x28], R4 ;  /* 0x0000280401007387 */ /* 0x0001e80000100800 */
[----:B------:R0:W-:Y:S04]  /*1040*/  STL [R1+0x58], R3 ;  /* 0x0000580301007387 */ /* 0x0001e80000100800 */
[----:B------:R0:W-:Y:S02]  /*1050*/  STL [R1+0x60], R0 ;  /* 0x0000600001007387 */ /* 0x0001e40000100800 */
.L_x_617:
[----:B01-3--:R-:W0:Y:S02]  /*1060*/  LDC.64 R4, c[0x0][0xc88] ;  /* 0x00032200ff047b82 */ /* 0x00be240000000a00 */
[----:B0-----:R-:W-:-:S05]  /*1070*/  IMAD.WIDE R4, R35, 0x4, R4 ;  /* 0x0000000423047825 */ /* 0x001fca00078e0204 */
[----:B--2-4-:R-:W2:Y:S01]  /*1080*/  LDG.E R36, desc[UR42][R4.64] ;  /* 0x0000002a04247981 */ /* 0x014ea2000c1e1900 */
[----:B------:R-:W-:Y:S05]  /*1090*/  YIELD ;  /* 0x0000000000007946 */ /* 0x000fea0003800000 */
[----:B------:R-:W-:Y:S01]  /*10a0*/  ULDC.64 UR4, c[0x0][0xa28] ;  /* 0x00028a0000047ab9 */ /* 0x000fe20000000a00 */
[----:B------:R-:W-:Y:S01]  /*10b0*/  ULDC.64 UR8, c[0x0][0xa18] ;  /* 0x0002860000087ab9 */ /* 0x000fe20000000a00 */
[----:B------:R-:W-:Y:S01]  /*10c0*/  ISETP.NE.U32.AND P1, PT, RZ, UR4, PT ;  /* 0x00000004ff007c0c */ /* 0x000fe2000bf25070 */
[----:B------:R-:W-:Y:S01]  /*10d0*/  ULDC.64 UR6, c[0x0][0xa08] ;  /* 0x0002820000067ab9 */ /* 0x000fe20000000a00 */
[----:B------:R-:W-:Y:S01]  /*10e0*/  IMAD.MOV.U32 R10, RZ, RZ, RZ ;  /* 0x000000ffff0a7224 */ /* 0x000fe200078e00ff */
[----:B------:R-:W-:Y:S01]  /*10f0*/  ISETP.NE.U32.AND P0, PT, RZ, UR6, PT ;  /* 0x00000006ff007c0c */ /* 0x000fe2000bf05070 */
[----:B------:R-:W-:Y:S01]  /*1100*/  IMAD.MOV.U32 R68, RZ, RZ, RZ ;  /* 0x000000ffff447224 */ /* 0x000fe200078e00ff */
[----:B------:R-:W-:-:S02]  /*1110*/  ISETP.NE.AND.EX P1, PT, RZ, UR5, PT, P1 ;  /* 0x00000005ff007c0c */ /* 0x000fc4000bf25310 */
[----:B------:R-:W-:Y:S02]  /*1120*/  ISETP.NE.AND.EX P0, PT, RZ, UR7, PT, P0 ;  /* 0x00000007ff007c0c */ /* 0x000fe4000bf05300 */
[----:B--2---:R-:W-:Y:S01]  /*1130*/  SHF.R.S32.HI R0, RZ, 0x1f, R36 ;  /* 0x0000001fff007819 */ /* 0x004fe20000011424 */
[----:B------:R-:W-:-:S08]  /*1140*/  IMAD.SHL.U32 R38, R36, 0x4, RZ ;  /* 0x0000000424267824 */ /* 0x000fd000078e00ff */
[C---:B------:R-:W-:Y:S01]  /*1150*/  @P1 LEA R6, P2, R36.reuse, UR4, 0x2 ;  /* 0x0000000424061c11 */ /* 0x040fe2000f8410ff */
[----:B------:R0:W-:Y:S01]  /*1160*/  STL [R1+0x34], R36 ;  /* 0x0000342401007387 */ /* 0x0001e20000100800 */
[C-C-:B------:R-:W-:Y:S02]  /*1170*/  SHF.L.U64.HI R37, R36.reuse, 0x2, R0.reuse ;  /* 0x0000000224257819 */ /* 0x140fe40000010200 */
[----:B------:R-:W-:Y:S01]  /*1180*/  @P1 LEA.HI.X R7, R36, UR5, R0, 0x2, P2 ;  /* 0x0000000524071c11 */ /* 0x000fe200090f1400 */
[----:B------:R-:W-:Y:S01]  /*1190*/  ULDC UR4, c[0x0][0x288] ;  /* 0x0000a20000047ab9 */ /* 0x000fe20000000800 */
[----:B------:R-:W-:Y:S01]  /*11a0*/  ISETP.NE.U32.AND P2, PT, RZ, UR8, PT ;  /* 0x00000008ff007c0c */ /* 0x000fe2000bf45070 */
[----:B------:R0:W-:Y:S01]  /*11b0*/  STL [R1+0x4c], R0 ;  /* 0x00004c0001007387 */ /* 0x0001e20000100800 */
[C---:B------:R-:W-:Y:S02]  /*11c0*/  IADD3 R8, P3, R38.reuse, UR6, RZ ;  /* 0x0000000626087c10 */ /* 0x040fe4000ff7e0ff */
[----:B------:R-:W-:Y:S01]  /*11d0*/  ISETP.NE.AND.EX P2, PT, RZ, UR9, PT, P2 ;  /* 0x00000009ff007c0c */ /* 0x000fe2000bf45320 */
[----:B------:R0:W5:Y:S01]  /*11e0*/  @P1 LDG.E R10, desc[UR42][R6.64] ;  /* 0x0000002a060a1981 */ /* 0x000162000c1e1900 */
[----:B------:R-:W-:Y:S01]  /*11f0*/  MOV R24, UR4 ;  /* 0x0000000400187c02 */ /* 0x000fe20008000f00 */
[----:B------:R-:W-:Y:S01]  /*1200*/  ULDC.64 UR4, c[0x0][0x418] ;  /* 0x0001060000047ab9 */ /* 0x000fe20000000a00 */
[C---:B------:R-:W-:Y:S01]  /*1210*/  IADD3.X R9, R37.reuse, UR7, RZ, P3, !PT ;  /* 0x0000000725097c10 */ /* 0x040fe20009ffe4ff */
[----:B------:R0:W-:Y:S04]  /*1220*/  STL [R1+0x3c], R38 ;  /* 0x00003c2601007387 */ /* 0x0001e80000100800 */
[----:B------:R0:W5:Y:S04]  /*1230*/  @P0 LDG.E R68, desc[UR42][R8.64] ;  /* 0x0000002a08440981 */ /* 0x000168000c1e1900 */
[----:B------:R-:W-:Y:S01]  /*1240*/  @P2 IADD3 R4, P1, R38, UR8, RZ ;  /* 0x0000000826042c10 */ /* 0x000fe2000ff3e0ff */
[----:B------:R-:W-:Y:S01]  /*1250*/  UISETP.NE.U32.AND UP0, UPT, UR4, URZ, UPT ;  /* 0x0000003f0400728c */ /* 0x000fe2000bf05070 */
[----:B------:R0:W-:Y:S02]  /*1260*/  STL [R1+0x40], R37 ;  /* 0x0000402501007387 */ /* 0x0001e40000100800 */
[----:B------:R-:W-:Y:S01]  /*1270*/  @P2 IADD3.X R5, R37, UR9, RZ, P1, !PT ;  /* 0x0000000925052c10 */ /* 0x000fe20008ffe4ff */
[----:B------:R-:W-:-:S04]  /*1280*/  ULDC UR4, c[0x0][0x424] ;  /* 0x0001090000047ab9 */ /* 0x000fc80000000800 */
[----:B------:R0:W5:Y:S01]  /*1290*/  @P2 LDG.E R24, desc[UR42][R4.64] ;  /* 0x0000002a04182981 */ /* 0x000162000c1e1900 */
[----:B------:R-:W-:-:S03]  /*12a0*/  UISETP.NE.AND.EX UP0, UPT, UR5, URZ, UPT, UP0 ;  /* 0x0000003f0500728c */ /* 0x000fc6000bf05300 */
[----:B------:R-:W-:Y:S01]  /*12b0*/  ULDC UR5, c[0x0][0x2f0] ;  /* 0x0000bc0000057ab9 */ /* 0x000fe20000000800 */
[----:B------:R-:W-:-:S04]  /*12c0*/  USEL UR4, UR4, 0x1, UP0 ;  /* 0x0000000104047887 */ /* 0x000fc80008000000 */
[----:B------:R-:W-:-:S03]  /*12d0*/  UIMAD UR4, UR4, UR5, URZ ;  /* 0x00000005040472a4 */ /* 0x000fc6000f8e023f */
[----:B------:R-:W-:Y:S02]  /*12e0*/  ULDC UR5, c[0x0][0x348] ;  /* 0x0000d20000057ab9 */ /* 0x000fe40000000800 */
[----:B------:R-:W-:Y:S02]  /*12f0*/  IMAD.U32 R27, RZ, RZ, UR5 ;  /* 0x00000005ff1b7e24 */ /* 0x000fe4000f8e00ff */
[----:B------:R-:W-:Y:S01]  /*1300*/  IMAD.U32 R31, RZ, RZ, UR4 ;  /* 0x00000004ff1f7e24 */ /* 0x000fe2000f8e00ff */
[----:B0-----:R-:W-:Y:S06]  /*1310*/  @P2 BRA `(.L_x_479) ;  /* 0x0000000000242947 */ /* 0x001fec0003800000 */
[----:B------:R-:W-:Y:S02]  /*1320*/  ULDC.64 UR4, c[0x0][0xa00] ;  /* 0x0002800000047ab9 */ /* 0x000fe40000000a00 */
[----:B------:R-:W-:-:S04]  /*1330*/  ISETP.NE.U32.AND P1, PT, RZ, UR4, PT ;  /* 0x00000004ff007c0c */ /* 0x000fc8000bf25070 */
[----:B------:R-:W-:-:S13]  /*1340*/  ISETP.NE.AND.EX P1, PT, RZ, UR5, PT, P1 ;  /* 0x00000005ff007c0c */ /* 0x000fda000bf25310 */
[----:B------:R-:W-:Y:S05]  /*1350*/  @!P1 BRA `(.L_x_479) ;  /* 0x0000000000149947 */ /* 0x000fea0003800000 */
[----:B------:R-:W0:Y:S02]  /*1360*/  LDC.64 R4, c[0x0][0xa00] ;  /* 0x00028000ff047b82 */ /* 0x000e240000000a00 */
[----:B0-----:R-:W-:-:S05]  /*1370*/  IMAD.WIDE R4, R36, 0x4, R4 ;  /* 0x0000000424047825 */ /* 0x001fca00078e0204 */
[----:B-----5:R-:W2:Y:S04]  /*1380*/  LDG.E R24, desc[UR42][R4.64] ;  /* 0x0000002a04187981 */ /* 0x020ea8000c1e1900 */
[----:B------:R-:W2:Y:S02]  /*1390*/  LDG.E R3, desc[UR42][R4.64+0x4] ;  /* 0x0000042a04037981 */ /* 0x000ea4000c1e1900 */
[----:B--2---:R-:W-:-:S07]  /*13a0*/  IMAD.IADD R24, R3, 0x1, -R24 ;  /* 0x0000000103187824 */ /* 0x004fce00078e0a18 */
.L_x_479:
[----:B------:R-:W-:Y:S01]  /*13b0*/  ULDC.64 UR4, c[0x0][0xa20] ;  /* 0x0002880000047ab9 */ /* 0x000fe20000000a00 */
[----:B------:R0:W-:Y:S01]  /*13c0*/  STL [R1+0x44], R33 ;  /* 0x0000442101007387 */ /* 0x0001e20000100800 */
[----:B------:R-:W-:Y:S02]  /*13d0*/  ISETP.NE.U32.AND P1, PT, RZ, UR4, PT ;  /* 0x00000004ff007c0c */ /* 0x000fe4000bf25070 */
[C---:B------:R-:W-:Y:S02]  /*13e0*/  LOP3.LUT R3, R34.reuse, 0xff000000, RZ, 0xc0, !PT ;  /* 0xff00000022037812 */ /* 0x040fe400078ec0ff */
[----:B------:R-:W-:Y:S02]  /*13f0*/  ISETP.NE.AND.EX P1, PT, RZ, UR5, PT, P1 ;  /* 0x00000005ff007c0c */ /* 0x000fe4000bf25310 */
[----:B------:R-:W-:Y:S02]  /*1400*/  LOP3.LUT R0, R34, 0xff0000, RZ, 0xc0, !PT ;  /* 0x00ff000022007812 */ /* 0x000fe400078ec0ff */
[----:B------:R-:W-:-:S02]  /*1410*/  SHF.R.U32.HI R3, RZ, 0x8, R3 ;  /* 0x00000008ff037819 */ /* 0x000fc40000011603 */
[----:B------:R-:W-:Y:S02]  /*1420*/  LOP3.LUT R152, R34, 0xffff, RZ, 0xc0, !PT ;  /* 0x0000ffff22987812 */ /* 0x000fe400078ec0ff */
[----:B------:R-:W-:-:S05]  /*1430*/  LEA.HI R11, R0, R3, RZ, 0x10 ;  /* 0x00000003000b7211 */ /* 0x000fca00078f80ff */
[----:B0-----:R-:W-:Y:S05]  /*1440*/  @!P1 BRA `(.L_x_480) ;  /* 0x0000000000109947 */ /* 0x001fea0003800000 */
[----:B------:R-:W-:-:S04]  /*1450*/  IADD3 R4, P0, R38, UR4, RZ ;  /* 0x0000000426047c10 */ /* 0x000fc8000ff1e0ff */
[----:B------:R-:W-:-:S05]  /*1460*/  IADD3.X R5, R37, UR5, RZ, P0, !PT ;  /* 0x0000000525057c10 */ /* 0x000fca00087fe4ff */
[----:B------:R0:W5:Y:S01]  /*1470*/  LDG.E R31, desc[UR42][R4.64] ;  /* 0x0000002a041f7981 */ /* 0x000162000c1e1900 */
[----:B------:R-:W-:Y:S05]  /*1480*/  BRA `(.L_x_481) ;  /* 0x0000000000107947 */ /* 0x000fea0003800000 */
.L_x_480:
[----:B------:R-:W-:Y:S05]  /*1490*/  @!P0 BRA `(.L_x_481) ;  /* 0x00000000000c8947 */ /* 0x000fea0003800000 */
[----:B------:R-:W2:Y:S04]  /*14a0*/  LDG.E R0, desc[UR42][R8.64] ;  /* 0x0000002a08007981 */ /* 0x000ea8000c1e1900 */
[----:B------:R-:W2:Y:S02]  /*14b0*/  LDG.E R31, desc[UR42][R8.64+0x4] ;  /* 0x0000042a081f7981 */ /* 0x000ea4000c1e1900 */
[----:B--2---:R-:W-:-:S07]  /*14c0*/  IMAD.IADD R31, R31, 0x1, -R0 ;  /* 0x000000011f1f7824 */ /* 0x004fce00078e0a00 */
.L_x_481:
[----:B------:R-:W-:Y:S01]  /*14d0*/  ULDC.64 UR4, c[0x0][0xa10] ;  /* 0x0002840000047ab9 */ /* 0x000fe20000000a00 */
[----:B------:R-:W2:Y:S01]  /*14e0*/  LDL.LU R32, [R1] ;  /* 0x0000000001207983 */ /* 0x000ea20000300800 */
[----:B------:R-:W-:-:S04]  /*14f0*/  ISETP.NE.U32.AND P0, PT, RZ, UR4, PT ;  /* 0x00000004ff007c0c */ /* 0x000fc8000bf05070 */
[----:B------:R-:W-:Y:S01]  /*1500*/  ISETP.NE.AND.EX P0, PT, RZ, UR5, PT, P0 ;  /* 0x00000005ff007c0c */ /* 0x000fe2000bf05300 */
[----:B------:R-:W-:Y:S02]  /*1510*/  ULDC.64 UR4, c[0x0][0xa30] ;  /* 0x00028c0000047ab9 */ /* 0x000fe40000000a00 */
[----:B------:R-:W-:-:S10]  /*1520*/  ISETP.NE.U32.AND P1, PT, RZ, UR4, PT ;  /* 0x00000004ff007c0c */ /* 0x000fd4000bf25070 */
[----:B0-----:R-:W0:Y:S02]  /*1530*/  @P0 LDC.64 R4, c[0x0][0xa10] ;  /* 0x00028400ff040b82 */ /* 0x001e240000000a00 */
[----:B0-----:R-:W-:-:S05]  /*1540*/  @P0 IMAD.WIDE R4, R36, 0x4, R4 ;  /* 0x0000000424040825 */ /* 0x001fca00078e0204 */
[----:B------:R-:W3:Y:S04]  /*1550*/  @P0 LDG.E R0, desc[UR42][R4.64] ;  /* 0x0000002a04000981 */ /* 0x000ee8000c1e1900 */
[----:B------:R0:W3:Y:S01]  /*1560*/  @P0 LDG.E R3, desc[UR42][R4.64+0x4] ;  /* 0x0000042a04030981 */ /* 0x0000e2000c1e1900 */
[----:B------:R-:W-:Y:S01]  /*1570*/  ISETP.NE.AND.EX P1, PT, RZ, UR5, PT, P1 ;  /* 0x00000005ff007c0c */ /* 0x000fe2000bf25310 */
[----:B-----5:R-:W-:-:S12]  /*1580*/  IMAD.MOV.U32 R25, RZ, RZ, R31 ;  /* 0x000000ffff197224 */ /* 0x020fd800078e001f */
[----:B------:R-:W-:-:S04]  /*1590*/  @P1 IADD3 R6, P2, R38, UR4, RZ ;  /* 0x0000000426061c10 */ /* 0x000fc8000ff5e0ff */
[----:B------:R-:W-:-:S05]  /*15a0*/  @P1 IADD3.X R7, R37, UR5, RZ, P2, !PT ;  /* 0x0000000525071c10 */ /* 0x000fca00097fe4ff */
[----:B------:R1:W5:Y:S01]  /*15b0*/  @P1 LDG.E R25, desc[UR42][R6.64] ;  /* 0x0000002a06191981 */ /* 0x000362000c1e1900 */
[----:B------:R-:W-:Y:S01]  /*15c0*/  IMAD.IADD R10, R31, 0x1, -R10 ;  /* 0x000000011f0a7824 */ /* 0x000fe200078e0a0a */
[----:B------:R-:W-:Y:S01]  /*15d0*/  LOP3.LUT R12, R11, 0xff, RZ, 0xc0, !PT ;  /* 0x000000ff0b0c7812 */ /* 0x000fe200078ec0ff */
[----:B------:R-:W-:Y:S01]  /*15e0*/  BSSY B0, `(.L_x_482) ;  /* 0x000002c000007945 */ /* 0x000fe20003800000 */
[----:B------:R-:W-:Y:S01]  /*15f0*/  SHF.R.U32.HI R8, RZ, 0x10, R11 ;  /* 0x00000010ff087819 */ /* 0x000fe2000001160b */
[----:B0-----:R-:W-:Y:S02]  /*1600*/  IMAD.MOV.U32 R5, RZ, RZ, RZ ;  /* 0x000000ffff057224 */ /* 0x001fe400078e00ff */
[----:B------:R1:W-:Y:S04]  /*1610*/  STL [R1+0x48], R12 ;  /* 0x0000480c01007387 */ /* 0x0003e80000100800 */
[----:B------:R1:W-:Y:S01]  /*1620*/  STL [R1+0x30], R8 ;  /* 0x0000300801007387 */ /* 0x0003e20000100800 */
[----:B--2---:R-:W-:-:S02]  /*1630*/  LOP3.LUT R32, R32, 0xfffffffb, RZ, 0xc0, !PT ;  /* 0xfffffffb20207812 */ /* 0x004fc400078ec0ff */
[----:B---3--:R-:W-:-:S05]  /*1640*/  @P0 IADD3 R27, -R0, R3, RZ ;  /* 0x00000003001b0210 */ /* 0x008fca0007ffe1ff */
[----:B------:R-:W-:-:S04]  /*1650*/  IMAD.IADD R89, R10, 0x1, R27 ;  /* 0x000000010a597824 */ /* 0x000fc800078e021b */
[C---:B------:R-:W-:Y:S01]  /*1660*/  VIADD R0, R89.reuse, 0x7f ;  /* 0x0000007f59007836 */ /* 0x040fe20000000000 */
[----:B------:R-:W-:-:S04]  /*1670*/  ISETP.GE.AND P3, PT, R89, 0x1, PT ;  /* 0x000000015900780c */ /* 0x000fc80003f66270 */
[----:B------:R-:W-:-:S04]  /*1680*/  SHF.R.S32.HI R3, RZ, 0x1f, R0 ;  /* 0x0000001fff037819 */ /* 0x000fc80000011400 */
[----:B------:R-:W-:-:S04]  /*1690*/  LEA.HI R3, R3, R0, RZ, 0x7 ;  /* 0x0000000003037211 */ /* 0x000fc800078f38ff */
[----:B------:R-:W-:Y:S02]  /*16a0*/  SHF.R.S32.HI R26, RZ, 0x7, R3 ;  /* 0x00000007ff1a7819 */ /* 0x000fe40000011403 */
[----:B------:R-:W-:-:S05]  /*16b0*/  @P3 LOP3.LUT R32, R32, 0x4, RZ, 0xfc, !PT ;  /* 0x0000000420203812 */ /* 0x000fca00078efcff */
[----:B------:R1:W-:Y:S01]  /*16c0*/  STL [R1], R32 ;  /* 0x0000002001007387 */ /* 0x0003e20000100800 */
[----:B------:R-:W-:Y:S05]  /*16d0*/  @!P3 BRA `(.L_x_483) ;  /* 0x000000000070b947 */ /* 0x000fea0003800000 */
[----:B------:R-:W-:Y:S01]  /*16e0*/  ISETP.NE.AND P0, PT, R8, RZ, PT ;  /* 0x000000ff0800720c */ /* 0x000fe20003f05270 */
[----:B------:R-:W-:-:S03]  /*16f0*/  ULDC UR4, c[0x0][0x9f0] ;  /* 0x00027c0000047ab9 */ /* 0x000fc60000000800 */
[----:B------:R-:W-:-:S04]  /*1700*/  SEL R9, R8, UR4, P0 ;  /* 0x0000000408097c07 */ /* 0x000fc80008000000 */
[-C--:B-1----:R-:W-:Y:S02]  /*1710*/  IABS R6, R9.reuse ;  /* 0x0000000900067213 */ /* 0x082fe40000000000 */
[----:B------:R-:W-:Y:S02]  /*1720*/  IADD3 R0, R26, -0x1, R9 ;  /* 0xffffffff1a007810 */ /* 0x000fe40007ffe009 */
[----:B------:R-:W0:Y:S01]  /*1730*/  I2F.RP R3, R6 ;  /* 0x0000000600037306 */ /* 0x000e220000209400 */
[-C--:B------:R-:W-:Y:S02]  /*1740*/  IABS R11, R9.reuse ;  /* 0x00000009000b7213 */ /* 0x080fe40000000000 */
[----:B------:R-:W-:Y:S02]  /*1750*/  IABS R8, R0 ;  /* 0x0000000000087213 */ /* 0x000fe40000000000 */
[----:B------:R-:W-:-:S04]  /*1760*/  LOP3.LUT R0, R0, R9, RZ, 0x3c, !PT ;  /* 0x0000000900007212 */ /* 0x000fc800078e3cff */
[----:B------:R-:W-:Y:S01]  /*1770*/  ISETP.GE.AND P2, PT, R0, RZ, PT ;  /* 0x000000ff0000720c */ /* 0x000fe20003f46270 */
[----:B0-----:R-:W0:Y:S02]  /*1780*/  MUFU.RCP R3, R3 ;  /* 0x0000000300037308 */ /* 0x001e240000001000 */
[----:B0-----:R-:W-:Y:S02]  /*1790*/  VIADD R4, R3, 0xffffffe ;  /* 0x0ffffffe03047836 */ /* 0x001fe40000000000 */
[----:B------:R-:W-:-:S04]  /*17a0*/  IMAD.MOV R3, RZ, RZ, -R11 ;  /* 0x000000ffff037224 */ /* 0x000fc800078e0a0b */
[----:B------:R0:W1:Y:S02]  /*17b0*/  F2I.FTZ.U32.TRUNC.NTZ R5, R4 ;  /* 0x0000000400057305 */ /* 0x000064000021f000 */
[----:B0-----:R-:W-:Y:S01]  /*17c0*/  MOV R4, RZ ;  /* 0x000000ff00047202 */ /* 0x001fe20000000f00 */
[----:B-1----:R-:W-:-:S04]  /*17d0*/  IMAD.MOV R7, RZ, RZ, -R5 ;  /* 0x000000ffff077224 */ /* 0x002fc800078e0a05 */
        /* <DEDUP_REMOVED lines=9> */
[----:B------:R-:W-:-:S04]  /*1870*/  @P0 VIADD R5, R5, 0x1 ;  /* 0x0000000105050836 */ /* 0x000fc80000000000 */
[----:B------:R-:W-:Y:S01]  /*1880*/  @!P2 IMAD.MOV R5, RZ, RZ, -R5 ;  /* 0x000000ffff05a224 */ /* 0x000fe200078e0a05 */
[----:B------:R-:W-:-:S07]  /*1890*/  @!P1 LOP3.LUT R5, RZ, R9, RZ, 0x33, !PT ;  /* 0x00000009ff059212 */ /* 0x000fce00078e33ff */
.L_x_483:
[----:B------:R-:W-:Y:S05]  /*18a0*/  BSYNC B0 ;  /* 0x0000000000007941 */ /* 0x000fea0003800000 */
.L_x_482:
[----:B------:R-:W-:-:S05]  /*18b0*/  IMAD R0, R12, R5, RZ ;  /* 0x000000050c007224 */ /* 0x000fca00078e02ff */
[C---:B------:R-:W-:Y:S01]  /*18c0*/  VIADDMNMX R5, R0.reuse, R5, R26, PT ;  /* 0x0000000500057246 */ /* 0x040fe2000380011a */
[----:B------:R-:W-:-:S04]  /*18d0*/  IMAD R0, R0, 0x80, -R10 ;  /* 0x0000008000007824 */ /* 0x000fc800078e0a0a */
[----:B------:R-:W-:Y:S01]  /*18e0*/  IMAD R4, R5, 0x80, -R10 ;  /* 0x0000008005047824 */ /* 0x000fe200078e0a0a */
[----:B------:R-:W-:-:S04]  /*18f0*/  VIMNMX R0, RZ, R0, !PT ;  /* 0x00000000ff007248 */ /* 0x000fc80007fe0100 */
[----:B------:R-:W-:Y:S02]  /*1900*/  VIMNMX R3, R4, R27, PT ;  /* 0x0000001b04037248 */ /* 0x000fe40003fe0100 */
[----:B------:R-:W-:Y:S02]  /*1910*/  SHF.R.U32.HI R30, RZ, 0x7, R0 ;  /* 0x00000007ff1e7819 */ /* 0x000fe40000011600 */
[----:B------:R-:W-:-:S03]  /*1920*/  ISETP.GT.AND P0, PT, R3, R0, PT ;  /* 0x000000000300720c */ /* 0x000fc60003f04270 */
[----:B------:R-:W-:-:S10]  /*1930*/  IMAD.MOV.U32 R29, RZ, RZ, R30 ;  /* 0x000000ffff1d7224 */ /* 0x000fd400078e001e */
[----:B------:R-:W-:-:S04]  /*1940*/  @P0 IADD3 R3, R3, 0x7f, RZ ;  /* 0x0000007f03030810 */ /* 0x000fc80007ffe0ff */
[----:B------:R-:W-:-:S04]  /*1950*/  @P0 SHF.R.S32.HI R0, RZ, 0x1f, R3 ;  /* 0x0000001fff000819 */ /* 0x000fc80000011403 */
[----:B------:R-:W-:-:S04]  /*1960*/  @P0 LEA.HI R0, R0, R3, RZ, 0x7 ;  /* 0x0000000300000211 */ /* 0x000fc800078f38ff */
[----:B------:R-:W-:Y:S02]  /*1970*/  @P0 SHF.R.S32.HI R29, RZ, 0x7, R0 ;  /* 0x00000007ff1d0819 */ /* 0x000fe40000011400 */
[----:B------:R-:W-:Y:S02]  /*1980*/  PLOP3.LUT P0, PT, PT, PT, PT, 0x80, 0x0 ;  /* 0x000000000000781c */ /* 0x000fe40003f0f070 */
[----:B------:R-:W-:-:S13]  /*1990*/  ISETP.GT.AND P1, PT, R29, R30, PT ;  /* 0x0000001e1d00720c */ /* 0x000fda0003f24270 */
[----:B------:R-:W-:Y:S05]  /*19a0*/  @!P1 BRA `(.L_x_484) ;  /* 0x0000004000c49947 */ /* 0x000fea0003800000 */
[----:B------:R-:W-:Y:S01]  /*19b0*/  VIADD R0, R18, 0xe400 ;  /* 0x0000e40012007836 */ /* 0x000fe20000000000 */
[----:B------:R-:W-:Y:S04]  /*19c0*/  BSSY B6, `(.L_x_485) ;  /* 0x0000013000067945 */ /* 0x000fe80003800000 */
[----:B------:R-:W-:-:S13]  /*19d0*/  LOP3.LUT P0, RZ, R0, 0x3ff, RZ, 0xc0, !PT ;  /* 0x000003ff00ff7812 */ /* 0x000fda000780c0ff */
[----:B------:R-:W-:Y:S05]  /*19e0*/  @!P0 BRA `(.L_x_486) ;  /* 0x0000000000408947 */ /* 0x000fea0003800000 */
[----:B------:R-:W-:Y:S01]  /*19f0*/  MOV R0, 0x0 ;  /* 0x0000000000007802 */ /* 0x000fe20000000f00 */
[----:B------:R-:W-:Y:S01]  /*1a00*/  ULDC.64 UR4, c[0x4][0x88] ;  /* 0x0100220000047ab9 */ /* 0x000fe20000000a00 */
[----:B------:R-:W-:Y:S01]  /*1a10*/  ULDC.64 UR6, c[0x4][0x18] ;  /* 0x0100060000067ab9 */ /* 0x000fe20000000a00 */
[----:B------:R-:W-:Y:S01]  /*1a20*/  IMAD.U32 R4, RZ, RZ, UR4 ;  /* 0x00000004ff047e24 */ /* 0x000fe2000f8e00ff */
[----:B------:R0:W2:Y:S01]  /*1a30*/  LDC.64 R14, c[0x4][R0] ;  /* 0x01000000000e7b82 */ /* 0x0000a20000000a00 */
[----:B------:R-:W-:Y:S01]  /*1a40*/  IMAD.U32 R5, RZ, RZ, UR5 ;  /* 0x00000005ff057e24 */ /* 0x000fe2000f8e00ff */
[----:B------:R-:W-:Y:S01]  /*1a50*/  ULDC.64 UR4, c[0x4][0x90] ;  /* 0x0100240000047ab9 */ /* 0x000fe20000000a00 */
[----:B------:R-:W-:Y:S01]  /*1a60*/  MOV R10, UR6 ;  /* 0x00000006000a7c02 */ /* 0x000fe20008000f00 */
[----:B-1----:R-:W-:Y:S02]  /*1a70*/  IMAD.U32 R6, RZ, RZ, UR4 ;  /* 0x00000004ff067e24 */ /* 0x002fe4000f8e00ff */
[----:B------:R-:W-:-:S02]  /*1a80*/  IMAD.U32 R7, RZ, RZ, UR5 ;  /* 0x00000005ff077e24 */ /* 0x000fc4000f8e00ff */
[----:B------:R-:W-:Y:S02]  /*1a90*/  IMAD.U32 R11, RZ, RZ, UR7 ;  /* 0x00000007ff0b7e24 */ /* 0x000fe4000f8e00ff */
[----:B------:R-:W-:Y:S02]  /*1aa0*/  IMAD.MOV.U32 R8, RZ, RZ, 0x70 ;  /* 0x00000070ff087424 */ /* 0x000fe400078e00ff */
[----:B------:R-:W-:Y:S02]  /*1ab0*/  IMAD.MOV.U32 R12, RZ, RZ, 0x1 ;  /* 0x00000001ff0c7424 */ /* 0x000fe400078e00ff */
[----:B0-----:R-:W-:-:S07]  /*1ac0*/  IMAD.MOV.U32 R13, RZ, RZ, RZ ;  /* 0x000000ffff0d7224 */ /* 0x001fce00078e00ff */
[----:B------:R-:W-:-:S07]  /*1ad0*/  LEPC R20, `(.L_x_486) ;  /* 0x000000001014794e */ /* 0x000fce0000000000 */
[----:B--2--5:R-:W-:Y:S05]  /*1ae0*/  CALL.ABS.NOINC R14 ;  /* 0x000000000e007343 */ /* 0x024fea0003c00000 */
.L_x_486:
[----:B------:R-:W-:Y:S05]  /*1af0*/  BSYNC B6 ;  /* 0x0000000000067941 */ /* 0x000fea0003800000 */
.L_x_485:
        /* <DEDUP_REMOVED lines=9> */
[----:B------:R-:W-:Y:S01]  /*1b90*/  MOV R5, UR5 ;  /* 0x0000000500057c02 */ /* 0x000fe20008000f00 */
[----:B------:R-:W-:Y:S01]  /*1ba0*/  ULDC.64 UR4, c[0x4][0x90] ;  /* 0x0100240000047ab9 */ /* 0x000fe20000000a00 */
[----:B------:R-:W-:Y:S01]  /*1bb0*/  IMAD.U32 R10, RZ, RZ, UR6 ;  /* 0x00000006ff0a7e24 */ /* 0x000fe2000f8e00ff */
[----:B------:R-:W-:Y:S01]  /*1bc0*/  MOV R13, RZ ;  /* 0x000000ff000d7202 */ /* 0x000fe20000000f00 */
[----:B-1----:R-:W-:Y:S02]  /*1bd0*/  IMAD.U32 R6, RZ, RZ, UR4 ;  /* 0x00000004ff067e24 */ /* 0x002fe4000f8e00ff */
[----:B------:R-:W-:-:S02]  /*1be0*/  IMAD.U32 R7, RZ, RZ, UR5 ;  /* 0x00000005ff077e24 */ /* 0x000fc4000f8e00ff */
[----:B------:R-:W-:Y:S02]  /*1bf0*/  IMAD.U32 R11, RZ, RZ, UR7 ;  /* 0x00000007ff0b7e24 */ /* 0x000fe4000f8e00ff */
[----:B------:R-:W-:Y:S02]  /*1c00*/  IMAD.MOV.U32 R8, RZ, RZ, 0x70 ;  /* 0x00000070ff087424 */ /* 0x000fe400078e00ff */
[----:B0-----:R-:W-:-:S07]  /*1c10*/  IMAD.MOV.U32 R12, RZ, RZ, 0x1 ;  /* 0x00000001ff0c7424 */ /* 0x001fce00078e00ff */
[----:B------:R-:W-:-:S07]  /*1c20*/  LEPC R20, `(.L_x_488) ;  /* 0x000000001014794e */ /* 0x000fce0000000000 */
[----:B--2--5:R-:W-:Y:S05]  /*1c30*/  CALL.ABS.NOINC R14 ;  /* 0x000000000e007343 */ /* 0x024fea0003c00000 */
.L_x_488:
[----:B------:R-:W-:Y:S05]  /*1c40*/  BSYNC B6 ;  /* 0x0000000000067941 */ /* 0x000fea0003800000 */
.L_x_487:
[----:B------:R-:W-:Y:S01]  /*1c50*/  ULDC.64 UR4, c[0x0][0x9f8] ;  /* 0x00027e0000047ab9 */ /* 0x000fe20000000a00 */
[----:B------:R-:W-:Y:S01]  /*1c60*/  IMAD.MOV.U32 R69, RZ, RZ, R36 ;  /* 0x000000ffff457224 */ /* 0x000fe200078e0024 */
[----:B------:R-:W-:Y:S01]  /*1c70*/  ISETP.NE.U32.AND P0, PT, RZ, UR4, PT ;  /* 0x00000004ff007c0c */ /* 0x000fe2000bf05070 */
[----:B------:R-:W2:Y:S01]  /*1c80*/  LDL R14, [R1+0x24] ;  /* 0x00002400010e7983 */ /* 0x000ea20000100800 */
[----:B------:R-:W0:Y:S02]  /*1c90*/  LDC.64 R4, c[0x0][0x3f8] ;  /* 0x0000fe00ff047b82 */ /* 0x000e240000000a00 */
[----:B------:R-:W-:-:S06]  /*1ca0*/  ISETP.NE.AND.EX P0, PT, RZ, UR5, PT, P0 ;  /* 0x00000005ff007c0c */ /* 0x000fcc000bf05300 */
[----:B------:R-:W3:Y:S07]  /*1cb0*/  LDC R59, c[0x0][0x3f4] ;  /* 0x0000fd00ff3b7b82 */ /* 0x000eee0000000800 */
[----:B-1----:R-:W-:Y:S01]  /*1cc0*/  @P0 IADD3 R6, P1, R38, UR4, RZ ;  /* 0x0000000426060c10 */ /* 0x002fe2000ff3e0ff */
[----:B------:R-:W1:Y:S01]  /*1cd0*/  LDC.64 R62, c[0x0][0x408] ;  /* 0x00010200ff3e7b82 */ /* 0x000e620000000a00 */
[----:B------:R-:W4:Y:S02]  /*1ce0*/  LDL R38, [R1+0x14] ;  /* 0x0000140001267983 */ /* 0x000f240000100800 */
[----:B------:R-:W-:-:S05]  /*1cf0*/  @P0 IADD3.X R7, R37, UR5, RZ, P1, !PT ;  /* 0x0000000525070c10 */ /* 0x000fca0008ffe4ff */
[----:B------:R1:W2:Y:S01]  /*1d00*/  @P0 LDG.E R69, desc[UR42][R6.64] ;  /* 0x0000002a06450981 */ /* 0x0002a2000c1e1900 */
[----:B------:R-:W1:Y:S01]  /*1d10*/  S2R R36, SR_TID.X ;  /* 0x0000000000247919 */ /* 0x000e620000002100 */
[----:B------:R-:W-:Y:S02]  /*1d20*/  SHF.R.S32.HI R3, RZ, 0x1f, R153 ;  /* 0x0000001fff037819 */ /* 0x000fe40000011499 */
[----:B------:R-:W-:-:S03]  /*1d30*/  SHF.R.S32.HI R23, RZ, 0x1f, R22 ;  /* 0x0000001fff177819 */ /* 0x000fc60000011416 */
[----:B0-----:R-:W-:Y:S01]  /*1d40*/  IMAD R0, R3, R4, RZ ;  /* 0x0000000403007224 */ /* 0x001fe200078e02ff */
[----:B---3--:R-:W-:-:S03]  /*1d50*/  ISETP.GE.AND P0, PT, R16, R59, PT ;  /* 0x0000003b1000720c */ /* 0x008fc60003f06270 */
[----:B------:R-:W-:Y:S02]  /*1d60*/  IMAD R13, R153, R5, R0 ;  /* 0x00000005990d7224 */ /* 0x000fe400078e0200 */
[----:B-1----:R-:W-:Y:S01]  /*1d70*/  IMAD R0, R3, R62, RZ ;  /* 0x0000003e03007224 */ /* 0x002fe200078e02ff */
[----:B------:R-:W-:Y:S01]  /*1d80*/  SEL R3, R59, RZ, P0 ;  /* 0x000000ff3b037207 */ /* 0x000fe20000000000 */
[----:B------:R-:W-:-:S04]  /*1d90*/  IMAD.WIDE.U32 R8, R153, R4, R22 ;  /* 0x0000000499087225 */ /* 0x000fc800078e0016 */
[----:B------:R-:W-:-:S04]  /*1da0*/  IMAD.WIDE.U32 R10, R153, R4, R16 ;  /* 0x00000004990a7225 */ /* 0x000fc800078e0010 */
[----:B------:R-:W-:Y:S02]  /*1db0*/  IMAD.IADD R9, R9, 0x1, R13 ;  /* 0x0000000109097824 */ /* 0x000fe400078e020d */
[----:B------:R-:W-:Y:S01]  /*1dc0*/  IMAD.IADD R11, R13, 0x1, R11 ;  /* 0x000000010d0b7824 */ /* 0x000fe200078e020b */
[----:B-----5:R-:W-:Y:S01]  /*1dd0*/  SHF.R.S32.HI R13, RZ, 0x1f, R25 ;  /* 0x0000001fff0d7819 */ /* 0x020fe20000011419 */
[----:B------:R-:W-:Y:S02]  /*1de0*/  IMAD.IADD R3, R16, 0x1, R3 ;  /* 0x0000000110037824 */ /* 0x000fe400078e0203 */
[----:B------:R-:W-:Y:S02]  /*1df0*/  IMAD R15, R153, R63, R0 ;  /* 0x0000003f990f7224 */ /* 0x000fe400078e0200 */
[----:B------:R-:W-:Y:S01]  /*1e00*/  IMAD R12, R13, R4, RZ ;  /* 0x000000040d0c7224 */ /* 0x000fe200078e02ff */
[----:B------:R-:W-:Y:S02]  /*1e10*/  SHF.R.S32.HI R0, RZ, 0x1f, R3 ;  /* 0x0000001fff007819 */ /* 0x000fe40000011403 */
[----:B------:R-:W-:-:S02]  /*1e20*/  SHF.R.U32.HI R37, RZ, 0x7, R36 ;  /* 0x00000007ff257819 */ /* 0x000fc40000011624 */
[----:B------:R-:W-:Y:S01]  /*1e30*/  LEA.HI R0, R0, R3, RZ, 0x3 ;  /* 0x0000000300007211 */ /* 0x000fe200078f18ff */
[----:B------:R-:W-:Y:S02]  /*1e40*/  IMAD R3, R25, R5, R12 ;  /* 0x0000000519037224 */ /* 0x000fe400078e020c */
[-C--:B------:R-:W-:Y:S01]  /*1e50*/  IMAD R12, R13, R62.reuse, RZ ;  /* 0x0000003e0d0c7224 */ /* 0x080fe200078e02ff */
[C---:B------:R-:W-:Y:S01]  /*1e60*/  ISETP.NE.AND P6, PT, R37.reuse, 0x1, PT ;  /* 0x000000012500780c */ /* 0x040fe20003fc5270 */
[----:B------:R-:W-:Y:S01]  /*1e70*/  VIADD R61, R37, 0x8 ;  /* 0x00000008253d7836 */ /* 0x000fe20000000000 */
[----:B------:R-:W-:Y:S01]  /*1e80*/  SHF.L.U64.HI R66, R4, 0x7, R5 ;  /* 0x0000000704427819 */ /* 0x000fe20000010205 */
[----:B------:R-:W-:Y:S01]  /*1e90*/  IMAD.IADD R68, R68, 0x1, R31 ;  /* 0x0000000144447824 */ /* 0x000fe200078e021f */
[----:B------:R-:W-:Y:S01]  /*1ea0*/  SHF.L.U64.HI R64, R62, 0x7, R63 ;  /* 0x000000073e407819 */ /* 0x000fe2000001023f */
[C---:B------:R-:W-:Y:S02]  /*1eb0*/  VIADD R37, R153.reuse, 0x60 ;  /* 0x0000006099257836 */ /* 0x040fe40000000000 */
[----:B------:R-:W-:-:S04]  /*1ec0*/  IMAD.WIDE.U32 R6, R153, R62, R16 ;  /* 0x0000003e99067225 */ /* 0x000fc800078e0010 */
[----:B------:R-:W-:-:S04]  /*1ed0*/  IMAD.WIDE.U32 R20, R25, R4, R8 ;  /* 0x0000000419147225 */ /* 0x000fc800078e0008 */
[----:B------:R-:W-:-:S04]  /*1ee0*/  IMAD.WIDE.U32 R34, R25, R4, R10 ;  /* 0x0000000419227225 */ /* 0x000fc800078e000a */
[----:B------:R-:W-:Y:S02]  /*1ef0*/  IMAD.SHL.U32 R65, R4, 0x80, RZ ;  /* 0x0000008004417824 */ /* 0x000fe400078e00ff */
[----:B------:R-:W-:Y:S01]  /*1f00*/  IMAD R31, R25, R63, R12 ;  /* 0x0000003f191f7224 */ /* 0x000fe200078e020c */
[----:B------:R-:W-:Y:S02]  /*1f10*/  SHF.L.U32 R37, R37, 0x6, RZ ;  /* 0x0000000625257819 */ /* 0x000fe400000006ff */
[----:B------:R-:W-:Y:S02]  /*1f20*/  IADD3 R7, R15, R7, RZ ;  /* 0x000000070f077210 */ /* 0x000fe40007ffe0ff */
[----:B------:R-:W-:Y:S02]  /*1f30*/  LOP3.LUT R32, R32, 0xfffffffd, RZ, 0xc0, !PT ;  /* 0xfffffffd20207812 */ /* 0x000fe400078ec0ff */
[----:B------:R-:W-:Y:S01]  /*1f40*/  LOP3.LUT R37, R37, 0x1c0, RZ, 0xc0, !PT ;  /* 0x000001c025257812 */ /* 0x000fe200078ec0ff */
[----:B------:R-:W-:Y:S01]  /*1f50*/  IMAD.WIDE.U32 R54, R25, R62, R6 ;  /* 0x0000003e19367225 */ /* 0x000fe200078e0006 */
[----:B------:R-:W-:-:S02]  /*1f60*/  SHF.R.S32.HI R7, RZ, 0x3, R0 ;  /* 0x00000003ff077819 */ /* 0x000fc40000011400 */
[----:B------:R-:W-:Y:S01]  /*1f70*/  LOP3.LUT R6, R0, 0xfffffff8, RZ, 0xc0, !PT ;  /* 0xfffffff800067812 */ /* 0x000fe200078ec0ff */
[----:B------:R-:W-:Y:S05]  /*1f80*/  @!P6 WARPSYNC.ALL ;  /* 0x000000000000e948 */ /* 0x000fea0003800000 */
[----:B------:R-:W-:Y:S01]  /*1f90*/  IMAD.WIDE.U32 R52, R153, R62, R22 ;  /* 0x0000003e99347225 */ /* 0x000fe200078e0016 */
[----:B------:R-:W-:-:S03]  /*1fa0*/  ULDC UR4, c[0x0][0x2f4] ;  /* 0x0000bd0000047ab9 */ /* 0x000fc60000000800 */
[----:B------:R-:W-:Y:S02]  /*1fb0*/  IMAD.IADD R53, R53, 0x1, R15 ;  /* 0x0000000135357824 */ /* 0x000fe400078e020f */
[----:B------:R-:W-:Y:S02]  /*1fc0*/  IMAD.IADD R57, R21, 0x1, R3 ;  /* 0x0000000115397824 */ /* 0x000fe400078e0203 */
[----:B------:R-:W-:Y:S02]  /*1fd0*/  IMAD.IADD R56, R3, 0x1, R35 ;  /* 0x0000000103387824 */ /* 0x000fe400078e0223 */
[----:B------:R-:W-:Y:S01]  /*1fe0*/  IMAD.WIDE.U32 R52, R25, R62, R52 ;  /* 0x0000003e19347225 */ /* 0x000fe200078e0034 */
[----:B------:R-:W-:Y:S01]  /*1ff0*/  SHF.L.U32 R59, R59, 0x1, RZ ;  /* 0x000000013b3b7819 */ /* 0x000fe200000006ff */
[----:B------:R-:W-:Y:S01]  /*2000*/  @!P6 BAR.SYNC.DEFER_BLOCKING 0x9, 0x100 ;  /* 0x024400000000eb1d */ /* 0x000fe20000010000 */
[----:B------:R-:W-:Y:S01]  /*2010*/  ISETP.GE.AND P2, PT, R2, UR4, PT ;  /* 0x0000000402007c0c */ /* 0x000fe2000bf46270 */
[----:B------:R-:W-:-:S02]  /*2020*/  IMAD.SHL.U32 R62, R62, 0x80, RZ ;  /* 0x000000803e3e7824 */ /* 0x000fc400078e00ff */
[C---:B----4-:R-:W-:Y:S01]  /*2030*/  IMAD.SHL.U32 R67, R38.reuse, 0x40, RZ ;  /* 0x0000004026437824 */ /* 0x050fe200078e00ff */
[----:B------:R-:W-:Y:S01]  /*2040*/  LOP3.LUT P1, RZ, R38, 0x4, RZ, 0xc0, !PT ;  /* 0x0000000426ff7812 */ /* 0x000fe2000782c0ff */
[----:B------:R-:W-:-:S03]  /*2050*/  VIADD R38, R36, 0xffffff80 ;  /* 0xffffff8024267836 */ /* 0x000fc60000000000 */
[----:B------:R-:W-:Y:S02]  /*2060*/  LOP3.LUT R67, R67, 0x1c0, RZ, 0xc0, !PT ;  /* 0x000001c043437812 */ /* 0x000fe400078ec0ff */
[----:B------:R-:W-:Y:S02]  /*2070*/  SHF.R.S32.HI R36, RZ, 0x1f, R38 ;  /* 0x0000001fff247819 */ /* 0x000fe40000011426 */
[----:B------:R-:W-:Y:S02]  /*2080*/  SHF.R.U32.HI R63, RZ, 0x3, R67 ;  /* 0x00000003ff3f7819 */ /* 0x000fe40000011643 */
[----:B------:R-:W-:Y:S02]  /*2090*/  LOP3.LUT R4, R67, 0x18, R16, 0xf8, !PT ;  /* 0x0000001843047812 */ /* 0x000fe400078ef810 */
[----:B------:R-:W-:Y:S02]  /*20a0*/  LEA.HI R36, R36, R38, RZ, 0x5 ;  /* 0x0000002624247211 */ /* 0x000fe400078f28ff */
[----:B------:R-:W-:-:S02]  /*20b0*/  LOP3.LUT R4, R4, R63, RZ, 0x3c, !PT ;  /* 0x0000003f04047212 */ /* 0x000fc400078e3cff */
[----:B------:R-:W-:Y:S02]  /*20c0*/  SHF.R.S32.HI R36, RZ, 0x5, R36 ;  /* 0x00000005ff247819 */ /* 0x000fe40000011424 */
[----:B------:R-:W-:-:S03]  /*20d0*/  @P1 LOP3.LUT R32, R32, 0x2, RZ, 0xfc, !PT ;  /* 0x0000000220201812 */ /* 0x000fc600078efcff */
[----:B------:R-:W-:Y:S01]  /*20e0*/  IMAD R58, R36, 0x200, R4 ;  /* 0x00000200243a7824 */ /* 0x000fe200078e0204 */
[--C-:B------:R-:W-:Y:S02]  /*20f0*/  LOP3.LUT R4, R67, 0x38, R0.reuse, 0xf8, !PT ;  /* 0x0000003843047812 */ /* 0x100fe400078ef800 */
[----:B------:R-:W-:Y:S01]  /*2100*/  LOP3.LUT R0, R37, 0x38, R0, 0xf8, !PT ;  /* 0x0000003825007812 */ /* 0x000fe200078ef800 */
[----:B------:R-:W-:Y:S01]  /*2110*/  VIADD R37, R153, 0x60 ;  /* 0x0000006099257836 */ /* 0x000fe20000000000 */
[----:B------:R0:W-:Y:S03]  /*2120*/  STL [R1], R32 ;  /* 0x0000002001007387 */ /* 0x0001e60000100800 */
[----:B------:R-:W-:Y:S01]  /*2130*/  IMAD.SHL.U32 R37, R37, 0x40, RZ ;  /* 0x0000004025257824 */ /* 0x000fe200078e00ff */
[----:B0-----:R-:W-:-:S04]  /*2140*/  SHF.R.S32.HI R32, RZ, 0x1f, R38 ;  /* 0x0000001fff207819 */ /* 0x001fc80000011426 */
[----:B------:R-:W-:Y:S02]  /*2150*/  LOP3.LUT R37, R37, 0x1c0, RZ, 0xc0, !PT ;  /* 0x000001c025257812 */ /* 0x000fe400078ec0ff */
[----:B------:R-:W-:Y:S02]  /*2160*/  LEA.HI R32, R32, R38, RZ, 0x2 ;  /* 0x0000002620207211 */ /* 0x000fe400078f10ff */
[----:B------:R-:W-:Y:S02]  /*2170*/  SHF.R.U32.HI R37, RZ, 0x3, R37 ;  /* 0x00000003ff257819 */ /* 0x000fe40000011625 */
[----:B------:R-:W-:Y:S02]  /*2180*/  LOP3.LUT R32, R32, 0xfffffffc, RZ, 0xc0, !PT ;  /* 0xfffffffc20207812 */ /* 0x000fe400078ec0ff */
[----:B------:R-:W-:Y:S02]  /*2190*/  LOP3.LUT R3, R4, R63, RZ, 0x3c, !PT ;  /* 0x0000003f04037212 */ /* 0x000fe400078e3cff */
[----:B------:R-:W-:Y:S01]  /*21a0*/  LOP3.LUT R0, R0, R37, RZ, 0x3c, !PT ;  /* 0x0000002500007212 */ /* 0x000fe200078e3cff */
[----:B------:R-:W-:Y:S01]  /*21b0*/  IMAD.IADD R32, R38, 0x1, -R32 ;  /* 0x0000000126207824 */ /* 0x000fe200078e0a20 */
[----:B------:R-:W-:Y:S01]  /*21c0*/  ISETP.GE.AND P1, PT, R16, UR4, PT ;  /* 0x0000000410007c0c */ /* 0x000fe2000bf26270 */
[----:B------:R-:W-:-:S02]  /*21d0*/  IMAD R3, R36, 0x200, R3 ;  /* 0x0000020024037824 */ /* 0x000fc400078e0203 */
[----:B------:R-:W-:Y:S01]  /*21e0*/  IMAD R60, R32, 0x60, R153 ;  /* 0x00000060203c7824 */ /* 0x000fe200078e0299 */
[----:B--2---:R-:W-:Y:S01]  /*21f0*/  SHF.R.S32.HI R5, RZ, 0x1f, R69 ;  /* 0x0000001fff057819 */ /* 0x004fe20000011445 */
[----:B------:R-:W-:Y:S01]  /*2200*/  IMAD.IADD R32, R53, 0x1, R31 ;  /* 0x0000000135207824 */ /* 0x000fe200078e021f */
[----:B------:R-:W-:Y:S01]  /*2210*/  SHF.R.S32.HI R4, RZ, 0x1f, R6 ;  /* 0x0000001fff047819 */ /* 0x000fe20000011406 */
[----:B------:R-:W-:Y:S02]  /*2220*/  IMAD.IADD R31, R31, 0x1, R55 ;  /* 0x000000011f1f7824 */ /* 0x000fe400078e0237 */
[----:B------:R-:W-:-:S07]  /*2230*/  IMAD.IADD R0, R14, 0x1, R0 ;  /* 0x000000010e007824 */ /* 0x000fce00078e0200 */
.L_x_544:
[----:B--2---:R-:W2:Y:S01]  /*2240*/  LDL R38, [R1+0x14] ;  /* 0x0000140001267983 */ /* 0x004ea20000100800 */
[----:B------:R-:W0:Y:S03]  /*2250*/  LDC R74, c[0x0][0x430] ;  /* 0x00010c00ff4a7b82 */ /* 0x000e260000000800 */
[----:B---3--:R-:W3:Y:S01]  /*2260*/  LDL.LU R36, [R1] ;  /* 0x0000000001247983 */ /* 0x008ee20000300800 */
[----:B------:R-:W-:Y:S02]  /*2270*/  VIADD R29, R29, 0xffffffff ;  /* 0xffffffff1d1d7836 */ /* 0x000fe40000000000 */
[----:B------:R-:W-:Y:S02]  /*2280*/  IMAD.MOV.U32 R73, RZ, RZ, RZ ;  /* 0x000000ffff497224 */ /* 0x000fe400078e00ff */
[----:B------:R-:W-:Y:S01]  /*2290*/  IMAD R10, R29, 0x80, R60 ;  /* 0x000000801d0a7824 */ /* 0x000fe200078e023c */
[----:B------:R-:W1:Y:S04]  /*22a0*/  LDC R80, c[0x0][0x3f4] ;  /* 0x0000fd00ff507b82 */ /* 0x000e680000000800 */
[----:B----4-:R-:W-:-:S05]  /*22b0*/  IADD3 R37, R68, R10, RZ ;  /* 0x0000000a44257210 */ /* 0x010fca0007ffe0ff */
[----:B------:R-:W-:Y:S01]  /*22c0*/  IMAD.MOV.U32 R12, RZ, RZ, R37 ;  /* 0x000000ffff0c7224 */ /* 0x000fe200078e0025 */
[----:B0-----:R-:W-:-:S13]  /*22d0*/  ISETP.NE.AND P3, PT, R74, 0x1, PT ;  /* 0x000000014a00780c */ /* 0x001fda0003f65270 */
[----:B------:R-:W0:Y:S08]  /*22e0*/  @P3 LDC R8, c[0x0][0x434] ;  /* 0x00010d00ff083b82 */ /* 0x000e300000000800 */
[----:B------:R-:W4:Y:S01]  /*22f0*/  @P3 LDC R9, c[0x0][0x438] ;  /* 0x00010e00ff093b82 */ /* 0x000f220000000800 */
[----:B0-----:R-:W-:-:S05]  /*2300*/  @P3 IMAD.HI.U32 R8, R37, R8, RZ ;  /* 0x0000000825083227 */ /* 0x001fca00078e00ff */
[----:B----4-:R-:W-:Y:S02]  /*2310*/  @P3 SHF.R.U32.HI R12, RZ, R9, R8 ;  /* 0x00000009ff0c3219 */ /* 0x010fe40000011608 */
[----:B------:R-:W-:-:S04]  /*2320*/  ISETP.GE.AND P3, PT, R10, R27, PT ;  /* 0x0000001b0a00720c */ /* 0x000fc80003f66270 */
[----:B------:R-:W-:-:S13]  /*2330*/  ISETP.GT.OR P3, PT, R60, 0x7f, P3 ;  /* 0x0000007f3c00780c */ /* 0x000fda0001f64670 */
[----:B------:R-:W0:Y:S01]  /*2340*/  @!P3 LDC.64 R10, c[0x0][0x428] ;  /* 0x00010a00ff0abb82 */ /* 0x000e220000000a00 */
[----:B------:R-:W-:-:S07]  /*2350*/  @!P3 SHF.R.S32.HI R13, RZ, 0x1f, R12 ;  /* 0x0000001fff0db819 */ /* 0x000fce000001140c */
[----:B------:R-:W4:Y:S01]  /*2360*/  @!P3 LDC.64 R8, c[0x0][0x418] ;  /* 0x00010600ff08bb82 */ /* 0x000f220000000a00 */
[----:B0-----:R-:W-:-:S04]  /*2370*/  @!P3 IMAD R14, R5, R10, RZ ;  /* 0x0000000a050eb224 */ /* 0x001fc800078e02ff */
[C---:B------:R-:W-:Y:S02]  /*2380*/  @!P3 IMAD R15, R69.reuse, R11, R14 ;  /* 0x0000000b450fb224 */ /* 0x040fe400078e020e */
[----:B------:R-:W-:-:S04]  /*2390*/  @!P3 IMAD.WIDE.U32 R10, R69, R10, R12 ;  /* 0x0000000a450ab225 */ /* 0x000fc800078e000c */
[----:B------:R-:W-:Y:S01]  /*23a0*/  @!P3 IMAD.IADD R11, R11, 0x1, R15 ;  /* 0x000000010b0bb824 */ /* 0x000fe200078e020f */
[----:B----4-:R-:W-:-:S04]  /*23b0*/  @!P3 LEA R8, P4, R10, R8, 0x2 ;  /* 0x000000080a08b211 */ /* 0x010fc800078810ff */
[----:B------:R-:W-:-:S05]  /*23c0*/  @!P3 LEA.HI.X R9, R10, R9, R11, 0x2, P4 ;  /* 0x000000090a09b211 */ /* 0x000fca00020f140b */
[----:B------:R0:W5:Y:S01]  /*23d0*/  @!P3 LDG.E R73, desc[UR42][R8.64] ;  /* 0x0000002a0849b981 */ /* 0x000162000c1e1900 */
[----:B------:R-:W-:Y:S01]  /*23e0*/  ISETP.GT.AND P3, PT, R29, R30, PT ;  /* 0x0000001e1d00720c */ /* 0x000fe20003f64270 */
[----:B------:R-:W-:Y:S01]  /*23f0*/  IMAD R11, R19, 0x2000, R58 ;  /* 0x00002000130b7824 */ /* 0x000fe200078e023a */
[----:B------:R-:W-:Y:S05]  /*2400*/  YIELD ;  /* 0x0000000000007946 */ /* 0x000fea0003800000 */
[----:B------:R-:W-:Y:S01]  /*2410*/  VIADD R71, R11, 0x20 ;  /* 0x000000200b477836 */ /* 0x000fe20000000000 */
[----:B------:R-:W-:Y:S01]  /*2420*/  BSSY B0, `(.L_x_489) ;  /* 0x000032b000007945 */ /* 0x000fe20003800000 */
[----:B------:R-:W-:-:S02]  /*2430*/  IMAD.MOV R13, RZ, RZ, -R12 ;  /* 0x000000ffff0d7224 */ /* 0x000fc400078e0a0c */
[----:B------:R-:W-:Y:S02]  /*2440*/  IMAD R72, R11, 0x2, R28 ;  /* 0x000000020b487824 */ /* 0x000fe400078e021c */
[----:B------:R-:W-:Y:S01]  /*2450*/  IMAD R74, R74, R13, R37 ;  /* 0x0000000d4a4a7224 */ /* 0x000fe200078e0225 */
[----:B--2---:R-:W-:Y:S02]  /*2460*/  LOP3.LUT P5, RZ, R38, 0x4, RZ, 0xc0, !PT ;  /* 0x0000000426ff7812 */ /* 0x004fe400078ac0ff */
[----:B---3--:R-:W-:-:S04]  /*2470*/  LOP3.LUT R36, R36, 0xfffffffe, RZ, 0xc0, !PT ;  /* 0xfffffffe24247812 */ /* 0x008fc800078ec0ff */
[----:B------:R-:W-:Y:S02]  /*2480*/  @P3 LOP3.LUT R36, R36, 0x1, RZ, 0xfc, !PT ;  /* 0x0000000124243812 */ /* 0x000fe400078efcff */
[----:B-1----:R-:W-:-:S03]  /*2490*/  ISETP.GE.AND P3, PT, R80, 0x1, PT ;  /* 0x000000015000780c */ /* 0x002fc60003f66270 */
[----:B------:R0:W-:Y:S02]  /*24a0*/  STL [R1], R36 ;  /* 0x0000002401007387 */ /* 0x0001e40000100800 */
[----:B------:R-:W-:-:S05]  /*24b0*/  @P5 IADD3 R71, R11, -0x20, RZ ;  /* 0xffffffe00b475810 */ /* 0x000fca0007ffe0ff */
[----:B------:R-:W-:-:S03]  /*24c0*/  IMAD R71, R71, 0x2, R28 ;  /* 0x0000000247477824 */ /* 0x000fc600078e021c */
[----:B0-----:R-:W-:Y:S05]  /*24d0*/  @!P3 BRA `(.L_x_490) ;  /* 0x0000002c0070b947 */ /* 0x001fea0003800000 */
[----:B------:R-:W-:Y:S01]  /*24e0*/  SHF.R.S32.HI R75, RZ, 0x1f, R74 ;  /* 0x0000001fff4b7819 */ /* 0x000fe2000001144a */
[----:B------:R-:W-:Y:S01]  /*24f0*/  ULDC.64 UR4, c[0x0][0x300] ;  /* 0x0000c00000047ab9 */ /* 0x000fe20000000a00 */
[----:B-----5:R-:W-:Y:S01]  /*2500*/  SHF.R.S32.HI R76, RZ, 0x1f, R73 ;  /* 0x0000001fff4c7819 */ /* 0x020fe20000011449 */
[----:B------:R-:W-:Y:S01]  /*2510*/  IMAD.WIDE.U32 R8, R74, UR4, RZ ;  /* 0x000000044a087c25 */ /* 0x000fe2000f8e00ff */
[----:B------:R-:W-:-:S03]  /*2520*/  ULDC.64 UR6, c[0x0][0x2e8] ;  /* 0x0000ba0000067ab9 */ /* 0x000fc60000000a00 */
[----:B------:R-:W-:Y:S02]  /*2530*/  IMAD R11, R75, UR4, RZ ;  /* 0x000000044b0b7c24 */ /* 0x000fe4000f8e02ff */
[----:B------:R-:W-:Y:S02]  /*2540*/  IMAD R77, R29, -0x80, R27 ;  /* 0xffffff801d4d7824 */ /* 0x000fe400078e021b */
[----:B------:R-:W-:Y:S01]  /*2550*/  IMAD R11, R74, UR5, R11 ;  /* 0x000000054a0b7c24 */ /* 0x000fe2000f8e020b */
[----:B------:R-:W-:Y:S02]  /*2560*/  ULDC.64 UR4, c[0x0][0x310] ;  /* 0x0000c40000047ab9 */ /* 0x000fe40000000a00 */
[----:B------:R-:W-:Y:S01]  /*2570*/  IMAD R10, R76, UR4, RZ ;  /* 0x000000044c0a7c24 */ /* 0x000fe2000f8e02ff */
[----:B------:R-:W-:Y:S01]  /*2580*/  VIMNMX R77, R77, 0x80, PT ;  /* 0x000000804d4d7848 */ /* 0x000fe20003fe0100 */
[----:B------:R-:W-:Y:S02]  /*2590*/  IMAD.IADD R9, R9, 0x1, R11 ;  /* 0x0000000109097824 */ /* 0x000fe400078e020b */
[----:B------:R-:W-:-:S02]  /*25a0*/  IMAD R11, R73, UR5, R10 ;  /* 0x00000005490b7c24 */ /* 0x000fc4000f8e020a */
[----:B------:R-:W-:Y:S01]  /*25b0*/  IMAD.WIDE.U32 R8, R73, UR4, R8 ;  /* 0x0000000449087c25 */ /* 0x000fe2000f8e0008 */
[----:B------:R-:W-:-:S03]  /*25c0*/  ULDC.64 UR4, c[0x0][0x308] ;  /* 0x0000c20000047ab9 */ /* 0x000fc60000000a00 */
[----:B------:R-:W-:Y:S02]  /*25d0*/  IMAD.IADD R9, R9, 0x1, R11 ;  /* 0x0000000109097824 */ /* 0x000fe400078e020b */
[----:B------:R-:W-:Y:S02]  /*25e0*/  IMAD R11, R64, R29, RZ ;  /* 0x0000001d400b7224 */ /* 0x000fe400078e02ff */
[C---:B------:R-:W-:Y:S01]  /*25f0*/  IMAD.WIDE.U32 R84, R152.reuse, UR4, R8 ;  /* 0x0000000498547c25 */ /* 0x040fe2000f8e0008 */
[----:B------:R-:W-:Y:S01]  /*2600*/  ULDC.U8 UR4, c[0x0][0x410] ;  /* 0x0001040000047ab9 */ /* 0x000fe20000000000 */
[----:B------:R-:W-:Y:S02]  /*2610*/  SHF.R.S32.HI R8, RZ, 0x1f, R29 ;  /* 0x0000001fff087819 */ /* 0x000fe4000001141d */
[----:B------:R-:W-:Y:S01]  /*2620*/  IMAD R9, R152, UR5, R85 ;  /* 0x0000000598097c24 */ /* 0x000fe2000f8e0255 */
[----:B------:R-:W-:Y:S02]  /*2630*/  LEA R79, P3, R84, UR6, 0x1 ;  /* 0x00000006544f7c11 */ /* 0x000fe4000f8608ff */
[----:B------:R-:W-:-:S02]  /*2640*/  IMAD R81, R8, R62, R11 ;  /* 0x0000003e08517224 */ /* 0x000fc400078e020b */
[----:B------:R-:W-:Y:S01]  /*2650*/  LEA.HI.X R84, R84, UR7, R9, 0x1, P3 ;  /* 0x0000000754547c11 */ /* 0x000fe200098f0c09 */
[-C--:B------:R-:W-:Y:S01]  /*2660*/  IMAD R9, R66, R29.reuse, RZ ;  /* 0x0000001d42097224 */ /* 0x080fe200078e02ff */
[----:B------:R-:W-:Y:S01]  /*2670*/  ISETP.NE.AND P3, PT, RZ, UR4, PT ;  /* 0x00000004ff007c0c */ /* 0x000fe2000bf65270 */
[----:B------:R-:W-:-:S04]  /*2680*/  IMAD.WIDE.U32 R10, R65, R29, RZ ;  /* 0x0000001d410a7225 */ /* 0x000fc800078e00ff */
[----:B------:R-:W-:Y:S02]  /*2690*/  IMAD R13, R8, R65, R9 ;  /* 0x00000041080d7224 */ /* 0x000fe400078e0209 */
[----:B------:R-:W-:-:S04]  /*26a0*/  IMAD.WIDE.U32 R8, R62, R29, RZ ;  /* 0x0000001d3e087225 */ /* 0x000fc800078e00ff */
[----:B------:R-:W-:Y:S02]  /*26b0*/  IMAD.IADD R83, R11, 0x1, R13 ;  /* 0x000000010b537824 */ /* 0x000fe400078e020d */
[----:B------:R-:W-:Y:S01]  /*26c0*/  IMAD.IADD R81, R9, 0x1, R81 ;  /* 0x0000000109517824 */ /* 0x000fe200078e0251 */
[----:B------:R-:W-:Y:S06]  /*26d0*/  @!P3 BRA `(.L_x_491) ;  /* 0x00000014005cb947 */ /* 0x000fec0003800000 */
[----:B------:R-:W-:Y:S01]  /*26e0*/  ISETP.GE.AND P3, PT, R153, R77, PT ;  /* 0x0000004d9900720c */ /* 0x000fe20003f66270 */
[----:B------:R-:W-:Y:S01]  /*26f0*/  BSSY B1, `(.L_x_492) ;  /* 0x000001e000017945 */ /* 0x000fe20003800000 */
[----:B------:R-:W-:Y:S02]  /*2700*/  CS2R R36, SRZ ;  /* 0x0000000000247805 */ /* 0x000fe4000001ff00 */
[----:B------:R-:W-:Y:S02]  /*2710*/  CS2R R44, SRZ ;  /* 0x00000000002c7805 */ /* 0x000fe4000001ff00 */
[----:B------:R-:W-:Y:S02]  /*2720*/  CS2R R48, SRZ ;  /* 0x0000000000307805 */ /* 0x000fe4000001ff00 */
[----:B------:R-:W-:Y:S02]  /*2730*/  CS2R R46, SRZ ;  /* 0x00000000002e7805 */ /* 0x000fe4000001ff00 */
[----:B------:R-:W-:-:S02]  /*2740*/  CS2R R50, SRZ ;  /* 0x0000000000327805 */ /* 0x000fc4000001ff00 */
[----:B------:R-:W-:Y:S02]  /*2750*/  CS2R R40, SRZ ;  /* 0x0000000000287805 */ /* 0x000fe4000001ff00 */
[----:B------:R-:W-:Y:S02]  /*2760*/  CS2R R38, SRZ ;  /* 0x0000000000267805 */ /* 0x000fe4000001ff00 */
[----:B------:R-:W-:Y:S01]  /*2770*/  CS2R R42, SRZ ;  /* 0x00000000002a7805 */ /* 0x000fe2000001ff00 */
[----:B------:R-:W-:Y:S06]  /*2780*/  @P3 BRA `(.L_x_493) ;  /* 0x0000000000503947 */ /* 0x000fec0003800000 */
[----:B------:R-:W-:Y:S01]  /*2790*/  IADD3 R13, P4, R20, R10, RZ ;  /* 0x0000000a140d7210 */ /* 0x000fe20007f9e0ff */
[----:B------:R-:W-:Y:S01]  /*27a0*/  ULDC.64 UR4, c[0x0][0x3e8] ;  /* 0x0000fa0000047ab9 */ /* 0x000fe20000000a00 */
[----:B------:R-:W-:Y:S02]  /*27b0*/  CS2R R48, SRZ ;  /* 0x0000000000307805 */ /* 0x000fe4000001ff00 */
[----:B------:R-:W-:Y:S02]  /*27c0*/  CS2R R50, SRZ ;  /* 0x0000000000327805 */ /* 0x000fe4000001ff00 */
[----:B------:R-:W-:Y:S02]  /*27d0*/  IADD3.X R14, R83, R57, RZ, P4, !PT ;  /* 0x00000039530e7210 */ /* 0x000fe400027fe4ff */
[----:B------:R-:W-:-:S05]  /*27e0*/  IADD3 R15, P4, R52, R8, RZ ;  /* 0x00000008340f7210 */ /* 0x000fca0007f9e0ff */
[----:B------:R-:W-:Y:S01]  /*27f0*/  IMAD.X R44, R81, 0x1, R32, P4 ;  /* 0x00000001512c7824 */ /* 0x000fe200020e0620 */
[----:B------:R-:W-:-:S04]  /*2800*/  LEA R12, P4, R13, UR4, 0x1 ;  /* 0x000000040d0c7c11 */ /* 0x000fc8000f8808ff */
[----:B------:R-:W-:Y:S01]  /*2810*/  LEA.HI.X R13, R13, UR5, R14, 0x1, P4 ;  /* 0x000000050d0d7c11 */ /* 0x000fe2000a0f0c0e */
[----:B------:R-:W-:Y:S02]  /*2820*/  ULDC.64 UR4, c[0x0][0x400] ;  /* 0x0001000000047ab9 */ /* 0x000fe40000000a00 */
[----:B------:R-:W-:-:S04]  /*2830*/  LEA R14, P4, R15, UR4, 0x1 ;  /* 0x000000040f0e7c11 */ /* 0x000fc8000f8808ff */
[----:B------:R-:W-:Y:S02]  /*2840*/  LEA.HI.X R15, R15, UR5, R44, 0x1, P4 ;  /* 0x000000050f0f7c11 */ /* 0x000fe4000a0f0c2c */
[----:B------:R-:W-:Y:S02]  /*2850*/  ISETP.GE.AND P4, PT, R22, R80, PT ;  /* 0x000000501600720c */ /* 0x000fe40003f86270 */
[----:B------:R-:W-:Y:S02]  /*2860*/  CS2R R44, SRZ ;  /* 0x00000000002c7805 */ /* 0x000fe4000001ff00 */
[----:B------:R-:W-:-:S09]  /*2870*/  CS2R R46, SRZ ;  /* 0x00000000002e7805 */ /* 0x000fd2000001ff00 */
[----:B------:R0:W5:Y:S04]  /*2880*/  @!P4 LDG.E.64 R48, desc[UR42][R12.64] ;  /* 0x0000002a0c30c981 */ /* 0x000168000c1e1b00 */
[----:B------:R0:W5:Y:S01]  /*2890*/  @!P4 LDG.E.64 R50, desc[UR42][R14.64] ;  /* 0x0000002a0e32c981 */ /* 0x000162000c1e1b00 */
[----:B------:R-:W-:-:S13]  /*28a0*/  ISETP.GE.AND P4, PT, R157, R80, PT ;  /* 0x000000509d00720c */ /* 0x000fda0003f86270 */
[----:B------:R0:W5:Y:S04]  /*28b0*/  @!P4 LDG.E.64 R44, desc[UR42][R12.64+0x20] ;  /* 0x0000202a0c2cc981 */ /* 0x000168000c1e1b00 */
[----:B------:R0:W5:Y:S02]  /*28c0*/  @!P4 LDG.E.64 R46, desc[UR42][R14.64+0x20] ;  /* 0x0000202a0e2ec981 */ /* 0x000164000c1e1b00 */
.L_x_493:
[----:B------:R-:W-:Y:S05]  /*28d0*/  BSYNC B1 ;  /* 0x0000000000017941 */ /* 0x000fea0003800000 */
.L_x_492:
[----:B0-----:R-:W-:Y:S01]  /*28e0*/  VIADD R12, R153, 0x60 ;  /* 0x00000060990c7836 */ /* 0x001fe20000000000 */
[----:B------:R-:W-:Y:S01]  /*28f0*/  BSSY B1, `(.L_x_494) ;  /* 0x0000021000017945 */ /* 0x000fe20003800000 */
[----:B-----5:R-:W-:Y:S02]  /*2900*/  IMAD.MOV.U32 R70, RZ, RZ, R44 ;  /* 0x000000ffff467224 */ /* 0x020fe400078e002c */
[----:B------:R-:W-:Y:S01]  /*2910*/  IMAD.MOV.U32 R78, RZ, RZ, R45 ;  /* 0x000000ffff4e7224 */ /* 0x000fe200078e002d */
[----:B------:R-:W-:-:S13]  /*2920*/  ISETP.GE.AND P4, PT, R12, R77, PT ;  /* 0x0000004d0c00720c */ /* 0x000fda0003f86270 */
[----:B------:R-:W-:Y:S05]  /*2930*/  @P4 BRA `(.L_x_495) ;  /* 0x0000000000704947 */ /* 0x000fea0003800000 */
[----:B------:R-:W0:Y:S01]  /*2940*/  LDC.64 R12, c[0x0][0x3f8] ;  /* 0x0000fe00ff0c7b82 */ /* 0x000e220000000a00 */
[----:B------:R-:W-:Y:S01]  /*2950*/  IMAD.MOV.U32 R11, RZ, RZ, R83 ;  /* 0x000000ffff0b7224 */ /* 0x000fe200078e0053 */
[----:B------:R-:W-:Y:S01]  /*2960*/  ULDC.64 UR4, c[0x0][0x3e8] ;  /* 0x0000fa0000047ab9 */ /* 0x000fe20000000a00 */
[----:B------:R-:W-:Y:S01]  /*2970*/  IMAD.MOV.U32 R9, RZ, RZ, R81 ;  /* 0x000000ffff097224 */ /* 0x000fe200078e0051 */
[----:B------:R-:W-:Y:S02]  /*2980*/  CS2R R40, SRZ ;  /* 0x0000000000287805 */ /* 0x000fe4000001ff00 */
[----:B------:R-:W-:Y:S01]  /*2990*/  CS2R R42, SRZ ;  /* 0x00000000002a7805 */ /* 0x000fe2000001ff00 */
[----:B0-----:R-:W-:-:S04]  /*29a0*/  IMAD.WIDE.U32 R10, R12, 0x60, R10 ;  /* 0x000000600c0a7825 */ /* 0x001fc800078e000a */
[----:B------:R-:W-:Y:S01]  /*29b0*/  IMAD R14, R13, 0x60, RZ ;  /* 0x000000600d0e7824 */ /* 0x000fe200078e02ff */
[----:B------:R-:W-:-:S04]  /*29c0*/  IADD3 R13, P5, R20, R10, RZ ;  /* 0x0000000a140d7210 */ /* 0x000fc80007fbe0ff */
[----:B------:R-:W-:Y:S02]  /*29d0*/  IADD3.X R14, R57, R11, R14, P5, !PT ;  /* 0x0000000b390e7210 */ /* 0x000fe40002ffe40e */
[----:B------:R-:W0:Y:S02]  /*29e0*/  LDC.64 R10, c[0x0][0x408] ;  /* 0x00010200ff0a7b82 */ /* 0x000e240000000a00 */
[----:B0-----:R-:W-:-:S04]  /*29f0*/  IMAD.WIDE.U32 R8, R10, 0x60, R8 ;  /* 0x000000600a087825 */ /* 0x001fc800078e0008 */
[----:B------:R-:W-:Y:S01]  /*2a00*/  IMAD R15, R11, 0x60, RZ ;  /* 0x000000600b0f7824 */ /* 0x000fe200078e02ff */
[----:B------:R-:W-:-:S04]  /*2a10*/  IADD3 R11, P5, R52, R8, RZ ;  /* 0x00000008340b7210 */ /* 0x000fc80007fbe0ff */
[----:B------:R-:W-:Y:S02]  /*2a20*/  IADD3.X R12, R32, R9, R15, P5, !PT ;  /* 0x00000009200c7210 */ /* 0x000fe40002ffe40f */
        /* <DEDUP_REMOVED lines=13> */
.L_x_495:
[----:B------:R-:W-:Y:S05]  /*2b00*/  BSYNC B1 ;  /* 0x0000000000017941 */ /* 0x000fea0003800000 */
.L_x_494:
[----:B0-----:R-:W-:Y:S01]  /*2b10*/  MOV R8, R48 ;  /* 0x0000003000087202 */ /* 0x001fe20000000f00 */
[----:B------:R-:W-:Y:S01]  /*2b20*/  IMAD.MOV.U32 R9, RZ, RZ, R49 ;  /* 0x000000ffff097224 */ /* 0x000fe200078e0031 */
[----:B------:R-:W-:Y:S01]  /*2b30*/  UISETP.NE.AND UP0, UPT, UR39, 0x3, UPT ;  /* 0x000000032700788c */ /* 0x000fe2000bf05270 */
[----:B------:R-:W-:Y:S01]  /*2b40*/  IMAD.MOV.U32 R10, RZ, RZ, R50 ;  /* 0x000000ffff0a7224 */ /* 0x000fe200078e0032 */
[----:B------:R-:W-:Y:S01]  /*2b50*/  PRMT R82, R82, 0x5410, R8 ;  /* 0x0000541052527816 */ /* 0x000fe20000000008 */
[----:B------:R-:W-:Y:S01]  /*2b60*/  IMAD.MOV.U32 R8, RZ, RZ, R46 ;  /* 0x000000ffff087224 */ /* 0x000fe200078e002e */
[----:B------:R-:W-:Y:S01]  /*2b70*/  PRMT R99, R9, 0x7610, R99 ;  /* 0x0000761009637816 */ /* 0x000fe20000000063 */
[----:B------:R-:W-:Y:S01]  /*2b80*/  IMAD.MOV.U32 R11, RZ, RZ, R51 ;  /* 0x000000ffff0b7224 */ /* 0x000fe200078e0033 */
[----:B------:R-:W-:Y:S01]  /*2b90*/  PLOP3.LUT P5, PT, PT, PT, UP0, 0x80, 0x0 ;  /* 0x000000000000781c */ /* 0x000fe20003faf008 */
[----:B------:R-:W-:Y:S01]  /*2ba0*/  IMAD.MOV.U32 R9, RZ, RZ, R47 ;  /* 0x000000ffff097224 */ /* 0x000fe200078e002f */
[----:B------:R-:W-:Y:S01]  /*2bb0*/  PRMT R93, R8, 0x7610, R93 ;  /* 0x00007610085d7816 */ /* 0x000fe2000000005d */
[----:B-----5:R-:W-:Y:S01]  /*2bc0*/  IMAD.MOV.U32 R8, RZ, RZ, R36 ;  /* 0x000000ffff087224 */ /* 0x020fe200078e0024 */
[----:B------:R-:W-:Y:S01]  /*2bd0*/  PRMT R83, R83, 0x5410, R10 ;  /* 0x0000541053537816 */ /* 0x000fe2000000000a */
[----:B------:R-:W-:Y:S01]  /*2be0*/  IMAD.MOV.U32 R10, RZ, RZ, R40 ;  /* 0x000000ffff0a7224 */ /* 0x000fe200078e0028 */
[----:B------:R-:W-:Y:S01]  /*2bf0*/  PRMT R100, R11, 0x7610, R100 ;  /* 0x000076100b647816 */ /* 0x000fe20000000064 */
[----:B------:R-:W-:Y:S01]  /*2c00*/  IMAD.MOV.U32 R11, RZ, RZ, R41 ;  /* 0x000000ffff0b7224 */ /* 0x000fe200078e0029 */
[----:B------:R-:W-:-:S02]  /*2c10*/  PRMT R92, R9, 0x7610, R92 ;  /* 0x00007610095c7816 */ /* 0x000fc4000000005c */
[----:B------:R-:W-:Y:S02]  /*2c20*/  MOV R9, R37 ;  /* 0x0000002500097202 */ /* 0x000fe40000000f00 */
[----:B------:R-:W-:Y:S01]  /*2c30*/  PRMT R82, R8, 0x7610, R82 ;  /* 0x0000761008527816 */ /* 0x000fe20000000052 */
[----:B------:R-:W-:Y:S01]  /*2c40*/  IMAD.MOV.U32 R8, RZ, RZ, R38 ;  /* 0x000000ffff087224 */ /* 0x000fe200078e0026 */
[----:B------:R-:W-:Y:S01]  /*2c50*/  PRMT R83, R9, 0x7610, R83 ;  /* 0x0000761009537816 */ /* 0x000fe20000000053 */
[----:B------:R-:W-:Y:S01]  /*2c60*/  IMAD.MOV.U32 R9, RZ, RZ, R39 ;  /* 0x000000ffff097224 */ /* 0x000fe200078e0027 */
[----:B------:R-:W-:Y:S01]  /*2c70*/  PRMT R87, R10, 0x7610, R87 ;  /* 0x000076100a577816 */ /* 0x000fe20000000057 */
[----:B------:R-:W-:Y:S01]  /*2c80*/  IMAD.MOV.U32 R10, RZ, RZ, R42 ;  /* 0x000000ffff0a7224 */ /* 0x000fe200078e002a */
[----:B------:R-:W-:Y:S01]  /*2c90*/  PRMT R88, R11, 0x7610, R88 ;  /* 0x000076100b587816 */ /* 0x000fe20000000058 */
[----:B------:R-:W-:Y:S01]  /*2ca0*/  IMAD.MOV.U32 R11, RZ, RZ, R43 ;  /* 0x000000ffff0b7224 */ /* 0x000fe200078e002b */
[----:B------:R-:W-:-:S02]  /*2cb0*/  PRMT R95, R70, 0x7610, R95 ;  /* 0x00007610465f7816 */ /* 0x000fc4000000005f */
[----:B------:R-:W-:Y:S02]  /*2cc0*/  PRMT R94, R78, 0x7610, R94 ;  /* 0x000076104e5e7816 */ /* 0x000fe4000000005e */
[----:B------:R-:W-:Y:S02]  /*2cd0*/  PRMT R85, R8, 0x7610, R85 ;  /* 0x0000761008557816 */ /* 0x000fe40000000055 */
[----:B------:R-:W-:Y:S02]  /*2ce0*/  PRMT R86, R9, 0x7610, R86 ;  /* 0x0000761009567816 */ /* 0x000fe40000000056 */
[----:B------:R-:W-:Y:S02]  /*2cf0*/  PRMT R90, R10, 0x7610, R90 ;  /* 0x000076100a5a7816 */ /* 0x000fe4000000005a */
[----:B------:R-:W-:Y:S01]  /*2d00*/  PRMT R91, R11, 0x7610, R91 ;  /* 0x000076100b5b7816 */ /* 0x000fe2000000005b */
[----:B------:R-:W-:Y:S06]  /*2d10*/  @!P5 BRA `(.L_x_496) ;  /* 0x000000000004d947 */ /* 0x000fec0003800000 */
[----:B------:R-:W-:Y:S01]  /*2d20*/  BPT.TRAP 0x1 ;  /* 0x000000040000795c */ /* 0x000fe20000300000 */
.L_x_496:
[----:B------:R-:W-:Y:S01]  /*2d30*/  LEA R70, R19, R18, 0x3 ;  /* 0x0000001213467211 */ /* 0x000fe200078e18ff */
[----:B------:R-:W-:Y:S01]  /*2d40*/  BSSY B1, `(.L_x_497) ;  /* 0x0000004000017945 */ /* 0x000fe20003800000 */
[----:B------:R-:W-:-:S04]  /*2d50*/  SHF.L.U32 R78, R155, 0x1f, RZ ;  /* 0x0000001f9b4e7819 */ /* 0x000fc800000006ff */
[----:B------:R-:W0:Y:S02]  /*2d60*/  SYNCS.PHASECHK.TRANS64.TRYWAIT P6, [R70+URZ+0x16890], R78 ;  /* 0x0168904e460075a7 */ /* 0x000e2400080c017f */
[----:B0-----:R-:W-:Y:S05]  /*2d70*/  @!P6 BRA `(.L_x_498) ;  /* 0x000001480020e947 */ /* 0x001fea0003800000 */
.L_x_732:
[----:B------:R-:W-:Y:S05]  /*2d80*/  BSYNC B1 ;  /* 0x0000000000017941 */ /* 0x000fea0003800000 */
.L_x_497:
[----:B------:R-:W-:-:S03]  /*2d90*/  UMOV UR4, 0xffffffff ;  /* 0xffffffff00047882 */ /* 0x000fc60000000000 */
[----:B------:R-:W-:Y:S05]  /*2da0*/  BRA.DIV UR4, `(.L_x_499) ;  /* 0x0000014a04287947 */ /* 0x000fea000b800000 */
[----:B------:R1:W2:Y:S04]  /*2db0*/  SHFL.IDX PT, R81, R84, RZ, 0x1c1f ;  /* 0x001c1fff54517589 */ /* 0x0002a800000e0000 */
[----:B------:R1:W3:Y:S02]  /*2dc0*/  SHFL.IDX PT, R14, R79, RZ, 0x1c1f ;  /* 0x001c1fff4f0e7589 */ /* 0x0002e400000e0000 */
.L_x_736:
[----:B------:R-:W-:Y:S04]  /*2dd0*/  BSSY B1, `(.L_x_500) ;  /* 0x0000071000017945 */ /* 0x000fe80003800000 */
[----:B------:R-:W-:Y:S05]  /*2de0*/  @P3 BRA `(.L_x_501) ;  /* 0x0000000400bc3947 */ /* 0x000fea0003800000 */
[----:B------:R-:W-:Y:S04]  /*2df0*/  BSSY B2, `(.L_x_502) ;  /* 0x0000037000027945 */ /* 0x000fe80003800000 */
[----:B------:R-:W-:Y:S05]  /*2e00*/  @P1 BRA `(.L_x_503) ;  /* 0x0000000000d41947 */ /* 0x000fea0003800000 */
[----:B------:R4:W0:Y:S01]  /*2e10*/  LDS.128 R8, [R72+0xe000] ;  /* 0x00e0000048087984 */ /* 0x0008220000000c00 */
[C---:B---3--:R-:W-:Y:S01]  /*2e20*/  LEA R12, P3, R16.reuse, R14, 0x1 ;  /* 0x0000000e100c7211 */ /* 0x048fe200078608ff */
[----:B------:R-:W-:Y:S03]  /*2e30*/  BSSY B3, `(.L_x_504) ;  /* 0x0000031000037945 */ /* 0x000fe60003800000 */
[----:B--2---:R-:W-:Y:S02]  /*2e40*/  LEA.HI.X R13, R16, R81, R17, 0x1, P3 ;  /* 0x00000051100d7211 */ /* 0x004fe400018f0c11 */
[----:B------:R-:W-:-:S13]  /*2e50*/  ISETP.GE.AND P3, PT, R22, R80, PT ;  /* 0x000000501600720c */ /* 0x000fda0003f66270 */
[----:B----4-:R-:W-:Y:S05]  /*2e60*/  @P3 BRA `(.L_x_505) ;  /* 0x0000000000b43947 */ /* 0x010fea0003800000 */
[----:B------:R-:W-:Y:S02]  /*2e70*/  SHF.R.U64 R98, R50, 0x10, R51 ;  /* 0x0000001032627819 */ /* 0x000fe40000001233 */
[----:B------:R-:W-:Y:S01]  /*2e80*/  SHF.R.U64 R96, R48, 0x10, R49 ;  /* 0x0000001030607819 */ /* 0x000fe20000001231 */
[----:B0-----:R-:W-:Y:S01]  /*2e90*/  IMAD.U32 R48, R10, 0x10000, RZ ;  /* 0x000100000a307824 */ /* 0x001fe200078e00ff */
[----:B------:R-:W-:Y:S02]  /*2ea0*/  SHF.R.U32.HI R101, RZ, 0x10, R51 ;  /* 0x00000010ff657819 */ /* 0x000fe40000011633 */
[----:B------:R-:W-:Y:S02]  /*2eb0*/  PRMT R98, R83, 0x5432, R98 ;  /* 0x0000543253627816 */ /* 0x000fe40000000062 */
[----:B------:R-:W-:Y:S02]  /*2ec0*/  SHF.R.U32.HI R97, RZ, 0x10, R49 ;  /* 0x00000010ff617819 */ /* 0x000fe40000011631 */
[----:B------:R-:W-:-:S02]  /*2ed0*/  PRMT R51, R82, 0x5432, R96 ;  /* 0x0000543252337816 */ /* 0x000fc40000000060 */
[----:B------:R-:W-:Y:S02]  /*2ee0*/  PRMT R101, R100, 0x5410, R101 ;  /* 0x0000541064657816 */ /* 0x000fe40000000065 */
[----:B------:R-:W-:Y:S02]  /*2ef0*/  LOP3.LUT R49, R9, 0xffff0000, RZ, 0xc0, !PT ;  /* 0xffff000009317812 */ /* 0x000fe400078ec0ff */
[----:B------:R-:W-:Y:S01]  /*2f00*/  LOP3.LUT R100, R98, 0xffff0000, RZ, 0xc0, !PT ;  /* 0xffff000062647812 */ /* 0x000fe200078ec0ff */
[----:B------:R-:W-:Y:S01]  /*2f10*/  IMAD.U32 R103, R101, 0x10000, RZ ;  /* 0x0001000065677824 */ /* 0x000fe200078e00ff */
[----:B------:R-:W-:Y:S02]  /*2f20*/  PRMT R97, R99, 0x5410, R97 ;  /* 0x0000541063617816 */ /* 0x000fe40000000061 */
[----:B------:R-:W-:Y:S01]  /*2f30*/  LOP3.LUT R96, R51, 0xffff0000, RZ, 0xc0, !PT ;  /* 0xffff000033607812 */ /* 0x000fe200078ec0ff */
[----:B------:R-:W-:Y:S01]  /*2f40*/  FMUL.FTZ R102, R49, R100 ;  /* 0x0000006431667220 */ /* 0x000fe20000410000 */
[----:B------:R-:W-:Y:S01]  /*2f50*/  LOP3.LUT R50, R10, 0xffff0000, RZ, 0xc0, !PT ;  /* 0xffff00000a327812 */ /* 0x000fe200078ec0ff */
[C---:B------:R-:W-:Y:S01]  /*2f60*/  IMAD.U32 R10, R11.reuse, 0x10000, RZ ;  /* 0x000100000b0a7824 */ /* 0x040fe200078e00ff */
[----:B------:R-:W-:Y:S01]  /*2f70*/  LOP3.LUT R15, R11, 0xffff0000, RZ, 0xc0, !PT ;  /* 0xffff00000b0f7812 */ /* 0x000fe200078ec0ff */
[----:B------:R-:W-:-:S02]  /*2f80*/  IMAD.U32 R11, R9, 0x10000, RZ ;  /* 0x00010000090b7824 */ /* 0x000fc400078e00ff */
[-C--:B------:R-:W-:Y:S01]  /*2f90*/  FMUL.FTZ R49, R49, R96.reuse ;  /* 0x0000006031317220 */ /* 0x080fe20000410000 */
[----:B------:R-:W-:Y:S02]  /*2fa0*/  IMAD.U32 R99, R97, 0x10000, RZ ;  /* 0x0001000061637824 */ /* 0x000fe400078e00ff */
[----:B------:R-:W-:Y:S01]  /*2fb0*/  FMUL.FTZ R105, R50, R103 ;  /* 0x0000006732697220 */ /* 0x000fe20000410000 */
[----:B------:R-:W-:Y:S01]  /*2fc0*/  LOP3.LUT R101, R101, 0xffff0000, RZ, 0xc0, !PT ;  /* 0xffff000065657812 */ /* 0x000fe200078ec0ff */
[C---:B------:R-:W-:Y:S01]  /*2fd0*/  IMAD.U32 R9, R8.reuse, 0x10000, RZ ;  /* 0x0001000008097824 */ /* 0x040fe200078e00ff */
[----:B------:R-:W-:Y:S01]  /*2fe0*/  LOP3.LUT R97, R97, 0xffff0000, RZ, 0xc0, !PT ;  /* 0xffff000061617812 */ /* 0x000fe200078ec0ff */
[C---:B------:R-:W-:Y:S01]  /*2ff0*/  FFMA.FTZ R102, R11.reuse, R96, -R102 ;  /* 0x000000600b667223 */ /* 0x040fe20000010866 */
[----:B------:R-:W-:Y:S01]  /*3000*/  FFMA.FTZ R49, R11, R100, R49 ;  /* 0x000000640b317223 */ /* 0x000fe20000010031 */
[----:B------:R-:W-:Y:S01]  /*3010*/  LOP3.LUT R8, R8, 0xffff0000, RZ, 0xc0, !PT ;  /* 0xffff000008087812 */ /* 0x000fe200078ec0ff */
[-C--:B------:R-:W-:Y:S01]  /*3020*/  FMUL.FTZ R11, R50, R99.reuse ;  /* 0x00000063320b7220 */ /* 0x080fe20000410000 */
[----:B------:R-:W-:Y:S01]  /*3030*/  FFMA.FTZ R105, R48, R99, -R105 ;  /* 0x0000006330697223 */ /* 0x000fe20000010869 */
[----:B------:R-:W-:Y:S01]  /*3040*/  SHF.L.U32 R98, R98, 0x10, RZ ;  /* 0x0000001062627819 */ /* 0x000fe200000006ff */
[----:B------:R-:W-:-:S02]  /*3050*/  IMAD.U32 R51, R51, 0x10000, RZ ;  /* 0x0001000033337824 */ /* 0x000fc400078e00ff */
[C---:B------:R-:W-:Y:S01]  /*3060*/  FMUL.FTZ R99, R15.reuse, R101 ;  /* 0x000000650f637220 */ /* 0x040fe20000410000 */
[----:B------:R-:W-:Y:S01]  /*3070*/  FMUL.FTZ R96, R15, R97 ;  /* 0x000000610f607220 */ /* 0x000fe20000410000 */
[----:B------:R-:W-:Y:S01]  /*3080*/  FFMA.FTZ R50, R48, R103, R11 ;  /* 0x0000006730327223 */ /* 0x000fe2000001000b */
[CC--:B------:R-:W-:Y:S01]  /*3090*/  FMUL.FTZ R48, R8.reuse, R98.reuse ;  /* 0x0000006208307220 */ /* 0x0c0fe20000410000 */
[----:B------:R-:W-:Y:S01]  /*30a0*/  FMUL.FTZ R11, R8, R51 ;  /* 0x00000033080b7220 */ /* 0x000fe20000410000 */
[C---:B------:R-:W-:Y:S01]  /*30b0*/  FFMA.FTZ R99, R10.reuse, R97, -R99 ;  /* 0x000000610a637223 */ /* 0x040fe20000010863 */
[----:B------:R-:W-:Y:S01]  /*30c0*/  FFMA.FTZ R96, R10, R101, R96 ;  /* 0x000000650a607223 */ /* 0x000fe20000010060 */
[C---:B------:R-:W-:Y:S01]  /*30d0*/  FFMA.FTZ R48, R9.reuse, R51, -R48 ;  /* 0x0000003309307223 */ /* 0x040fe20000010830 */
[----:B------:R-:W-:Y:S01]  /*30e0*/  FFMA.FTZ R11, R9, R98, R11 ;  /* 0x00000062090b7223 */ /* 0x000fe2000001000b */
[----:B------:R-:W-:Y:S02]  /*30f0*/  F2FP.BF16.F32.PACK_AB R9, R49, R102 ;  /* 0x000000663109723e */ /* 0x000fe400000010ff */
[----:B------:R-:W-:-:S02]  /*3100*/  F2FP.BF16.F32.PACK_AB R96, R96, R99 ;  /* 0x000000636060723e */ /* 0x000fc400000010ff */
[----:B------:R-:W-:Y:S02]  /*3110*/  F2FP.BF16.F32.PACK_AB R8, R11, R48 ;  /* 0x000000300b08723e */ /* 0x000fe400000010ff */
[----:B------:R-:W-:Y:S01]  /*3120*/  F2FP.BF16.F32.PACK_AB R10, R50, R105 ;  /* 0x00000069320a723e */ /* 0x000fe200000010ff */
[----:B------:R-:W-:-:S07]  /*3130*/  IMAD.MOV.U32 R11, RZ, RZ, R96 ;  /* 0x000000ffff0b7224 */ /* 0x000fce00078e0060 */
.L_x_505:
[----:B------:R-:W-:Y:S05]  /*3140*/  BSYNC B3 ;  /* 0x0000000000037941 */ /* 0x000fea0003800000 */
.L_x_504:
[----:B0-----:R4:W-:Y:S02]  /*3150*/  ST.E.128 desc[UR42][R12.64], R8 ;  /* 0x000000080c007985 */ /* 0x0019e4000c101d2a */
.L_x_503:
[----:B------:R-:W-:Y:S05]  /*3160*/  BSYNC B2 ;  /* 0x0000000000027941 */ /* 0x000fea0003800000 */
.L_x_502:
[----:B------:R-:W-:Y:S05]  /*3170*/  @P2 BRA `(.L_x_501) ;  /* 0x0000000000d82947 */ /* 0x000fea0003800000 */
[----:B----4-:R4:W0:Y:S01]  /*3180*/  LDS.128 R8, [R71+0xe000] ;  /* 0x00e0000047087984 */ /* 0x0108220000000c00 */
[C---:B---3--:R-:W-:Y:S01]  /*3190*/  LEA R12, P3, R2.reuse, R14, 0x1 ;  /* 0x0000000e020c7211 */ /* 0x048fe200078608ff */
[----:B------:R-:W-:Y:S03]  /*31a0*/  BSSY B2, `(.L_x_506) ;  /* 0x0000032000027945 */ /* 0x000fe60003800000 */
[----:B--2---:R-:W-:Y:S02]  /*31b0*/  LEA.HI.X R13, R2, R81, R154, 0x1, P3 ;  /* 0x00000051020d7211 */ /* 0x004fe400018f0c9a */
[----:B------:R-:W-:-:S13]  /*31c0*/  ISETP.GE.AND P3, PT, R157, R80, PT ;  /* 0x000000509d00720c */ /* 0x000fda0003f66270 */
[----:B----4-:R-:W-:Y:S05]  /*31d0*/  @P3 BRA `(.L_x_507) ;  /* 0x0000000000b83947 */ /* 0x010fea0003800000 */
[----:B------:R-:W-:Y:S01]  /*31e0*/  SHF.R.U64 R46, R46, 0x10, R47 ;  /* 0x000000102e2e7819 */ /* 0x000fe2000000122f */
[----:B0-----:R-:W-:Y:S01]  /*31f0*/  IMAD.U32 R14, R10, 0x10000, RZ ;  /* 0x000100000a0e7824 */ /* 0x001fe200078e00ff */
[----:B------:R-:W-:Y:S01]  /*3200*/  SHF.R.U64 R48, R44, 0x10, R45 ;  /* 0x000000102c307819 */ /* 0x000fe2000000122d */
[----:B------:R-:W-:Y:S01]  /*3210*/  IMAD.U32 R44, R11, 0x10000, RZ ;  /* 0x000100000b2c7824 */ /* 0x000fe200078e00ff */
[----:B------:R-:W-:Y:S02]  /*3220*/  SHF.R.U32.HI R47, RZ, 0x10, R47 ;  /* 0x00000010ff2f7819 */ /* 0x000fe4000001162f */
[----:B------:R-:W-:Y:S02]  /*3230*/  SHF.R.U32.HI R49, RZ, 0x10, R45 ;  /* 0x00000010ff317819 */ /* 0x000fe4000001162d */
[----:B------:R-:W-:Y:S02]  /*3240*/  PRMT R93, R93, 0x5410, R46 ;  /* 0x000054105d5d7816 */ /* 0x000fe4000000002e */
[----:B------:R-:W-:-:S02]  /*3250*/  PRMT R95, R95, 0x5410, R48 ;  /* 0x000054105f5f7816 */ /* 0x000fc40000000030 */
[----:B------:R-:W-:Y:S02]  /*3260*/  PRMT R92, R92, 0x5410, R47 ;  /* 0x000054105c5c7816 */ /* 0x000fe4000000002f */
[----:B------:R-:W-:Y:S02]  /*3270*/  LOP3.LUT R45, R11, 0xffff0000, RZ, 0xc0, !PT ;  /* 0xffff00000b2d7812 */ /* 0x000fe400078ec0ff */
[----:B------:R-:W-:Y:S02]  /*3280*/  PRMT R94, R94, 0x5410, R49 ;  /* 0x000054105e5e7816 */ /* 0x000fe40000000031 */
[----:B------:R-:W-:Y:S02]  /*3290*/  LOP3.LUT R11, R9, 0xffff0000, RZ, 0xc0, !PT ;  /* 0xffff0000090b7812 */ /* 0x000fe400078ec0ff */
[----:B------:R-:W-:Y:S01]  /*32a0*/  LOP3.LUT R48, R93, 0xffff0000, RZ, 0xc0, !PT ;  /* 0xffff00005d307812 */ /* 0x000fe200078ec0ff */
[----:B------:R-:W-:Y:S01]  /*32b0*/  IMAD.U32 R47, R94, 0x10000, RZ ;  /* 0x000100005e2f7824 */ /* 0x000fe200078e00ff */
[----:B------:R-:W-:Y:S01]  /*32c0*/  LOP3.LUT R46, R95, 0xffff0000, RZ, 0xc0, !PT ;  /* 0xffff00005f2e7812 */ /* 0x000fe200078ec0ff */
[----:B------:R-:W-:Y:S01]  /*32d0*/  IMAD.U32 R93, R93, 0x10000, RZ ;  /* 0x000100005d5d7824 */ /* 0x000fe200078e00ff */
[----:B------:R-:W-:Y:S01]  /*32e0*/  LOP3.LUT R15, R10, 0xffff0000, RZ, 0xc0, !PT ;  /* 0xffff00000a0f7812 */ /* 0x000fe200078ec0ff */
[----:B------:R-:W-:Y:S01]  /*32f0*/  IMAD.U32 R10, R9, 0x10000, RZ ;  /* 0x00010000090a7824 */ /* 0x000fe200078e00ff */
[----:B------:R-:W-:Y:S01]  /*3300*/  SHF.L.U32 R49, R92, 0x10, RZ ;  /* 0x000000105c317819 */ /* 0x000fe200000006ff */
[----:B------:R-:W-:-:S02]  /*3310*/  IMAD.U32 R9, R8, 0x10000, RZ ;  /* 0x0001000008097824 */ /* 0x000fc400078e00ff */
[C---:B------:R-:W-:Y:S01]  /*3320*/  FMUL.FTZ R51, R11.reuse, R48 ;  /* 0x000000300b337220 */ /* 0x040fe20000410000 */
[-C--:B------:R-:W-:Y:S01]  /*3330*/  FMUL.FTZ R11, R11, R46.reuse ;  /* 0x0000002e0b0b7220 */ /* 0x080fe20000410000 */
[----:B------:R-:W-:Y:S01]  /*3340*/  LOP3.LUT R8, R8, 0xffff0000, RZ, 0xc0, !PT ;  /* 0xffff000008087812 */ /* 0x000fe200078ec0ff */
[C---:B------:R-:W-:Y:S01]  /*3350*/  FMUL.FTZ R81, R15.reuse, R49 ;  /* 0x000000310f517220 */ /* 0x040fe20000410000 */
[----:B------:R-:W-:Y:S01]  /*3360*/  LOP3.LUT R92, R92, 0xffff0000, RZ, 0xc0, !PT ;  /* 0xffff00005c5c7812 */ /* 0x000fe200078ec0ff */
[-C--:B------:R-:W-:Y:S01]  /*3370*/  FMUL.FTZ R15, R15, R47.reuse ;  /* 0x0000002f0f0f7220 */ /* 0x080fe20000410000 */
[----:B------:R-:W-:Y:S01]  /*3380*/  LOP3.LUT R94, R94, 0xffff0000, RZ, 0xc0, !PT ;  /* 0xffff00005e5e7812 */ /* 0x000fe200078ec0ff */
[----:B------:R-:W-:Y:S02]  /*3390*/  IMAD.U32 R95, R95, 0x10000, RZ ;  /* 0x000100005f5f7824 */ /* 0x000fe400078e00ff */
[C---:B------:R-:W-:Y:S01]  /*33a0*/  FFMA.FTZ R51, R10.reuse, R46, -R51 ;  /* 0x0000002e0a337223 */ /* 0x040fe20000010833 */
[----:B------:R-:W-:Y:S01]  /*33b0*/  FFMA.FTZ R48, R10, R48, R11 ;  /* 0x000000300a307223 */ /* 0x000fe2000001000b */
[----:B------:R-:W-:Y:S01]  /*33c0*/  FFMA.FTZ R81, R14, R47, -R81 ;  /* 0x0000002f0e517223 */ /* 0x000fe20000010851 */
[----:B------:R-:W-:Y:S01]  /*33d0*/  FMUL.FTZ R10, R8, R93 ;  /* 0x0000005d080a7220 */ /* 0x000fe20000410000 */
[----:B------:R-:W-:Y:S01]  /*33e0*/  FFMA.FTZ R14, R14, R49, R15 ;  /* 0x000000310e0e7223 */ /* 0x000fe2000001000f */
[C---:B------:R-:W-:Y:S01]  /*33f0*/  FMUL.FTZ R11, R45.reuse, R92 ;  /* 0x0000005c2d0b7220 */ /* 0x040fe20000410000 */
[-C--:B------:R-:W-:Y:S01]  /*3400*/  FMUL.FTZ R8, R8, R95.reuse ;  /* 0x0000005f08087220 */ /* 0x080fe20000410000 */
[-C--:B------:R-:W-:Y:S01]  /*3410*/  FMUL.FTZ R45, R45, R94.reuse ;  /* 0x0000005e2d2d7220 */ /* 0x080fe20000410000 */
[C---:B------:R-:W-:Y:S01]  /*3420*/  FFMA.FTZ R10, R9.reuse, R95, -R10 ;  /* 0x0000005f090a7223 */ /* 0x040fe2000001080a */
[C---:B------:R-:W-:Y:S01]  /*3430*/  FFMA.FTZ R11, R44.reuse, R94, -R11 ;  /* 0x0000005e2c0b7223 */ /* 0x040fe2000001080b */
[----:B------:R-:W-:Y:S01]  /*3440*/  FFMA.FTZ R9, R9, R93, R8 ;  /* 0x0000005d09097223 */ /* 0x000fe20000010008 */
[----:B------:R-:W-:Y:S01]  /*3450*/  FFMA.FTZ R44, R44, R92, R45 ;  /* 0x0000005c2c2c7223 */ /* 0x000fe2000001002d */
[----:B------:R-:W-:-:S02]  /*3460*/  F2FP.BF16.F32.PACK_AB R48, R48, R51 ;  /* 0x000000333030723e */ /* 0x000fc400000010ff */
[----:B------:R-:W-:Y:S02]  /*3470*/  F2FP.BF16.F32.PACK_AB R14, R14, R81 ;  /* 0x000000510e0e723e */ /* 0x000fe400000010ff */
[----:B------:R-:W-:Y:S01]  /*3480*/  F2FP.BF16.F32.PACK_AB R8, R9, R10 ;  /* 0x0000000a0908723e */ /* 0x000fe200000010ff */
[----:B------:R-:W-:Y:S01]  /*3490*/  IMAD.MOV.U32 R9, RZ, RZ, R48 ;  /* 0x000000ffff097224 */ /* 0x000fe200078e0030 */
[----:B------:R-:W-:Y:S01]  /*34a0*/  F2FP.BF16.F32.PACK_AB R11, R44, R11 ;  /* 0x0000000b2c0b723e */ /* 0x000fe200000010ff */
[----:B------:R-:W-:-:S07]  /*34b0*/  IMAD.MOV.U32 R10, RZ, RZ, R14 ;  /* 0x000000ffff0a7224 */ /* 0x000fce00078e000e */
.L_x_507:
[----:B------:R-:W-:Y:S05]  /*34c0*/  BSYNC B2 ;  /* 0x0000000000027941 */ /* 0x000fea0003800000 */
.L_x_506:
[----:B0-----:R0:W-:Y:S02]  /*34d0*/  ST.E.128 desc[UR42][R12.64], R8 ;  /* 0x000000080c007985 */ /* 0x0011e4000c101d2a */
.L_x_501:
[----:B------:R-:W-:Y:S05]  /*34e0*/  BSYNC B1 ;  /* 0x0000000000017941 */ /* 0x000fea0003800000 */
.L_x_500:
[----:B------:R-:W-:-:S03]  /*34f0*/  UMOV UR4, 0xffffffff ;  /* 0xffffffff00047882 */ /* 0x000fc60000000000 */
[----:B------:R-:W-:Y:S05]  /*3500*/  BRA.DIV UR4, `(.L_x_508) ;  /* 0x0000014204987947 */ /* 0x000fea000b800000 */
[----:B------:R0:W0:Y:S04]  /*3510*/  SHFL.IDX PT, R45, R84, 0x1, 0x1c1f ;  /* 0x003c1f00542d7f89 */ /* 0x00002800000e0000 */
[----:B---3--:R3:W0:Y:S02]  /*3520*/  SHFL.IDX PT, R14, R79, 0x1, 0x1c1f ;  /* 0x003c1f004f0e7f89 */ /* 0x00862400000e0000 */
.L_x_740:
[----:B------:R-:W-:Y:S05]  /*3530*/  @P4 BRA `(.L_x_509) ;  /* 0x0000002000644947 */ /* 0x000fea0003800000 */
[----:B------:R-:W-:Y:S04]  /*3540*/  BSSY B1, `(.L_x_510) ;  /* 0x0000038000017945 */ /* 0x000fe80003800000 */
[----:B------:R-:W-:Y:S05]  /*3550*/  @P1 BRA `(.L_x_511) ;  /* 0x0000000000d81947 */ /* 0x000fea0003800000 */
[----:B0---4-:R0:W4:Y:S01]  /*3560*/  LDS.128 R8, [R72+0x11000] ;  /* 0x0110000048087984 */ /* 0x0111220000000c00 */
[C---:B------:R-:W-:Y:S01]  /*3570*/  LEA R12, P3, R16.reuse, R14, 0x1 ;  /* 0x0000000e100c7211 */ /* 0x040fe200078608ff */
[----:B------:R-:W-:Y:S03]  /*3580*/  BSSY B2, `(.L_x_512) ;  /* 0x0000032000027945 */ /* 0x000fe60003800000 */
[----:B------:R-:W-:Y:S02]  /*3590*/  LEA.HI.X R13, R16, R45, R17, 0x1, P3 ;  /* 0x0000002d100d7211 */ /* 0x000fe400018f0c11 */
[----:B------:R-:W-:-:S13]  /*35a0*/  ISETP.GE.AND P3, PT, R22, R80, PT ;  /* 0x000000501600720c */ /* 0x000fda0003f66270 */
[----:B0-----:R-:W-:Y:S05]  /*35b0*/  @P3 BRA `(.L_x_513) ;  /* 0x0000000000b83947 */ /* 0x001fea0003800000 */
[----:B------:R-:W-:Y:S01]  /*35c0*/  SHF.R.U32.HI R44, RZ, 0x10, R43 ;  /* 0x00000010ff2c7819 */ /* 0x000fe2000001162b */
[----:B----4-:R-:W-:Y:S01]  /*35d0*/  IMAD.U32 R15, R10, 0x10000, RZ ;  /* 0x000100000a0f7824 */ /* 0x010fe200078e00ff */
[----:B------:R-:W-:Y:S02]  /*35e0*/  SHF.R.U32.HI R49, RZ, 0x10, R41 ;  /* 0x00000010ff317819 */ /* 0x000fe40000011629 */
[----:B------:R-:W-:Y:S02]  /*35f0*/  SHF.R.U64 R47, R42, 0x10, R43 ;  /* 0x000000102a2f7819 */ /* 0x000fe4000000122b */
[----:B------:R-:W-:Y:S02]  /*3600*/  PRMT R91, R91, 0x5410, R44 ;  /* 0x000054105b5b7816 */ /* 0x000fe4000000002c */
[----:B------:R-:W-:Y:S02]  /*3610*/  PRMT R88, R88, 0x5410, R49 ;  /* 0x0000541058587816 */ /* 0x000fe40000000031 */
[----:B------:R-:W-:-:S02]  /*3620*/  SHF.R.U64 R46, R40, 0x10, R41 ;  /* 0x00000010282e7819 */ /* 0x000fc40000001229 */
[----:B------:R-:W-:Y:S01]  /*3630*/  LOP3.LUT R40, R10, 0xffff0000, RZ, 0xc0, !PT ;  /* 0xffff00000a287812 */ /* 0x000fe200078ec0ff */
[----:B------:R-:W-:Y:S01]  /*3640*/  IMAD.U32 R44, R88, 0x10000, RZ ;  /* 0x00010000582c7824 */ /* 0x000fe200078e00ff */
[----:B------:R-:W-:Y:S01]  /*3650*/  PRMT R90, R90, 0x5410, R47 ;  /* 0x000054105a5a7816 */ /* 0x000fe2000000002f */
[----:B------:R-:W-:Y:S01]  /*3660*/  IMAD.U32 R47, R91, 0x10000, RZ ;  /* 0x000100005b2f7824 */ /* 0x000fe200078e00ff */
[----:B------:R-:W-:Y:S01]  /*3670*/  PRMT R87, R87, 0x5410, R46 ;  /* 0x0000541057577816 */ /* 0x000fe2000000002e */
[----:B------:R-:W-:Y:S01]  /*3680*/  IMAD.U32 R10, R9, 0x10000, RZ ;  /* 0x00010000090a7824 */ /* 0x000fe200078e00ff */
[C---:B------:R-:W-:Y:S01]  /*3690*/  LOP3.LUT R42, R11.reuse, 0xffff0000, RZ, 0xc0, !PT ;  /* 0xffff00000b2a7812 */ /* 0x040fe200078ec0ff */
[CC--:B------:R-:W-:Y:S01]  /*36a0*/  FMUL.FTZ R48, R40.reuse, R47.reuse ;  /* 0x0000002f28307220 */ /* 0x0c0fe20000410000 */
[----:B------:R-:W-:Y:S01]  /*36b0*/  SHF.L.U32 R41, R11, 0x10, RZ ;  /* 0x000000100b297819 */ /* 0x000fe200000006ff */
[-C--:B------:R-:W-:Y:S01]  /*36c0*/  FMUL.FTZ R40, R40, R44.reuse ;  /* 0x0000002c28287220 */ /* 0x080fe20000410000 */
[----:B------:R-:W-:Y:S01]  /*36d0*/  LOP3.LUT R11, R9, 0xffff0000, RZ, 0xc0, !PT ;  /* 0xffff0000090b7812 */ /* 0x000fe200078ec0ff */
[----:B------:R-:W-:Y:S01]  /*36e0*/  FFMA.FTZ R48, R15, R44, -R48 ;  /* 0x0000002c0f307223 */ /* 0x000fe20000010830 */
[----:B------:R-:W-:Y:S01]  /*36f0*/  LOP3.LUT R46, R90, 0xffff0000, RZ, 0xc0, !PT ;  /* 0xffff00005a2e7812 */ /* 0x000fe200078ec0ff */
[----:B------:R-:W-:Y:S01]  /*3700*/  IMAD.U32 R9, R8, 0x10000, RZ ;  /* 0x0001000008097824 */ /* 0x000fe200078e00ff */
[----:B------:R-:W-:Y:S01]  /*3710*/  LOP3.LUT R43, R87, 0xffff0000, RZ, 0xc0, !PT ;  /* 0xffff0000572b7812 */ /* 0x000fe200078ec0ff */
[----:B------:R-:W-:Y:S01]  /*3720*/  FFMA.FTZ R15, R15, R47, R40 ;  /* 0x0000002f0f0f7223 */ /* 0x000fe20000010028 */
[----:B------:R-:W-:Y:S01]  /*3730*/  LOP3.LUT R91, R91, 0xffff0000, RZ, 0xc0, !PT ;  /* 0xffff00005b5b7812 */ /* 0x000fe200078ec0ff */
[C---:B------:R-:W-:Y:S01]  /*3740*/  FMUL.FTZ R49, R11.reuse, R46 ;  /* 0x0000002e0b317220 */ /* 0x040fe20000410000 */
[----:B------:R-:W-:Y:S01]  /*3750*/  LOP3.LUT R88, R88, 0xffff0000, RZ, 0xc0, !PT ;  /* 0xffff000058587812 */ /* 0x000fe200078ec0ff */
[----:B------:R-:W-:Y:S01]  /*3760*/  FMUL.FTZ R11, R11, R43 ;  /* 0x0000002b0b0b7220 */ /* 0x000fe20000410000 */
[----:B------:R-:W-:Y:S01]  /*3770*/  LOP3.LUT R8, R8, 0xffff0000, RZ, 0xc0, !PT ;  /* 0xffff000008087812 */ /* 0x000fe200078ec0ff */
[----:B------:R-:W-:Y:S01]  /*3780*/  FMUL.FTZ R40, R42, R91 ;  /* 0x0000005b2a287220 */ /* 0x000fe20000410000 */
[----:B------:R-:W-:-:S02]  /*3790*/  IMAD.U32 R90, R90, 0x10000, RZ ;  /* 0x000100005a5a7824 */ /* 0x000fc400078e00ff */
[----:B------:R-:W-:Y:S01]  /*37a0*/  FMUL.FTZ R42, R42, R88 ;  /* 0x000000582a2a7220 */ /* 0x000fe20000410000 */
[----:B------:R-:W-:Y:S02]  /*37b0*/  IMAD.U32 R87, R87, 0x10000, RZ ;  /* 0x0001000057577824 */ /* 0x000fe400078e00ff */
[C---:B------:R-:W-:Y:S01]  /*37c0*/  FFMA.FTZ R49, R10.reuse, R43, -R49 ;  /* 0x0000002b0a317223 */ /* 0x040fe20000010831 */
[----:B------:R-:W-:Y:S01]  /*37d0*/  FFMA.FTZ R46, R10, R46, R11 ;  /* 0x0000002e0a2e7223 */ /* 0x000fe2000001000b */
[C---:B------:R-:W-:Y:S01]  /*37e0*/  FFMA.FTZ R40, R41.reuse, R88, -R40 ;  /* 0x0000005829287223 */ /* 0x040fe20000010828 */
[C---:B------:R-:W-:Y:S01]  /*37f0*/  FMUL.FTZ R10, R8.reuse, R90 ;  /* 0x0000005a080a7220 */ /* 0x040fe20000410000 */
[----:B------:R-:W-:Y:S01]  /*3800*/  FMUL.FTZ R11, R8, R87 ;  /* 0x00000057080b7220 */ /* 0x000fe20000410000 */
[----:B------:R-:W-:Y:S01]  /*3810*/  FFMA.FTZ R41, R41, R91, R42 ;  /* 0x0000005b29297223 */ /* 0x000fe2000001002a */
[----:B------:R-:W-:Y:S01]  /*3820*/  F2FP.BF16.F32.PACK_AB R15, R15, R48 ;  /* 0x000000300f0f723e */ /* 0x000fe200000010ff */
[C---:B------:R-:W-:Y:S01]  /*3830*/  FFMA.FTZ R10, R9.reuse, R87, -R10 ;  /* 0x00000057090a7223 */ /* 0x040fe2000001080a */
[----:B------:R-:W-:Y:S01]  /*3840*/  FFMA.FTZ R11, R9, R90, R11 ;  /* 0x0000005a090b7223 */ /* 0x000fe2000001000b */
[----:B------:R-:W-:-:S02]  /*3850*/  F2FP.BF16.F32.PACK_AB R9, R46, R49 ;  /* 0x000000312e09723e */ /* 0x000fc400000010ff */
[----:B------:R-:W-:Y:S02]  /*3860*/  F2FP.BF16.F32.PACK_AB R40, R41, R40 ;  /* 0x000000282928723e */ /* 0x000fe400000010ff */
[----:B------:R-:W-:Y:S02]  /*3870*/  F2FP.BF16.F32.PACK_AB R8, R11, R10 ;  /* 0x0000000a0b08723e */ /* 0x000fe400000010ff */
[----:B------:R-:W-:Y:S01]  /*3880*/  MOV R10, R15 ;  /* 0x0000000f000a7202 */ /* 0x000fe20000000f00 */
[----:B------:R-:W-:-:S07]  /*3890*/  IMAD.MOV.U32 R11, RZ, RZ, R40 ;  /* 0x000000ffff0b7224 */ /* 0x000fce00078e0028 */
.L_x_513:
[----:B------:R-:W-:Y:S05]  /*38a0*/  BSYNC B2 ;  /* 0x0000000000027941 */ /* 0x000fea0003800000 */
.L_x_512:
[----:B----4-:R0:W-:Y:S02]  /*38b0*/  ST.E.128 desc[UR42][R12.64], R8 ;  /* 0x000000080c007985 */ /* 0x0101e4000c101d2a */
.L_x_511:
[----:B------:R-:W-:Y:S05]  /*38c0*/  BSYNC B1 ;  /* 0x0000000000017941 */ /* 0x000fea0003800000 */
.L_x_510:
[----:B------:R-:W-:Y:S05]  /*38d0*/  @P2 BRA `(.L_x_509) ;  /* 0x0000001c007c2947 */ /* 0x000fea0003800000 */
[----:B0---4-:R0:W4:Y:S01]  /*38e0*/  LDS.128 R8, [R71+0x11000] ;  /* 0x0110000047087984 */ /* 0x0111220000000c00 */
[C---:B------:R-:W-:Y:S01]  /*38f0*/  LEA R12, P3, R2.reuse, R14, 0x1 ;  /* 0x0000000e020c7211 */ /* 0x040fe200078608ff */
[----:B------:R-:W-:Y:S03]  /*3900*/  BSSY B1, `(.L_x_514) ;  /* 0x0000032000017945 */ /* 0x000fe60003800000 */
[----:B------:R-:W-:Y:S02]  /*3910*/  LEA.HI.X R13, R2, R45, R154, 0x1, P3 ;  /* 0x0000002d020d7211 */ /* 0x000fe400018f0c9a */
[----:B------:R-:W-:-:S13]  /*3920*/  ISETP.GE.AND P3, PT, R157, R80, PT ;  /* 0x000000509d00720c */ /* 0x000fda0003f66270 */
[----:B0-----:R-:W-:Y:S05]  /*3930*/  @P3 BRA `(.L_x_515) ;  /* 0x0000000000b83947 */ /* 0x001fea0003800000 */
[----:B------:R-:W-:Y:S01]  /*3940*/  SHF.R.U64 R38, R38, 0x10, R39 ;  /* 0x0000001026267819 */ /* 0x000fe20000001227 */
[----:B----4-:R-:W-:Y:S01]  /*3950*/  IMAD.U32 R14, R10, 0x10000, RZ ;  /* 0x000100000a0e7824 */ /* 0x010fe200078e00ff */
        /* <DEDUP_REMOVED lines=8> */
[----:B------:R-:W-:Y:S01]  /*39e0*/  PRMT R83, R83, 0x5410, R40 ;  /* 0x0000541053537816 */ /* 0x000fe20000000028 */
[----:B------:R-:W-:Y:S01]  /*39f0*/  IMAD.U32 R41, R86, 0x10000, RZ ;  /* 0x0001000056297824 */ /* 0x000fe200078e00ff */
[----:B------:R-:W-:Y:S02]  /*3a00*/  LOP3.LUT R11, R9, 0xffff0000, RZ, 0xc0, !PT ;  /* 0xffff0000090b7812 */ /* 0x000fe400078ec0ff */
[C---:B------:R-:W-:Y:S01]  /*3a10*/  LOP3.LUT R40, R85.reuse, 0xffff0000, RZ, 0xc0, !PT ;  /* 0xffff000055287812 */ /* 0x040fe200078ec0ff */
[----:B------:R-:W-:Y:S01]  /*3a20*/  IMAD.U32 R85, R85, 0x10000, RZ ;  /* 0x0001000055557824 */ /* 0x000fe200078e00ff */
[C---:B------:R-:W-:Y:S01]  /*3a30*/  LOP3.LUT R38, R82.reuse, 0xffff0000, RZ, 0xc0, !PT ;  /* 0xffff000052267812 */ /* 0x040fe200078ec0ff */
        /* <DEDUP_REMOVED lines=30> */
.L_x_515:
[----:B------:R-:W-:Y:S05]  /*3c20*/  BSYNC B1 ;  /* 0x0000000000017941 */ /* 0x000fea0003800000 */
.L_x_514:
[----:B----4-:R0:W-:Y:S01]  /*3c30*/  ST.E.128 desc[UR42][R12.64], R8 ;  /* 0x000000080c007985 */ /* 0x0101e2000c101d2a */
[----:B------:R-:W-:Y:S05]  /*3c40*/  BRA `(.L_x_509) ;  /* 0x0000001800a07947 */ /* 0x000fea0003800000 */
.L_x_491:
[C---:B------:R-:W-:Y:S02]  /*3c50*/  ISETP.GE.AND P3, PT, R153.reuse, R77, PT ;  /* 0x0000004d9900720c */ /* 0x040fe40003f66270 */
[----:B------:R-:W-:Y:S02]  /*3c60*/  CS2R R38, SRZ ;  /* 0x0000000000267805 */ /* 0x000fe4000001ff00 */
[----:B------:R-:W-:Y:S02]  /*3c70*/  CS2R R42, SRZ ;  /* 0x00000000002a7805 */ /* 0x000fe4000001ff00 */
[----:B------:R-:W-:Y:S02]  /*3c80*/  CS2R R40, SRZ ;  /* 0x0000000000287805 */ /* 0x000fe4000001ff00 */
[----:B------:R-:W-:Y:S02]  /*3c90*/  ISETP.GE.OR P3, PT, R16, R80, P3 ;  /* 0x000000501000720c */ /* 0x000fe40001f66670 */
[----:B------:R-:W-:-:S11]  /*3ca0*/  IADD3 R44, R153, 0x60, RZ ;  /* 0x00000060992c7810 */ /* 0x000fd60007ffe0ff */
[----:B------:R-:W0:Y:S01]  /*3cb0*/  @!P3 LDC.64 R12, c[0x0][0x3e8] ;  /* 0x0000fa00ff0cbb82 */ /* 0x000e220000000a00 */
[----:B------:R-:W-:-:S05]  /*3cc0*/  @!P3 IADD3 R14, P4, R34, R10, RZ ;  /* 0x0000000a220eb210 */ /* 0x000fca0007f9e0ff */
[----:B------:R-:W-:Y:S01]  /*3cd0*/  @!P3 IMAD.X R15, R83, 0x1, R56, P4 ;  /* 0x00000001530fb824 */ /* 0x000fe200020e0638 */
[----:B------:R-:W-:-:S05]  /*3ce0*/  @!P3 IADD3 R36, P4, R54, R8, RZ ;  /* 0x000000083624b210 */ /* 0x000fca0007f9e0ff */
[----:B------:R-:W-:Y:S01]  /*3cf0*/  @!P3 IMAD.X R37, R81, 0x1, R31, P4 ;  /* 0x000000015125b824 */ /* 0x000fe200020e061f */
[----:B0-----:R-:W-:-:S04]  /*3d00*/  @!P3 LEA R12, P4, R14, R12, 0x1 ;  /* 0x0000000c0e0cb211 */ /* 0x001fc800078808ff */
[----:B------:R-:W-:Y:S02]  /*3d10*/  @!P3 LEA.HI.X R13, R14, R13, R15, 0x1, P4 ;  /* 0x0000000d0e0db211 */ /* 0x000fe400020f0c0f */
[----:B------:R-:W0:Y:S02]  /*3d20*/  @!P3 LDC.64 R14, c[0x0][0x400] ;  /* 0x00010000ff0ebb82 */ /* 0x000e240000000a00 */
[----:B0-----:R-:W-:-:S04]  /*3d30*/  @!P3 LEA R14, P4, R36, R14, 0x1 ;  /* 0x0000000e240eb211 */ /* 0x001fc800078808ff */
[----:B------:R-:W-:Y:S02]  /*3d40*/  @!P3 LEA.HI.X R15, R36, R15, R37, 0x1, P4 ;  /* 0x0000000f240fb211 */ /* 0x000fe400020f0c25 */
[----:B------:R-:W-:-:S03]  /*3d50*/  CS2R R36, SRZ ;  /* 0x0000000000247805 */ /* 0x000fc6000001ff00 */
[----:B------:R0:W5:Y:S04]  /*3d60*/  @!P3 LDG.E.128 R40, desc[UR42][R14.64] ;  /* 0x0000002a0e28b981 */ /* 0x000168000c1e1d00 */
[----:B------:R0:W5:Y:S01]  /*3d70*/  @!P3 LDG.E.128 R36, desc[UR42][R12.64] ;  /* 0x0000002a0c24b981 */ /* 0x000162000c1e1d00 */
[----:B------:R-:W-:-:S04]  /*3d80*/  ISETP.GE.AND P3, PT, R44, R77, PT ;  /* 0x0000004d2c00720c */ /* 0x000fc80003f66270 */
[----:B------:R-:W-:Y:S01]  /*3d90*/  ISETP.GE.OR P3, PT, R16, R80, P3 ;  /* 0x000000501000720c */ /* 0x000fe20001f66670 */
[----:B------:R-:W-:Y:S01]  /*3da0*/  BSSY B1, `(.L_x_516) ;  /* 0x000001a000017945 */ /* 0x000fe20003800000 */
[----:B------:R-:W-:Y:S02]  /*3db0*/  CS2R R46, SRZ ;  /* 0x00000000002e7805 */ /* 0x000fe4000001ff00 */
[----:B------:R-:W-:Y:S02]  /*3dc0*/  CS2R R44, SRZ ;  /* 0x00000000002c7805 */ /* 0x000fe4000001ff00 */
[----:B------:R-:W-:Y:S02]  /*3dd0*/  CS2R R50, SRZ ;  /* 0x0000000000327805 */ /* 0x000fe4000001ff00 */
[----:B------:R-:W-:-:S05]  /*3de0*/  CS2R R48, SRZ ;  /* 0x0000000000307805 */ /* 0x000fca000001ff00 */
[----:B0-----:R-:W-:Y:S05]  /*3df0*/  @P3 BRA `(.L_x_517) ;  /* 0x0000000000503947 */ /* 0x001fea0003800000 */
[----:B------:R-:W0:Y:S01]  /*3e00*/  LDC.64 R12, c[0x0][0x3f8] ;  /* 0x0000fe00ff0c7b82 */ /* 0x000e220000000a00 */
[----:B------:R-:W-:Y:S01]  /*3e10*/  IMAD.MOV.U32 R11, RZ, RZ, R83 ;  /* 0x000000ffff0b7224 */ /* 0x000fe200078e0053 */
[----:B------:R-:W-:Y:S01]  /*3e20*/  ULDC.64 UR4, c[0x0][0x3e8] ;  /* 0x0000fa0000047ab9 */ /* 0x000fe20000000a00 */
[----:B------:R-:W-:Y:S02]  /*3e30*/  IMAD.MOV.U32 R9, RZ, RZ, R81 ;  /* 0x000000ffff097224 */ /* 0x000fe400078e0051 */
        /* <DEDUP_REMOVED lines=12> */
[----:B------:R-:W-:-:S03]  /*3f00*/  LEA R48, P3, R8, UR4, 0x1 ;  /* 0x0000000408307c11 */ /* 0x000fc6000f8608ff */
[----:B------:R-:W5:Y:S01]  /*3f10*/  LDG.E.128 R44, desc[UR42][R44.64] ;  /* 0x0000002a2c2c7981 */ /* 0x000f62000c1e1d00 */
[----:B------:R-:W-:-:S06]  /*3f20*/  LEA.HI.X R49, R8, UR5, R9, 0x1, P3 ;  /* 0x0000000508317c11 */ /* 0x000fcc00098f0c09 */
[----:B------:R-:W5:Y:S03]  /*3f30*/  LDG.E.128 R48, desc[UR42][R48.64] ;  /* 0x0000002a30307981 */ /* 0x000f66000c1e1d00 */
.L_x_517:
[----:B------:R-:W-:Y:S05]  /*3f40*/  BSYNC B1 ;  /* 0x0000000000017941 */ /* 0x000fea0003800000 */
.L_x_516:
[----:B-----5:R-:W-:Y:S01]  /*3f50*/  IMAD.MOV.U32 R9, RZ, RZ, R47 ;  /* 0x000000ffff097224 */ /* 0x020fe200078e002f */
[----:B------:R-:W-:Y:S01]  /*3f60*/  UISETP.NE.AND UP0, UPT, UR39, 0x3, UPT ;  /* 0x000000032700788c */ /* 0x000fe2000bf05270 */
[----:B------:R-:W-:Y:S01]  /*3f70*/  IMAD.MOV.U32 R10, RZ, RZ, R44 ;  /* 0x000000ffff0a7224 */ /* 0x000fe200078e002c */
[----:B------:R-:W-:Y:S01]  /*3f80*/  ISETP.GE.AND P3, PT, R16, R80, PT ;  /* 0x000000501000720c */ /* 0x000fe20003f66270 */
[----:B------:R-:W-:Y:S01]  /*3f90*/  IMAD.MOV.U32 R8, RZ, RZ, R46 ;  /* 0x000000ffff087224 */ /* 0x000fe200078e002e */
        /* <DEDUP_REMOVED lines=8> */
[----:B------:R-:W-:-:S02]  /*4020*/  MOV R8, R50 ;  /* 0x0000003200087202 */ /* 0x000fc40000000f00 */
[----:B------:R-:W-:Y:S02]  /*4030*/  PLOP3.LUT P5, PT, PT, PT, UP0, 0x80, 0x0 ;  /* 0x000000000000781c */ /* 0x000fe40003faf008 */
[----:B------:R-:W-:Y:S01]  /*4040*/  PRMT R92, R8, 0x7610, R92 ;  /* 0x00007610085c7816 */ /* 0x000fe2000000005c */
[----:B------:R-:W-:Y:S01]  /*4050*/  IMAD.MOV.U32 R8, RZ, RZ, R38 ;  /* 0x000000ffff087224 */ /* 0x000fe200078e0026 */
[----:B------:R-:W-:Y:S01]  /*4060*/  PRMT R91, R9, 0x7610, R91 ;  /* 0x00007610095b7816 */ /* 0x000fe2000000005b */
[----:B------:R-:W-:Y:S01]  /*4070*/  IMAD.MOV.U32 R9, RZ, RZ, R39 ;  /* 0x000000ffff097224 */ /* 0x000fe200078e0027 */
[----:B------:R-:W-:Y:S01]  /*4080*/  PRMT R90, R10, 0x7610, R90 ;  /* 0x000076100a5a7816 */ /* 0x000fe2000000005a */
[----:B------:R-:W-:Y:S01]  /*4090*/  IMAD.MOV.U32 R10, RZ, RZ, R36 ;  /* 0x000000ffff0a7224 */ /* 0x000fe200078e0024 */
[----:B------:R-:W-:Y:S02]  /*40a0*/  PRMT R87, R11, 0x7610, R87 ;  /* 0x000076100b577816 */ /* 0x000fe40000000057 */
[----:B------:R-:W-:-:S02]  /*40b0*/  MOV R11, R37 ;  /* 0x00000025000b7202 */ /* 0x000fc40000000f00 */
        /* <DEDUP_REMOVED lines=8> */
[----:B------:R-:W-:Y:S02]  /*4140*/  PRMT R87, R87, 0x5410, R8 ;  /* 0x0000541057577816 */ /* 0x000fe40000000008 */
[----:B------:R-:W-:-:S02]  /*4150*/  PRMT R105, R9, 0x7610, R105 ;  /* 0x0000761009697816 */ /* 0x000fc40000000069 */
[----:B------:R-:W-:Y:S02]  /*4160*/  PRMT R109, R10, 0x7610, R109 ;  /* 0x000076100a6d7816 */ /* 0x000fe4000000006d */
[----:B------:R-:W-:Y:S01]  /*4170*/  PRMT R106, R106, 0x5410, R11 ;  /* 0x000054106a6a7816 */ /* 0x000fe2000000000b */
[----:B------:R-:W-:Y:S06]  /*4180*/  @!P5 BRA `(.L_x_518) ;  /* 0x000000000004d947 */ /* 0x000fec0003800000 */
[----:B------:R-:W-:Y:S01]  /*4190*/  BPT.TRAP 0x1 ;  /* 0x000000040000795c */ /* 0x000fe20000300000 */
.L_x_518:
[----:B------:R-:W-:Y:S01]  /*41a0*/  IMAD R70, R19, 0x8, R18 ;  /* 0x0000000813467824 */ /* 0x000fe200078e0212 */
[----:B------:R-:W-:Y:S01]  /*41b0*/  SHF.L.U32 R78, R155, 0x1f, RZ ;  /* 0x0000001f9b4e7819 */ /* 0x000fe200000006ff */
[----:B------:R-:W0:Y:S01]  /*41c0*/  LDC R86, c[0x0][0x2f4] ;  /* 0x0000bd00ff567b82 */ /* 0x000e220000000800 */
[----:B------:R-:W-:Y:S02]  /*41d0*/  BSSY B1, `(.L_x_519) ;  /* 0x0000003000017945 */ /* 0x000fe40003800000 */
[----:B------:R-:W1:Y:S02]  /*41e0*/  SYNCS.PHASECHK.TRANS64.TRYWAIT P4, [R70+URZ+0x16890], R78 ;  /* 0x0168904e460075a7 */ /* 0x000e64000808017f */
[----:B-1----:R-:W-:Y:S05]  /*41f0*/  @!P4 BRA `(.L_x_520) ;  /* 0x0000013400a4c947 */ /* 0x002fea0003800000 */
.L_x_741:
[----:B------:R-:W-:Y:S05]  /*4200*/  BSYNC B1 ;  /* 0x0000000000017941 */ /* 0x000fea0003800000 */
.L_x_519:
[----:B------:R-:W-:Y:S01]  /*4210*/  UMOV UR4, 0xffffffff ;  /* 0xffffffff00047882 */ /* 0x000fe20000000000 */
[----:B0-----:R-:W-:Y:S02]  /*4220*/  IMAD.IADD R88, R86, 0x1, -R59 ;  /* 0x0000000156587824 */ /* 0x001fe400078e0a3b */
[----:B------:R-:W-:Y:S05]  /*4230*/  BRA.DIV UR4, `(.L_x_521) ;  /* 0x0000013604a87947 */ /* 0x000fea000b800000 */
[----:B------:R0:W2:Y:S04]  /*4240*/  SHFL.IDX PT, R83, R84, RZ, 0x1c1f ;  /* 0x001c1fff54537589 */ /* 0x0000a800000e0000 */
[----:B------:R0:W3:Y:S02]  /*4250*/  SHFL.IDX PT, R82, R79, RZ, 0x1c1f ;  /* 0x001c1fff4f527589 */ /* 0x0000e400000e0000 */
.L_x_745:
[----:B------:R-:W-:Y:S01]  /*4260*/  ISETP.GE.OR P4, PT, R153, R77, P1 ;  /* 0x0000004d9900720c */ /* 0x000fe20000f86670 */
[----:B------:R-:W-:-:S12]  /*4270*/  BSSY B1, `(.L_x_522) ;  /* 0x000007a000017945 */ /* 0x000fd80003800000 */
[----:B------:R-:W-:Y:S05]  /*4280*/  @P4 BRA `(.L_x_523) ;  /* 0x0000000400e04947 */ /* 0x000fea0003800000 */
[----:B------:R-:W4:Y:S01]  /*4290*/  S2R R9, SR_TID.X ;  /* 0x0000000000097919 */ /* 0x000f220000002100 */
[----:B------:R-:W-:Y:S01]  /*42a0*/  SEL R8, R59, R88, !P0 ;  /* 0x000000583b087207 */ /* 0x000fe20004000000 */
[----:B------:R-:W-:Y:S01]  /*42b0*/  BSSY B2, `(.L_x_524) ;  /* 0x0000071000027945 */ /* 0x000fe20003800000 */
[----:B---3--:R-:W-:-:S04]  /*42c0*/  LEA R80, P4, R6, R82, 0x1 ;  /* 0x0000005206507211 */ /* 0x008fc800078808ff */
[----:B--2---:R-:W-:Y:S02]  /*42d0*/  LEA.HI.X R81, R6, R83, R4, 0x1, P4 ;  /* 0x0000005306517211 */ /* 0x004fe400020f0c04 */
[----:B----4-:R-:W-:Y:S02]  /*42e0*/  IADD3 R11, R9, -0x80, RZ ;  /* 0xffffff80090b7810 */ /* 0x010fe40007ffe0ff */
[----:B------:R-:W-:Y:S02]  /*42f0*/  SHF.R.S32.HI R9, RZ, 0x1f, R8 ;  /* 0x0000001fff097819 */ /* 0x000fe40000011408 */
[----:B------:R-:W-:Y:S02]  /*4300*/  SHF.R.S32.HI R10, RZ, 0x1f, R11 ;  /* 0x0000001fff0a7819 */ /* 0x000fe4000001140b */
[----:B------:R-:W-:Y:S01]  /*4310*/  LEA.HI R8, R9, R8, RZ, 0x4 ;  /* 0x0000000809087211 */ /* 0x000fe200078f20ff */
[----:B------:R-:W-:Y:S01]  /*4320*/  IMAD R9, R19, 0x2000, R3 ;  /* 0x0000200013097824 */ /* 0x000fe200078e0203 */
[----:B------:R-:W-:-:S02]  /*4330*/  LEA.HI R10, R10, R11, RZ, 0x5 ;  /* 0x0000000b0a0a7211 */ /* 0x000fc400078f28ff */
[----:B------:R-:W-:Y:S01]  /*4340*/  LEA.HI.SX32 R8, R8, R7, 0x1c ;  /* 0x0000000708087211 */ /* 0x000fe200078fe2ff */
[----:B------:R-:W-:Y:S01]  /*4350*/  IMAD R9, R9, 0x2, R18 ;  /* 0x0000000209097824 */ /* 0x000fe200078e0212 */
[----:B------:R-:W-:-:S03]  /*4360*/  SHF.R.S32.HI R10, RZ, 0x5, R10 ;  /* 0x00000005ff0a7819 */ /* 0x000fc6000001140a */
[----:B------:R-:W-:-:S05]  /*4370*/  IMAD.SHL.U32 R85, R8, 0x8, RZ ;  /* 0x0000000808557824 */ /* 0x000fca00078e00ff */
[----:B------:R-:W-:-:S04]  /*4380*/  LOP3.LUT R8, R67, 0x38, R85, 0xf8, !PT ;  /* 0x0000003843087812 */ /* 0x000fc800078ef855 */
[----:B------:R-:W-:-:S05]  /*4390*/  LOP3.LUT R8, R8, R63, RZ, 0x3c, !PT ;  /* 0x0000003f08087212 */ /* 0x000fca00078e3cff */
[----:B------:R-:W-:-:S04]  /*43a0*/  IMAD R8, R10, 0x200, R8 ;  /* 0x000002000a087824 */ /* 0x000fc800078e0208 */
[----:B------:R-:W-:-:S04]  /*43b0*/  IMAD R11, R19, 0x2000, R8 ;  /* 0x00002000130b7824 */ /* 0x000fc800078e0208 */
[----:B------:R-:W-:Y:S02]  /*43c0*/  IMAD R12, R11, 0x2, R18 ;  /* 0x000000020b0c7824 */ /* 0x000fe400078e0212 */
[----:B------:R-:W2:Y:S04]  /*43d0*/  LDS.128 R8, [R9+0xe400] ;  /* 0x00e4000009087984 */ /* 0x000ea80000000c00 */
[----:B------:R-:W3:Y:S01]  /*43e0*/  LDS.128 R12, [R12+0xe400] ;  /* 0x00e400000c0c7984 */ /* 0x000ee20000000c00 */
[----:B------:R-:W-:Y:S05]  /*43f0*/  @P3 BRA `(.L_x_525) ;  /* 0x0000000400703947 */ /* 0x000fea0003800000 */
[----:B------:R-:W-:Y:S01]  /*4400*/  SHF.R.U64 R97, R36, 0x10, R37 ;  /* 0x0000001024617819 */ /* 0x000fe20000001225 */
[----:B---3--:R-:W-:Y:S01]  /*4410*/  IMAD.U32 R103, R13, 0x10000, RZ ;  /* 0x000100000d677824 */ /* 0x008fe200078e00ff */
[----:B------:R-:W-:Y:S01]  /*4420*/  SHF.R.U32.HI R104, RZ, 0x10, R41 ;  /* 0x00000010ff687819 */ /* 0x000fe20000011629 */
[----:B------:R-:W-:Y:S01]  /*4430*/  IMAD.U32 R102, R15, 0x10000, RZ ;  /* 0x000100000f667824 */ /* 0x000fe200078e00ff */
[----:B------:R-:W-:Y:S02]  /*4440*/  SHF.R.U32.HI R99, RZ, 0x10, R37 ;  /* 0x00000010ff637819 */ /* 0x000fe40000011625 */
[----:B------:R-:W-:Y:S02]  /*4450*/  PRMT R97, R106, 0x5410, R97 ;  /* 0x000054106a617816 */ /* 0x000fe40000000061 */
[--C-:B------:R-:W-:Y:S02]  /*4460*/  SHF.R.U64 R98, R38, 0x10, R39.reuse ;  /* 0x0000001026627819 */ /* 0x100fe40000001227 */
[----:B------:R-:W-:-:S02]  /*4470*/  SHF.R.U32.HI R100, RZ, 0x10, R39 ;  /* 0x00000010ff647819 */ /* 0x000fc40000011627 */
[----:B------:R-:W-:Y:S02]  /*4480*/  PRMT R106, R106, 0x5432, R104 ;  /* 0x000054326a6a7816 */ /* 0x000fe40000000068 */
[----:B------:R-:W-:Y:S02]  /*4490*/  SHF.R.U64 R39, R40, 0x10, R41 ;  /* 0x0000001028277819 */ /* 0x000fe40000001229 */
[----:B------:R-:W-:Y:S01]  /*44a0*/  SHF.R.U64 R40, R42, 0x10, R43 ;  /* 0x000000102a287819 */ /* 0x000fe2000000122b */
[----:B------:R-:W-:Y:S01]  /*44b0*/  IMAD.U32 R108, R106, 0x10000, RZ ;  /* 0x000100006a6c7824 */ /* 0x000fe200078e00ff */
[----:B------:R-:W-:Y:S01]  /*44c0*/  PRMT R99, R107, 0x5410, R99 ;  /* 0x000054106b637816 */ /* 0x000fe20000000063 */
[----:B--2---:R-:W-:Y:S01]  /*44d0*/  IMAD.U32 R42, R11, 0x10000, RZ ;  /* 0x000100000b2a7824 */ /* 0x004fe200078e00ff */
[----:B------:R-:W-:Y:S01]  /*44e0*/  SHF.R.U32.HI R43, RZ, 0x10, R43 ;  /* 0x00000010ff2b7819 */ /* 0x000fe2000001162b */
[----:B------:R-:W-:Y:S01]  /*44f0*/  FMUL.FTZ R110, R103, R108 ;  /* 0x0000006c676e7220 */ /* 0x000fe20000410000 */
[----:B------:R-:W-:Y:S01]  /*4500*/  LOP3.LUT R101, R13, 0xffff0000, RZ, 0xc0, !PT ;  /* 0xffff00000d657812 */ /* 0x000fe200078ec0ff */
[----:B------:R-:W-:Y:S01]  /*4510*/  IMAD.U32 R13, R12, 0x10000, RZ ;  /* 0x000100000c0d7824 */ /* 0x000fe200078e00ff */
[----:B------:R-:W-:Y:S01]  /*4520*/  PRMT R104, R90, 0x5432, R100 ;  /* 0x000054325a687816 */ /* 0x000fe20000000064 */
[----:B------:R-:W-:Y:S01]  /*4530*/  IMAD.U32 R100, R99, 0x10000, RZ ;  /* 0x0001000063647824 */ /* 0x000fe200078e00ff */
[----:B------:R-:W-:-:S02]  /*4540*/  LOP3.LUT R106, R106, 0xffff0000, RZ, 0xc0, !PT ;  /* 0xffff00006a6a7812 */ /* 0x000fc400078ec0ff */
[----:B------:R-:W-:Y:S01]  /*4550*/  PRMT R105, R105, 0x5410, R43 ;  /* 0x0000541069697816 */ /* 0x000fe2000000002b */
[-C--:B------:R-:W-:Y:S01]  /*4560*/  FMUL.FTZ R112, R103, R100.reuse ;  /* 0x0000006467707220 */ /* 0x080fe20000410000 */
[----:B------:R-:W-:Y:S01]  /*4570*/  SHF.L.U32 R41, R9, 0x10, RZ ;  /* 0x0000001009297819 */ /* 0x000fe200000006ff */
[----:B------:R-:W-:Y:S01]  /*4580*/  IMAD.U32 R103, R104, 0x10000, RZ ;  /* 0x0001000068677824 */ /* 0x000fe200078e00ff */
[----:B------:R-:W-:Y:S01]  /*4590*/  LOP3.LUT R99, R99, 0xffff0000, RZ, 0xc0, !PT ;  /* 0xffff000063637812 */ /* 0x000fe200078ec0ff */
[----:B------:R-:W-:Y:S01]  /*45a0*/  IMAD.U32 R107, R105, 0x10000, RZ ;  /* 0x00010000696b7824 */ /* 0x000fe200078e00ff */
[----:B------:R-:W-:Y:S01]  /*45b0*/  LOP3.LUT R38, R9, 0xffff0000, RZ, 0xc0, !PT ;  /* 0xffff000009267812 */ /* 0x000fe200078ec0ff */
[----:B------:R-:W-:Y:S01]  /*45c0*/  FFMA.FTZ R43, R41, R100, -R110 ;  /* 0x00000064292b7223 */ /* 0x000fe2000001086e */
[----:B------:R-:W-:Y:S01]  /*45d0*/  PRMT R39, R109, 0x5410, R39 ;  /* 0x000054106d277816 */ /* 0x000fe20000000027 */
[----:B------:R-:W-:Y:S01]  /*45e0*/  FMUL.FTZ R109, R101, R106 ;  /* 0x0000006a656d7220 */ /* 0x000fe20000410000 */
[----:B------:R-:W-:Y:S01]  /*45f0*/  LOP3.LUT R15, R15, 0xffff0000, RZ, 0xc0, !PT ;  /* 0xffff00000f0f7812 */ /* 0x000fe200078ec0ff */
[-C--:B------:R-:W-:Y:S01]  /*4600*/  FMUL.FTZ R101, R101, R99.reuse ;  /* 0x0000006365657220 */ /* 0x080fe20000410000 */
[----:B------:R-:W-:Y:S01]  /*4610*/  LOP3.LUT R105, R105, 0xffff0000, RZ, 0xc0, !PT ;  /* 0xffff000069697812 */ /* 0x000fe200078ec0ff */
[----:B------:R-:W-:Y:S01]  /*4620*/  FFMA.FTZ R41, R41, R108, R112 ;  /* 0x0000006c29297223 */ /* 0x000fe20000010070 */
[----:B------:R-:W-:Y:S01]  /*4630*/  FFMA.FTZ R100, R38, R99, -R109 ;  /* 0x0000006326647223 */ /* 0x000fe2000001086d */
[C---:B------:R-:W-:Y:S01]  /*4640*/  FMUL.FTZ R99, R102.reuse, R107 ;  /* 0x0000006b66637220 */ /* 0x040fe20000410000 */
[----:B------:R-:W-:Y:S01]  /*4650*/  FMUL.FTZ R108, R102, R103 ;  /* 0x00000067666c7220 */ /* 0x000fe20000410000 */
[----:B------:R-:W-:Y:S01]  /*4660*/  LOP3.LUT R102, R104, 0xffff0000, RZ, 0xc0, !PT ;  /* 0xffff000068667812 */ /* 0x000fe200078ec0ff */
[----:B------:R-:W-:Y:S01]  /*4670*/  FFMA.FTZ R38, R38, R106, R101 ;  /* 0x0000006a26267223 */ /* 0x000fe20000010065 */
[----:B------:R-:W-:Y:S01]  /*4680*/  LOP3.LUT R36, R11, 0xffff0000, RZ, 0xc0, !PT ;  /* 0xffff00000b247812 */ /* 0x000fe200078ec0ff */
[----:B------:R-:W-:Y:S01]  /*4690*/  FMUL.FTZ R101, R15, R105 ;  /* 0x000000690f657220 */ /* 0x000fe20000410000 */
[----:B------:R-:W-:-:S02]  /*46a0*/  IMAD.U32 R104, R97, 0x10000, RZ ;  /* 0x0001000061687824 */ /* 0x000fc400078e00ff */
[----:B------:R-:W-:Y:S01]  /*46b0*/  FFMA.FTZ R99, R42, R103, -R99 ;  /* 0x000000672a637223 */ /* 0x000fe20000010863 */
[----:B------:R-:W-:Y:S02]  /*46c0*/  IMAD.U32 R106, R39, 0x10000, RZ ;  /* 0x00010000276a7824 */ /* 0x000fe400078e00ff */
[-C--:B------:R-:W-:Y:S01]  /*46d0*/  FMUL.FTZ R15, R15, R102.reuse ;  /* 0x000000660f0f7220 */ /* 0x080fe20000410000 */
[----:B------:R-:W-:Y:S01]  /*46e0*/  LOP3.LUT R12, R12, 0xffff0000, RZ, 0xc0, !PT ;  /* 0xffff00000c0c7812 */ /* 0x000fe200078ec0ff */
[----:B------:R-:W-:Y:S01]  /*46f0*/  FFMA.FTZ R42, R42, R107, R108 ;  /* 0x0000006b2a2a7223 */ /* 0x000fe2000001006c */
[----:B------:R-:W-:Y:S01]  /*4700*/  FFMA.FTZ R102, R36, R102, -R101 ;  /* 0x0000006624667223 */ /* 0x000fe20000010865 */
[----:B------:R-:W-:Y:S01]  /*4710*/  LOP3.LUT R39, R39, 0xffff0000, RZ, 0xc0, !PT ;  /* 0xffff000027277812 */ /* 0x000fe200078ec0ff */
[----:B------:R-:W-:Y:S01]  /*4720*/  IMAD.U32 R9, R8, 0x10000, RZ ;  /* 0x0001000008097824 */ /* 0x000fe200078e00ff */
[----:B------:R-:W-:Y:S01]  /*4730*/  LOP3.LUT R97, R97, 0xffff0000, RZ, 0xc0, !PT ;  /* 0xffff000061617812 */ /* 0x000fe200078ec0ff */
[----:B------:R-:W-:Y:S01]  /*4740*/  FMUL.FTZ R108, R13, R106 ;  /* 0x0000006a0d6c7220 */ /* 0x000fe20000410000 */
[----:B------:R-:W-:Y:S01]  /*4750*/  PRMT R98, R91, 0x5432, R98 ;  /* 0x000054325b627816 */ /* 0x000fe20000000062 */
[-C--:B------:R-:W-:Y:S01]  /*4760*/  FMUL.FTZ R101, R13, R104.reuse ;  /* 0x000000680d657220 */ /* 0x080fe20000410000 */
[----:B------:R-:W-:Y:S01]  /*4770*/  PRMT R40, R87, 0x5432, R40 ;  /* 0x0000543257287816 */ /* 0x000fe20000000028 */
[----:B------:R-:W-:Y:S01]  /*4780*/  FFMA.FTZ R13, R36, R105, R15 ;  /* 0x00000069240d7223 */ /* 0x000fe2000001000f */
[----:B------:R-:W-:Y:S01]  /*4790*/  LOP3.LUT R8, R8, 0xffff0000, RZ, 0xc0, !PT ;  /* 0xffff000008087812 */ /* 0x000fe200078ec0ff */
[C---:B------:R-:W-:Y:S01]  /*47a0*/  IMAD.U32 R11, R10.reuse, 0x10000, RZ ;  /* 0x000100000a0b7824 */ /* 0x040fe200078e00ff */
[----:B------:R-:W-:Y:S01]  /*47b0*/  LOP3.LUT R37, R10, 0xffff0000, RZ, 0xc0, !PT ;  /* 0xffff00000a257812 */ /* 0x000fe200078ec0ff */
[C---:B------:R-:W-:Y:S01]  /*47c0*/  FMUL.FTZ R103, R12.reuse, R39 ;  /* 0x000000270c677220 */ /* 0x040fe20000410000 */
[C---:B------:R-:W-:Y:S01]  /*47d0*/  FFMA.FTZ R15, R9.reuse, R104, -R108 ;  /* 0x00000068090f7223 */ /* 0x040fe2000001086c */
[----:B------:R-:W-:Y:S01]  /*47e0*/  FFMA.FTZ R101, R9, R106, R101 ;  /* 0x0000006a09657223 */ /* 0x000fe20000010065 */
[-C--:B------:R-:W-:Y:S01]  /*47f0*/  FMUL.FTZ R105, R12, R97.reuse ;  /* 0x000000610c697220 */ /* 0x080fe20000410000 */
[----:B------:R-:W-:Y:S01]  /*4800*/  SHF.L.U32 R10, R14, 0x10, RZ ;  /* 0x000000100e0a7819 */ /* 0x000fe200000006ff */
[----:B------:R-:W-:Y:S01]  /*4810*/  IMAD.U32 R9, R98, 0x10000, RZ ;  /* 0x0001000062097824 */ /* 0x000fe200078e00ff */
[----:B------:R-:W-:Y:S01]  /*4820*/  SHF.L.U32 R12, R40, 0x10, RZ ;  /* 0x00000010280c7819 */ /* 0x000fe200000006ff */
[----:B------:R-:W-:Y:S01]  /*4830*/  FFMA.FTZ R36, R8, R97, -R103 ;  /* 0x0000006108247223 */ /* 0x000fe20000010867 */
[----:B------:R-:W-:Y:S01]  /*4840*/  LOP3.LUT R14, R14, 0xffff0000, RZ, 0xc0, !PT ;  /* 0xffff00000e0e7812 */ /* 0x000fe200078ec0ff */
[----:B------:R-:W-:Y:S01]  /*4850*/  FFMA.FTZ R8, R8, R39, R105 ;  /* 0x0000002708087223 */ /* 0x000fe20000010069 */
[----:B------:R-:W-:Y:S01]  /*4860*/  LOP3.LUT R40, R40, 0xffff0000, RZ, 0xc0, !PT ;  /* 0xffff000028287812 */ /* 0x000fe200078ec0ff */
[----:B------:R-:W-:Y:S01]  /*4870*/  FMUL.FTZ R104, R10, R12 ;  /* 0x0000000c0a687220 */ /* 0x000fe20000410000 */
[----:B------:R-:W-:Y:S01]  /*4880*/  LOP3.LUT R98, R98, 0xffff0000, RZ, 0xc0, !PT ;  /* 0xffff000062627812 */ /* 0x000fe200078ec0ff */
[----:B------:R-:W-:Y:S01]  /*4890*/  FMUL.FTZ R39, R10, R9 ;  /* 0x000000090a277220 */ /* 0x000fe20000410000 */
[----:B------:R-:W-:Y:S01]  /*48a0*/  F2FP.BF16.F32.PACK_AB R43, R100, R43 ;  /* 0x0000002b642b723e */ /* 0x000fe200000010ff */
[C---:B------:R-:W-:Y:S01]  /*48b0*/  FMUL.FTZ R10, R14.reuse, R40 ;  /* 0x000000280e0a7220 */ /* 0x040fe20000410000 */
[C---:B------:R-:W-:Y:S01]  /*48c0*/  FFMA.FTZ R104, R11.reuse, R9, -R104 ;  /* 0x000000090b687223 */ /* 0x040fe20000010868 */
[----:B------:R-:W-:Y:S01]  /*48d0*/  FMUL.FTZ R97, R14, R98 ;  /* 0x000000620e617220 */ /* 0x000fe20000410000 */
[----:B------:R-:W-:Y:S01]  /*48e0*/  FFMA.FTZ R39, R11, R12, R39 ;  /* 0x0000000c0b277223 */ /* 0x000fe20000010027 */
[C---:B------:R-:W-:Y:S01]  /*48f0*/  FFMA.FTZ R9, R37.reuse, R98, -R10 ;  /* 0x0000006225097223 */ /* 0x040fe2000001080a */
[----:B------:R-:W-:Y:S01]  /*4900*/  F2FP.BF16.F32.PACK_AB R38, R38, R41 ;  /* 0x000000292626723e */ /* 0x000fe200000010ff */
[----:B------:R-:W-:Y:S01]  /*4910*/  FFMA.FTZ R40, R37, R40, R97 ;  /* 0x0000002825287223 */ /* 0x000fe20000010061 */
[----:B------:R-:W-:-:S02]  /*4920*/  F2FP.BF16.F32.PACK_AB R37, R13, R42 ;  /* 0x0000002a0d25723e */ /* 0x000fc400000010ff */
[----:B------:R-:W-:Y:S01]  /*4930*/  F2FP.BF16.F32.PACK_AB R42, R36, R15 ;  /* 0x0000000f242a723e */ /* 0x000fe200000010ff */
[----:B------:R-:W-:Y:S01]  /*4940*/  IMAD.MOV.U32 R13, RZ, RZ, R38 ;  /* 0x000000ffff0d7224 */ /* 0x000fe200078e0026 */
[----:B------:R-:W-:Y:S01]  /*4950*/  F2FP.BF16.F32.PACK_AB R12, R8, R101 ;  /* 0x00000065080c723e */ /* 0x000fe200000010ff */
[----:B------:R-:W-:Y:S01]  /*4960*/  IMAD.MOV.U32 R15, RZ, RZ, R37 ;  /* 0x000000ffff0f7224 */ /* 0x000fe200078e0025 */
[----:B------:R-:W-:Y:S01]  /*4970*/  F2FP.BF16.F32.PACK_AB R10, R9, R104 ;  /* 0x00000068090a723e */ /* 0x000fe200000010ff */
[----:B------:R-:W-:Y:S01]  /*4980*/  IMAD.MOV.U32 R8, RZ, RZ, R42 ;  /* 0x000000ffff087224 */ /* 0x000fe200078e002a */
[----:B------:R-:W-:Y:S01]  /*4990*/  F2FP.BF16.F32.PACK_AB R11, R102, R99 ;  /* 0x00000063660b723e */ /* 0x000fe200000010ff */
[----:B------:R-:W-:Y:S01]  /*49a0*/  IMAD.MOV.U32 R9, RZ, RZ, R43 ;  /* 0x000000ffff097224 */ /* 0x000fe200078e002b */
[----:B------:R-:W-:-:S07]  /*49b0*/  F2FP.BF16.F32.PACK_AB R14, R40, R39 ;  /* 0x00000027280e723e */ /* 0x000fce00000010ff */
.L_x_525:
[----:B------:R-:W-:Y:S05]  /*49c0*/  BSYNC B2 ;  /* 0x0000000000027941 */ /* 0x000fea0003800000 */
.L_x_524:
[----:B------:R-:W-:Y:S01]  /*49d0*/  ISETP.GE.AND P4, PT, R85, R86, PT ;  /* 0x000000565500720c */ /* 0x000fe20003f86270 */
[----:B--2---:R4:W-:-:S12]  /*49e0*/  ST.E.128 desc[UR42][R80.64], R8 ;  /* 0x0000000850007985 */ /* 0x0049d8000c101d2a */
[----:B------:R-:W-:-:S05]  /*49f0*/  @!P4 IMAD.WIDE R82, R85, 0x2, R82 ;  /* 0x000000025552c825 */ /* 0x000fca00078e0252 */
[----:B---3--:R4:W-:Y:S02]  /*4a00*/  @!P4 ST.E.128 desc[UR42][R82.64], R12 ;  /* 0x0000000c5200c985 */ /* 0x0089e4000c101d2a */
.L_x_523:
[----:B------:R-:W-:Y:S05]  /*4a10*/  BSYNC B1 ;  /* 0x0000000000017941 */ /* 0x000fea0003800000 */
.L_x_522:
[----:B------:R-:W-:-:S03]  /*4a20*/  UMOV UR4, 0xffffffff ;  /* 0xffffffff00047882 */ /* 0x000fc60000000000 */
[----:B------:R-:W-:Y:S05]  /*4a30*/  BRA.DIV UR4, `(.L_x_526) ;  /* 0x0000012e04f47947 */ /* 0x000fea000b800000 */
[----:B------:R0:W0:Y:S04]  /*4a40*/  SHFL.IDX PT, R39, R84, 0x1, 0x1c1f ;  /* 0x003c1f0054277f89 */ /* 0x00002800000e0000 */
[----:B------:R0:W0:Y:S02]  /*4a50*/  SHFL.IDX PT, R38, R79, 0x1, 0x1c1f ;  /* 0x003c1f004f267f89 */ /* 0x00002400000e0000 */
.L_x_749:
[----:B----4-:R-:W-:-:S05]  /*4a60*/  VIADD R8, R153, 0x60 ;  /* 0x0000006099087836 */ /* 0x010fca0000000000 */
[----:B------:R-:W-:-:S13]  /*4a70*/  ISETP.GE.OR P4, PT, R8, R77, P1 ;  /* 0x0000004d0800720c */ /* 0x000fda0000f86670 */
[----:B------:R-:W-:Y:S05]  /*4a80*/  @P4 BRA `(.L_x_509) ;  /* 0x0000000c00104947 */ /* 0x000fea0003800000 */
[----:B------:R-:W4:Y:S01]  /*4a90*/  LDL R10, [R1+0x24] ;  /* 0x00002400010a7983 */ /* 0x000f220000100800 */
[----:B------:R-:W-:Y:S01]  /*4aa0*/  SEL R88, R59, R88, !P0 ;  /* 0x000000583b587207 */ /* 0x000fe20004000000 */
[C---:B------:R-:W-:Y:S01]  /*4ab0*/  VIADD R8, R153.reuse, 0x60 ;  /* 0x0000006099087836 */ /* 0x040fe20000000000 */
[----:B------:R-:W-:Y:S01]  /*4ac0*/  IADD3 R11, R153, 0x60, RZ ;  /* 0x00000060990b7810 */ /* 0x000fe20007ffe0ff */
[----:B------:R-:W-:Y:S01]  /*4ad0*/  BSSY B1, `(.L_x_527) ;  /* 0x0000074000017945 */ /* 0x000fe20003800000 */
[----:B------:R-:W-:Y:S01]  /*4ae0*/  SHF.R.S32.HI R9, RZ, 0x1f, R88 ;  /* 0x0000001fff097819 */ /* 0x000fe20000011458 */
[----:B------:R-:W-:Y:S01]  /*4af0*/  IMAD.SHL.U32 R8, R8, 0x40, RZ ;  /* 0x0000004008087824 */ /* 0x000fe200078e00ff */
[----:B0-----:R-:W-:Y:S01]  /*4b00*/  LEA R36, P4, R6, R38, 0x1 ;  /* 0x0000002606247211 */ /* 0x001fe200078808ff */
[----:B------:R-:W-:Y:S01]  /*4b10*/  IMAD.SHL.U32 R11, R11, 0x40, RZ ;  /* 0x000000400b0b7824 */ /* 0x000fe200078e00ff */
[----:B------:R-:W-:Y:S01]  /*4b20*/  LEA.HI R88, R9, R88, RZ, 0x4 ;  /* 0x0000005809587211 */ /* 0x000fe200078f20ff */
[----:B------:R-:W-:Y:S01]  /*4b30*/  IMAD R9, R19, 0x2000, R0 ;  /* 0x0000200013097824 */ /* 0x000fe200078e0200 */
[----:B------:R-:W-:-:S02]  /*4b40*/  LOP3.LUT R8, R8, 0x1c0, RZ, 0xc0, !PT ;  /* 0x000001c008087812 */ /* 0x000fc400078ec0ff */
[----:B------:R-:W-:Y:S01]  /*4b50*/  LEA.HI.SX32 R41, R88, R7, 0x1c ;  /* 0x0000000758297211 */ /* 0x000fe200078fe2ff */
[----:B------:R-:W-:Y:S01]  /*4b60*/  IMAD R9, R9, 0x2, R18 ;  /* 0x0000000209097824 */ /* 0x000fe200078e0212 */
[----:B------:R-:W-:Y:S02]  /*4b70*/  LOP3.LUT R11, R11, 0x1c0, RZ, 0xc0, !PT ;  /* 0x000001c00b0b7812 */ /* 0x000fe400078ec0ff */
[----:B------:R-:W-:Y:S01]  /*4b80*/  LEA.HI.X R37, R6, R39, R4, 0x1, P4 ;  /* 0x0000002706257211 */ /* 0x000fe200020f0c04 */
[----:B------:R-:W-:Y:S01]  /*4b90*/  IMAD.SHL.U32 R41, R41, 0x8, RZ ;  /* 0x0000000829297824 */ /* 0x000fe200078e00ff */
[----:B------:R-:W-:-:S04]  /*4ba0*/  SHF.R.U32.HI R11, RZ, 0x3, R11 ;  /* 0x00000003ff0b7819 */ /* 0x000fc8000001160b */
[----:B------:R-:W-:-:S04]  /*4bb0*/  LOP3.LUT R8, R8, 0x38, R41, 0xf8, !PT ;  /* 0x0000003808087812 */ /* 0x000fc800078ef829 */
[----:B------:R-:W-:-:S05]  /*4bc0*/  LOP3.LUT R8, R8, R11, RZ, 0x3c, !PT ;  /* 0x0000000b08087212 */ /* 0x000fca00078e3cff */
[----:B----4-:R-:W-:-:S05]  /*4bd0*/  IMAD.IADD R8, R10, 0x1, R8 ;  /* 0x000000010a087824 */ /* 0x010fca00078e0208 */
[----:B------:R-:W-:-:S05]  /*4be0*/  LEA R11, R19, R8, 0xd ;  /* 0x00000008130b7211 */ /* 0x000fca00078e68ff */
[----:B------:R-:W-:Y:S02]  /*4bf0*/  IMAD R12, R11, 0x2, R18 ;  /* 0x000000020b0c7824 */ /* 0x000fe400078e0212 */
[----:B------:R-:W0:Y:S04]  /*4c00*/  LDS.128 R8, [R9+0xe400] ;  /* 0x00e4000009087984 */ /* 0x000e280000000c00 */
[----:B------:R-:W4:Y:S01]  /*4c10*/  LDS.128 R12, [R12+0xe400] ;  /* 0x00e400000c0c7984 */ /* 0x000f220000000c00 */
[----:B------:R-:W-:Y:S05]  /*4c20*/  @P3 BRA `(.L_x_528) ;  /* 0x0000000400783947 */ /* 0x000fea0003800000 */
[----:B---3--:R-:W-:Y:S01]  /*4c30*/  SHF.R.U32.HI R82, RZ, 0x10, R49 ;  /* 0x00000010ff527819 */ /* 0x008fe20000011631 */
[----:B----4-:R-:W-:Y:S01]  /*4c40*/  IMAD.U32 R42, R12, 0x10000, RZ ;  /* 0x000100000c2a7824 */ /* 0x010fe200078e00ff */
[--C-:B------:R-:W-:Y:S01]  /*4c50*/  SHF.R.U32.HI R88, RZ, 0x10, R45.reuse ;  /* 0x00000010ff587819 */ /* 0x100fe2000001162d */
[----:B0-----:R-:W-:Y:S01]  /*4c60*/  IMAD.U32 R40, R8, 0x10000, RZ ;  /* 0x0001000008287824 */ /* 0x001fe200078e00ff */
[----:B------:R-:W-:Y:S02]  /*4c70*/  PRMT R87, R87, 0x5410, R82 ;  /* 0x0000541057577816 */ /* 0x000fe40000000052 */
[----:B------:R-:W-:Y:S01]  /*4c80*/  SHF.R.U64 R85, R44, 0x10, R45 ;  /* 0x000000102c557819 */ /* 0x000fe2000000122d */
[----:B------:R-:W-:Y:S01]  /*4c90*/  IMAD.U32 R44, R9, 0x10000, RZ ;  /* 0x00010000092c7824 */ /* 0x000fe200078e00ff */
[----:B------:R-:W-:Y:S01]  /*4ca0*/  SHF.R.U64 R79, R50, 0x10, R51 ;  /* 0x00000010324f7819 */ /* 0x000fe20000001233 */
[----:B------:R-:W-:Y:S01]  /*4cb0*/  IMAD.U32 R50, R15, 0x10000, RZ ;  /* 0x000100000f327824 */ /* 0x000fe200078e00ff */
[----:B------:R-:W-:-:S02]  /*4cc0*/  PRMT R93, R93, 0x5410, R88 ;  /* 0x000054105d5d7816 */ /* 0x000fc40000000058 */
[----:B------:R-:W-:Y:S01]  /*4cd0*/  SHF.R.U64 R81, R48, 0x10, R49 ;  /* 0x0000001030517819 */ /* 0x000fe20000001231 */
[----:B------:R-:W-:Y:S01]  /*4ce0*/  IMAD.U32 R48, R13, 0x10000, RZ ;  /* 0x000100000d307824 */ /* 0x000fe200078e00ff */
[----:B------:R-:W-:Y:S01]  /*4cf0*/  LOP3.LUT R45, R15, 0xffff0000, RZ, 0xc0, !PT ;  /* 0xffff00000f2d7812 */ /* 0x000fe200078ec0ff */
[----:B------:R-:W-:Y:S01]  /*4d00*/  IMAD.U32 R15, R87, 0x10000, RZ ;  /* 0x00010000570f7824 */ /* 0x000fe200078e00ff */
[----:B------:R-:W-:Y:S02]  /*4d10*/  SHF.R.U32.HI R84, RZ, 0x10, R47 ;  /* 0x00000010ff547819 */ /* 0x000fe4000001162f */
[----:B------:R-:W-:Y:S01]  /*4d20*/  SHF.R.U32.HI R80, RZ, 0x10, R51 ;  /* 0x00000010ff507819 */ /* 0x000fe20000011633 */
[----:B------:R-:W-:Y:S01]  /*4d30*/  FMUL.FTZ R51, R48, R15 ;  /* 0x0000000f30337220 */ /* 0x000fe20000410000 */
[----:B------:R-:W-:Y:S01]  /*4d40*/  LOP3.LUT R49, R13, 0xffff0000, RZ, 0xc0, !PT ;  /* 0xffff00000d317812 */ /* 0x000fe200078ec0ff */
[----:B------:R-:W-:Y:S01]  /*4d50*/  IMAD.U32 R13, R93, 0x10000, RZ ;  /* 0x000100005d0d7824 */ /* 0x000fe200078e00ff */
[----:B------:R-:W-:-:S02]  /*4d60*/  PRMT R95, R95, 0x5410, R84 ;  /* 0x000054105f5f7816 */ /* 0x000fc40000000054 */
[----:B------:R-:W-:Y:S02]  /*4d70*/  PRMT R91, R91, 0x5410, R80 ;  /* 0x000054105b5b7816 */ /* 0x000fe40000000050 */
[----:B------:R-:W-:Y:S02]  /*4d80*/  LOP3.LUT R87, R87, 0xffff0000, RZ, 0xc0, !PT ;  /* 0xffff000057577812 */ /* 0x000fe400078ec0ff */
[----:B------:R-:W-:Y:S02]  /*4d90*/  LOP3.LUT R93, R93, 0xffff0000, RZ, 0xc0, !PT ;  /* 0xffff00005d5d7812 */ /* 0x000fe400078ec0ff */
[----:B------:R-:W-:Y:S01]  /*4da0*/  PRMT R92, R92, 0x5410, R79 ;  /* 0x000054105c5c7816 */ /* 0x000fe2000000004f */
[-C--:B------:R-:W-:Y:S01]  /*4db0*/  FMUL.FTZ R79, R48, R13.reuse ;  /* 0x0000000d304f7220 */ /* 0x080fe20000410000 */
[----:B--2---:R-:W-:Y:S01]  /*4dc0*/  SHF.R.U64 R83, R46, 0x10, R47 ;  /* 0x000000102e537819 */ /* 0x004fe2000000122f */
[----:B------:R-:W-:Y:S01]  /*4dd0*/  FFMA.FTZ R13, R44, R13, -R51 ;  /* 0x0000000d2c0d7223 */ /* 0x000fe20000010833 */
[----:B------:R-:W-:Y:S01]  /*4de0*/  PRMT R90, R90, 0x5410, R81 ;  /* 0x000054105a5a7816 */ /* 0x000fe20000000051 */
[----:B------:R-:W-:Y:S01]  /*4df0*/  IMAD.U32 R51, R91, 0x10000, RZ ;  /* 0x000100005b337824 */ /* 0x000fe200078e00ff */
[----:B------:R-:W-:Y:S01]  /*4e00*/  SHF.L.U32 R48, R95, 0x10, RZ ;  /* 0x000000105f307819 */ /* 0x000fe200000006ff */
[----:B------:R-:W-:Y:S01]  /*4e10*/  FMUL.FTZ R81, R49, R87 ;  /* 0x0000005731517220 */ /* 0x000fe20000410000 */
[----:B------:R-:W-:Y:S01]  /*4e20*/  LOP3.LUT R46, R9, 0xffff0000, RZ, 0xc0, !PT ;  /* 0xffff0000092e7812 */ /* 0x000fe200078ec0ff */
[----:B------:R-:W-:Y:S01]  /*4e30*/  FMUL.FTZ R49, R49, R93 ;  /* 0x0000005d31317220 */ /* 0x000fe20000410000 */
[----:B------:R-:W-:Y:S01]  /*4e40*/  FFMA.FTZ R15, R44, R15, R79 ;  /* 0x0000000f2c0f7223 */ /* 0x000fe2000001004f */
[C---:B------:R-:W-:Y:S01]  /*4e50*/  FMUL.FTZ R82, R50.reuse, R51 ;  /* 0x0000003332527220 */ /* 0x040fe20000410000 */
[-C--:B------:R-:W-:Y:S01]  /*4e60*/  FMUL.FTZ R84, R50, R48.reuse ;  /* 0x0000003032547220 */ /* 0x080fe20000410000 */
[----:B------:R-:W-:Y:S01]  /*4e70*/  SHF.L.U32 R47, R11, 0x10, RZ ;  /* 0x000000100b2f7819 */ /* 0x000fe200000006ff */
[C---:B------:R-:W-:Y:S01]  /*4e80*/  FFMA.FTZ R44, R46.reuse, R93, -R81 ;  /* 0x0000005d2e2c7223 */ /* 0x040fe20000010851 */
[----:B------:R-:W-:Y:S01]  /*4e90*/  FFMA.FTZ R50, R46, R87, R49 ;  /* 0x000000572e327223 */ /* 0x000fe20000010031 */
[----:B------:R-:W-:Y:S01]  /*4ea0*/  PRMT R94, R94, 0x5410, R85 ;  /* 0x000054105e5e7816 */ /* 0x000fe20000000055 */
[----:B------:R-:W-:Y:S01]  /*4eb0*/  IMAD.U32 R49, R90, 0x10000, RZ ;  /* 0x000100005a317824 */ /* 0x000fe200078e00ff */
[----:B------:R-:W-:Y:S01]  /*4ec0*/  LOP3.LUT R80, R91, 0xffff0000, RZ, 0xc0, !PT ;  /* 0xffff00005b507812 */ /* 0x000fe200078ec0ff */
[----:B------:R-:W-:Y:S01]  /*4ed0*/  FFMA.FTZ R82, R47, R48, -R82 ;  /* 0x000000302f527223 */ /* 0x000fe20000010852 */
[----:B------:R-:W-:Y:S01]  /*4ee0*/  LOP3.LUT R46, R95, 0xffff0000, RZ, 0xc0, !PT ;  /* 0xffff00005f2e7812 */ /* 0x000fe200078ec0ff */
[----:B------:R-:W-:Y:S01]  /*4ef0*/  FFMA.FTZ R84, R47, R51, R84 ;  /* 0x000000332f547223 */ /* 0x000fe20000010054 */
[----:B------:R-:W-:Y:S01]  /*4f00*/  LOP3.LUT R43, R11, 0xffff0000, RZ, 0xc0, !PT ;  /* 0xffff00000b2b7812 */ /* 0x000fe200078ec0ff */
[----:B------:R-:W-:Y:S01]  /*4f10*/  FMUL.FTZ R48, R45, R80 ;  /* 0x000000502d307220 */ /* 0x000fe20000410000 */
[----:B------:R-:W-:-:S02]  /*4f20*/  IMAD.U32 R47, R94, 0x10000, RZ ;  /* 0x000100005e2f7824 */ /* 0x000fc400078e00ff */
[-C--:B------:R-:W-:Y:S01]  /*4f30*/  FMUL.FTZ R88, R45, R46.reuse ;  /* 0x0000002e2d587220 */ /* 0x080fe20000410000 */
[----:B------:R-:W-:Y:S01]  /*4f40*/  LOP3.LUT R12, R12, 0xffff0000, RZ, 0xc0, !PT ;  /* 0xffff00000c0c7812 */ /* 0x000fe200078ec0ff */
[----:B------:R-:W-:Y:S01]  /*4f50*/  FMUL.FTZ R79, R42, R49 ;  /* 0x000000312a4f7220 */ /* 0x000fe20000410000 */
[----:B------:R-:W-:Y:S01]  /*4f60*/  LOP3.LUT R51, R90, 0xffff0000, RZ, 0xc0, !PT ;  /* 0xffff00005a337812 */ /* 0x000fe200078ec0ff */
[-C--:B------:R-:W-:Y:S01]  /*4f70*/  FMUL.FTZ R42, R42, R47.reuse ;  /* 0x0000002f2a2a7220 */ /* 0x080fe20000410000 */
[----:B------:R-:W-:Y:S01]  /*4f80*/  LOP3.LUT R45, R94, 0xffff0000, RZ, 0xc0, !PT ;  /* 0xffff00005e2d7812 */ /* 0x000fe200078ec0ff */
[C---:B------:R-:W-:Y:S01]  /*4f90*/  FFMA.FTZ R81, R43.reuse, R46, -R48 ;  /* 0x0000002e2b517223 */ /* 0x040fe20000010830 */
[----:B------:R-:W-:Y:S01]  /*4fa0*/  PRMT R96, R96, 0x5410, R83 ;  /* 0x0000541060607816 */ /* 0x000fe20000000053 */
[----:B------:R-:W-:Y:S01]  /*4fb0*/  FFMA.FTZ R83, R43, R80, R88 ;  /* 0x000000502b537223 */ /* 0x000fe20000010058 */
[----:B------:R-:W-:Y:S01]  /*4fc0*/  FFMA.FTZ R79, R40, R47, -R79 ;  /* 0x0000002f284f7223 */ /* 0x000fe2000001084f */
[C---:B------:R-:W-:Y:S01]  /*4fd0*/  IMAD.U32 R9, R10.reuse, 0x10000, RZ ;  /* 0x000100000a097824 */ /* 0x040fe200078e00ff */
[----:B------:R-:W-:Y:S01]  /*4fe0*/  LOP3.LUT R11, R10, 0xffff0000, RZ, 0xc0, !PT ;  /* 0xffff00000a0b7812 */ /* 0x000fe200078ec0ff */
[C---:B------:R-:W-:Y:S01]  /*4ff0*/  FMUL.FTZ R43, R12.reuse, R51 ;  /* 0x000000330c2b7220 */ /* 0x040fe20000410000 */
[----:B------:R-:W-:Y:S01]  /*5000*/  FMUL.FTZ R47, R12, R45 ;  /* 0x0000002d0c2f7220 */ /* 0x000fe20000410000 */
[----:B------:R-:W-:Y:S01]  /*5010*/  LOP3.LUT R8, R8, 0xffff0000, RZ, 0xc0, !PT ;  /* 0xffff000008087812 */ /* 0x000fe200078ec0ff */
[C---:B------:R-:W-:Y:S01]  /*5020*/  IMAD.U32 R10, R14.reuse, 0x10000, RZ ;  /* 0x000100000e0a7824 */ /* 0x040fe200078e00ff */
[----:B------:R-:W-:Y:S01]  /*5030*/  LOP3.LUT R14, R14, 0xffff0000, RZ, 0xc0, !PT ;  /* 0xffff00000e0e7812 */ /* 0x000fe200078ec0ff */
[----:B------:R-:W-:-:S02]  /*5040*/  IMAD.U32 R12, R96, 0x10000, RZ ;  /* 0x00010000600c7824 */ /* 0x000fc400078e00ff */
[----:B------:R-:W-:Y:S01]  /*5050*/  FFMA.FTZ R42, R40, R49, R42 ;  /* 0x00000031282a7223 */ /* 0x000fe2000001002a */
[----:B------:R-:W-:Y:S01]  /*5060*/  LOP3.LUT R96, R96, 0xffff0000, RZ, 0xc0, !PT ;  /* 0xffff000060607812 */ /* 0x000fe200078ec0ff */
[C---:B------:R-:W-:Y:S01]  /*5070*/  IMAD.U32 R40, R92.reuse, 0x10000, RZ ;  /* 0x000100005c287824 */ /* 0x040fe200078e00ff */
[----:B------:R-:W-:Y:S01]  /*5080*/  LOP3.LUT R92, R92, 0xffff0000, RZ, 0xc0, !PT ;  /* 0xffff00005c5c7812 */ /* 0x000fe200078ec0ff */
[C---:B------:R-:W-:Y:S01]  /*5090*/  FFMA.FTZ R46, R8.reuse, R45, -R43 ;  /* 0x0000002d082e7223 */ /* 0x040fe2000001082b */
[----:B------:R-:W-:Y:S01]  /*50a0*/  FFMA.FTZ R47, R8, R51, R47 ;  /* 0x00000033082f7223 */ /* 0x000fe2000001002f */
[----:B------:R-:W-:Y:S01]  /*50b0*/  FMUL.FTZ R43, R10, R12 ;  /* 0x0000000c0a2b7220 */ /* 0x000fe20000410000 */
[----:B------:R-:W-:Y:S01]  /*50c0*/  FMUL.FTZ R45, R14, R96 ;  /* 0x000000600e2d7220 */ /* 0x000fe20000410000 */
[----:B------:R-:W-:Y:S01]  /*50d0*/  FMUL.FTZ R8, R10, R40 ;  /* 0x000000280a087220 */ /* 0x000fe20000410000 */
[----:B------:R-:W-:Y:S01]  /*50e0*/  FMUL.FTZ R10, R14, R92 ;  /* 0x0000005c0e0a7220 */ /* 0x000fe20000410000 */
[----:B------:R-:W-:Y:S01]  /*50f0*/  FFMA.FTZ R43, R9, R40, R43 ;  /* 0x00000028092b7223 */ /* 0x000fe2000001002b */
[----:B------:R-:W-:Y:S01]  /*5100*/  FFMA.FTZ R92, R11, R92, R45 ;  /* 0x0000005c0b5c7223 */ /* 0x000fe2000001002d */
[----:B------:R-:W-:Y:S01]  /*5110*/  FFMA.FTZ R8, R9, R12, -R8 ;  /* 0x0000000c09087223 */ /* 0x000fe20000010808 */
[----:B------:R-:W-:Y:S01]  /*5120*/  FFMA.FTZ R9, R11, R96, -R10 ;  /* 0x000000600b097223 */ /* 0x000fe2000001080a */
[----:B------:R-:W-:-:S02]  /*5130*/  F2FP.BF16.F32.PACK_AB R13, R44, R13 ;  /* 0x0000000d2c0d723e */ /* 0x000fc400000010ff */
[----:B------:R-:W-:Y:S02]  /*5140*/  F2FP.BF16.F32.PACK_AB R12, R46, R79 ;  /* 0x0000004f2e0c723e */ /* 0x000fe400000010ff */
[----:B------:R-:W-:Y:S02]  /*5150*/  F2FP.BF16.F32.PACK_AB R11, R81, R82 ;  /* 0x00000052510b723e */ /* 0x000fe400000010ff */
[----:B------:R-:W-:Y:S02]  /*5160*/  F2FP.BF16.F32.PACK_AB R15, R50, R15 ;  /* 0x0000000f320f723e */ /* 0x000fe400000010ff */
[----:B------:R-:W-:Y:S02]  /*5170*/  F2FP.BF16.F32.PACK_AB R83, R83, R84 ;  /* 0x000000545353723e */ /* 0x000fe400000010ff */
[----:B------:R-:W-:Y:S02]  /*5180*/  F2FP.BF16.F32.PACK_AB R14, R47, R42 ;  /* 0x0000002a2f0e723e */ /* 0x000fe400000010ff */
[----:B------:R-:W-:-:S02]  /*5190*/  F2FP.BF16.F32.PACK_AB R82, R92, R43 ;  /* 0x0000002b5c52723e */ /* 0x000fc400000010ff */
[----:B------:R-:W-:Y:S01]  /*51a0*/  F2FP.BF16.F32.PACK_AB R10, R9, R8 ;  /* 0x00000008090a723e */ /* 0x000fe200000010ff */
[----:B------:R-:W-:Y:S01]  /*51b0*/  IMAD.MOV.U32 R8, RZ, RZ, R12 ;  /* 0x000000ffff087224 */ /* 0x000fe200078e000c */
[----:B------:R-:W-:Y:S01]  /*51c0*/  MOV R12, R14 ;  /* 0x0000000e000c7202 */ /* 0x000fe20000000f00 */
[----:B------:R-:W-:Y:S02]  /*51d0*/  IMAD.MOV.U32 R9, RZ, RZ, R13 ;  /* 0x000000ffff097224 */ /* 0x000fe400078e000d */
[----:B------:R-:W-:Y:S02]  /*51e0*/  IMAD.MOV.U32 R13, RZ, RZ, R15 ;  /* 0x000000ffff0d7224 */ /* 0x000fe400078e000f */
[----:B------:R-:W-:Y:S02]  /*51f0*/  IMAD.MOV.U32 R14, RZ, RZ, R82 ;  /* 0x000000ffff0e7224 */ /* 0x000fe400078e0052 */
[----:B------:R-:W-:-:S07]  /*5200*/  IMAD.MOV.U32 R15, RZ, RZ, R83 ;  /* 0x000000ffff0f7224 */ /* 0x000fce00078e0053 */
.L_x_528:
[----:B------:R-:W-:Y:S05]  /*5210*/  BSYNC B1 ;  /* 0x0000000000017941 */ /* 0x000fea0003800000 */
.L_x_527:
[----:B------:R-:W-:Y:S01]  /*5220*/  ISETP.GE.AND P3, PT, R41, R86, PT ;  /* 0x000000562900720c */ /* 0x000fe20003f66270 */
[----:B0-----:R0:W-:Y:S02]  /*5230*/  ST.E.128 desc[UR42][R36.64], R8 ;  /* 0x0000000824007985 */ /* 0x0011e4000c101d2a */
[----:B0-----:R-:W-:Y:S02]  /*5240*/  IMAD.MOV.U32 R8, RZ, RZ, R38 ;  /* 0x000000ffff087224 */ /* 0x001fe400078e0026 */
[----:B------:R-:W-:-:S08]  /*5250*/  IMAD.MOV.U32 R9, RZ, RZ, R39 ;  /* 0x000000ffff097224 */ /* 0x000fd000078e0027 */
[----:B------:R-:W-:Y:S05]  /*5260*/  @P3 BRA `(.L_x_509) ;  /* 0x0000000400183947 */ /* 0x000fea0003800000 */
[----:B------:R-:W-:-:S05]  /*5270*/  IMAD.WIDE R8, R41, 0x2, R8 ;  /* 0x0000000229087825 */ /* 0x000fca00078e0208 */
[----:B----4-:R0:W-:Y:S01]  /*5280*/  ST.E.128 desc[UR42][R8.64], R12 ;  /* 0x0000000c08007985 */ /* 0x0101e2000c101d2a */
[----:B------:R-:W-:Y:S05]  /*5290*/  BRA `(.L_x_509) ;  /* 0x00000004000c7947 */ /* 0x000fea0003800000 */
.L_x_490:
[----:B------:R-:W-:-:S06]  /*52a0*/  UISETP.NE.AND UP0, UPT, UR39, 0x3, UPT ;  /* 0x000000032700788c */ /* 0x000fcc000bf05270 */
[----:B------:R-:W-:-:S13]  /*52b0*/  PLOP3.LUT P5, PT, PT, PT, UP0, 0x80, 0x0 ;  /* 0x000000000000781c */ /* 0x000fda0003faf008 */
[----:B------:R-:W-:Y:S05]  /*52c0*/  @!P5 BRA `(.L_x_529) ;  /* 0x000000000004d947 */ /* 0x000fea0003800000 */
[----:B------:R-:W-:Y:S01]  /*52d0*/  BPT.TRAP 0x1 ;  /* 0x000000040000795c */ /* 0x000fe20000300000 */
.L_x_529:
[----:B------:R-:W-:Y:S01]  /*52e0*/  IMAD R70, R19, 0x8, R18 ;  /* 0x0000000813467824 */ /* 0x000fe200078e0212 */
[----:B------:R-:W-:Y:S01]  /*52f0*/  SHF.L.U32 R78, R155, 0x1f, RZ ;  /* 0x0000001f9b4e7819 */ /* 0x000fe200000006ff */
[----:B------:R-:W-:Y:S01]  /*5300*/  BSSY B1, `(.L_x_530) ;  /* 0x0000004000017945 */ /* 0x000fe20003800000 */
[----:B------:R-:W-:Y:S02]  /*5310*/  SHF.R.S32.HI R75, RZ, 0x1f, R74 ;  /* 0x0000001fff4b7819 */ /* 0x000fe4000001144a */
[----:B------:R-:W0:Y:S02]  /*5320*/  SYNCS.PHASECHK.TRANS64.TRYWAIT P3, [R70+URZ+0x16890], R78 ;  /* 0x0168904e460075a7 */ /* 0x000e24000806017f */
[----:B0-----:R-:W-:Y:S05]  /*5330*/  @!P3 BRA `(.L_x_531) ;  /* 0x000001280000b947 */ /* 0x001fea0003800000 */
.L_x_750:
[----:B------:R-:W-:Y:S05]  /*5340*/  BSYNC B1 ;  /* 0x0000000000017941 */ /* 0x000fea0003800000 */
.L_x_530:
[----:B------:R-:W-:Y:S01]  /*5350*/  ULDC.64 UR4, c[0x0][0x300] ;  /* 0x0000c00000047ab9 */ /* 0x000fe20000000a00 */
[----:B-----5:R-:W-:Y:S01]  /*5360*/  SHF.R.S32.HI R76, RZ, 0x1f, R73 ;  /* 0x0000001fff4c7819 */ /* 0x020fe20000011449 */
[----:B------:R-:W-:Y:S01]  /*5370*/  IMAD R11, R75, UR4, RZ ;  /* 0x000000044b0b7c24 */ /* 0x000fe2000f8e02ff */
[----:B------:R-:W-:Y:S01]  /*5380*/  ULDC.64 UR6, c[0x0][0x2e8] ;  /* 0x0000ba0000067ab9 */ /* 0x000fe20000000a00 */
[----:B------:R-:W-:-:S04]  /*5390*/  IMAD.WIDE.U32 R8, R74, UR4, RZ ;  /* 0x000000044a087c25 */ /* 0x000fc8000f8e00ff */
[----:B------:R-:W-:Y:S01]  /*53a0*/  IMAD R11, R74, UR5, R11 ;  /* 0x000000054a0b7c24 */ /* 0x000fe2000f8e020b */
[----:B------:R-:W-:Y:S01]  /*53b0*/  ULDC.64 UR4, c[0x0][0x310] ;  /* 0x0000c40000047ab9 */ /* 0x000fe20000000a00 */
[----:B------:R-:W-:Y:S02]  /*53c0*/  IMAD R77, R29, -0x80, R27 ;  /* 0xffffff801d4d7824 */ /* 0x000fe400078e021b */
[----:B------:R-:W-:Y:S01]  /*53d0*/  IMAD R10, R76, UR4, RZ ;  /* 0x000000044c0a7c24 */ /* 0x000fe2000f8e02ff */
[----:B------:R-:W-:Y:S02]  /*53e0*/  IADD3 R9, R9, R11, RZ ;  /* 0x0000000b09097210 */ /* 0x000fe40007ffe0ff */
[----:B------:R-:W-:Y:S01]  /*53f0*/  VIMNMX R77, R77, 0x80, PT ;  /* 0x000000804d4d7848 */ /* 0x000fe20003fe0100 */
[C---:B------:R-:W-:Y:S02]  /*5400*/  IMAD R11, R73.reuse, UR5, R10 ;  /* 0x00000005490b7c24 */ /* 0x040fe4000f8e020a */
[----:B------:R-:W-:Y:S01]  /*5410*/  IMAD.WIDE.U32 R8, R73, UR4, R8 ;  /* 0x0000000449087c25 */ /* 0x000fe2000f8e0008 */
[----:B------:R-:W-:-:S03]  /*5420*/  ULDC.64 UR4, c[0x0][0x308] ;  /* 0x0000c20000047ab9 */ /* 0x000fc60000000a00 */
[----:B------:R-:W-:Y:S02]  /*5430*/  IMAD.IADD R9, R9, 0x1, R11 ;  /* 0x0000000109097824 */ /* 0x000fe400078e020b */
[----:B------:R-:W-:Y:S02]  /*5440*/  IMAD.IADD R39, R77, 0x1, -R153 ;  /* 0x000000014d277824 */ /* 0x000fe400078e0a99 */
[----:B------:R-:W-:Y:S01]  /*5450*/  IMAD.WIDE.U32 R8, R152, UR4, R8 ;  /* 0x0000000498087c25 */ /* 0x000fe2000f8e0008 */
[----:B------:R-:W-:-:S03]  /*5460*/  UMOV UR4, 0xffffffff ;  /* 0xffffffff00047882 */ /* 0x000fc60000000000 */
[----:B------:R-:W-:Y:S01]  /*5470*/  IMAD R9, R152, UR5, R9 ;  /* 0x0000000598097c24 */ /* 0x000fe2000f8e0209 */
[----:B------:R-:W-:-:S04]  /*5480*/  LEA R36, P3, R8, UR6, 0x1 ;  /* 0x0000000608247c11 */ /* 0x000fc8000f8608ff */
[----:B------:R-:W-:Y:S02]  /*5490*/  LEA.HI.X R38, R8, UR7, R9, 0x1, P3 ;  /* 0x0000000708267c11 */ /* 0x000fe400098f0c09 */
[----:B------:R-:W-:Y:S01]  /*54a0*/  ISETP.GE.AND P3, PT, R39, 0x1, PT ;  /* 0x000000012700780c */ /* 0x000fe20003f66270 */
[----:B------:R-:W-:-:S12]  /*54b0*/  BRA.DIV UR4, `(.L_x_532) ;  /* 0x0000012604b47947 */ /* 0x000fd8000b800000 */
[----:B------:R1:W2:Y:S04]  /*54c0*/  SHFL.IDX PT, R9, R38, RZ, 0x1c1f ;  /* 0x001c1fff26097589 */ /* 0x0002a800000e0000 */
[----:B------:R1:W3:Y:S02]  /*54d0*/  SHFL.IDX PT, R37, R36, RZ, 0x1c1f ;  /* 0x001c1fff24257589 */ /* 0x0002e400000e0000 */
.L_x_754:
[----:B------:R-:W-:Y:S04]  /*54e0*/  BSSY B1, `(.L_x_533) ;  /* 0x000000d000017945 */ /* 0x000fe80003800000 */
[----:B------:R-:W-:Y:S05]  /*54f0*/  @!P3 BRA `(.L_x_534) ;  /* 0x00000000002cb947 */ /* 0x000fea0003800000 */
[----:B------:R-:W-:Y:S02]  /*5500*/  ULDC UR4, c[0x0][0x2f4] ;  /* 0x0000bd0000047ab9 */ /* 0x000fe40000000800 */
[----:B------:R-:W-:-:S13]  /*5510*/  ISETP.GE.AND P3, PT, R16, UR4, PT ;  /* 0x0000000410007c0c */ /* 0x000fda000bf66270 */
[----:B---3--:R-:W-:-:S04]  /*5520*/  @!P3 LEA R14, P4, R16, R37, 0x1 ;  /* 0x00000025100eb211 */ /* 0x008fc800078808ff */
[----:B--2---:R-:W-:Y:S02]  /*5530*/  @!P3 LEA.HI.X R15, R16, R9, R17, 0x1, P4 ;  /* 0x00000009100fb211 */ /* 0x004fe400020f0c11 */
[----:B------:R-:W-:-:S13]  /*5540*/  ISETP.GE.AND P4, PT, R2, UR4, PT ;  /* 0x0000000402007c0c */ /* 0x000fda000bf86270 */
[----:B------:R-:W-:-:S04]  /*5550*/  @!P4 LEA R12, P6, R2, R37, 0x1 ;  /* 0x00000025020cc211 */ /* 0x000fc800078c08ff */
[----:B------:R-:W-:Y:S02]  /*5560*/  @!P4 LEA.HI.X R13, R2, R9, R154, 0x1, P6 ;  /* 0x00000009020dc211 */ /* 0x000fe400030f0c9a */
[----:B------:R-:W2:Y:S04]  /*5570*/  @!P3 LDS.128 R8, [R72+0xe000] ;  /* 0x00e000004808b984 */ /* 0x000ea80000000c00 */
[----:B--2---:R-:W-:Y:S04]  /*5580*/  @!P3 ST.E.128 desc[UR42][R14.64], R8 ;  /* 0x000000080e00b985 */ /* 0x004fe8000c101d2a */
[----:B------:R-:W2:Y:S04]  /*5590*/  @!P4 LDS.128 R8, [R71+0xe000] ;  /* 0x00e000004708c984 */ /* 0x000ea80000000c00 */
[----:B--2---:R4:W-:Y:S02]  /*55a0*/  @!P4 ST.E.128 desc[UR42][R12.64], R8 ;  /* 0x000000080c00c985 */ /* 0x0049e4000c101d2a */
.L_x_534:
[----:B------:R-:W-:Y:S05]  /*55b0*/  BSYNC B1 ;  /* 0x0000000000017941 */ /* 0x000fea0003800000 */
.L_x_533:
[----:B------:R-:W-:-:S03]  /*55c0*/  UMOV UR4, 0xffffffff ;  /* 0xffffffff00047882 */ /* 0x000fc60000000000 */
[----:B------:R-:W-:Y:S05]  /*55d0*/  BRA.DIV UR4, `(.L_x_535) ;  /* 0x0000012604b87947 */ /* 0x000fea000b800000 */
[----:B--2-4-:R2:W4:Y:S04]  /*55e0*/  SHFL.IDX PT, R9, R38, 0x1, 0x1c1f ;  /* 0x003c1f0026097f89 */ /* 0x01452800000e0000 */
[----:B---3--:R2:W3:Y:S02]  /*55f0*/  SHFL.IDX PT, R37, R36, 0x1, 0x1c1f ;  /* 0x003c1f0024257f89 */ /* 0x0084e400000e0000 */
.L_x_758:
[----:B------:R-:W-:-:S13]  /*5600*/  ISETP.GE.AND P3, PT, R39, 0x61, PT ;  /* 0x000000612700780c */ /* 0x000fda0003f66270 */
[----:B------:R-:W-:Y:S05]  /*5610*/  @!P3 BRA `(.L_x_509) ;  /* 0x00000000002cb947 */ /* 0x000fea0003800000 */
[----:B------:R-:W-:Y:S02]  /*5620*/  ULDC UR4, c[0x0][0x2f4] ;  /* 0x0000bd0000047ab9 */ /* 0x000fe40000000800 */
[----:B------:R-:W-:-:S13]  /*5630*/  ISETP.GE.AND P3, PT, R16, UR4, PT ;  /* 0x0000000410007c0c */ /* 0x000fda000bf66270 */
[----:B---3--:R-:W-:-:S04]  /*5640*/  @!P3 LEA R14, P4, R16, R37, 0x1 ;  /* 0x00000025100eb211 */ /* 0x008fc800078808ff */
[----:B----4-:R-:W-:Y:S02]  /*5650*/  @!P3 LEA.HI.X R15, R16, R9, R17, 0x1, P4 ;  /* 0x00000009100fb211 */ /* 0x010fe400020f0c11 */
[----:B------:R-:W-:-:S13]  /*5660*/  ISETP.GE.AND P4, PT, R2, UR4, PT ;  /* 0x0000000402007c0c */ /* 0x000fda000bf86270 */
[----:B------:R-:W-:-:S04]  /*5670*/  @!P4 LEA R12, P6, R2, R37, 0x1 ;  /* 0x00000025020cc211 */ /* 0x000fc800078c08ff */
[----:B------:R-:W-:Y:S02]  /*5680*/  @!P4 LEA.HI.X R13, R2, R9, R154, 0x1, P6 ;  /* 0x00000009020dc211 */ /* 0x000fe400030f0c9a */
[----:B------:R-:W3:Y:S04]  /*5690*/  @!P3 LDS.128 R8, [R72+0x11000] ;  /* 0x011000004808b984 */ /* 0x000ee80000000c00 */
[----:B---3--:R-:W-:Y:S04]  /*56a0*/  @!P3 ST.E.128 desc[UR42][R14.64], R8 ;  /* 0x000000080e00b985 */ /* 0x008fe8000c101d2a */
[----:B------:R-:W3:Y:S04]  /*56b0*/  @!P4 LDS.128 R8, [R71+0x11000] ;  /* 0x011000004708c984 */ /* 0x000ee80000000c00 */
[----:B---3--:R3:W-:Y:S02]  /*56c0*/  @!P4 ST.E.128 desc[UR42][R12.64], R8 ;  /* 0x000000080c00c985 */ /* 0x0087e4000c101d2a */
.L_x_509:
[----:B------:R-:W-:Y:S05]  /*56d0*/  BSYNC B0 ;  /* 0x0000000000007941 */ /* 0x000fea0003800000 */
.L_x_489:
[----:B0--34-:R-:W0:Y:S01]  /*56e0*/  S2R R8, SR_TID.X ;  /* 0x0000000000087919 */ /* 0x019e220000002100 */
[----:B------:R-:W-:Y:S01]  /*56f0*/  @!PT LDS RZ, [RZ] ;  /* 0x00000000fffff984 */ /* 0x000fe20000000800 */
[----:B------:R-:W-:Y:S01]  /*5700*/  @!PT LDS RZ, [RZ] ;  /* 0x00000000fffff984 */ /* 0x000fe20000000800 */
[----:B------:R-:W-:Y:S01]  /*5710*/  @!PT LDS RZ, [RZ] ;  /* 0x00000000fffff984 */ /* 0x000fe20000000800 */
[----:B------:R-:W-:Y:S01]  /*5720*/  @!PT LDS RZ, [RZ] ;  /* 0x00000000fffff984 */ /* 0x000fe20000000800 */
[----:B------:R3:W-:Y:S06]  /*5730*/  MEMBAR.ALL.CTA ;  /* 0x0000000000007992 */ /* 0x0007ec0000008000 */
[----:B---3--:R-:W3:Y:S01]  /*5740*/  FENCE.VIEW.ASYNC.S ;  /* 0x00000000000073c6 */ /* 0x008ee20000000000 */
[----:B------:R-:W-:Y:S05]  /*5750*/  WARPSYNC.ALL ;  /* 0x0000000000007948 */ /* 0x000fea0003800000 */
[----:B------:R-:W-:Y:S01]  /*5760*/  BSSY B0, `(.L_x_536) ;  /* 0x0000008000007945 */ /* 0x000fe20003800000 */
[----:B---3--:R3:W-:Y:S01]  /*5770*/  BAR.SYNC.DEFER_BLOCKING R61, 0x80 ;  /* 0x0002003d0000751d */ /* 0x0087e20000010000 */
[----:B0-----:R-:W-:-:S13]  /*5780*/  LOP3.LUT P3, RZ, R8, 0x7f, RZ, 0xc0, !PT ;  /* 0x0000007f08ff7812 */ /* 0x001fda000786c0ff */
[----:B------:R-:W-:-:S05]  /*5790*/  @!P3 VIADD R8, R70, 0x168a0 ;  /* 0x000168a04608b836 */ /* 0x000fca0000000000 */
[----:B------:R-:W-:-:S04]  /*57a0*/  @!P3 PRMT R8, RZ, 0x654, R8 ;  /* 0x00000654ff08b816 */ /* 0x000fc80000000008 */
[----:B------:R3:W-:Y:S01]  /*57b0*/  @!P3 SYNCS.ARRIVE.TRANS64.RED.A1T0 RZ, [R8+URZ], RZ ;  /* 0x000000ff08ffb9a7 */ /* 0x0007e2000810043f */
[----:B------:R-:W-:Y:S05]  /*57c0*/  @!P5 BRA `(.L_x_537) ;  /* 0x000000000004d947 */ /* 0x000fea0003800000 */
[----:B------:R-:W-:Y:S01]  /*57d0*/  BPT.TRAP 0x1 ;  /* 0x000000040000795c */ /* 0x000fe20000300000 */
.L_x_537:
[----:B------:R-:W-:Y:S05]  /*57e0*/  BSYNC B0 ;  /* 0x0000000000007941 */ /* 0x000fea0003800000 */
.L_x_536:
[----:B------:R-:W0:Y:S01]  /*57f0*/  SYNCS.PHASECHK.TRANS64.TRYWAIT P4, [R70+URZ+0x168b0], R78 ;  /* 0x0168b04e460075a7 */ /* 0x000e22000808017f */
[----:B------:R-:W-:Y:S01]  /*5800*/  ULDC UR40, c[0x0][0x2f4] ;  /* 0x0000bd0000287ab9 */ /* 0x000fe20000000800 */
[----:B------:R-:W-:Y:S04]  /*5810*/  BSSY B0, `(.L_x_538) ;  /* 0x0000002000007945 */ /* 0x000fe80003800000 */
[----:B0-----:R-:W-:Y:S05]  /*5820*/  @!P4 BRA `(.L_x_539) ;  /* 0x000001240070c947 */ /* 0x001fea0003800000 */
.L_x_759:
[----:B------:R-:W-:Y:S05]  /*5830*/  BSYNC B0 ;  /* 0x0000000000007941 */ /* 0x000fea0003800000 */
.L_x_538:
[----:B------:R-:W-:Y:S01]  /*5840*/  ULDC.64 UR4, c[0x0][0x328] ;  /* 0x0000ca0000047ab9 */ /* 0x000fe20000000a00 */
[----:B------:R-:W-:Y:S01]  /*5850*/  ULDC.64 UR6, c[0x0][0x318] ;  /* 0x0000c60000067ab9 */ /* 0x000fe20000000a00 */
[----:B------:R-:W-:Y:S01]  /*5860*/  IMAD R75, R75, UR4, RZ ;  /* 0x000000044b4b7c24 */ /* 0x000fe2000f8e02ff */
[----:B------:R-:W-:Y:S01]  /*5870*/  BSSY B0, `(.L_x_540) ;  /* 0x000001d000007945 */ /* 0x000fe20003800000 */
[----:B---3--:R-:W-:-:S04]  /*5880*/  IMAD.WIDE.U32 R8, R74, UR4, RZ ;  /* 0x000000044a087c25 */ /* 0x008fc8000f8e00ff */
[----:B------:R-:W-:Y:S01]  /*5890*/  IMAD R75, R74, UR5, R75 ;  /* 0x000000054a4b7c24 */ /* 0x000fe2000f8e024b */
[----:B------:R-:W-:Y:S01]  /*58a0*/  ULDC.64 UR4, c[0x0][0x338] ;  /* 0x0000ce0000047ab9 */ /* 0x000fe20000000a00 */
[----:B------:R-:W-:Y:S02]  /*58b0*/  IMAD.IADD R77, R77, 0x1, -R153 ;  /* 0x000000014d4d7824 */ /* 0x000fe400078e0a99 */
[----:B------:R-:W-:Y:S02]  /*58c0*/  IMAD R76, R76, UR4, RZ ;  /* 0x000000044c4c7c24 */ /* 0x000fe4000f8e02ff */
[----:B------:R-:W-:Y:S02]  /*58d0*/  IMAD.IADD R9, R9, 0x1, R75 ;  /* 0x0000000109097824 */ /* 0x000fe400078e024b */
[C---:B------:R-:W-:Y:S02]  /*58e0*/  IMAD R11, R73.reuse, UR5, R76 ;  /* 0x00000005490b7c24 */ /* 0x040fe4000f8e024c */
[----:B------:R-:W-:Y:S01]  /*58f0*/  IMAD.WIDE.U32 R8, R73, UR4, R8 ;  /* 0x0000000449087c25 */ /* 0x000fe2000f8e0008 */
[----:B------:R-:W-:-:S03]  /*5900*/  ULDC.64 UR4, c[0x0][0x330] ;  /* 0x0000cc0000047ab9 */ /* 0x000fc60000000a00 */
[----:B------:R-:W-:Y:S02]  /*5910*/  IMAD.IADD R9, R9, 0x1, R11 ;  /* 0x0000000109097824 */ /* 0x000fe400078e020b */
[----:B------:R-:W-:-:S04]  /*5920*/  IMAD.WIDE.U32 R8, R152, UR4, R8 ;  /* 0x0000000498087c25 */ /* 0x000fc8000f8e0008 */
[----:B------:R-:W-:Y:S01]  /*5930*/  IMAD R9, R152, UR5, R9 ;  /* 0x0000000598097c24 */ /* 0x000fe2000f8e0209 */
[----:B-12---:R-:W-:-:S04]  /*5940*/  LEA R36, P4, R8, UR6, 0x1 ;  /* 0x0000000608247c11 */ /* 0x006fc8000f8808ff */
[----:B------:R-:W-:Y:S01]  /*5950*/  LEA.HI.X R37, R8, UR7, R9, 0x1, P4 ;  /* 0x0000000708257c11 */ /* 0x000fe2000a0f0c09 */
[----:B------:R1:W2:Y:S01]  /*5960*/  SHFL.IDX PT, R13, R36, RZ, 0x1c1f ;  /* 0x001c1fff240d7589 */ /* 0x0002a200000e0000 */
[----:B------:R-:W-:-:S03]  /*5970*/  ISETP.GE.AND P4, PT, R77, 0x1, PT ;  /* 0x000000014d00780c */ /* 0x000fc60003f86270 */
[----:B------:R1:W3:Y:S10]  /*5980*/  SHFL.IDX PT, R9, R37, RZ, 0x1c1f ;  /* 0x001c1fff25097589 */ /* 0x0002f400000e0000 */
[----:B-1----:R-:W-:Y:S05]  /*5990*/  @!P4 BRA `(.L_x_541) ;  /* 0x000000000028c947 */ /* 0x002fea0003800000 */
[----:B------:R-:W-:-:S13]  /*59a0*/  ISETP.GE.AND P4, PT, R16, UR40, PT ;  /* 0x0000002810007c0c */ /* 0x000fda000bf86270 */
[----:B--2---:R-:W-:-:S04]  /*59b0*/  @!P4 LEA R14, P5, R16, R13, 0x1 ;  /* 0x0000000d100ec211 */ /* 0x004fc800078a08ff */
[----:B---3--:R-:W-:Y:S02]  /*59c0*/  @!P4 LEA.HI.X R15, R16, R9, R17, 0x1, P5 ;  /* 0x00000009100fc211 */ /* 0x008fe400028f0c11 */
[----:B------:R-:W-:-:S13]  /*59d0*/  ISETP.GE.AND P5, PT, R2, UR40, PT ;  /* 0x0000002802007c0c */ /* 0x000fda000bfa6270 */
[----:B------:R-:W-:-:S04]  /*59e0*/  @!P5 LEA R12, P6, R2, R13, 0x1 ;  /* 0x0000000d020cd211 */ /* 0x000fc800078c08ff */
[----:B------:R-:W-:Y:S02]  /*59f0*/  @!P5 LEA.HI.X R13, R2, R9, R154, 0x1, P6 ;  /* 0x00000009020dd211 */ /* 0x000fe400030f0c9a */
[----:B------:R-:W1:Y:S04]  /*5a00*/  @!P4 LDS.128 R8, [R72] ;  /* 0x000000004808c984 */ /* 0x000e680000000c00 */
[----:B-1----:R-:W-:Y:S04]  /*5a10*/  @!P4 ST.E.128 desc[UR42][R14.64], R8 ;  /* 0x000000080e00c985 */ /* 0x002fe8000c101d2a */
[----:B------:R-:W1:Y:S04]  /*5a20*/  @!P5 LDS.128 R8, [R71] ;  /* 0x000000004708d984 */ /* 0x000e680000000c00 */
[----:B-1----:R1:W-:Y:S02]  /*5a30*/  @!P5 ST.E.128 desc[UR42][R12.64], R8 ;  /* 0x000000080c00d985 */ /* 0x0023e4000c101d2a */
.L_x_541:
[----:B------:R-:W-:Y:S05]  /*5a40*/  BSYNC B0 ;  /* 0x0000000000007941 */ /* 0x000fea0003800000 */
.L_x_540:
[----:B------:R-:W-:Y:S01]  /*5a50*/  ISETP.GE.AND P4, PT, R77, 0x61, PT ;  /* 0x000000614d00780c */ /* 0x000fe20003f86270 */
[----:B------:R-:W4:Y:S01]  /*5a60*/  SHFL.IDX PT, R37, R37, 0x1, 0x1c1f ;  /* 0x003c1f0025257f89 */ /* 0x000f2200000e0000 */
[----:B------:R-:W-:Y:S03]  /*5a70*/  BSSY B0, `(.L_x_542) ;  /* 0x000000d000007945 */ /* 0x000fe60003800000 */
[----:B-12---:R1:W2:Y:S08]  /*5a80*/  SHFL.IDX PT, R13, R36, 0x1, 0x1c1f ;  /* 0x003c1f00240d7f89 */ /* 0x0062b000000e0000 */
[----:B-1----:R-:W-:Y:S05]  /*5a90*/  @!P4 BRA `(.L_x_543) ;  /* 0x000000000028c947 */ /* 0x002fea0003800000 */
[----:B------:R-:W-:-:S13]  /*5aa0*/  ISETP.GE.AND P4, PT, R16, UR40, PT ;  /* 0x0000002810007c0c */ /* 0x000fda000bf86270 */
[----:B---3--:R-:W1:Y:S01]  /*5ab0*/  @!P4 LDS.128 R8, [R72+0x3000] ;  /* 0x003000004808c984 */ /* 0x008e620000000c00 */
[----:B--2---:R-:W-:-:S04]  /*5ac0*/  @!P4 LEA R14, P5, R16, R13, 0x1 ;  /* 0x0000000d100ec211 */ /* 0x004fc800078a08ff */
[----:B----4-:R-:W-:Y:S02]  /*5ad0*/  @!P4 LEA.HI.X R15, R16, R37, R17, 0x1, P5 ;  /* 0x00000025100fc211 */ /* 0x010fe400028f0c11 */
[----:B------:R-:W-:-:S13]  /*5ae0*/  ISETP.GE.AND P5, PT, R2, UR40, PT ;  /* 0x0000002802007c0c */ /* 0x000fda000bfa6270 */
[----:B------:R-:W-:-:S04]  /*5af0*/  @!P5 LEA R12, P6, R2, R13, 0x1 ;  /* 0x0000000d020cd211 */ /* 0x000fc800078c08ff */
[----:B------:R-:W-:Y:S01]  /*5b00*/  @!P5 LEA.HI.X R13, R2, R37, R154, 0x1, P6 ;  /* 0x00000025020dd211 */ /* 0x000fe200030f0c9a */
[----:B-1----:R-:W-:Y:S04]  /*5b10*/  @!P4 ST.E.128 desc[UR42][R14.64], R8 ;  /* 0x000000080e00c985 */ /* 0x002fe8000c101d2a */
[----:B------:R-:W1:Y:S04]  /*5b20*/  @!P5 LDS.128 R8, [R71+0x3000] ;  /* 0x003000004708d984 */ /* 0x000e680000000c00 */
[----:B-1----:R1:W-:Y:S02]  /*5b30*/  @!P5 ST.E.128 desc[UR42][R12.64], R8 ;  /* 0x000000080c00d985 */ /* 0x0023e4000c101d2a */
.L_x_543:
[----:B------:R-:W-:Y:S05]  /*5b40*/  BSYNC B0 ;  /* 0x0000000000007941 */ /* 0x000fea0003800000 */
.L_x_542:
[----:B-1----:R-:W5:Y:S01]  /*5b50*/  LDL R8, [R1] ;  /* 0x0000000001087983 */ /* 0x002f620000100800 */
[----:B0-----:R-:W-:Y:S01]  /*5b60*/  @!P3 IADD3 R70, R70, 0x168c0, RZ ;  /* 0x000168c04646b810 */ /* 0x001fe20007ffe0ff */
[----:B------:R-:W-:Y:S01]  /*5b70*/  VIADD R19, R19, 0x1 ;  /* 0x0000000113137836 */ /* 0x000fe20000000000 */
[----:B------:R-:W-:Y:S01]  /*5b80*/  @!PT LDS RZ, [RZ] ;  /* 0x00000000fffff984 */ /* 0x000fe20000000800 */
[----:B------:R-:W-:Y:S01]  /*5b90*/  @!PT LDS RZ, [RZ] ;  /* 0x00000000fffff984 */ /* 0x000fe20000000800 */
[----:B------:R-:W-:Y:S01]  /*5ba0*/  @!PT LDS RZ, [RZ] ;  /* 0x00000000fffff984 */ /* 0x000fe20000000800 */
[----:B------:R-:W-:Y:S01]  /*5bb0*/  @!PT LDS RZ, [RZ] ;  /* 0x00000000fffff984 */ /* 0x000fe20000000800 */
[----:B------:R0:W-:Y:S06]  /*5bc0*/  MEMBAR.ALL.CTA ;  /* 0x0000000000007992 */ /* 0x0001ec0000008000 */
[----:B0-----:R-:W0:Y:S01]  /*5bd0*/  FENCE.VIEW.ASYNC.S ;  /* 0x00000000000073c6 */ /* 0x001e220000000000 */
[----:B------:R-:W-:Y:S01]  /*5be0*/  @!P3 PRMT R70, RZ, 0x654, R70 ;  /* 0x00000654ff46b816 */ /* 0x000fe20000000046 */
[----:B0-----:R0:W-:Y:S06]  /*5bf0*/  BAR.SYNC.DEFER_BLOCKING R61, 0x80 ;  /* 0x0002003d0000751d */ /* 0x0011ec0000010000 */
[----:B------:R0:W-:Y:S01]  /*5c00*/  @!P3 SYNCS.ARRIVE.TRANS64.RED.A1T0 RZ, [R70+URZ], RZ ;  /* 0x000000ff46ffb9a7 */ /* 0x0001e2000810043f */
[----:B------:R-:W-:-:S04]  /*5c10*/  ISETP.NE.AND P3, PT, R19, 0x2, PT ;  /* 0x000000021300780c */ /* 0x000fc80003f65270 */
[----:B------:R-:W-:Y:S02]  /*5c20*/  SEL R19, R19, RZ, P3 ;  /* 0x000000ff13137207 */ /* 0x000fe40001800000 */
[----:B-----5:R-:W-:Y:S02]  /*5c30*/  LOP3.LUT P4, RZ, R8, 0x1, RZ, 0xc0, !PT ;  /* 0x0000000108ff7812 */ /* 0x020fe4000788c0ff */
[----:B------:R-:W-:-:S04]  /*5c40*/  SEL R8, RZ, 0x1, P3 ;  /* 0x00000001ff087807 */ /* 0x000fc80001800000 */
[----:B------:R-:W-:-:S07]  /*5c50*/  LOP3.LUT R155, R155, R8, RZ, 0x3c, !PT ;  /* 0x000000089b9b7212 */ /* 0x000fce00078e3cff */
[----:B0-----:R-:W-:Y:S05]  /*5c60*/  @P4 BRA `(.L_x_544) ;  /* 0xffffffc400744947 */ /* 0x001fea000383ffff */
[----:B---3--:R-:W0:Y:S01]  /*5c70*/  S2R R9, SR_TID.X ;  /* 0x0000000000097919 */ /* 0x008e220000002100 */
[----:B------:R-:W-:Y:S02]  /*5c80*/  PLOP3.LUT P0, PT, PT, PT, PT, 0x8, 0x0 ;  /* 0x000000000000781c */ /* 0x000fe40003f0e170 */
[----:B0-----:R-:W-:-:S04]  /*5c90*/  SHF.R.U32.HI R9, RZ, 0x7, R9 ;  /* 0x00000007ff097819 */ /* 0x001fc80000011609 */
[----:B------:R-:W-:-:S13]  /*5ca0*/  ISETP.NE.AND P4, PT, R9, 0x1, PT ;  /* 0x000000010900780c */ /* 0x000fda0003f85270 */
[----:B------:R-:W-:Y:S06]  /*5cb0*/  @!P4 BAR.ARV 0x9, 0x100 ;  /* 0x024400000000cb1d */ /* 0x000fec0000002000 */
.L_x_484:
[----:B------:R-:W-:Y:S01]  /*5cc0*/  IMAD.MOV.U32 R3, RZ, RZ, RZ ;  /* 0x000000ffff037224 */ /* 0x000fe200078e00ff */
[----:B------:R-:W-:Y:S06]  /*5cd0*/  @P0 BRA `(.L_x_545) ;  /* 0x00000000000c0947 */ /* 0x000fec0003800000 */
[----:B------:R-:W0:Y:S01]  /*5ce0*/  FENCE.VIEW.ASYNC.G ;  /* 0x00000000000073c6 */ /* 0x000e220000000100 */
[----:B------:R-:W-:Y:S05]  /*5cf0*/  WARPSYNC.ALL ;  /* 0x0000000000007948 */ /* 0x000fea0003800000 */
[----:B0-----:R-:W-:Y:S06]  /*5d00*/  BAR.ARV 0xc, 0x200 ;  /* 0x0308000000007b1d */ /* 0x001fec0000002000 */
.L_x_545:
[----:B------:R-:W3:Y:S01]  /*5d10*/  LDL R0, [R1] ;  /* 0x0000000001007983 */ /* 0x000ee20000100800 */
[----:B------:R-:W-:Y:S01]  /*5d20*/  BSSY B0, `(.L_x_546) ;  /* 0x0000021000007945 */ /* 0x000fe20003800000 */
[----:B---3--:R-:W-:-:S13]  /*5d30*/  LOP3.LUT P0, RZ, R0, 0x4, RZ, 0xc0, !PT ;  /* 0x0000000400ff7812 */ /* 0x008fda000780c0ff */
[----:B------:R-:W-:Y:S05]  /*5d40*/  @!P0 BRA `(.L_x_547) ;  /* 0x0000000000788947 */ /* 0x000fea0003800000 */
[----:B------:R-:W3:Y:S01]  /*5d50*/  LDL R0, [R1+0x30] ;  /* 0x0000300001007983 */ /* 0x000ee20000100800 */
[----:B------:R-:W-:Y:S01]  /*5d60*/  ULDC UR4, c[0x0][0x9f0] ;  /* 0x00027c0000047ab9 */ /* 0x000fe20000000800 */
[----:B---3--:R-:W-:-:S04]  /*5d70*/  ISETP.NE.AND P0, PT, R0, RZ, PT ;  /* 0x000000ff0000720c */ /* 0x008fc80003f05270 */
        /* <DEDUP_REMOVED lines=12> */
[----:B0-----:R-:W-:Y:S02]  /*5e40*/  IMAD.MOV.U32 R4, RZ, RZ, RZ ;  /* 0x000000ffff047224 */ /* 0x001fe400078e00ff */
[----:B-1----:R-:W-:-:S04]  /*5e50*/  IMAD.MOV R7, RZ, RZ, -R5 ;  /* 0x000000ffff077224 */ /* 0x002fc800078e0a05 */
[----:B------:R-:W-:-:S04]  /*5e60*/  IMAD R7, R7, R6, RZ ;  /* 0x0000000607077224 */ /* 0x000fc800078e02ff */
[----:B------:R-:W-:-:S06]  /*5e70*/  IMAD.HI.U32 R5, R5, R7, R4 ;  /* 0x0000000705057227 */ /* 0x000fcc00078e0004 */
[----:B------:R-:W-:-:S04]  /*5e80*/  IMAD.HI.U32 R5, R5, R8, RZ ;  /* 0x0000000805057227 */ /* 0x000fc800078e00ff */
[----:B------:R-:W-:-:S05]  /*5e90*/  IMAD R3, R5, R3, R8 ;  /* 0x0000000305037224 */ /* 0x000fca00078e0208 */
[----:B------:R-:W-:-:S13]  /*5ea0*/  ISETP.GT.U32.AND P1, PT, R6, R3, PT ;  /* 0x000000030600720c */ /* 0x000fda0003f24070 */
[-C--:B------:R-:W-:Y:S01]  /*5eb0*/  @!P1 IADD3 R3, R3, -R6.reuse, RZ ;  /* 0x8000000603039210 */ /* 0x080fe20007ffe0ff */
[----:B------:R-:W-:Y:S01]  /*5ec0*/  @!P1 VIADD R5, R5, 0x1 ;  /* 0x0000000105059836 */ /* 0x000fe20000000000 */
[----:B------:R-:W-:Y:S02]  /*5ed0*/  ISETP.NE.AND P1, PT, R9, RZ, PT ;  /* 0x000000ff0900720c */ /* 0x000fe40003f25270 */
[----:B------:R-:W-:-:S13]  /*5ee0*/  ISETP.GE.U32.AND P0, PT, R3, R6, PT ;  /* 0x000000060300720c */ /* 0x000fda0003f06070 */
[----:B------:R-:W-:-:S04]  /*5ef0*/  @P0 VIADD R5, R5, 0x1 ;  /* 0x0000000105050836 */ /* 0x000fc80000000000 */
[----:B------:R-:W-:-:S04]  /*5f00*/  IMAD.MOV.U32 R3, RZ, RZ, R5 ;  /* 0x000000ffff037224 */ /* 0x000fc800078e0005 */
[----:B------:R-:W-:Y:S01]  /*5f10*/  @!P2 IMAD.MOV R3, RZ, RZ, -R3 ;  /* 0x000000ffff03a224 */ /* 0x000fe200078e0a03 */
[----:B------:R-:W-:-:S07]  /*5f20*/  @!P1 LOP3.LUT R3, RZ, R9, RZ, 0x33, !PT ;  /* 0x00000009ff039212 */ /* 0x000fce00078e33ff */
.L_x_547:
[----:B------:R-:W-:Y:S05]  /*5f30*/  BSYNC B0 ;  /* 0x0000000000007941 */ /* 0x000fea0003800000 */
.L_x_546:
[----:B------:R-:W3:Y:S01]  /*5f40*/  LDL R0, [R1+0x48] ;  /* 0x0000480001007983 */ /* 0x000ee20000100800 */
[----:B------:R-:W-:Y:S02]  /*5f50*/  PLOP3.LUT P0, PT, PT, PT, PT, 0x80, 0x0 ;  /* 0x000000000000781c */ /* 0x000fe40003f0f070 */
[----:B------:R-:W-:Y:S02]  /*5f60*/  CS2R R118, SRZ ;  /* 0x0000000000767805 */ /* 0x000fe4000001ff00 */
[----:B------:R-:W-:Y:S02]  /*5f70*/  CS2R R42, SRZ ;  /* 0x00000000002a7805 */ /* 0x000fe4000001ff00 */
[----:B------:R-:W-:Y:S02]  /*5f80*/  CS2R R56, SRZ ;  /* 0x0000000000387805 */ /* 0x000fe4000001ff00 */
[----:B------:R-:W-:Y:S02]  /*5f90*/  CS2R R40, SRZ ;  /* 0x0000000000287805 */ /* 0x000fe4000001ff00 */
[----:B------:R-:W-:-:S02]  /*5fa0*/  CS2R R54, SRZ ;  /* 0x0000000000367805 */ /* 0x000fc4000001ff00 */
[----:B------:R-:W-:Y:S02]  /*5fb0*/  CS2R R38, SRZ ;  /* 0x0000000000267805 */ /* 0x000fe4000001ff00 */
[----:B------:R-:W-:Y:S02]  /*5fc0*/  CS2R R52, SRZ ;  /* 0x0000000000347805 */ /* 0x000fe4000001ff00 */
[----:B----4-:R-:W-:Y:S02]  /*5fd0*/  CS2R R36, SRZ ;  /* 0x0000000000247805 */ /* 0x010fe4000001ff00 */
[----:B------:R-:W-:Y:S02]  /*5fe0*/  CS2R R50, SRZ ;  /* 0x0000000000327805 */ /* 0x000fe4000001ff00 */
[----:B------:R-:W-:Y:S02]  /*5ff0*/  CS2R R30, SRZ ;  /* 0x00000000001e7805 */ /* 0x000fe4000001ff00 */
[----:B------:R-:W-:-:S02]  /*6000*/  CS2R R48, SRZ ;  /* 0x0000000000307805 */ /* 0x000fc4000001ff00 */
[----:B------:R-:W-:Y:S02]  /*6010*/  CS2R R28, SRZ ;  /* 0x00000000001c7805 */ /* 0x000fe4000001ff00 */
[----:B------:R-:W-:Y:S02]  /*6020*/  CS2R R46, SRZ ;  /* 0x00000000002e7805 */ /* 0x000fe4000001ff00 */
[----:B------:R-:W-:Y:S02]  /*6030*/  CS2R R44, SRZ ;  /* 0x00000000002c7805 */ /* 0x000fe4000001ff00 */
[----:B------:R-:W-:Y:S01]  /*6040*/  CS2R R20, SRZ ;  /* 0x0000000000147805 */ /* 0x000fe2000001ff00 */
[----:B---3--:R-:W-:Y:S02]  /*6050*/  IMAD R4, R0, R3, RZ ;  /* 0x0000000300047224 */ /* 0x008fe400078e02ff */
[----:B------:R-:W-:-:S03]  /*6060*/  IMAD.MOV.U32 R0, RZ, RZ, RZ ;  /* 0x000000ffff007224 */ /* 0x000fc600078e00ff */
[----:B------:R0:W-:Y:S01]  /*6070*/  STL [R1+0x18], R4 ;  /* 0x0000180401007387 */ /* 0x0001e20000100800 */
[----:B------:R-:W-:Y:S01]  /*6080*/  VIADDMNMX R88, R4, R3, R26, PT ;  /* 0x0000000304587246 */ /* 0x000fe2000380011a */
[----:B------:R-:W-:Y:S01]  /*6090*/  IMAD.MOV.U32 R3, RZ, RZ, RZ ;  /* 0x000000ffff037224 */ /* 0x000fe200078e00ff */
[----:B------:R-:W-:Y:S02]  /*60a0*/  CS2R R26, SRZ ;  /* 0x00000000001a7805 */ /* 0x000fe4000001ff00 */
[----:B------:R-:W-:-:S13]  /*60b0*/  ISETP.GT.AND P1, PT, R88, R4, PT ;  /* 0x000000045800720c */ /* 0x000fda0003f24270 */
[----:B0-----:R-:W-:Y:S05]  /*60c0*/  @!P1 BRA `(.L_x_548) ;  /* 0x0000008000389947 */ /* 0x001fea0003800000 */
[----:B------:R-:W-:-:S03]  /*60d0*/  UMOV UR4, 0xffffffff ;  /* 0xffffffff00047882 */ /* 0x000fc60000000000 */
[----:B------:R-:W-:Y:S05]  /*60e0*/  BRA.DIV UR4, `(.L_x_549) ;  /* 0x0000011e04547947 */ /* 0x000fea000b800000 */
[----:B------:R-:W0:Y:S02]  /*60f0*/  S2R R0, SR_TID.X ;  /* 0x0000000000007919 */ /* 0x000e240000002100 */
[----:B0-----:R-:W-:-:S04]  /*6100*/  IADD3 R3, R0, -0x80, RZ ;  /* 0xffffff8000037810 */ /* 0x001fc80007ffe0ff */
[----:B------:R-:W-:-:S04]  /*6110*/  SHF.R.S32.HI R0, RZ, 0x1f, R3 ;  /* 0x0000001fff007819 */ /* 0x000fc80000011403 */
[----:B------:R-:W-:-:S04]  /*6120*/  LEA.HI R0, R0, R3, RZ, 0x7 ;  /* 0x0000000300007211 */ /* 0x000fc800078f38ff */
[----:B------:R-:W-:-:S06]  /*6130*/  SHF.R.S32.HI R0, RZ, 0x7, R0 ;  /* 0x00000007ff007819 */ /* 0x000fcc0000011400 */
[----:B------:R-:W0:Y:S04]  /*6140*/  SHFL.IDX PT, R0, R0, RZ, 0x1f ;  /* 0x00001fff00007589 */ /* 0x000e2800000e0000 */
[----:B0-----:R0:W-:Y:S02]  /*6150*/  STL [R1+0x1c], R0 ;  /* 0x00001c0001007387 */ /* 0x0011e40000100800 */
.L_x_762:
[----:B------:R-:W0:Y:S01]  /*6160*/  LDL R3, [R1+0x1c] ;  /* 0x00001c0001037983 */ /* 0x000e220000100800 */
[----:B------:R-:W-:Y:S01]  /*6170*/  BSSY B6, `(.L_x_550) ;  /* 0x000001b000067945 */ /* 0x000fe20003800000 */
[----:B0-----:R-:W-:-:S05]  /*6180*/  IMAD.HI R0, R3, 0x55555556, RZ ;  /* 0x5555555603007827 */ /* 0x001fca00078e02ff */
[----:B------:R-:W-:-:S05]  /*6190*/  LEA.HI R0, R0, R0, RZ, 0x1 ;  /* 0x0000000000007211 */ /* 0x000fca00078f08ff */
[----:B------:R-:W-:Y:S02]  /*61a0*/  IMAD R0, R0, -0x3, R3 ;  /* 0xfffffffd00007824 */ /* 0x000fe400078e0203 */
[----:B------:R-:W-:-:S04]  /*61b0*/  VIADD R3, R18, 0x8400 ;  /* 0x0000840012037836 */ /* 0x000fc80000000000 */
[----:B------:R-:W-:Y:S01]  /*61c0*/  IMAD R0, R0, 0x2000, R3 ;  /* 0x0000200000007824 */ /* 0x000fe200078e0203 */
[----:B------:R-:W-:-:S04]  /*61d0*/  LOP3.LUT P0, RZ, R3, 0x3ff, RZ, 0xc0, !PT ;  /* 0x000003ff03ff7812 */ /* 0x000fc8000780c0ff */
[----:B------:R-:W-:Y:S02]  /*61e0*/  SHF.R.U32.HI R0, RZ, 0x4, R0 ;  /* 0x00000004ff007819 */ /* 0x000fe40000011600 */
[----:B------:R-:W-:Y:S02]  /*61f0*/  P2R R26, PR, RZ, 0x1 ;  /* 0x00000001ff1a7803 */ /* 0x000fe40000000000 */
[----:B------:R-:W-:-:S05]  /*6200*/  LOP3.LUT R29, R0, 0x3fff, RZ, 0xc0, !PT ;  /* 0x00003fff001d7812 */ /* 0x000fca00078ec0ff */
[----:B------:R-:W-:Y:S05]  /*6210*/  @!P0 BRA `(.L_x_551) ;  /* 0x0000000000408947 */ /* 0x000fea0003800000 */
[----:B------:R-:W-:Y:S01]  /*6220*/  MOV R0, 0x0 ;  /* 0x0000000000007802 */ /* 0x000fe20000000f00 */
[----:B------:R-:W-:Y:S01]  /*6230*/  ULDC.64 UR4, c[0x4][0x88] ;  /* 0x0100220000047ab9 */ /* 0x000fe20000000a00 */
[----:B------:R-:W-:Y:S01]  /*6240*/  ULDC.64 UR6, c[0x4][0x90] ;  /* 0x0100240000067ab9 */ /* 0x000fe20000000a00 */
[----:B------:R-:W-:Y:S01]  /*6250*/  IMAD.U32 R4, RZ, RZ, UR4 ;  /* 0x00000004ff047e24 */ /* 0x000fe2000f8e00ff */
[----:B---3--:R0:W3:Y:S01]  /*6260*/  LDC.64 R14, c[0x4][R0] ;  /* 0x01000000000e7b82 */ /* 0x0080e20000000a00 */
[----:B------:R-:W-:Y:S01]  /*6270*/  IMAD.U32 R5, RZ, RZ, UR5 ;  /* 0x00000005ff057e24 */ /* 0x000fe2000f8e00ff */
[----:B------:R-:W-:Y:S01]  /*6280*/  ULDC.64 UR4, c[0x4][0x28] ;  /* 0x01000a0000047ab9 */ /* 0x000fe20000000a00 */
[----:B-1----:R-:W-:Y:S01]  /*6290*/  IMAD.U32 R6, RZ, RZ, UR6 ;  /* 0x00000006ff067e24 */ /* 0x002fe2000f8e00ff */
[----:B------:R-:W-:Y:S01]  /*62a0*/  MOV R10, UR4 ;  /* 0x00000004000a7c02 */ /* 0x000fe20008000f00 */
[----:B------:R-:W-:Y:S02]  /*62b0*/  IMAD.U32 R7, RZ, RZ, UR7 ;  /* 0x00000007ff077e24 */ /* 0x000fe4000f8e00ff */
[----:B------:R-:W-:-:S02]  /*62c0*/  IMAD.U32 R11, RZ, RZ, UR5 ;  /* 0x00000005ff0b7e24 */ /* 0x000fc4000f8e00ff */
[----:B------:R-:W-:Y:S02]  /*62d0*/  IMAD.MOV.U32 R8, RZ, RZ, 0x70 ;  /* 0x00000070ff087424 */ /* 0x000fe400078e00ff */
[----:B------:R-:W-:Y:S02]  /*62e0*/  IMAD.MOV.U32 R12, RZ, RZ, 0x1 ;  /* 0x00000001ff0c7424 */ /* 0x000fe400078e00ff */
[----:B0-2---:R-:W-:-:S07]  /*62f0*/  IMAD.MOV.U32 R13, RZ, RZ, RZ ;  /* 0x000000ffff0d7224 */ /* 0x005fce00078e00ff */
[----:B------:R-:W-:-:S07]  /*6300*/  LEPC R20, `(.L_x_551) ;  /* 0x000000001014794e */ /* 0x000fce0000000000 */
[----:B---3-5:R-:W-:Y:S05]  /*6310*/  CALL.ABS.NOINC R14 ;  /* 0x000000000e007343 */ /* 0x028fea0003c00000 */
.L_x_551:
[----:B------:R-:W-:Y:S05]  /*6320*/  BSYNC B6 ;  /* 0x0000000000067941 */ /* 0x000fea0003800000 */
.L_x_550:
[----:B------:R-:W-:Y:S02]  /*6330*/  ULDC UR4, c[0x0][0x3f4] ;  /* 0x0000fd0000047ab9 */ /* 0x000fe40000000800 */
[----:B------:R-:W-:-:S13]  /*6340*/  ISETP.LT.AND P0, PT, RZ, UR4, PT ;  /* 0x00000004ff007c0c */ /* 0x000fda000bf01270 */
[----:B------:R-:W-:Y:S05]  /*6350*/  @P0 BRA `(.L_x_552) ;  /* 0x0000000000400947 */ /* 0x000fea0003800000 */
[----:B------:R-:W-:-:S04]  /*6360*/  ULEA.HI UR4, UR37, UR37, URZ, 0x1 ;  /* 0x0000002525047291 */ /* 0x000fc8000f8f083f */
[----:B------:R-:W-:-:S04]  /*6370*/  ULOP3.LUT UR4, UR4, 0xfffffffe, URZ, 0xc0, !UPT ;  /* 0xfffffffe04047892 */ /* 0x000fc8000f8ec03f */
[----:B------:R-:W-:-:S06]  /*6380*/  UIADD3 UR4, UR37, -UR4, URZ ;  /* 0x8000000425047290 */ /* 0x000fcc000fffe03f */
[----:B------:R-:W-:-:S05]  /*6390*/  IMAD.U32 R3, RZ, RZ, UR4 ;  /* 0x00000004ff037e24 */ /* 0x000fca000f8e00ff */
[----:B------:R-:W-:-:S04]  /*63a0*/  SHF.L.U32 R3, R3, 0x1f, RZ ;  /* 0x0000001f03037819 */ /* 0x000fc800000006ff */
[----:B------:R0:W4:Y:S03]  /*63b0*/  SYNCS.PHASECHK.TRANS64.TRYWAIT P0, [R18+URZ+0x16800], R3 ;  /* 0x01680003120075a7 */ /* 0x000126000800017f */
[----:B----4-:R-:W-:Y:S05]  /*63c0*/  @!P0 NANOSLEEP.SYNCS 0x989680 ;  /* 0x009896800000895d */ /* 0x010fea0003900000 */
[----:B------:R-:W4:Y:S01]  /*63d0*/  @!P0 SYNCS.PHASECHK.TRANS64 P0, [R18+URZ+0x16800], R3 ;  /* 0x01680003120085a7 */ /* 0x000f22000800007f */
[----:B------:R-:W-:Y:S04]  /*63e0*/  BSSY B0, `(.L_x_553) ;  /* 0x0000006000007945 */ /* 0x000fe80003800000 */
[----:B----4-:R-:W-:Y:S05]  /*63f0*/  @P0 BRA `(.L_x_554) ;  /* 0x0000000000100947 */ /* 0x010fea0003800000 */
.L_x_555:
[----:B----4-:R4:W0:Y:S02]  /*6400*/  SYNCS.PHASECHK.TRANS64.TRYWAIT P0, [R18+URZ+0x16800], R3 ;  /* 0x01680003120075a7 */ /* 0x010824000800017f */
[----:B0-----:R-:W-:Y:S05]  /*6410*/  @!P0 NANOSLEEP.SYNCS 0x989680 ;  /* 0x009896800000895d */ /* 0x001fea0003900000 */
[----:B------:R-:W0:Y:S02]  /*6420*/  @!P0 SYNCS.PHASECHK.TRANS64 P0, [R18+URZ+0x16800], R3 ;  /* 0x01680003120085a7 */ /* 0x000e24000800007f */
[----:B0-----:R-:W-:Y:S05]  /*6430*/  @!P0 BRA `(.L_x_555) ;  /* 0xfffffffc00f08947 */ /* 0x001fea000383ffff */
.L_x_554:
[----:B------:R-:W-:Y:S05]  /*6440*/  BSYNC B0 ;  /* 0x0000000000007941 */ /* 0x000fea0003800000 */
.L_x_553:
[----:B------:R-:W-:Y:S05]  /*6450*/  BRA `(.L_x_556) ;  /* 0x0000002000ec7947 */ /* 0x000fea0003800000 */
.L_x_552:
[----:B-----5:R-:W-:Y:S01]  /*6460*/  SHF.R.S32.HI R0, RZ, 0x1f, R25 ;  /* 0x0000001fff007819 */ /* 0x020fe20000011419 */
[----:B------:R-:W-:Y:S01]  /*6470*/  ULDC.64 UR4, c[0x0][0x3f8] ;  /* 0x0000fe0000047ab9 */ /* 0x000fe20000000a00 */
[----:B------:R-:W-:Y:S01]  /*6480*/  ULDC.64 UR6, c[0x0][0x408] ;  /* 0x0001020000067ab9 */ /* 0x000fe20000000a00 */
[----:B------:R-:W-:Y:S01]  /*6490*/  ISETP.NE.AND P2, PT, R26, RZ, PT ;  /* 0x000000ff1a00720c */ /* 0x000fe20003f45270 */
[----:B------:R-:W-:Y:S01]  /*64a0*/  IMAD.WIDE.U32 R4, R25, UR4, RZ ;  /* 0x0000000419047c25 */ /* 0x000fe2000f8e00ff */
[----:B------:R-:W-:Y:S03]  /*64b0*/  BSSY B6, `(.L_x_557) ;  /* 0x000001f000067945 */ /* 0x000fe60003800000 */
[C---:B-1----:R-:W-:Y:S02]  /*64c0*/  IMAD R6, R0.reuse, UR4, RZ ;  /* 0x0000000400067c24 */ /* 0x042fe4000f8e02ff */
[----:B------:R-:W-:-:S02]  /*64d0*/  IMAD R0, R0, UR6, RZ ;  /* 0x0000000600007c24 */ /* 0x000fc4000f8e02ff */
[C---:B------:R-:W-:Y:S01]  /*64e0*/  IMAD R3, R25.reuse, UR5, R6 ;  /* 0x0000000519037c24 */ /* 0x040fe2000f8e0206 */
[----:B------:R-:W-:Y:S01]  /*64f0*/  ULDC.64 UR4, c[0x0][0x3e8] ;  /* 0x0000fa0000047ab9 */ /* 0x000fe20000000a00 */
[----:B------:R-:W-:-:S04]  /*6500*/  IMAD.WIDE.U32 R6, R25, UR6, RZ ;  /* 0x0000000619067c25 */ /* 0x000fc8000f8e00ff */
[----:B------:R-:W-:Y:S01]  /*6510*/  IMAD R9, R25, UR7, R0 ;  /* 0x0000000719097c24 */ /* 0x000fe2000f8e0200 */
[----:B------:R-:W-:Y:S01]  /*6520*/  ULDC.64 UR6, c[0x0][0x400] ;  /* 0x0001000000067ab9 */ /* 0x000fe20000000a00 */
[----:B------:R-:W-:Y:S01]  /*6530*/  IMAD.IADD R5, R3, 0x1, R5 ;  /* 0x0000000103057824 */ /* 0x000fe200078e0205 */
[----:B------:R-:W-:Y:S02]  /*6540*/  LEA R25, P0, R4, UR4, 0x1 ;  /* 0x0000000404197c11 */ /* 0x000fe4000f8008ff */
[----:B------:R-:W-:Y:S02]  /*6550*/  LEA R27, P1, R6, UR6, 0x1 ;  /* 0x00000006061b7c11 */ /* 0x000fe4000f8208ff */
[----:B------:R-:W-:Y:S02]  /*6560*/  IADD3 R3, R9, R7, RZ ;  /* 0x0000000709037210 */ /* 0x000fe40007ffe0ff */
[----:B------:R-:W-:Y:S02]  /*6570*/  LEA.HI.X R26, R4, UR5, R5, 0x1, P0 ;  /* 0x00000005041a7c11 */ /* 0x000fe400080f0c05 */
[----:B------:R-:W-:Y:S01]  /*6580*/  LEA.HI.X R28, R6, UR7, R3, 0x1, P1 ;  /* 0x00000007061c7c11 */ /* 0x000fe200088f0c03 */
[----:B------:R-:W-:Y:S06]  /*6590*/  @!P2 BRA `(.L_x_558) ;  /* 0x000000000040a947 */ /* 0x000fec0003800000 */
[----:B------:R-:W-:Y:S01]  /*65a0*/  MOV R0, 0x0 ;  /* 0x0000000000007802 */ /* 0x000fe20000000f00 */
[----:B------:R-:W-:Y:S01]  /*65b0*/  ULDC.64 UR4, c[0x4][0x88] ;  /* 0x0100220000047ab9 */ /* 0x000fe20000000a00 */
[----:B------:R-:W-:Y:S01]  /*65c0*/  ULDC.64 UR6, c[0x4][0x90] ;  /* 0x0100240000067ab9 */ /* 0x000fe20000000a00 */
[----:B------:R-:W-:Y:S01]  /*65d0*/  IMAD.U32 R4, RZ, RZ, UR4 ;  /* 0x00000004ff047e24 */ /* 0x000fe2000f8e00ff */
[----:B---3--:R0:W1:Y:S01]  /*65e0*/  LDC.64 R14, c[0x4][R0] ;  /* 0x01000000000e7b82 */ /* 0x0080620000000a00 */
        /* <DEDUP_REMOVED lines=8> */
[----:B0-2---:R-:W-:-:S07]  /*6670*/  IMAD.MOV.U32 R13, RZ, RZ, RZ ;  /* 0x000000ffff0d7224 */ /* 0x005fce00078e00ff */
[----:B------:R-:W-:-:S07]  /*6680*/  LEPC R20, `(.L_x_558) ;  /* 0x000000001014794e */ /* 0x000fce0000000000 */
[----:B-1----:R-:W-:Y:S05]  /*6690*/  CALL.ABS.NOINC R14 ;  /* 0x000000000e007343 */ /* 0x002fea0003c00000 */
.L_x_558:
[----:B------:R-:W-:Y:S05]  /*66a0*/  BSYNC B6 ;  /* 0x0000000000067941 */ /* 0x000fea0003800000 */
.L_x_557:
[----:B------:R-:W-:Y:S01]  /*66b0*/  ULDC.U8 UR4, c[0x0][0x410] ;  /* 0x0001040000047ab9 */ /* 0x000fe20000000000 */
[----:B------:R-:W-:Y:S01]  /*66c0*/  BSSY B0, `(.L_x_559) ;  /* 0x000020c000007945 */ /* 0x000fe20003800000 */
[----:B------:R-:W-:Y:S01]  /*66d0*/  ISETP.NE.AND P0, PT, RZ, UR4, PT ;  /* 0x00000004ff007c0c */ /* 0x000fe2000bf05270 */
[----:B------:R-:W-:-:S12]  /*66e0*/  IMAD R4, R33, 0xc0, R153 ;  /* 0x000000c021047824 */ /* 0x000fd800078e0299 */
[----:B------:R-:W-:Y:S05]  /*66f0*/  @!P0 BRA `(.L_x_560) ;  /* 0x0000001000208947 */ /* 0x000fea0003800000 */
[----:B------:R-:W-:-:S03]  /*6700*/  UMOV UR4, 0xffffffff ;  /* 0xffffffff00047882 */ /* 0x000fc60000000000 */
[----:B------:R-:W-:Y:S05]  /*6710*/  BRA.DIV UR4, `(.L_x_561) ;  /* 0x0000011a04087947 */ /* 0x000fea000b800000 */
[----:B------:R0:W1:Y:S04]  /*6720*/  SHFL.IDX PT, R3, R26, RZ, 0x1c1f ;  /* 0x001c1fff1a037589 */ /* 0x00006800000e0000 */
[----:B------:R0:W4:Y:S04]  /*6730*/  SHFL.IDX PT, R0, R25, RZ, 0x1c1f ;  /* 0x001c1fff19007589 */ /* 0x00012800000e0000 */
[----:B------:R0:W0:Y:S04]  /*6740*/  SHFL.IDX PT, R5, R28, RZ, 0x1c1f ;  /* 0x001c1fff1c057589 */ /* 0x00002800000e0000 */
[----:B---3--:R3:W0:Y:S02]  /*6750*/  SHFL.IDX PT, R14, R27, RZ, 0x1c1f ;  /* 0x001c1fff1b0e7589 */ /* 0x00862400000e0000 */
.L_x_768:
[----:B------:R-:W-:Y:S01]  /*6760*/  ULDC UR4, c[0x0][0x448] ;  /* 0x0001120000047ab9 */ /* 0x000fe20000000800 */
[----:B------:R-:W-:Y:S01]  /*6770*/  BSSY B1, `(.L_x_562) ;  /* 0x000001e000017945 */ /* 0x000fe20003800000 */
[----:B0-----:R-:W-:Y:S01]  /*6780*/  IMAD R26, R24, UR4, RZ ;  /* 0x00000004181a7c24 */ /* 0x001fe2000f8e02ff */
[----:B------:R-:W-:Y:S02]  /*6790*/  CS2R R8, SRZ ;  /* 0x0000000000087805 */ /* 0x000fe4000001ff00 */
[----:B------:R-:W-:Y:S02]  /*67a0*/  CS2R R6, SRZ ;  /* 0x0000000000067805 */ /* 0x000fe4000001ff00 */
[----:B------:R-:W-:Y:S02]  /*67b0*/  CS2R R10, SRZ ;  /* 0x00000000000a7805 */ /* 0x000fe4000001ff00 */
[----:B--2---:R-:W-:Y:S02]  /*67c0*/  CS2R R12, SRZ ;  /* 0x00000000000c7805 */ /* 0x004fe4000001ff00 */
[----:B------:R-:W-:-:S13]  /*67d0*/  ISETP.GE.AND P0, PT, R4, R26, PT ;  /* 0x0000001a0400720c */ /* 0x000fda0003f06270 */
[----:B------:R-:W-:Y:S05]  /*67e0*/  @P0 BRA `(.L_x_563) ;  /* 0x0000000000580947 */ /* 0x000fea0003800000 */
[----:B------:R-:W2:Y:S01]  /*67f0*/  LDL R28, [R1+0x54] ;  /* 0x00005400011c7983 */ /* 0x000ea20000100800 */
[----:B------:R-:W-:-:S03]  /*6800*/  ULDC UR4, c[0x0][0x3f4] ;  /* 0x0000fd0000047ab9 */ /* 0x000fc60000000800 */
[----:B---3--:R-:W3:Y:S01]  /*6810*/  LDL R27, [R1+0x50] ;  /* 0x00005000011b7983 */ /* 0x008ee20000100800 */
[----:B------:R-:W-:Y:S01]  /*6820*/  ISETP.GE.AND P3, PT, R157, UR4, PT ;  /* 0x000000049d007c0c */ /* 0x000fe2000bf66270 */
[----:B----4-:R-:W-:Y:S01]  /*6830*/  IMAD.MOV.U32 R6, RZ, RZ, R0 ;  /* 0x000000ffff067224 */ /* 0x010fe200078e0000 */
[----:B------:R-:W-:Y:S01]  /*6840*/  ISETP.GE.AND P2, PT, R22, UR4, PT ;  /* 0x0000000416007c0c */ /* 0x000fe2000bf46270 */
[----:B-1----:R-:W-:Y:S01]  /*6850*/  IMAD.MOV.U32 R7, RZ, RZ, R3 ;  /* 0x000000ffff077224 */ /* 0x002fe200078e0003 */
[----:B------:R-:W-:Y:S01]  /*6860*/  CS2R R10, SRZ ;  /* 0x00000000000a7805 */ /* 0x000fe2000001ff00 */
[----:B------:R-:W-:Y:S01]  /*6870*/  IMAD.MOV.U32 R15, RZ, RZ, R5 ;  /* 0x000000ffff0f7224 */ /* 0x000fe200078e0005 */
[----:B------:R-:W-:Y:S02]  /*6880*/  CS2R R8, SRZ ;  /* 0x0000000000087805 */ /* 0x000fe4000001ff00 */
[----:B------:R-:W-:-:S07]  /*6890*/  CS2R R12, SRZ ;  /* 0x00000000000c7805 */ /* 0x000fce000001ff00 */
[----:B------:R-:W-:Y:S01]  /*68a0*/  @!P2 IMAD.WIDE R20, R22, 0x2, R6 ;  /* 0x000000021614a825 */ /* 0x000fe200078e0206 */
[----:B------:R-:W-:-:S04]  /*68b0*/  CS2R R6, SRZ ;  /* 0x0000000000067805 */ /* 0x000fc8000001ff00 */
[----:B------:R0:W5:Y:S01]  /*68c0*/  @!P2 LD.E.64 R10, desc[UR42][R20.64] ;  /* 0x0000002a140aa980 */ /* 0x000162000c101b00 */
[-C--:B--2---:R-:W-:Y:S02]  /*68d0*/  @!P3 IADD3 R24, P0, R0, R28.reuse, RZ ;  /* 0x0000001c0018b210 */ /* 0x084fe40007f1e0ff */
[----:B------:R-:W-:Y:S01]  /*68e0*/  @!P3 IADD3 R4, P1, R14, R28, RZ ;  /* 0x0000001c0e04b210 */ /* 0x000fe20007f3e0ff */
[----:B------:R-:W-:-:S03]  /*68f0*/  @!P2 IMAD.WIDE R14, R22, 0x2, R14 ;  /* 0x00000002160ea825 */ /* 0x000fc600078e020e */
[----:B---3--:R-:W-:Y:S01]  /*6900*/  @!P3 IADD3.X R5, R5, R27, RZ, P1, !PT ;  /* 0x0000001b0505b210 */ /* 0x008fe20000ffe4ff */
[----:B------:R-:W-:Y:S01]  /*6910*/  @!P3 IMAD.X R25, R3, 0x1, R27, P0 ;  /* 0x000000010319b824 */ /* 0x000fe200000e061b */
[----:B------:R0:W5:Y:S04]  /*6920*/  @!P2 LD.E.64 R8, desc[UR42][R14.64] ;  /* 0x0000002a0e08a980 */ /* 0x000168000c101b00 */
[----:B------:R0:W5:Y:S04]  /*6930*/  @!P3 LD.E.64 R12, desc[UR42][R24.64] ;  /* 0x0000002a180cb980 */ /* 0x000168000c101b00 */
[----:B------:R0:W5:Y:S02]  /*6940*/  @!P3 LD.E.64 R6, desc[UR42][R4.64] ;  /* 0x0000002a0406b980 */ /* 0x000164000c101b00 */
.L_x_563:
[----:B------:R-:W-:Y:S05]  /*6950*/  BSYNC B1 ;  /* 0x0000000000017941 */ /* 0x000fea0003800000 */
.L_x_562:
[----:B------:R-:W4:Y:S01]  /*6960*/  LDL R30, [R1+0x14] ;  /* 0x00001400011e7983 */ /* 0x000f220000100800 */
[----:B------:R-:W-:Y:S01]  /*6970*/  ULEA.HI UR4, UR37, UR37, URZ, 0x1 ;  /* 0x0000002525047291 */ /* 0x000fe2000f8f083f */
[--C-:B-----5:R-:W-:Y:S01]  /*6980*/  SHF.R.U64 R31, R10, 0x10, R11.reuse ;  /* 0x000000100a1f7819 */ /* 0x120fe2000000120b */
[----:B0-----:R-:W-:Y:S01]  /*6990*/  IMAD R20, R33, -0xc0, R26 ;  /* 0xffffff4021147824 */ /* 0x001fe200078e021a */
[----:B------:R-:W0:Y:S01]  /*69a0*/  S2R R21, SR_TID.X ;  /* 0x0000000000157919 */ /* 0x000e220000002100 */
[----:B------:R-:W-:Y:S01]  /*69b0*/  ULOP3.LUT UR4, UR4, 0xfffffffe, URZ, 0xc0, !UPT ;  /* 0xfffffffe04047892 */ /* 0x000fe2000f8ec03f */
[----:B---3--:R-:W-:Y:S01]  /*69c0*/  SHF.R.U32.HI R27, RZ, 0x10, R11 ;  /* 0x00000010ff1b7819 */ /* 0x008fe2000001160b */
[--C-:B------:R-:W-:Y:S01]  /*69d0*/  IMAD.MOV.U32 R4, RZ, RZ, R13.reuse ;  /* 0x000000ffff047224 */ /* 0x100fe200078e000d */
[--C-:B------:R-:W-:Y:S01]  /*69e0*/  SHF.R.U32.HI R25, RZ, 0x10, R13.reuse ;  /* 0x00000010ff197819 */ /* 0x100fe2000001160d */
[----:B------:R-:W-:Y:S01]  /*69f0*/  UIADD3 UR4, UR37, -UR4, URZ ;  /* 0x8000000425047290 */ /* 0x000fe2000fffe03f */
[----:B------:R-:W-:Y:S01]  /*6a00*/  IMAD.MOV.U32 R14, RZ, RZ, R10 ;  /* 0x000000ffff0e7224 */ /* 0x000fe200078e000a */
[----:B------:R-:W-:Y:S01]  /*6a10*/  SHF.R.U64 R26, R12, 0x10, R13 ;  /* 0x000000100c1a7819 */ /* 0x000fe2000000120d */
[----:B------:R-:W-:Y:S01]  /*6a20*/  BSSY B1, `(.L_x_564) ;  /* 0x0000024000017945 */ /* 0x000fe20003800000 */
[----:B------:R-:W-:Y:S01]  /*6a30*/  MOV R15, R8 ;  /* 0x00000008000f7202 */ /* 0x000fe20000000f00 */
[----:B------:R-:W-:Y:S01]  /*6a40*/  IMAD.MOV.U32 R10, RZ, RZ, R7 ;  /* 0x000000ffff0a7224 */ /* 0x000fe200078e0007 */
[----:B------:R-:W-:Y:S01]  /*6a50*/  SHF.R.U64 R24, R8, 0x10, R9 ;  /* 0x0000001008187819 */ /* 0x000fe20000001209 */
[----:B------:R-:W-:Y:S01]  /*6a60*/  IMAD.U32 R5, RZ, RZ, UR4 ;  /* 0x00000004ff057e24 */ /* 0x000fe2000f8e00ff */
[----:B------:R-:W-:-:S02]  /*6a70*/  VIMNMX R20, R20, 0xc0, PT ;  /* 0x000000c014147848 */ /* 0x000fc40003fe0100 */
[----:B------:R-:W-:Y:S02]  /*6a80*/  PRMT R8, R4, 0x5410, R25 ;  /* 0x0000541004087816 */ /* 0x000fe40000000019 */
[----:B------:R-:W-:Y:S02]  /*6a90*/  SHF.L.U32 R5, R5, 0x1f, RZ ;  /* 0x0000001f05057819 */ /* 0x000fe400000006ff */
[----:B------:R-:W-:Y:S02]  /*6aa0*/  PRMT R14, R14, 0x5410, R31 ;  /* 0x000054100e0e7816 */ /* 0x000fe4000000001f */
[----:B------:R-:W2:Y:S01]  /*6ab0*/  SYNCS.PHASECHK.TRANS64.TRYWAIT P0, [R18+URZ+0x16800], R5 ;  /* 0x01680005120075a7 */ /* 0x000ea2000800017f */
[----:B------:R-:W-:Y:S02]  /*6ac0*/  ISETP.GE.AND P1, PT, R153, R20, PT ;  /* 0x000000149900720c */ /* 0x000fe40003f26270 */
[----:B------:R-:W-:Y:S01]  /*6ad0*/  PRMT R15, R15, 0x5410, R24 ;  /* 0x000054100f0f7816 */ /* 0x000fe20000000018 */
[----:B0-----:R-:W-:Y:S01]  /*6ae0*/  VIADD R34, R21, 0xffffff80 ;  /* 0xffffff8015227836 */ /* 0x001fe20000000000 */
[----:B------:R-:W-:-:S04]  /*6af0*/  SHF.R.U32.HI R21, RZ, 0x10, R9 ;  /* 0x00000010ff157819 */ /* 0x000fc80000011609 */
[----:B------:R-:W-:-:S04]  /*6b00*/  SHF.R.S32.HI R32, RZ, 0x1f, R34 ;  /* 0x0000001fff207819 */ /* 0x000fc80000011422 */
[----:B------:R-:W-:-:S04]  /*6b10*/  LEA.HI R32, R32, R34, RZ, 0x5 ;  /* 0x0000002220207211 */ /* 0x000fc800078f28ff */
[----:B------:R-:W-:Y:S01]  /*6b20*/  SHF.R.S32.HI R32, RZ, 0x5, R32 ;  /* 0x00000005ff207819 */ /* 0x000fe20000011420 */
[C---:B----4-:R-:W-:Y:S01]  /*6b30*/  IMAD.SHL.U32 R0, R30.reuse, 0x40, RZ ;  /* 0x000000401e007824 */ /* 0x050fe200078e00ff */
[----:B------:R-:W-:-:S04]  /*6b40*/  LOP3.LUT P2, RZ, R30, 0x4, RZ, 0xc0, !PT ;  /* 0x000000041eff7812 */ /* 0x000fc8000784c0ff */
[----:B-1----:R-:W-:-:S04]  /*6b50*/  LOP3.LUT R3, R0, 0x1c0, RZ, 0xc0, !PT ;  /* 0x000001c000037812 */ /* 0x002fc800078ec0ff */
[----:B------:R-:W-:Y:S02]  /*6b60*/  LOP3.LUT R0, R3, 0x18, R16, 0xf8, !PT ;  /* 0x0000001803007812 */ /* 0x000fe400078ef810 */
[----:B------:R-:W-:-:S04]  /*6b70*/  SHF.R.U32.HI R3, RZ, 0x3, R3 ;  /* 0x00000003ff037819 */ /* 0x000fc80000011603 */
[----:B------:R-:W-:Y:S01]  /*6b80*/  LOP3.LUT R28, R0, R3, RZ, 0x3c, !PT ;  /* 0x00000003001c7212 */ /* 0x000fe200078e3cff */
[----:B------:R-:W-:Y:S02]  /*6b90*/  IMAD.MOV.U32 R0, RZ, RZ, R11 ;  /* 0x000000ffff007224 */ /* 0x000fe400078e000b */
[----:B------:R-:W-:Y:S02]  /*6ba0*/  IMAD.MOV.U32 R3, RZ, RZ, R12 ;  /* 0x000000ffff037224 */ /* 0x000fe400078e000c */
[----:B------:R-:W-:Y:S01]  /*6bb0*/  IMAD R11, R32, 0x200, R28 ;  /* 0x00000200200b7824 */ /* 0x000fe200078e021c */
[----:B------:R-:W-:Y:S01]  /*6bc0*/  PRMT R13, R0, 0x5410, R27 ;  /* 0x00005410000d7816 */ /* 0x000fe2000000001b */
[----:B------:R-:W-:Y:S01]  /*6bd0*/  IMAD.MOV.U32 R12, RZ, RZ, R9 ;  /* 0x000000ffff0c7224 */ /* 0x000fe200078e0009 */
[----:B------:R-:W-:Y:S01]  /*6be0*/  PRMT R3, R3, 0x5410, R26 ;  /* 0x0000541003037816 */ /* 0x000fe2000000001a */
[----:B------:R-:W-:Y:S02]  /*6bf0*/  IMAD R11, R11, 0x2, R18 ;  /* 0x000000020b0b7824 */ /* 0x000fe400078e0212 */
[----:B------:R-:W-:Y:S01]  /*6c00*/  IMAD.MOV.U32 R9, RZ, RZ, R6 ;  /* 0x000000ffff097224 */ /* 0x000fe200078e0006 */
[--C-:B------:R-:W-:Y:S01]  /*6c10*/  SHF.R.U64 R6, R6, 0x10, R7.reuse ;  /* 0x0000001006067819 */ /* 0x100fe20000001207 */
[----:B------:R-:W-:Y:S01]  /*6c20*/  VIADD R0, R11, 0x8440 ;  /* 0x000084400b007836 */ /* 0x000fe20000000000 */
[----:B------:R-:W-:-:S02]  /*6c30*/  SHF.R.U32.HI R7, RZ, 0x10, R7 ;  /* 0x00000010ff077819 */ /* 0x000fc40000011607 */
[----:B------:R-:W-:Y:S01]  /*6c40*/  IADD3 R4, R11, 0x8400, RZ ;  /* 0x000084000b047810 */ /* 0x000fe20007ffe0ff */
[----:B--2---:R-:W-:Y:S06]  /*6c50*/  @!P0 BRA `(.L_x_565) ;  /* 0x0000011400288947 */ /* 0x004fec0003800000 */
.L_x_769:
[----:B------:R-:W-:Y:S05]  /*6c60*/  BSYNC B1 ;  /* 0x0000000000017941 */ /* 0x000fea0003800000 */
.L_x_564:
[----:B------:R-:W-:Y:S01]  /*6c70*/  BSSY B1, `(.L_x_566) ;  /* 0x0000059000017945 */ /* 0x000fe20003800000 */
[----:B------:R-:W-:Y:S01]  /*6c80*/  PRMT R12, R12, 0x5410, R21 ;  /* 0x000054100c0c7816 */ /* 0x000fe20000000015 */
[----:B------:R-:W-:Y:S01]  /*6c90*/  @P2 VIADD R0, R4, 0xffffffc0 ;  /* 0xffffffc004002836 */ /* 0x000fe20000000000 */
[----:B------:R-:W-:Y:S02]  /*6ca0*/  PRMT R9, R9, 0x5410, R6 ;  /* 0x0000541009097816 */ /* 0x000fe40000000006 */
[----:B------:R-:W-:Y:S01]  /*6cb0*/  PRMT R10, R10, 0x5410, R7 ;  /* 0x000054100a0a7816 */ /* 0x000fe20000000007 */
[----:B------:R-:W-:Y:S06]  /*6cc0*/  @P1 BRA `(.L_x_567) ;  /* 0x00000004004c1947 */ /* 0x000fec0003800000 */
[----:B------:R-:W1:Y:S01]  /*6cd0*/  LDC R4, c[0x0][0x3f4] ;  /* 0x0000fd00ff047b82 */ /* 0x000e620000000800 */
[----:B------:R-:W-:Y:S01]  /*6ce0*/  BSSY B2, `(.L_x_568) ;  /* 0x000002a000027945 */ /* 0x000fe20003800000 */
[-C--:B-1----:R-:W-:Y:S02]  /*6cf0*/  ISETP.GE.AND P0, PT, R22, R4.reuse, PT ;  /* 0x000000041600720c */ /* 0x082fe40003f06270 */
[----:B------:R-:W-:-:S11]  /*6d00*/  ISETP.GE.AND P1, PT, R157, R4, PT ;  /* 0x000000049d00720c */ /* 0x000fd60003f26270 */
[----:B------:R-:W-:Y:S05]  /*6d10*/  @P0 BRA `(.L_x_569) ;  /* 0x0000000000980947 */ /* 0x000fea0003800000 */
[----:B0-----:R-:W0:Y:S01]  /*6d20*/  LDS.128 R4, [R11+0x8400] ;  /* 0x008400000b047984 */ /* 0x001e220000000c00 */
[C---:B------:R-:W-:Y:S01]  /*6d30*/  IMAD.U32 R30, R15.reuse, 0x10000, RZ ;  /* 0x000100000f1e7824 */ /* 0x040fe200078e00ff */
[C---:B------:R-:W-:Y:S01]  /*6d40*/  LOP3.LUT R28, R14.reuse, 0xffff0000, RZ, 0xc0, !PT ;  /* 0xffff00000e1c7812 */ /* 0x040fe200078ec0ff */
[----:B------:R-:W-:Y:S01]  /*6d50*/  IMAD.U32 R27, R14, 0x10000, RZ ;  /* 0x000100000e1b7824 */ /* 0x000fe200078e00ff */
[----:B------:R-:W-:Y:S01]  /*6d60*/  LOP3.LUT R31, R15, 0xffff0000, RZ, 0xc0, !PT ;  /* 0xffff00000f1f7812 */ /* 0x000fe200078ec0ff */
[C---:B0-----:R-:W-:Y:S01]  /*6d70*/  IMAD.U32 R21, R4.reuse, 0x10000, RZ ;  /* 0x0001000004157824 */ /* 0x041fe200078e00ff */
[----:B------:R-:W-:Y:S01]  /*6d80*/  LOP3.LUT R4, R4, 0xffff0000, RZ, 0xc0, !PT ;  /* 0xffff000004047812 */ /* 0x000fe200078ec0ff */
[C---:B------:R-:W-:Y:S01]  /*6d90*/  IMAD.U32 R24, R5.reuse, 0x10000, RZ ;  /* 0x0001000005187824 */ /* 0x040fe200078e00ff */
[----:B------:R-:W-:Y:S01]  /*6da0*/  LOP3.LUT R5, R5, 0xffff0000, RZ, 0xc0, !PT ;  /* 0xffff000005057812 */ /* 0x000fe200078ec0ff */
[----:B------:R-:W-:Y:S01]  /*6db0*/  IMAD.U32 R26, R7, 0x10000, RZ ;  /* 0x00010000071a7824 */ /* 0x000fe200078e00ff */
[----:B------:R-:W-:Y:S01]  /*6dc0*/  SHF.L.U32 R25, R6, 0x10, RZ ;  /* 0x0000001006197819 */ /* 0x000fe200000006ff */
[C---:B------:R-:W-:Y:S01]  /*6dd0*/  FMUL.FTZ R32, R4.reuse, R30 ;  /* 0x0000001e04207220 */ /* 0x040fe20000410000 */
[----:B------:R-:W-:Y:S01]  /*6de0*/  FMUL.FTZ R33, R4, R27 ;  /* 0x0000001b04217220 */ /* 0x000fe20000410000 */
[C---:B------:R-:W-:Y:S01]  /*6df0*/  FMUL.FTZ R35, R5.reuse, R31 ;  /* 0x0000001f05237220 */ /* 0x040fe20000410000 */
[----:B------:R-:W-:Y:S01]  /*6e00*/  FMUL.FTZ R37, R5, R28 ;  /* 0x0000001c05257220 */ /* 0x000fe20000410000 */
[C---:B------:R-:W-:Y:S01]  /*6e10*/  FFMA.FTZ R32, R21.reuse, R27, -R32 ;  /* 0x0000001b15207223 */ /* 0x040fe20000010820 */
[----:B------:R-:W-:Y:S01]  /*6e20*/  LOP3.LUT R6, R6, 0xffff0000, RZ, 0xc0, !PT ;  /* 0xffff000006067812 */ /* 0x000fe200078ec0ff */
[----:B------:R-:W-:Y:S01]  /*6e30*/  FFMA.FTZ R33, R21, R30, R33 ;  /* 0x0000001e15217223 */ /* 0x000fe20000010021 */
[----:B------:R-:W-:Y:S01]  /*6e40*/  LOP3.LUT R7, R7, 0xffff0000, RZ, 0xc0, !PT ;  /* 0xffff000007077812 */ /* 0x000fe200078ec0ff */
[C---:B------:R-:W-:Y:S01]  /*6e50*/  IMAD.U32 R21, R12.reuse, 0x10000, RZ ;  /* 0x000100000c157824 */ /* 0x040fe200078e00ff */
[----:B------:R-:W-:Y:S01]  /*6e60*/  LOP3.LUT R27, R12, 0xffff0000, RZ, 0xc0, !PT ;  /* 0xffff00000c1b7812 */ /* 0x000fe200078ec0ff */
[C---:B------:R-:W-:Y:S01]  /*6e70*/  IMAD.U32 R4, R13.reuse, 0x10000, RZ ;  /* 0x000100000d047824 */ /* 0x040fe200078e00ff */
[----:B------:R-:W-:Y:S01]  /*6e80*/  LOP3.LUT R5, R13, 0xffff0000, RZ, 0xc0, !PT ;  /* 0xffff00000d057812 */ /* 0x000fe200078ec0ff */
[C---:B------:R-:W-:Y:S01]  /*6e90*/  FFMA.FTZ R35, R24.reuse, R28, -R35 ;  /* 0x0000001c18237223 */ /* 0x040fe20000010823 */
[----:B------:R-:W-:Y:S01]  /*6ea0*/  FFMA.FTZ R24, R24, R31, R37 ;  /* 0x0000001f18187223 */ /* 0x000fe20000010025 */
[C---:B------:R-:W-:Y:S01]  /*6eb0*/  FMUL.FTZ R28, R6.reuse, R21 ;  /* 0x00000015061c7220 */ /* 0x040fe20000410000 */
[-C--:B------:R-:W-:Y:S01]  /*6ec0*/  FMUL.FTZ R30, R6, R4.reuse ;  /* 0x00000004061e7220 */ /* 0x080fe20000410000 */
[C---:B------:R-:W-:Y:S01]  /*6ed0*/  FMUL.FTZ R31, R7.reuse, R27 ;  /* 0x0000001b071f7220 */ /* 0x040fe20000410000 */
[----:B------:R-:W-:Y:S01]  /*6ee0*/  FMUL.FTZ R34, R7, R5 ;  /* 0x0000000507227220 */ /* 0x000fe20000410000 */
[C---:B------:R-:W-:Y:S01]  /*6ef0*/  FFMA.FTZ R6, R25.reuse, R4, -R28 ;  /* 0x0000000419067223 */ /* 0x040fe2000001081c */
[----:B------:R-:W-:Y:S01]  /*6f00*/  FFMA.FTZ R21, R25, R21, R30 ;  /* 0x0000001519157223 */ /* 0x000fe2000001001e */
[C---:B------:R-:W-:Y:S01]  /*6f10*/  FFMA.FTZ R7, R26.reuse, R5, -R31 ;  /* 0x000000051a077223 */ /* 0x040fe2000001081f */
[----:B------:R-:W-:Y:S01]  /*6f20*/  FFMA.FTZ R34, R26, R27, R34 ;  /* 0x0000001b1a227223 */ /* 0x000fe20000010022 */
[----:B------:R-:W-:-:S02]  /*6f30*/  F2FP.BF16.F32.PACK_AB R4, R33, R32 ;  /* 0x000000202104723e */ /* 0x000fc400000010ff */
[----:B------:R-:W-:Y:S02]  /*6f40*/  F2FP.BF16.F32.PACK_AB R5, R24, R35 ;  /* 0x000000231805723e */ /* 0x000fe400000010ff */
[----:B------:R-:W-:Y:S02]  /*6f50*/  F2FP.BF16.F32.PACK_AB R6, R21, R6 ;  /* 0x000000061506723e */ /* 0x000fe400000010ff */
[----:B------:R-:W-:-:S05]  /*6f60*/  F2FP.BF16.F32.PACK_AB R7, R34, R7 ;  /* 0x000000072207723e */ /* 0x000fca00000010ff */
[----:B------:R1:W-:Y:S02]  /*6f70*/  STS.128 [R11+0x8400], R4 ;  /* 0x008400040b007388 */ /* 0x0003e40000000c00 */
.L_x_569:
[----:B------:R-:W-:Y:S05]  /*6f80*/  BSYNC B2 ;  /* 0x0000000000027941 */ /* 0x000fea0003800000 */
.L_x_568:
[----:B------:R-:W-:Y:S05]  /*6f90*/  @P1 BRA `(.L_x_567) ;  /* 0x0000000000981947 */ /* 0x000fea0003800000 */
[----:B01----:R-:W0:Y:S01]  /*6fa0*/  LDS.128 R4, [R0] ;  /* 0x0000000000047984 */ /* 0x003e220000000c00 */
[----:B------:R-:W-:Y:S01]  /*6fb0*/  SHF.L.U32 R30, R9, 0x10, RZ ;  /* 0x00000010091e7819 */ /* 0x000fe200000006ff */
[C---:B------:R-:W-:Y:S01]  /*6fc0*/  IMAD.U32 R27, R3.reuse, 0x10000, RZ ;  /* 0x00010000031b7824 */ /* 0x040fe200078e00ff */
[----:B------:R-:W-:Y:S02]  /*6fd0*/  LOP3.LUT R28, R3, 0xffff0000, RZ, 0xc0, !PT ;  /* 0xffff0000031c7812 */ /* 0x000fe400078ec0ff */
[----:B------:R-:W-:Y:S01]  /*6fe0*/  LOP3.LUT R31, R9, 0xffff0000, RZ, 0xc0, !PT ;  /* 0xffff0000091f7812 */ /* 0x000fe200078ec0ff */
[C---:B0-----:R-:W-:Y:S01]  /*6ff0*/  IMAD.U32 R21, R4.reuse, 0x10000, RZ ;  /* 0x0001000004157824 */ /* 0x041fe200078e00ff */
[----:B------:R-:W-:Y:S01]  /*7000*/  LOP3.LUT R4, R4, 0xffff0000, RZ, 0xc0, !PT ;  /* 0xffff000004047812 */ /* 0x000fe200078ec0ff */
[C---:B------:R-:W-:Y:S01]  /*7010*/  IMAD.U32 R24, R5.reuse, 0x10000, RZ ;  /* 0x0001000005187824 */ /* 0x040fe200078e00ff */
[----:B------:R-:W-:Y:S01]  /*7020*/  LOP3.LUT R5, R5, 0xffff0000, RZ, 0xc0, !PT ;  /* 0xffff000005057812 */ /* 0x000fe200078ec0ff */
[C---:B------:R-:W-:Y:S01]  /*7030*/  IMAD.U32 R25, R6.reuse, 0x10000, RZ ;  /* 0x0001000006197824 */ /* 0x040fe200078e00ff */
[----:B------:R-:W-:Y:S01]  /*7040*/  LOP3.LUT R6, R6, 0xffff0000, RZ, 0xc0, !PT ;  /* 0xffff000006067812 */ /* 0x000fe200078ec0ff */
[C---:B------:R-:W-:Y:S01]  /*7050*/  FMUL.FTZ R32, R4.reuse, R30 ;  /* 0x0000001e04207220 */ /* 0x040fe20000410000 */
[----:B------:R-:W-:Y:S01]  /*7060*/  FMUL.FTZ R33, R4, R27 ;  /* 0x0000001b04217220 */ /* 0x000fe20000410000 */
[----:B------:R-:W-:-:S02]  /*7070*/  IMAD.U32 R26, R7, 0x10000, RZ ;  /* 0x00010000071a7824 */ /* 0x000fc400078e00ff */
[----:B------:R-:W-:Y:S01]  /*7080*/  FMUL.FTZ R35, R5, R31 ;  /* 0x0000001f05237220 */ /* 0x000fe20000410000 */
[----:B------:R-:W-:Y:S01]  /*7090*/  FFMA.FTZ R32, R21, R27, -R32 ;  /* 0x0000001b15207223 */ /* 0x000fe20000010820 */
[----:B------:R-:W-:Y:S01]  /*70a0*/  FMUL.FTZ R37, R5, R28 ;  /* 0x0000001c05257220 */ /* 0x000fe20000410000 */
[----:B------:R-:W-:Y:S01]  /*70b0*/  LOP3.LUT R7, R7, 0xffff0000, RZ, 0xc0, !PT ;  /* 0xffff000007077812 */ /* 0x000fe200078ec0ff */
[----:B------:R-:W-:Y:S01]  /*70c0*/  FFMA.FTZ R33, R21, R30, R33 ;  /* 0x0000001e15217223 */ /* 0x000fe20000010021 */
[C---:B------:R-:W-:Y:S01]  /*70d0*/  LOP3.LUT R27, R10.reuse, 0xffff0000, RZ, 0xc0, !PT ;  /* 0xffff00000a1b7812 */ /* 0x040fe200078ec0ff */
[----:B------:R-:W-:Y:S01]  /*70e0*/  IMAD.U32 R21, R10, 0x10000, RZ ;  /* 0x000100000a157824 */ /* 0x000fe200078e00ff */
[C---:B------:R-:W-:Y:S01]  /*70f0*/  LOP3.LUT R5, R8.reuse, 0xffff0000, RZ, 0xc0, !PT ;  /* 0xffff000008057812 */ /* 0x040fe200078ec0ff */
[----:B------:R-:W-:Y:S02]  /*7100*/  IMAD.U32 R4, R8, 0x10000, RZ ;  /* 0x0001000008047824 */ /* 0x000fe400078e00ff */
        /* <DEDUP_REMOVED lines=14> */
[----:B------:R2:W-:Y:S02]  /*71f0*/  STS.128 [R0], R4 ;  /* 0x0000000400007388 */ /* 0x0005e40000000c00 */
.L_x_567:
[----:B------:R-:W-:Y:S05]  /*7200*/  BSYNC B1 ;  /* 0x0000000000017941 */ /* 0x000fea0003800000 */
.L_x_566:
[----:B-12---:R-:W-:-:S05]  /*7210*/  VIADD R4, R153, 0x60 ;  /* 0x0000006099047836 */ /* 0x006fca0000000000 */
[----:B------:R-:W-:-:S13]  /*7220*/  ISETP.GE.AND P0, PT, R4, R20, PT ;  /* 0x000000140400720c */ /* 0x000fda0003f06270 */
[----:B------:R-:W-:Y:S05]  /*7230*/  @P0 BRA `(.L_x_570) ;  /* 0x0000001400500947 */ /* 0x000fea0003800000 */
        /* <DEDUP_REMOVED lines=12> */
[----:B------:R-:W-:Y:S01]  /*7300*/  IMAD.U32 R14, R6, 0x10000, RZ ;  /* 0x00010000060e7824 */ /* 0x000fe200078e00ff */
[----:B------:R-:W-:Y:S01]  /*7310*/  SHF.L.U32 R21, R5, 0x10, RZ ;  /* 0x0000001005157819 */ /* 0x000fe200000006ff */
[----:B------:R-:W-:Y:S01]  /*7320*/  IMAD.U32 R15, R7, 0x10000, RZ ;  /* 0x00010000070f7824 */ /* 0x000fe200078e00ff */
[----:B------:R-:W-:Y:S01]  /*7330*/  LOP3.LUT R5, R5, 0xffff0000, RZ, 0xc0, !PT ;  /* 0xffff000005057812 */ /* 0x000fe200078ec0ff */
[-C--:B------:R-:W-:Y:S01]  /*7340*/  FMUL.FTZ R25, R28, R4.reuse ;  /* 0x000000041c197220 */ /* 0x080fe20000410000 */
[----:B------:R-:W-:Y:S01]  /*7350*/  FMUL.FTZ R27, R26, R4 ;  /* 0x000000041a1b7220 */ /* 0x000fe20000410000 */
[----:B------:R-:W-:-:S02]  /*7360*/  LOP3.LUT R6, R6, 0xffff0000, RZ, 0xc0, !PT ;  /* 0xffff000006067812 */ /* 0x000fc400078ec0ff */
[-C--:B------:R-:W-:Y:S01]  /*7370*/  FMUL.FTZ R24, R33, R5.reuse ;  /* 0x0000000521187220 */ /* 0x080fe20000410000 */
[-C--:B------:R-:W-:Y:S01]  /*7380*/  FFMA.FTZ R4, R26, R20.reuse, -R25 ;  /* 0x000000141a047223 */ /* 0x080fe20000010819 */
[----:B------:R-:W-:Y:S01]  /*7390*/  FFMA.FTZ R27, R28, R20, R27 ;  /* 0x000000141c1b7223 */ /* 0x000fe2000001001b */
[C---:B------:R-:W-:Y:S01]  /*73a0*/  FMUL.FTZ R20, R31.reuse, R5 ;  /* 0x000000051f147220 */ /* 0x040fe20000410000 */
[-C--:B------:R-:W-:Y:S01]  /*73b0*/  FFMA.FTZ R5, R31, R21.reuse, -R24 ;  /* 0x000000151f057223 */ /* 0x080fe20000010818 */
[----:B------:R-:W-:Y:S01]  /*73c0*/  LOP3.LUT R7, R7, 0xffff0000, RZ, 0xc0, !PT ;  /* 0xffff000007077812 */ /* 0x000fe200078ec0ff */
[C---:B------:R-:W-:Y:S01]  /*73d0*/  IMAD.U32 R28, R12.reuse, 0x10000, RZ ;  /* 0x000100000c1c7824 */ /* 0x040fe200078e00ff */
[----:B------:R-:W-:Y:S01]  /*73e0*/  LOP3.LUT R31, R12, 0xffff0000, RZ, 0xc0, !PT ;  /* 0xffff00000c1f7812 */ /* 0x000fe200078ec0ff */
[C---:B------:R-:W-:Y:S01]  /*73f0*/  IMAD.U32 R26, R13.reuse, 0x10000, RZ ;  /* 0x000100000d1a7824 */ /* 0x040fe200078e00ff */
[----:B------:R-:W-:Y:S01]  /*7400*/  LOP3.LUT R25, R13, 0xffff0000, RZ, 0xc0, !PT ;  /* 0xffff00000d197812 */ /* 0x000fe200078ec0ff */
[----:B------:R-:W-:Y:S01]  /*7410*/  FFMA.FTZ R20, R33, R21, R20 ;  /* 0x0000001521147223 */ /* 0x000fe20000010014 */
[-C--:B------:R-:W-:Y:S01]  /*7420*/  FMUL.FTZ R13, R28, R6.reuse ;  /* 0x000000061c0d7220 */ /* 0x080fe20000410000 */
[C---:B------:R-:W-:Y:S01]  /*7430*/  FMUL.FTZ R21, R26.reuse, R6 ;  /* 0x000000061a157220 */ /* 0x040fe20000410000 */
[-C--:B------:R-:W-:Y:S01]  /*7440*/  FMUL.FTZ R12, R31, R7.reuse ;  /* 0x000000071f0c7220 */ /* 0x080fe20000410000 */
[C---:B------:R-:W-:Y:S01]  /*7450*/  FMUL.FTZ R24, R25.reuse, R7 ;  /* 0x0000000719187220 */ /* 0x040fe20000410000 */
[-C--:B------:R-:W-:Y:S01]  /*7460*/  FFMA.FTZ R6, R26, R14.reuse, -R13 ;  /* 0x0000000e1a067223 */ /* 0x080fe2000001080d */
[----:B------:R-:W-:Y:S01]  /*7470*/  FFMA.FTZ R21, R28, R14, R21 ;  /* 0x0000000e1c157223 */ /* 0x000fe20000010015 */
[-C--:B------:R-:W-:Y:S01]  /*7480*/  FFMA.FTZ R7, R25, R15.reuse, -R12 ;  /* 0x0000000f19077223 */ /* 0x080fe2000001080c */
[----:B------:R-:W-:Y:S01]  /*7490*/  FFMA.FTZ R24, R31, R15, R24 ;  /* 0x0000000f1f187223 */ /* 0x000fe20000010018 */
[----:B------:R-:W-:-:S02]  /*74a0*/  F2FP.BF16.F32.PACK_AB R4, R27, R4 ;  /* 0x000000041b04723e */ /* 0x000fc400000010ff */
[----:B------:R-:W-:Y:S02]  /*74b0*/  F2FP.BF16.F32.PACK_AB R5, R20, R5 ;  /* 0x000000051405723e */ /* 0x000fe400000010ff */
[----:B------:R-:W-:Y:S02]  /*74c0*/  F2FP.BF16.F32.PACK_AB R6, R21, R6 ;  /* 0x000000061506723e */ /* 0x000fe400000010ff */
[----:B------:R-:W-:-:S05]  /*74d0*/  F2FP.BF16.F32.PACK_AB R7, R24, R7 ;  /* 0x000000071807723e */ /* 0x000fca00000010ff */
[----:B------:R1:W-:Y:S02]  /*74e0*/  STS.128 [R11+0xb400], R4 ;  /* 0x00b400040b007388 */ /* 0x0003e40000000c00 */
.L_x_572:
[----:B------:R-:W-:Y:S05]  /*74f0*/  BSYNC B1 ;  /* 0x0000000000017941 */ /* 0x000fea0003800000 */
.L_x_571:
[----:B------:R-:W-:Y:S05]  /*7500*/  @P1 BRA `(.L_x_570) ;  /* 0x00000010009c1947 */ /* 0x000fea0003800000 */
[----:B01----:R-:W0:Y:S01]  /*7510*/  LDS.128 R4, [R0+0x3000] ;  /* 0x0030000000047984 */ /* 0x003e220000000c00 */
[C---:B------:R-:W-:Y:S01]  /*7520*/  IMAD.U32 R21, R9.reuse, 0x10000, RZ ;  /* 0x0001000009157824 */ /* 0x040fe200078e00ff */
[----:B------:R-:W-:Y:S01]  /*7530*/  LOP3.LUT R26, R9, 0xffff0000, RZ, 0xc0, !PT ;  /* 0xffff0000091a7812 */ /* 0x000fe200078ec0ff */
[C---:B------:R-:W-:Y:S01]  /*7540*/  IMAD.U32 R15, R3.reuse, 0x10000, RZ ;  /* 0x00010000030f7824 */ /* 0x040fe200078e00ff */
[----:B------:R-:W-:Y:S01]  /*7550*/  LOP3.LUT R24, R3, 0xffff0000, RZ, 0xc0, !PT ;  /* 0xffff000003187812 */ /* 0x000fe200078ec0ff */
[C---:B------:R-:W-:Y:S01]  /*7560*/  IMAD.U32 R25, R10.reuse, 0x10000, RZ ;  /* 0x000100000a197824 */ /* 0x040fe200078e00ff */
[----:B------:R-:W-:Y:S02]  /*7570*/  LOP3.LUT R27, R10, 0xffff0000, RZ, 0xc0, !PT ;  /* 0xffff00000a1b7812 */ /* 0x000fe400078ec0ff */
[C---:B0-----:R-:W-:Y:S01]  /*7580*/  SHF.L.U32 R11, R4.reuse, 0x10, RZ ;  /* 0x00000010040b7819 */ /* 0x041fe200000006ff */
[C---:B------:R-:W-:Y:S01]  /*7590*/  IMAD.U32 R12, R5.reuse, 0x10000, RZ ;  /* 0x00010000050c7824 */ /* 0x040fe200078e00ff */
[----:B------:R-:W-:Y:S01]  /*75a0*/  LOP3.LUT R4, R4, 0xffff0000, RZ, 0xc0, !PT ;  /* 0xffff000004047812 */ /* 0x000fe200078ec0ff */
[C---:B------:R-:W-:Y:S01]  /*75b0*/  IMAD.U32 R3, R6.reuse, 0x10000, RZ ;  /* 0x0001000006037824 */ /* 0x040fe200078e00ff */
[----:B------:R-:W-:Y:S01]  /*75c0*/  LOP3.LUT R5, R5, 0xffff0000, RZ, 0xc0, !PT ;  /* 0xffff000005057812 */ /* 0x000fe200078ec0ff */
[----:B------:R-:W-:Y:S01]  /*75d0*/  IMAD.U32 R9, R7, 0x10000, RZ ;  /* 0x0001000007097824 */ /* 0x000fe200078e00ff */
[----:B------:R-:W-:Y:S01]  /*75e0*/  LOP3.LUT R6, R6, 0xffff0000, RZ, 0xc0, !PT ;  /* 0xffff000006067812 */ /* 0x000fe200078ec0ff */
[-C--:B------:R-:W-:Y:S01]  /*75f0*/  FMUL.FTZ R14, R21, R4.reuse ;  /* 0x00000004150e7220 */ /* 0x080fe20000410000 */
[----:B------:R-:W-:Y:S01]  /*7600*/  FMUL.FTZ R20, R15, R4 ;  /* 0x000000040f147220 */ /* 0x000fe20000410000 */
[----:B------:R-:W-:Y:S01]  /*7610*/  FMUL.FTZ R13, R26, R5 ;  /* 0x000000051a0d7220 */ /* 0x000fe20000410000 */
[----:B------:R-:W-:Y:S01]  /*7620*/  LOP3.LUT R7, R7, 0xffff0000, RZ, 0xc0, !PT ;  /* 0xffff000007077812 */ /* 0x000fe200078ec0ff */
[----:B------:R-:W-:Y:S01]  /*7630*/  FFMA.FTZ R4, R15, R11, -R14 ;  /* 0x0000000b0f047223 */ /* 0x000fe2000001080e */
[C---:B------:R-:W-:Y:S01]  /*7640*/  FMUL.FTZ R15, R24.reuse, R5 ;  /* 0x00000005180f7220 */ /* 0x040fe20000410000 */
[----:B------:R-:W-:Y:S01]  /*7650*/  FFMA.FTZ R11, R21, R11, R20 ;  /* 0x0000000b150b7223 */ /* 0x000fe20000010014 */
[----:B------:R-:W-:Y:S01]  /*7660*/  FFMA.FTZ R5, R24, R12, -R13 ;  /* 0x0000000c18057223 */ /* 0x000fe2000001080d */
[C---:B------:R-:W-:Y:S01]  /*7670*/  SHF.L.U32 R13, R8.reuse, 0x10, RZ ;  /* 0x00000010080d7819 */ /* 0x040fe200000006ff */
[-C--:B------:R-:W-:Y:S01]  /*7680*/  FMUL.FTZ R14, R27, R7.reuse ;  /* 0x000000071b0e7220 */ /* 0x080fe20000410000 */
[----:B------:R-:W-:Y:S01]  /*7690*/  LOP3.LUT R21, R8, 0xffff0000, RZ, 0xc0, !PT ;  /* 0xffff000008157812 */ /* 0x000fe200078ec0ff */
[----:B------:R-:W-:Y:S01]  /*76a0*/  FMUL.FTZ R8, R25, R6 ;  /* 0x0000000619087220 */ /* 0x000fe20000410000 */
[----:B------:R-:W-:Y:S01]  /*76b0*/  FFMA.FTZ R12, R26, R12, R15 ;  /* 0x0000000c1a0c7223 */ /* 0x000fe2000001000f */
[----:B------:R-:W-:Y:S01]  /*76c0*/  FMUL.FTZ R10, R13, R6 ;  /* 0x000000060d0a7220 */ /* 0x000fe20000410000 */
[----:B------:R-:W-:Y:S01]  /*76d0*/  F2FP.BF16.F32.PACK_AB R4, R11, R4 ;  /* 0x000000040b04723e */ /* 0x000fe200000010ff */
[----:B------:R-:W-:Y:S01]  /*76e0*/  FMUL.FTZ R20, R21, R7 ;  /* 0x0000000715147220 */ /* 0x000fe20000410000 */
[-C--:B------:R-:W-:Y:S01]  /*76f0*/  FFMA.FTZ R6, R13, R3.reuse, -R8 ;  /* 0x000000030d067223 */ /* 0x080fe20000010808 */
[----:B------:R-:W-:Y:S01]  /*7700*/  FFMA.FTZ R3, R25, R3, R10 ;  /* 0x0000000319037223 */ /* 0x000fe2000001000a */
[-C--:B------:R-:W-:Y:S01]  /*7710*/  FFMA.FTZ R7, R21, R9.reuse, -R14 ;  /* 0x0000000915077223 */ /* 0x080fe2000001080e */
[----:B------:R-:W-:Y:S01]  /*7720*/  FFMA.FTZ R20, R27, R9, R20 ;  /* 0x000000091b147223 */ /* 0x000fe20000010014 */
[----:B------:R-:W-:-:S02]  /*7730*/  F2FP.BF16.F32.PACK_AB R5, R12, R5 ;  /* 0x000000050c05723e */ /* 0x000fc400000010ff */
[----:B------:R-:W-:Y:S02]  /*7740*/  F2FP.BF16.F32.PACK_AB R6, R3, R6 ;  /* 0x000000060306723e */ /* 0x000fe400000010ff */
[----:B------:R-:W-:-:S05]  /*7750*/  F2FP.BF16.F32.PACK_AB R7, R20, R7 ;  /* 0x000000071407723e */ /* 0x000fca00000010ff */
[----:B------:R3:W-:Y:S01]  /*7760*/  STS.128 [R0+0x3000], R4 ;  /* 0x0030000400007388 */ /* 0x0007e20000000c00 */
[----:B------:R-:W-:Y:S05]  /*7770*/  BRA `(.L_x_570) ;  /* 0x0000001000007947 */ /* 0x000fea0003800000 */
.L_x_560:
[----:B------:R-:W-:-:S03]  /*7780*/  UMOV UR4, 0xffffffff ;  /* 0xffffffff00047882 */ /* 0x000fc60000000000 */
[----:B------:R-:W-:Y:S05]  /*7790*/  BRA.DIV UR4, `(.L_x_573) ;  /* 0x0000010a046c7947 */ /* 0x000fea000b800000 */
[----:B------:R0:W1:Y:S04]  /*77a0*/  SHFL.IDX PT, R0, R26, RZ, 0x1c1f ;  /* 0x001c1fff1a007589 */ /* 0x00006800000e0000 */
[----:B------:R0:W4:Y:S04]  /*77b0*/  SHFL.IDX PT, R3, R25, RZ, 0x1c1f ;  /* 0x001c1fff19037589 */ /* 0x00012800000e0000 */
[----:B------:R0:W0:Y:S04]  /*77c0*/  SHFL.IDX PT, R20, R28, RZ, 0x1c1f ;  /* 0x001c1fff1c147589 */ /* 0x00002800000e0000 */
[----:B---3--:R3:W0:Y:S02]  /*77d0*/  SHFL.IDX PT, R14, R27, RZ, 0x1c1f ;  /* 0x001c1fff1b0e7589 */ /* 0x00862400000e0000 */
.L_x_775:
[----:B------:R-:W-:Y:S01]  /*77e0*/  ULDC UR4, c[0x0][0x448] ;  /* 0x0001120000047ab9 */ /* 0x000fe20000000800 */
[----:B------:R-:W-:Y:S01]  /*77f0*/  BSSY B1, `(.L_x_574) ;  /* 0x0000014000017945 */ /* 0x000fe20003800000 */
[----:B------:R-:W-:Y:S01]  /*7800*/  IMAD R24, R24, UR4, RZ ;  /* 0x0000000418187c24 */ /* 0x000fe2000f8e02ff */
[----:B------:R-:W-:Y:S02]  /*7810*/  CS2R R8, SRZ ;  /* 0x0000000000087805 */ /* 0x000fe4000001ff00 */
[----:B------:R-:W-:Y:S02]  /*7820*/  CS2R R6, SRZ ;  /* 0x0000000000067805 */ /* 0x000fe4000001ff00 */
[----:B------:R-:W-:Y:S02]  /*7830*/  CS2R R10, SRZ ;  /* 0x00000000000a7805 */ /* 0x000fe4000001ff00 */
[----:B------:R-:W-:Y:S02]  /*7840*/  ISETP.GE.AND P0, PT, R4, R24, PT ;  /* 0x000000180400720c */ /* 0x000fe40003f06270 */
[----:B------:R-:W-:-:S11]  /*7850*/  CS2R R4, SRZ ;  /* 0x0000000000047805 */ /* 0x000fd6000001ff00 */
[----:B------:R-:W-:Y:S05]  /*7860*/  @P0 BRA `(.L_x_575) ;  /* 0x0000000000300947 */ /* 0x000fea0003800000 */
[----:B------:R-:W-:Y:S01]  /*7870*/  ULDC UR4, c[0x0][0x3f4] ;  /* 0x0000fd0000047ab9 */ /* 0x000fe20000000800 */
[C---:B------:R-:W-:Y:S01]  /*7880*/  IMAD.SHL.U32 R15, R16.reuse, 0x2, RZ ;  /* 0x00000002100f7824 */ /* 0x040fe200078e00ff */
[C---:B------:R-:W-:Y:S02]  /*7890*/  ISETP.GE.AND P2, PT, R16.reuse, UR4, PT ;  /* 0x0000000410007c0c */ /* 0x040fe4000bf46270 */
[----:B------:R-:W-:Y:S02]  /*78a0*/  SHF.L.U64.HI R9, R16, 0x1, R17 ;  /* 0x0000000110097819 */ /* 0x000fe40000010211 */
[-C--:B----4-:R-:W-:Y:S02]  /*78b0*/  IADD3 R12, P0, R3, R15.reuse, RZ ;  /* 0x0000000f030c7210 */ /* 0x090fe40007f1e0ff */
[----:B0-----:R-:W-:-:S03]  /*78c0*/  IADD3 R14, P1, R14, R15, RZ ;  /* 0x0000000f0e0e7210 */ /* 0x001fc60007f3e0ff */
[--C-:B-12---:R-:W-:Y:S02]  /*78d0*/  IMAD.X R13, R0, 0x1, R9.reuse, P0 ;  /* 0x00000001000d7824 */ /* 0x106fe400000e0609 */
[----:B------:R-:W-:Y:S01]  /*78e0*/  IMAD.X R15, R20, 0x1, R9, P1 ;  /* 0x00000001140f7824 */ /* 0x000fe200008e0609 */
[----:B------:R-:W-:Y:S01]  /*78f0*/  CS2R R8, SRZ ;  /* 0x0000000000087805 */ /* 0x000fe2000001ff00 */
[----:B------:R-:W-:Y:S06]  /*7900*/  @P2 BRA `(.L_x_575) ;  /* 0x0000000000082947 */ /* 0x000fec0003800000 */
[----:B------:R0:W5:Y:S04]  /*7910*/  LD.E.128 R4, desc[UR42][R12.64] ;  /* 0x0000002a0c047980 */ /* 0x000168000c101d00 */
[----:B------:R0:W5:Y:S02]  /*7920*/  LD.E.128 R8, desc[UR42][R14.64] ;  /* 0x0000002a0e087980 */ /* 0x000164000c101d00 */
.L_x_575:
[----:B------:R-:W-:Y:S05]  /*7930*/  BSYNC B1 ;  /* 0x0000000000017941 */ /* 0x000fea0003800000 */
.L_x_574:
[----:B------:R-:W-:Y:S01]  /*7940*/  ULEA.HI UR4, UR37, UR37, URZ, 0x1 ;  /* 0x0000002525047291 */ /* 0x000fe2000f8f083f */
[----:B0-----:R-:W0:Y:S01]  /*7950*/  LDC R25, c[0x0][0x3f4] ;  /* 0x0000fd00ff197b82 */ /* 0x001e220000000800 */
[----:B-1----:R-:W-:Y:S01]  /*7960*/  IMAD R0, R33, -0xc0, R24 ;  /* 0xffffff4021007824 */ /* 0x002fe200078e0218 */
[----:B-----5:R-:W-:Y:S01]  /*7970*/  SHF.R.U64 R31, R8, 0x10, R9 ;  /* 0x00000010081f7819 */ /* 0x020fe20000001209 */
[----:B------:R-:W-:Y:S01]  /*7980*/  ULOP3.LUT UR4, UR4, 0xfffffffe, URZ, 0xc0, !UPT ;  /* 0xfffffffe04047892 */ /* 0x000fe2000f8ec03f */
[----:B------:R-:W-:Y:S01]  /*7990*/  IMAD.MOV.U32 R12, RZ, RZ, R8 ;  /* 0x000000ffff0c7224 */ /* 0x000fe200078e0008 */
[--C-:B------:R-:W-:Y:S01]  /*79a0*/  SHF.R.U64 R26, R4, 0x10, R5.reuse ;  /* 0x00000010041a7819 */ /* 0x100fe20000001205 */
[----:B------:R-:W-:Y:S01]  /*79b0*/  IMAD.MOV.U32 R21, RZ, RZ, R4 ;  /* 0x000000ffff157224 */ /* 0x000fe200078e0004 */
[----:B------:R-:W-:Y:S01]  /*79c0*/  UIADD3 UR4, UR37, -UR4, URZ ;  /* 0x8000000425047290 */ /* 0x000fe2000fffe03f */
[----:B----4-:R-:W-:Y:S01]  /*79d0*/  MOV R3, R6 ;  /* 0x0000000600037202 */ /* 0x010fe20000000f00 */
[----:B--2---:R-:W-:Y:S01]  /*79e0*/  IMAD.MOV.U32 R13, RZ, RZ, R5 ;  /* 0x000000ffff0d7224 */ /* 0x004fe200078e0005 */
[----:B------:R-:W-:Y:S01]  /*79f0*/  VIMNMX R8, R0, 0xc0, PT ;  /* 0x000000c000087848 */ /* 0x000fe20003fe0100 */
[----:B------:R-:W-:Y:S01]  /*7a00*/  IMAD.MOV.U32 R15, RZ, RZ, R7 ;  /* 0x000000ffff0f7224 */ /* 0x000fe200078e0007 */
[----:B------:R-:W-:Y:S01]  /*7a10*/  SHF.R.U32.HI R24, RZ, 0x10, R5 ;  /* 0x00000010ff187819 */ /* 0x000fe20000011605 */
[----:B---3--:R-:W-:Y:S01]  /*7a20*/  IMAD.U32 R27, RZ, RZ, UR4 ;  /* 0x00000004ff1b7e24 */ /* 0x008fe2000f8e00ff */
[----:B------:R-:W-:Y:S01]  /*7a30*/  SHF.R.U64 R6, R6, 0x10, R7 ;  /* 0x0000001006067819 */ /* 0x000fe20000001207 */
[----:B------:R-:W-:Y:S01]  /*7a40*/  IMAD.MOV.U32 R14, RZ, RZ, R9 ;  /* 0x000000ffff0e7224 */ /* 0x000fe200078e0009 */
[----:B------:R-:W-:Y:S01]  /*7a50*/  SHF.R.U32.HI R4, RZ, 0x10, R7 ;  /* 0x00000010ff047819 */ /* 0x000fe20000011607 */
[----:B------:R-:W-:Y:S01]  /*7a60*/  IMAD.MOV.U32 R20, RZ, RZ, R10 ;  /* 0x000000ffff147224 */ /* 0x000fe200078e000a */
[----:B------:R-:W-:Y:S01]  /*7a70*/  SHF.L.U32 R27, R27, 0x1f, RZ ;  /* 0x0000001f1b1b7819 */ /* 0x000fe200000006ff */
[----:B------:R-:W-:Y:S01]  /*7a80*/  IMAD.MOV.U32 R0, RZ, RZ, R11 ;  /* 0x000000ffff007224 */ /* 0x000fe200078e000b */
[----:B------:R-:W-:Y:S01]  /*7a90*/  SHF.R.U32.HI R9, RZ, 0x10, R9 ;  /* 0x00000010ff097819 */ /* 0x000fe20000011609 */
[----:B------:R-:W-:Y:S01]  /*7aa0*/  VIADD R28, R153, 0x60 ;  /* 0x00000060991c7836 */ /* 0x000fe20000000000 */
[----:B------:R-:W1:Y:S01]  /*7ab0*/  SYNCS.PHASECHK.TRANS64.TRYWAIT P1, [R18+URZ+0x16800], R27 ;  /* 0x0168001b120075a7 */ /* 0x000e62000802017f */
[----:B------:R-:W-:Y:S01]  /*7ac0*/  SHF.R.U64 R7, R10, 0x10, R11 ;  /* 0x000000100a077819 */ /* 0x000fe2000000120b */
[----:B------:R-:W-:Y:S01]  /*7ad0*/  BSSY B1, `(.L_x_576) ;  /* 0x000000e000017945 */ /* 0x000fe20003800000 */
[----:B0-----:R-:W-:-:S02]  /*7ae0*/  ISETP.GE.AND P0, PT, R16, R25, PT ;  /* 0x000000191000720c */ /* 0x001fc40003f06270 */
[----:B------:R-:W-:Y:S02]  /*7af0*/  SHF.R.U32.HI R5, RZ, 0x10, R11 ;  /* 0x00000010ff057819 */ /* 0x000fe4000001160b */
[-C--:B------:R-:W-:Y:S02]  /*7b00*/  ISETP.GE.OR P2, PT, R153, R8.reuse, P0 ;  /* 0x000000089900720c */ /* 0x080fe40000746670 */
[----:B------:R-:W-:Y:S02]  /*7b10*/  PRMT R21, R21, 0x5410, R26 ;  /* 0x0000541015157816 */ /* 0x000fe4000000001a */
[----:B------:R-:W-:Y:S02]  /*7b20*/  ISETP.GE.OR P0, PT, R28, R8, P0 ;  /* 0x000000081c00720c */ /* 0x000fe40000706670 */
[----:B------:R-:W-:Y:S02]  /*7b30*/  PRMT R13, R13, 0x5410, R24 ;  /* 0x000054100d0d7816 */ /* 0x000fe40000000018 */
[----:B------:R-:W-:-:S02]  /*7b40*/  PRMT R3, R3, 0x5410, R6 ;  /* 0x0000541003037816 */ /* 0x000fc40000000006 */
[----:B------:R-:W-:Y:S02]  /*7b50*/  PRMT R15, R15, 0x5410, R4 ;  /* 0x000054100f0f7816 */ /* 0x000fe40000000004 */
[----:B------:R-:W-:Y:S02]  /*7b60*/  PRMT R12, R12, 0x5410, R31 ;  /* 0x000054100c0c7816 */ /* 0x000fe4000000001f */
[----:B------:R-:W-:Y:S02]  /*7b70*/  PRMT R14, R14, 0x5410, R9 ;  /* 0x000054100e0e7816 */ /* 0x000fe40000000009 */
[----:B------:R-:W-:Y:S02]  /*7b80*/  PRMT R20, R20, 0x5410, R7 ;  /* 0x0000541014147816 */ /* 0x000fe40000000007 */
[----:B------:R-:W-:Y:S01]  /*7b90*/  PRMT R0, R0, 0x5410, R5 ;  /* 0x0000541000007816 */ /* 0x000fe20000000005 */
[----:B-1----:R-:W-:Y:S06]  /*7ba0*/  @!P1 BRA `(.L_x_577) ;  /* 0x0000010400d89947 */ /* 0x002fec0003800000 */
.L_x_776:
[----:B------:R-:W-:Y:S05]  /*7bb0*/  BSYNC B1 ;  /* 0x0000000000017941 */ /* 0x000fea0003800000 */
.L_x_576:
[----:B------:R-:W-:Y:S04]  /*7bc0*/  BSSY B1, `(.L_x_578) ;  /* 0x0000060000017945 */ /* 0x000fe80003800000 */
[----:B------:R-:W-:Y:S05]  /*7bd0*/  @P2 BRA `(.L_x_579) ;  /* 0x0000000400782947 */ /* 0x000fea0003800000 */
[----:B------:R-:W2:Y:S01]  /*7be0*/  LDL R4, [R1+0x14] ;  /* 0x0000140001047983 */ /* 0x000ea20000100800 */
[C---:B------:R-:W-:Y:S01]  /*7bf0*/  IMAD.U32 R37, R12.reuse, 0x10000, RZ ;  /* 0x000100000c257824 */ /* 0x040fe200078e00ff */
[----:B------:R-:W-:Y:S01]  /*7c00*/  SHF.L.U32 R35, R21, 0x10, RZ ;  /* 0x0000001015237819 */ /* 0x000fe200000006ff */
[----:B------:R-:W1:Y:S01]  /*7c10*/  S2R R5, SR_TID.X ;  /* 0x0000000000057919 */ /* 0x000e620000002100 */
[----:B------:R-:W-:Y:S01]  /*7c20*/  LOP3.LUT R39, R12, 0xffff0000, RZ, 0xc0, !PT ;  /* 0xffff00000c277812 */ /* 0x000fe200078ec0ff */
[----:B-1----:R-:W-:-:S05]  /*7c30*/  VIADD R5, R5, 0xffffff80 ;  /* 0xffffff8005057836 */ /* 0x002fca0000000000 */
[----:B------:R-:W-:-:S04]  /*7c40*/  SHF.R.S32.HI R8, RZ, 0x1f, R5 ;  /* 0x0000001fff087819 */ /* 0x000fc80000011405 */
[----:B------:R-:W-:Y:S01]  /*7c50*/  LEA.HI R8, R8, R5, RZ, 0x5 ;  /* 0x0000000508087211 */ /* 0x000fe200078f28ff */
[----:B------:R-:W-:-:S03]  /*7c60*/  IMAD.IADD R5, R16, 0x1, R25 ;  /* 0x0000000110057824 */ /* 0x000fc600078e0219 */
[----:B------:R-:W-:Y:S02]  /*7c70*/  SHF.R.S32.HI R8, RZ, 0x5, R8 ;  /* 0x00000005ff087819 */ /* 0x000fe40000011408 */
[----:B--2---:R-:W-:-:S04]  /*7c80*/  SHF.L.U32 R4, R4, 0x6, RZ ;  /* 0x0000000604047819 */ /* 0x004fc800000006ff */
[----:B------:R-:W-:-:S04]  /*7c90*/  LOP3.LUT R6, R4, 0x1c0, RZ, 0xc0, !PT ;  /* 0x000001c004067812 */ /* 0x000fc800078ec0ff */
[C---:B------:R-:W-:Y:S02]  /*7ca0*/  LOP3.LUT R4, R6.reuse, 0x38, R16, 0xf8, !PT ;  /* 0x0000003806047812 */ /* 0x040fe400078ef810 */
[----:B------:R-:W-:Y:S02]  /*7cb0*/  SHF.R.U32.HI R7, RZ, 0x3, R6 ;  /* 0x00000003ff077819 */ /* 0x000fe40000011606 */
[----:B------:R-:W-:Y:S02]  /*7cc0*/  LOP3.LUT R6, R6, 0x38, R5, 0xf8, !PT ;  /* 0x0000003806067812 */ /* 0x000fe400078ef805 */
[-C--:B------:R-:W-:Y:S02]  /*7cd0*/  LOP3.LUT R4, R4, R7.reuse, RZ, 0x3c, !PT ;  /* 0x0000000704047212 */ /* 0x080fe400078e3cff */
[----:B------:R-:W-:-:S03]  /*7ce0*/  LOP3.LUT R6, R6, R7, RZ, 0x3c, !PT ;  /* 0x0000000706067212 */ /* 0x000fc600078e3cff */
[C---:B------:R-:W-:Y:S02]  /*7cf0*/  IMAD R5, R8.reuse, 0x200, R4 ;  /* 0x0000020008057824 */ /* 0x040fe400078e0204 */
[----:B------:R-:W-:Y:S02]  /*7d00*/  IMAD R9, R8, 0x200, R6 ;  /* 0x0000020008097824 */ /* 0x000fe400078e0206 */
[--C-:B------:R-:W-:Y:S02]  /*7d10*/  IMAD R40, R5, 0x2, R18.reuse ;  /* 0x0000000205287824 */ /* 0x100fe400078e0212 */
[----:B------:R-:W-:-:S03]  /*7d20*/  IMAD R42, R9, 0x2, R18 ;  /* 0x00000002092a7824 */ /* 0x000fc600078e0212 */
[----:B------:R-:W1:Y:S04]  /*7d30*/  LDS.128 R4, [R40+0x8400] ;  /* 0x0084000028047984 */ /* 0x000e680000000c00 */
[----:B------:R-:W2:Y:S01]  /*7d40*/  LDS.128 R8, [R42+0x8400] ;  /* 0x008400002a087984 */ /* 0x000ea20000000c00 */
[----:B-1----:R-:W-:Y:S01]  /*7d50*/  SHF.L.U32 R24, R4, 0x10, RZ ;  /* 0x0000001004187819 */ /* 0x002fe200000006ff */
[----:B0-----:R-:W-:Y:S01]  /*7d60*/  IMAD.U32 R27, R6, 0x10000, RZ ;  /* 0x00010000061b7824 */ /* 0x001fe200078e00ff */
[----:B------:R-:W-:Y:S01]  /*7d70*/  LOP3.LUT R4, R4, 0xffff0000, RZ, 0xc0, !PT ;  /* 0xffff000004047812 */ /* 0x000fe200078ec0ff */
[----:B------:R-:W-:Y:S01]  /*7d80*/  IMAD.U32 R26, R5, 0x10000, RZ ;  /* 0x00010000051a7824 */ /* 0x000fe200078e00ff */
[----:B------:R-:W-:Y:S01]  /*7d90*/  LOP3.LUT R6, R6, 0xffff0000, RZ, 0xc0, !PT ;  /* 0xffff000006067812 */ /* 0x000fe200078ec0ff */
[C---:B--2---:R-:W-:Y:S01]  /*7da0*/  IMAD.U32 R30, R8.reuse, 0x10000, RZ ;  /* 0x00010000081e7824 */ /* 0x044fe200078e00ff */
[----:B------:R-:W-:Y:S01]  /*7db0*/  LOP3.LUT R8, R8, 0xffff0000, RZ, 0xc0, !PT ;  /* 0xffff000008087812 */ /* 0x000fe200078ec0ff */
[C---:B------:R-:W-:Y:S01]  /*7dc0*/  IMAD.U32 R32, R10.reuse, 0x10000, RZ ;  /* 0x000100000a207824 */ /* 0x040fe200078e00ff */
[----:B------:R-:W-:Y:S01]  /*7dd0*/  LOP3.LUT R10, R10, 0xffff0000, RZ, 0xc0, !PT ;  /* 0xffff00000a0a7812 */ /* 0x000fe200078ec0ff */
[C---:B------:R-:W-:Y:S01]  /*7de0*/  FMUL.FTZ R41, R30.reuse, R37 ;  /* 0x000000251e297220 */ /* 0x040fe20000410000 */
[----:B------:R-:W-:Y:S01]  /*7df0*/  FMUL.FTZ R43, R30, R35 ;  /* 0x000000231e2b7220 */ /* 0x000fe20000410000 */
[----:B------:R-:W-:Y:S01]  /*7e00*/  FMUL.FTZ R45, R8, R39 ;  /* 0x00000027082d7220 */ /* 0x000fe20000410000 */
[----:B------:R-:W-:-:S02]  /*7e10*/  IMAD.U32 R30, R20, 0x10000, RZ ;  /* 0x00010000141e7824 */ /* 0x000fc400078e00ff */
[C---:B------:R-:W-:Y:S01]  /*7e20*/  FFMA.FTZ R41, R24.reuse, R35, -R41 ;  /* 0x0000002318297223 */ /* 0x040fe20000010829 */
[----:B------:R-:W-:Y:S01]  /*7e30*/  LOP3.LUT R35, R21, 0xffff0000, RZ, 0xc0, !PT ;  /* 0xffff000015237812 */ /* 0x000fe200078ec0ff */
[----:B------:R-:W-:Y:S01]  /*7e40*/  FFMA.FTZ R43, R24, R37, R43 ;  /* 0x00000025182b7223 */ /* 0x000fe2000001002b */
[----:B------:R-:W-:Y:S01]  /*7e50*/  IMAD.U32 R24, R3, 0x10000, RZ ;  /* 0x0001000003187824 */ /* 0x000fe200078e00ff */
[----:B------:R-:W-:Y:S01]  /*7e60*/  LOP3.LUT R37, R20, 0xffff0000, RZ, 0xc0, !PT ;  /* 0xffff000014257812 */ /* 0x000fe200078ec0ff */
[----:B------:R-:W-:Y:S02]  /*7e70*/  IMAD.U32 R31, R9, 0x10000, RZ ;  /* 0x00010000091f7824 */ /* 0x000fe400078e00ff */
[-C--:B------:R-:W-:Y:S01]  /*7e80*/  FMUL.FTZ R47, R8, R35.reuse ;  /* 0x00000023082f7220 */ /* 0x080fe20000410000 */
[----:B------:R-:W-:Y:S01]  /*7e90*/  FFMA.FTZ R34, R4, R35, -R45 ;  /* 0x0000002304227223 */ /* 0x000fe2000001082d */
[C---:B------:R-:W-:Y:S01]  /*7ea0*/  FMUL.FTZ R8, R32.reuse, R30 ;  /* 0x0000001e20087220 */ /* 0x040fe20000410000 */
[-C--:B------:R-:W-:Y:S01]  /*7eb0*/  FMUL.FTZ R45, R32, R24.reuse ;  /* 0x00000018202d7220 */ /* 0x080fe20000410000 */
[----:B------:R-:W-:Y:S01]  /*7ec0*/  LOP3.LUT R35, R3, 0xffff0000, RZ, 0xc0, !PT ;  /* 0xffff000003237812 */ /* 0x000fe200078ec0ff */
[----:B------:R-:W-:Y:S01]  /*7ed0*/  FFMA.FTZ R32, R4, R39, R47 ;  /* 0x0000002704207223 */ /* 0x000fe2000001002f */
[C---:B------:R-:W-:Y:S01]  /*7ee0*/  FFMA.FTZ R36, R27.reuse, R24, -R8 ;  /* 0x000000181b247223 */ /* 0x040fe20000010808 */
[----:B------:R-:W-:Y:S01]  /*7ef0*/  FFMA.FTZ R45, R27, R30, R45 ;  /* 0x0000001e1b2d7223 */ /* 0x000fe2000001002d */
[C---:B------:R-:W-:Y:S01]  /*7f00*/  FMUL.FTZ R27, R10.reuse, R37 ;  /* 0x000000250a1b7220 */ /* 0x040fe20000410000 */
[----:B------:R-:W-:Y:S01]  /*7f10*/  FMUL.FTZ R39, R10, R35 ;  /* 0x000000230a277220 */ /* 0x000fe20000410000 */
[----:B------:R-:W-:Y:S01]  /*7f20*/  IMAD.U32 R24, R14, 0x10000, RZ ;  /* 0x000100000e187824 */ /* 0x000fe200078e00ff */
[----:B------:R-:W-:Y:S01]  /*7f30*/  SHF.L.U32 R10, R0, 0x10, RZ ;  /* 0x00000010000a7819 */ /* 0x000fe200000006ff */
[----:B------:R-:W-:-:S02]  /*7f40*/  IMAD.U32 R33, R11, 0x10000, RZ ;  /* 0x000100000b217824 */ /* 0x000fc400078e00ff */
[C---:B------:R-:W-:Y:S01]  /*7f50*/  FFMA.FTZ R35, R6.reuse, R35, -R27 ;  /* 0x0000002306237223 */ /* 0x040fe2000001081b */
[----:B------:R-:W-:Y:S02]  /*7f60*/  IMAD.U32 R4, R13, 0x10000, RZ ;  /* 0x000100000d047824 */ /* 0x000fe400078e00ff */
[----:B------:R-:W-:Y:S01]  /*7f70*/  FMUL.FTZ R27, R31, R24 ;  /* 0x000000181f1b7220 */ /* 0x000fe20000410000 */
[----:B------:R-:W-:Y:S01]  /*7f80*/  FFMA.FTZ R30, R6, R37, R39 ;  /* 0x00000025061e7223 */ /* 0x000fe20000010027 */
[----:B------:R-:W-:Y:S02]  /*7f90*/  IMAD.U32 R28, R7, 0x10000, RZ ;  /* 0x00010000071c7824 */ /* 0x000fe400078e00ff */
[----:B------:R-:W-:Y:S01]  /*7fa0*/  FMUL.FTZ R31, R31, R4 ;  /* 0x000000041f1f7220 */ /* 0x000fe20000410000 */
[----:B------:R-:W-:Y:S02]  /*7fb0*/  IMAD.U32 R8, R15, 0x10000, RZ ;  /* 0x000100000f087824 */ /* 0x000fe400078e00ff */
[----:B------:R-:W-:Y:S01]  /*7fc0*/  FMUL.FTZ R37, R33, R10 ;  /* 0x0000000a21257220 */ /* 0x000fe20000410000 */
[----:B------:R-:W-:Y:S01]  /*7fd0*/  LOP3.LUT R9, R9, 0xffff0000, RZ, 0xc0, !PT ;  /* 0xffff000009097812 */ /* 0x000fe200078ec0ff */
[----:B------:R-:W-:Y:S01]  /*7fe0*/  FFMA.FTZ R31, R26, R24, R31 ;  /* 0x000000181a1f7223 */ /* 0x000fe2000001001f */
[-C--:B------:R-:W-:Y:S01]  /*7ff0*/  FMUL.FTZ R33, R33, R8.reuse ;  /* 0x0000000821217220 */ /* 0x080fe20000410000 */
[----:B------:R-:W-:Y:S01]  /*8000*/  FFMA.FTZ R37, R28, R8, -R37 ;  /* 0x000000081c257223 */ /* 0x000fe20000010825 */
[----:B------:R-:W-:Y:S01]  /*8010*/  LOP3.LUT R11, R11, 0xffff0000, RZ, 0xc0, !PT ;  /* 0xffff00000b0b7812 */ /* 0x000fe200078ec0ff */
[----:B------:R-:W-:Y:S01]  /*8020*/  FFMA.FTZ R27, R26, R4, -R27 ;  /* 0x000000041a1b7223 */ /* 0x000fe2000001081b */
[----:B------:R-:W-:Y:S01]  /*8030*/  LOP3.LUT R8, R14, 0xffff0000, RZ, 0xc0, !PT ;  /* 0xffff00000e087812 */ /* 0x000fe200078ec0ff */
[----:B------:R-:W-:Y:S01]  /*8040*/  FFMA.FTZ R33, R28, R10, R33 ;  /* 0x0000000a1c217223 */ /* 0x000fe20000010021 */
[----:B------:R-:W-:-:S02]  /*8050*/  LOP3.LUT R24, R0, 0xffff0000, RZ, 0xc0, !PT ;  /* 0xffff000000187812 */ /* 0x000fc400078ec0ff */
[----:B------:R-:W-:Y:S01]  /*8060*/  LOP3.LUT R4, R13, 0xffff0000, RZ, 0xc0, !PT ;  /* 0xffff00000d047812 */ /* 0x000fe200078ec0ff */
[----:B------:R-:W-:Y:S01]  /*8070*/  FMUL.FTZ R10, R9, R8 ;  /* 0x00000008090a7220 */ /* 0x000fe20000410000 */
[----:B------:R-:W-:Y:S01]  /*8080*/  LOP3.LUT R6, R15, 0xffff0000, RZ, 0xc0, !PT ;  /* 0xffff00000f067812 */ /* 0x000fe200078ec0ff */
[----:B------:R-:W-:Y:S01]  /*8090*/  FMUL.FTZ R38, R11, R24 ;  /* 0x000000180b267220 */ /* 0x000fe20000410000 */
[----:B------:R-:W-:Y:S01]  /*80a0*/  LOP3.LUT R5, R5, 0xffff0000, RZ, 0xc0, !PT ;  /* 0xffff000005057812 */ /* 0x000fe200078ec0ff */
[----:B------:R-:W-:Y:S01]  /*80b0*/  FMUL.FTZ R9, R9, R4 ;  /* 0x0000000409097220 */ /* 0x000fe20000410000 */
[----:B------:R-:W-:Y:S01]  /*80c0*/  LOP3.LUT R7, R7, 0xffff0000, RZ, 0xc0, !PT ;  /* 0xffff000007077812 */ /* 0x000fe200078ec0ff */
[----:B------:R-:W-:Y:S02]  /*80d0*/  FMUL.FTZ R11, R11, R6 ;  /* 0x000000060b0b7220 */ /* 0x000fe40000410000 */
[C---:B------:R-:W-:Y:S01]  /*80e0*/  FFMA.FTZ R26, R5.reuse, R4, -R10 ;  /* 0x00000004051a7223 */ /* 0x040fe2000001080a */
[----:B------:R-:W-:Y:S01]  /*80f0*/  FFMA.FTZ R28, R5, R8, R9 ;  /* 0x00000008051c7223 */ /* 0x000fe20000010009 */
[C---:B------:R-:W-:Y:S01]  /*8100*/  FFMA.FTZ R38, R7.reuse, R6, -R38 ;  /* 0x0000000607267223 */ /* 0x040fe20000010826 */
[----:B------:R-:W-:Y:S01]  /*8110*/  FFMA.FTZ R24, R7, R24, R11 ;  /* 0x0000001807187223 */ /* 0x000fe2000001000b */
[----:B------:R-:W-:-:S02]  /*8120*/  F2FP.BF16.F32.PACK_AB R4, R34, R41 ;  /* 0x000000292204723e */ /* 0x000fc400000010ff */
[----:B------:R-:W-:Y:S02]  /*8130*/  F2FP.BF16.F32.PACK_AB R6, R35, R36 ;  /* 0x000000242306723e */ /* 0x000fe400000010ff */
[----:B------:R-:W-:Y:S02]  /*8140*/  F2FP.BF16.F32.PACK_AB R5, R26, R27 ;  /* 0x0000001b1a05723e */ /* 0x000fe400000010ff */
[----:B------:R-:W-:Y:S02]  /*8150*/  F2FP.BF16.F32.PACK_AB R7, R38, R37 ;  /* 0x000000252607723e */ /* 0x000fe400000010ff */
[----:B------:R-:W-:Y:S02]  /*8160*/  F2FP.BF16.F32.PACK_AB R8, R32, R43 ;  /* 0x0000002b2008723e */ /* 0x000fe400000010ff */
[----:B------:R-:W-:Y:S01]  /*8170*/  F2FP.BF16.F32.PACK_AB R10, R30, R45 ;  /* 0x0000002d1e0a723e */ /* 0x000fe200000010ff */
[----:B------:R1:W-:Y:S01]  /*8180*/  STS.128 [R40+0x8400], R4 ;  /* 0x0084000428007388 */ /* 0x0003e20000000c00 */
[----:B------:R-:W-:-:S02]  /*8190*/  F2FP.BF16.F32.PACK_AB R9, R28, R31 ;  /* 0x0000001f1c09723e */ /* 0x000fc400000010ff */
[----:B------:R-:W-:-:S05]  /*81a0*/  F2FP.BF16.F32.PACK_AB R11, R24, R33 ;  /* 0x00000021180b723e */ /* 0x000fca00000010ff */
[----:B------:R1:W-:Y:S02]  /*81b0*/  STS.128 [R42+0x8400], R8 ;  /* 0x008400082a007388 */ /* 0x0003e40000000c00 */
.L_x_579:
[----:B------:R-:W-:Y:S05]  /*81c0*/  BSYNC B1 ;  /* 0x0000000000017941 */ /* 0x000fea0003800000 */
.L_x_578:
[----:B------:R-:W-:Y:S05]  /*81d0*/  @P0 BRA `(.L_x_570) ;  /* 0x0000000400680947 */ /* 0x000fea0003800000 */
[----:B-1----:R-:W2:Y:S01]  /*81e0*/  LDL R5, [R1+0x24] ;  /* 0x0000240001057983 */ /* 0x002ea20000100800 */
[C---:B------:R-:W-:Y:S02]  /*81f0*/  VIADD R6, R153.reuse, 0x60 ;  /* 0x0000006099067836 */ /* 0x040fe40000000000 */
[----:B------:R-:W-:Y:S01]  /*8200*/  VIADD R7, R153, 0x60 ;  /* 0x0000006099077836 */ /* 0x000fe20000000000 */
[----:B------:R-:W3:Y:S01]  /*8210*/  LDL R42, [R1+0x58] ;  /* 0x00005800012a7983 */ /* 0x000ee20000100800 */
[----:B------:R-:W-:Y:S02]  /*8220*/  IMAD.SHL.U32 R6, R6, 0x40, RZ ;  /* 0x0000004006067824 */ /* 0x000fe400078e00ff */
[----:B------:R-:W-:Y:S02]  /*8230*/  IMAD.SHL.U32 R7, R7, 0x40, RZ ;  /* 0x0000004007077824 */ /* 0x000fe400078e00ff */
[----:B------:R-:W-:Y:S01]  /*8240*/  IMAD.IADD R4, R16, 0x1, R25 ;  /* 0x0000000110047824 */ /* 0x000fe200078e0219 */
[----:B------:R-:W-:-:S02]  /*8250*/  LOP3.LUT R6, R6, 0x1c0, RZ, 0xc0, !PT ;  /* 0x000001c006067812 */ /* 0x000fc400078ec0ff */
[----:B------:R-:W-:Y:S02]  /*8260*/  LOP3.LUT R7, R7, 0x1c0, RZ, 0xc0, !PT ;  /* 0x000001c007077812 */ /* 0x000fe400078ec0ff */
[----:B------:R-:W-:Y:S02]  /*8270*/  SHF.R.U32.HI R6, RZ, 0x3, R6 ;  /* 0x00000003ff067819 */ /* 0x000fe40000011606 */
[----:B------:R-:W-:-:S04]  /*8280*/  LOP3.LUT R4, R7, 0x38, R4, 0xf8, !PT ;  /* 0x0000003807047812 */ /* 0x000fc800078ef804 */
[----:B------:R-:W-:Y:S01]  /*8290*/  LOP3.LUT R4, R4, R6, RZ, 0x3c, !PT ;  /* 0x0000000604047212 */ /* 0x000fe200078e3cff */
[C---:B------:R-:W-:Y:S02]  /*82a0*/  IMAD.U32 R37, R12.reuse, 0x10000, RZ ;  /* 0x000100000c257824 */ /* 0x040fe400078e00ff */
[C---:B------:R-:W-:Y:S01]  /*82b0*/  IMAD.U32 R35, R21.reuse, 0x10000, RZ ;  /* 0x0001000015237824 */ /* 0x040fe200078e00ff */
[----:B------:R-:W-:Y:S02]  /*82c0*/  LOP3.LUT R38, R12, 0xffff0000, RZ, 0xc0, !PT ;  /* 0xffff00000c267812 */ /* 0x000fe400078ec0ff */
[----:B------:R-:W-:Y:S02]  /*82d0*/  LOP3.LUT R12, R21, 0xffff0000, RZ, 0xc0, !PT ;  /* 0xffff0000150c7812 */ /* 0x000fe400078ec0ff */
[C---:B------:R-:W-:Y:S02]  /*82e0*/  SHF.L.U32 R41, R20.reuse, 0x10, RZ ;  /* 0x0000001014297819 */ /* 0x040fe400000006ff */
[----:B------:R-:W-:Y:S01]  /*82f0*/  LOP3.LUT R20, R20, 0xffff0000, RZ, 0xc0, !PT ;  /* 0xffff000014147812 */ /* 0x000fe200078ec0ff */
[C---:B------:R-:W-:Y:S01]  /*8300*/  IMAD.U32 R36, R13.reuse, 0x10000, RZ ;  /* 0x000100000d247824 */ /* 0x040fe200078e00ff */
[----:B------:R-:W-:Y:S01]  /*8310*/  LOP3.LUT R13, R13, 0xffff0000, RZ, 0xc0, !PT ;  /* 0xffff00000d0d7812 */ /* 0x000fe200078ec0ff */
[----:B------:R-:W-:Y:S01]  /*8320*/  IMAD.U32 R40, R14, 0x10000, RZ ;  /* 0x000100000e287824 */ /* 0x000fe200078e00ff */
[----:B--2---:R-:W-:-:S02]  /*8330*/  IADD3 R9, R5, R4, RZ ;  /* 0x0000000405097210 */ /* 0x004fc40007ffe0ff */
[----:B---3--:R-:W1:Y:S03]  /*8340*/  LDS.128 R4, [R42+0x8400] ;  /* 0x008400002a047984 */ /* 0x008e660000000c00 */
[----:B------:R-:W-:-:S05]  /*8350*/  IMAD R24, R9, 0x2, R18 ;  /* 0x0000000209187824 */ /* 0x000fca00078e0212 */
[----:B------:R-:W2:Y:S01]  /*8360*/  LDS.128 R8, [R24+0x8400] ;  /* 0x0084000018087984 */ /* 0x000ea20000000c00 */
[----:B-1----:R-:W-:Y:S02]  /*8370*/  IMAD.U32 R25, R4, 0x10000, RZ ;  /* 0x0001000004197824 */ /* 0x002fe400078e00ff */
[C---:B--2---:R-:W-:Y:S01]  /*8380*/  IMAD.U32 R30, R8.reuse, 0x10000, RZ ;  /* 0x00010000081e7824 */ /* 0x044fe200078e00ff */
[----:B------:R-:W-:-:S03]  /*8390*/  LOP3.LUT R8, R8, 0xffff0000, RZ, 0xc0, !PT ;  /* 0xffff000008087812 */ /* 0x000fc600078ec0ff */
[-C--:B------:R-:W-:Y:S01]  /*83a0*/  FMUL.FTZ R34, R37, R30.reuse ;  /* 0x0000001e25227220 */ /* 0x080fe20000410000 */
[C---:B------:R-:W-:Y:S01]  /*83b0*/  FMUL.FTZ R30, R35.reuse, R30 ;  /* 0x0000001e231e7220 */ /* 0x040fe20000410000 */
[----:B------:R-:W-:Y:S01]  /*83c0*/  LOP3.LUT R4, R4, 0xffff0000, RZ, 0xc0, !PT ;  /* 0xffff000004047812 */ /* 0x000fe200078ec0ff */
[-C--:B------:R-:W-:Y:S01]  /*83d0*/  FMUL.FTZ R21, R38, R8.reuse ;  /* 0x0000000826157220 */ /* 0x080fe20000410000 */
[-C--:B------:R-:W-:Y:S01]  /*83e0*/  FFMA.FTZ R34, R35, R25.reuse, -R34 ;  /* 0x0000001923227223 */ /* 0x080fe20000010822 */
[----:B------:R-:W-:Y:S01]  /*83f0*/  FFMA.FTZ R30, R37, R25, R30 ;  /* 0x00000019251e7223 */ /* 0x000fe2000001001e */
[----:B------:R-:W-:Y:S01]  /*8400*/  FMUL.FTZ R25, R12, R8 ;  /* 0x000000080c197220 */ /* 0x000fe20000410000 */
[----:B------:R-:W-:Y:S02]  /*8410*/  IMAD.U32 R32, R10, 0x10000, RZ ;  /* 0x000100000a207824 */ /* 0x000fe400078e00ff */
[----:B------:R-:W-:Y:S01]  /*8420*/  FFMA.FTZ R21, R12, R4, -R21 ;  /* 0x000000040c157223 */ /* 0x000fe20000010815 */
[----:B0-----:R-:W-:-:S02]  /*8430*/  IMAD.U32 R27, R6, 0x10000, RZ ;  /* 0x00010000061b7824 */ /* 0x001fc400078e00ff */
[----:B------:R-:W-:Y:S01]  /*8440*/  FFMA.FTZ R25, R38, R4, R25 ;  /* 0x0000000426197223 */ /* 0x000fe20000010019 */
[----:B------:R-:W-:Y:S01]  /*8450*/  LOP3.LUT R10, R10, 0xffff0000, RZ, 0xc0, !PT ;  /* 0xffff00000a0a7812 */ /* 0x000fe200078ec0ff */
[----:B------:R-:W-:Y:S02]  /*8460*/  IMAD.U32 R37, R3, 0x10000, RZ ;  /* 0x0001000003257824 */ /* 0x000fe400078e00ff */
[-C--:B------:R-:W-:Y:S01]  /*8470*/  FMUL.FTZ R4, R41, R32.reuse ;  /* 0x0000002029047220 */ /* 0x080fe20000410000 */
[----:B------:R-:W-:Y:S02]  /*8480*/  LOP3.LUT R8, R3, 0xffff0000, RZ, 0xc0, !PT ;  /* 0xffff000003087812 */ /* 0x000fe400078ec0ff */
[----:B------:R-:W-:Y:S01]  /*8490*/  LOP3.LUT R6, R6, 0xffff0000, RZ, 0xc0, !PT ;  /* 0xffff000006067812 */ /* 0x000fe200078ec0ff */
[C---:B------:R-:W-:Y:S01]  /*84a0*/  FMUL.FTZ R32, R37.reuse, R32 ;  /* 0x0000002025207220 */ /* 0x040fe20000410000 */
[----:B------:R-:W-:Y:S01]  /*84b0*/  FFMA.FTZ R3, R37, R27, -R4 ;  /* 0x0000001b25037223 */ /* 0x000fe20000010804 */
[----:B------:R-:W-:Y:S01]  /*84c0*/  FMUL.FTZ R37, R20, R10 ;  /* 0x0000000a14257220 */ /* 0x000fe20000410000 */
[----:B------:R-:W-:-:S02]  /*84d0*/  IMAD.U32 R33, R11, 0x10000, RZ ;  /* 0x000100000b217824 */ /* 0x000fc400078e00ff */
[----:B------:R-:W-:Y:S01]  /*84e0*/  FMUL.FTZ R39, R8, R10 ;  /* 0x0000000a08277220 */ /* 0x000fe20000410000 */
[----:B------:R-:W-:Y:S01]  /*84f0*/  IMAD.U32 R12, R0, 0x10000, RZ ;  /* 0x00010000000c7824 */ /* 0x000fe200078e00ff */
[----:B------:R-:W-:Y:S01]  /*8500*/  SHF.L.U32 R31, R9, 0x10, RZ ;  /* 0x00000010091f7819 */ /* 0x000fe200000006ff */
[----:B------:R-:W-:Y:S01]  /*8510*/  FFMA.FTZ R10, R41, R27, R32 ;  /* 0x0000001b290a7223 */ /* 0x000fe20000010020 */
[----:B------:R-:W-:Y:S01]  /*8520*/  FFMA.FTZ R8, R8, R6, -R37 ;  /* 0x0000000608087223 */ /* 0x000fe20000010825 */
[----:B------:R-:W-:Y:S01]  /*8530*/  LOP3.LUT R9, R9, 0xffff0000, RZ, 0xc0, !PT ;  /* 0xffff000009097812 */ /* 0x000fe200078ec0ff */
[----:B------:R-:W-:Y:S01]  /*8540*/  IMAD.U32 R4, R15, 0x10000, RZ ;  /* 0x000100000f047824 */ /* 0x000fe200078e00ff */
[----:B------:R-:W-:Y:S01]  /*8550*/  LOP3.LUT R11, R11, 0xffff0000, RZ, 0xc0, !PT ;  /* 0xffff00000b0b7812 */ /* 0x000fe200078ec0ff */
[----:B------:R-:W-:Y:S01]  /*8560*/  IMAD.U32 R28, R7, 0x10000, RZ ;  /* 0x00010000071c7824 */ /* 0x000fe200078e00ff */
[----:B------:R-:W-:Y:S01]  /*8570*/  LOP3.LUT R37, R14, 0xffff0000, RZ, 0xc0, !PT ;  /* 0xffff00000e257812 */ /* 0x000fe200078ec0ff */
[----:B------:R-:W-:Y:S01]  /*8580*/  FMUL.FTZ R27, R12, R33 ;  /* 0x000000210c1b7220 */ /* 0x000fe20000410000 */
[----:B------:R-:W-:-:S02]  /*8590*/  LOP3.LUT R41, R0, 0xffff0000, RZ, 0xc0, !PT ;  /* 0xffff000000297812 */ /* 0x000fc400078ec0ff */
[----:B------:R-:W-:Y:S01]  /*85a0*/  LOP3.LUT R15, R15, 0xffff0000, RZ, 0xc0, !PT ;  /* 0xffff00000f0f7812 */ /* 0x000fe200078ec0ff */
[C---:B------:R-:W-:Y:S01]  /*85b0*/  IMAD.U32 R26, R5.reuse, 0x10000, RZ ;  /* 0x00010000051a7824 */ /* 0x040fe200078e00ff */
[----:B------:R-:W-:Y:S01]  /*85c0*/  LOP3.LUT R5, R5, 0xffff0000, RZ, 0xc0, !PT ;  /* 0xffff000005057812 */ /* 0x000fe200078ec0ff */
[----:B------:R-:W-:Y:S01]  /*85d0*/  FFMA.FTZ R39, R20, R6, R39 ;  /* 0x0000000614277223 */ /* 0x000fe20000010027 */
[----:B------:R-:W-:Y:S01]  /*85e0*/  LOP3.LUT R7, R7, 0xffff0000, RZ, 0xc0, !PT ;  /* 0xffff000007077812 */ /* 0x000fe200078ec0ff */
[----:B------:R-:W-:Y:S01]  /*85f0*/  FMUL.FTZ R35, R40, R31 ;  /* 0x0000001f28237220 */ /* 0x000fe20000410000 */
[C---:B------:R-:W-:Y:S01]  /*8600*/  FMUL.FTZ R33, R4.reuse, R33 ;  /* 0x0000002104217220 */ /* 0x040fe20000410000 */
[----:B------:R-:W-:Y:S01]  /*8610*/  FFMA.FTZ R27, R4, R28, -R27 ;  /* 0x0000001c041b7223 */ /* 0x000fe2000001081b */
[----:B------:R-:W-:Y:S01]  /*8620*/  FMUL.FTZ R0, R37, R9 ;  /* 0x0000000925007220 */ /* 0x000fe20000410000 */
[----:B------:R-:W-:Y:S01]  /*8630*/  FMUL.FTZ R6, R41, R11 ;  /* 0x0000000b29067220 */ /* 0x000fe20000410000 */
[C---:B------:R-:W-:Y:S01]  /*8640*/  FMUL.FTZ R31, R36.reuse, R31 ;  /* 0x0000001f241f7220 */ /* 0x040fe20000410000 */
[----:B------:R-:W-:Y:S01]  /*8650*/  FMUL.FTZ R4, R13, R9 ;  /* 0x000000090d047220 */ /* 0x000fe20000410000 */
[----:B------:R-:W-:Y:S01]  /*8660*/  FMUL.FTZ R20, R15, R11 ;  /* 0x0000000b0f147220 */ /* 0x000fe20000410000 */
[----:B------:R-:W-:Y:S01]  /*8670*/  FFMA.FTZ R35, R36, R26, -R35 ;  /* 0x0000001a24237223 */ /* 0x000fe20000010823 */
[----:B------:R-:W-:Y:S01]  /*8680*/  FFMA.FTZ R33, R12, R28, R33 ;  /* 0x0000001c0c217223 */ /* 0x000fe20000010021 */
[----:B------:R-:W-:Y:S01]  /*8690*/  FFMA.FTZ R0, R13, R5, -R0 ;  /* 0x000000050d007223 */ /* 0x000fe20000010800 */
[----:B------:R-:W-:Y:S01]  /*86a0*/  FFMA.FTZ R14, R15, R7, -R6 ;  /* 0x000000070f0e7223 */ /* 0x000fe20000010806 */
[----:B------:R-:W-:Y:S01]  /*86b0*/  FFMA.FTZ R31, R40, R26, R31 ;  /* 0x0000001a281f7223 */ /* 0x000fe2000001001f */
[----:B------:R-:W-:Y:S01]  /*86c0*/  FFMA.FTZ R12, R37, R5, R4 ;  /* 0x00000005250c7223 */ /* 0x000fe20000010004 */
[----:B------:R-:W-:Y:S01]  /*86d0*/  FFMA.FTZ R20, R41, R7, R20 ;  /* 0x0000000729147223 */ /* 0x000fe20000010014 */
        /* <DEDUP_REMOVED lines=8> */
[----:B------:R2:W-:Y:S04]  /*8760*/  STS.128 [R42+0x8400], R4 ;  /* 0x008400042a007388 */ /* 0x0005e80000000c00 */
[----:B------:R2:W-:Y:S02]  /*8770*/  STS.128 [R24+0x8400], R8 ;  /* 0x0084000818007388 */ /* 0x0005e40000000c00 */
.L_x_570:
[----:B------:R-:W-:Y:S05]  /*8780*/  BSYNC B0 ;  /* 0x0000000000007941 */ /* 0x000fea0003800000 */
.L_x_559:
[----:B------:R-:W-:Y:S01]  /*8790*/  @!PT LDS RZ, [RZ] ;  /* 0x00000000fffff984 */ /* 0x000fe20000000800 */
[----:B------:R-:W-:Y:S01]  /*87a0*/  @!PT LDS RZ, [RZ] ;  /* 0x00000000fffff984 */ /* 0x000fe20000000800 */
[----:B------:R-:W-:Y:S01]  /*87b0*/  @!PT LDS RZ, [RZ] ;  /* 0x00000000fffff984 */ /* 0x000fe20000000800 */
[----:B------:R-:W-:Y:S01]  /*87c0*/  @!PT LDS RZ, [RZ] ;  /* 0x00000000fffff984 */ /* 0x000fe20000000800 */
[----:B------:R4:W-:Y:S06]  /*87d0*/  MEMBAR.ALL.CTA ;  /* 0x0000000000007992 */ /* 0x0009ec0000008000 */
[----:B----4-:R-:W4:Y:S01]  /*87e0*/  FENCE.VIEW.ASYNC.S ;  /* 0x00000000000073c6 */ /* 0x010f220000000000 */
[----:B------:R-:W-:Y:S05]  /*87f0*/  WARPSYNC.ALL ;  /* 0x0000000000007948 */ /* 0x000fea0003800000 */
[----:B----4-:R-:W-:Y:S06]  /*8800*/  BAR.SYNC.DEFER_BLOCKING 0xd, 0x180 ;  /* 0x0346000000007b1d */ /* 0x010fec0000010000 */
.L_x_556:
[----:B---3--:R-:W-:-:S05]  /*8810*/  IMAD.U32 R0, RZ, RZ, UR39 ;  /* 0x00000027ff007e24 */ /* 0x008fca000f8e00ff */
[----:B------:R-:W-:-:S13]  /*8820*/  ISETP.NE.AND P0, PT, R0, 0x3, PT ;  /* 0x000000030000780c */ /* 0x000fda0003f05270 */
[----:B------:R-:W-:Y:S05]  /*8830*/  @!P0 BRA `(.L_x_580) ;  /* 0x0000000000048947 */ /* 0x000fea0003800000 */
[----:B------:R-:W-:Y:S01]  /*8840*/  BPT.TRAP 0x1 ;  /* 0x000000040000795c */ /* 0x000fe20000300000 */
.L_x_580:
[----:B0---4-:R-:W1:Y:S01]  /*8850*/  LDL R3, [R1+0x4] ;  /* 0x0000040001037983 */ /* 0x011e620000100800 */
[----:B------:R-:W-:Y:S01]  /*8860*/  IMAD R0, R156, 0x8, R18 ;  /* 0x000000089c007824 */ /* 0x000fe200078e0212 */
[----:B-12---:R-:W-:-:S04]  /*8870*/  SHF.L.U32 R5, R3, 0x1f, RZ ;  /* 0x0000001f03057819 */ /* 0x006fc800000006ff */
[----:B------:R0:W1:Y:S01]  /*8880*/  SYNCS.PHASECHK.TRANS64.TRYWAIT P1, [R0+URZ+0x16830], R5 ;  /* 0x01683005000075a7 */ /* 0x000062000802017f */
[----:B------:R-:W-:Y:S05]  /*8890*/  @!P0 BRA `(.L_x_581) ;  /* 0x0000000000048947 */ /* 0x000fea0003800000 */
[----:B------:R-:W-:Y:S01]  /*88a0*/  BPT.TRAP 0x1 ;  /* 0x000000040000795c */ /* 0x000fe20000300000 */
.L_x_581:
[----:B------:R-:W-:Y:S01]  /*88b0*/  VIADD R3, R18, 0xe400 ;  /* 0x0000e40012037836 */ /* 0x000fe20000000000 */
[----:B------:R-:W-:Y:S02]  /*88c0*/  LOP3.LUT R12, R29, 0x10000, RZ, 0xfc, !PT ;  /* 0x000100001d0c7812 */ /* 0x000fe400078efcff */
[----:B------:R-:W-:Y:S02]  /*88d0*/  MOV R13, 0x40000040 ;  /* 0x40000040000d7802 */ /* 0x000fe40000000f00 */
[----:B------:R-:W-:-:S04]  /*88e0*/  SHF.R.U32.HI R3, RZ, 0x4, R3 ;  /* 0x00000004ff037819 */ /* 0x000fc80000011603 */
[----:B------:R-:W-:-:S04]  /*88f0*/  LOP3.LUT R3, R3, 0x3fff, RZ, 0xc0, !PT ;  /* 0x00003fff03037812 */ /* 0x000fc800078ec0ff */
[----:B------:R-:W-:-:S05]  /*8900*/  LOP3.LUT R3, R3, 0x10000, RZ, 0xfc, !PT ;  /* 0x0001000003037812 */ /* 0x000fca00078efcff */
[----:B------:R2:W-:Y:S01]  /*8910*/  STL [R1+0x20], R3 ;  /* 0x0000200301007387 */ /* 0x0005e20000100800 */
[----:B-1----:R-:W-:Y:S05]  /*8920*/  @P1 BRA `(.L_x_582) ;  /* 0x0000000000081947 */ /* 0x002fea0003800000 */
[----:B------:R-:W1:Y:S02]  /*8930*/  SYNCS.PHASECHK.TRANS64.TRYWAIT P1, [R0+URZ+0x16830], R5 ;  /* 0x01683005000075a7 */ /* 0x000e64000802017f */
[----:B-1----:R-:W-:Y:S05]  /*8940*/  @!P1 BRA `(.L_x_583) ;  /* 0x000000f800849947 */ /* 0x002fea0003800000 */
.L_x_582:
[----:B--2---:R-:W2:Y:S01]  /*8950*/  LDL R3, [R1+0x20] ;  /* 0x0000200001037983 */ /* 0x004ea20000100800 */
[----:B01----:R-:W-:Y:S01]  /*8960*/  IMAD.MOV.U32 R5, RZ, RZ, 0x40000040 ;  /* 0x40000040ff057424 */ /* 0x003fe200078e00ff */
[----:B------:R-:W-:Y:S05]  /*8970*/  WARPSYNC.ALL ;  /* 0x0000000000007948 */ /* 0x000fea0003800000 */
[C---:B------:R-:W-:Y:S01]  /*8980*/  R2UR UR4, R12.reuse ;  /* 0x000000000c0472ca */ /* 0x040fe200000e0000 */
[----:B-----5:R-:W-:Y:S01]  /*8990*/  WARPGROUP.ARRIVE ;  /* 0x00000000000079c5 */ /* 0x020fe20000000000 */
[----:B------:R-:W-:Y:S01]  /*89a0*/  R2UR UR5, R13 ;  /* 0x000000000d0572ca */ /* 0x000fe200000e0000 */
[C---:B------:R-:W-:Y:S01]  /*89b0*/  VIADD R8, R12.reuse, 0x2 ;  /* 0x000000020c087836 */ /* 0x040fe20000000000 */
[----:B------:R-:W-:Y:S01]  /*89c0*/  R2UR UR7, R5 ;  /* 0x00000000050772ca */ /* 0x000fe200000e0000 */
[----:B------:R-:W-:Y:S01]  /*89d0*/  IMAD.MOV.U32 R9, RZ, RZ, 0x40000040 ;  /* 0x40000040ff097424 */ /* 0x000fe200078e00ff */
[C---:B------:R-:W-:Y:S01]  /*89e0*/  IADD3 R20, R12.reuse, 0x4, RZ ;  /* 0x000000040c147810 */ /* 0x040fe20007ffe0ff */
[----:B------:R-:W-:Y:S01]  /*89f0*/  IMAD.MOV.U32 R7, RZ, RZ, 0x40000040 ;  /* 0x40000040ff077424 */ /* 0x000fe200078e00ff */
[----:B------:R-:W-:Y:S01]  /*8a00*/  MOV R5, 0x40000040 ;  /* 0x4000004000057802 */ /* 0x000fe20000000f00 */
[----:B------:R-:W-:Y:S01]  /*8a10*/  IMAD.MOV.U32 R21, RZ, RZ, 0x40000040 ;  /* 0x40000040ff157424 */ /* 0x000fe200078e00ff */
[----:B------:R0:W-:Y:S01]  /*8a20*/  STL.64 [R1+0x8], R8 ;  /* 0x0000080801007387 */ /* 0x0001e20000100a00 */
[----:B------:R-:W-:-:S02]  /*8a30*/  VIADD R14, R12, 0x6 ;  /* 0x000000060c0e7836 */ /* 0x000fc40000000000 */
[----:B------:R-:W-:Y:S02]  /*8a40*/  IMAD.MOV.U32 R15, RZ, RZ, 0x40000040 ;  /* 0x40000040ff0f7424 */ /* 0x000fe400078e00ff */
[----:B------:R-:W-:Y:S02]  /*8a50*/  IMAD.MOV.U32 R119, RZ, RZ, RZ ;  /* 0x000000ffff777224 */ /* 0x000fe400078e00ff */
[----:B--2---:R-:W-:-:S04]  /*8a60*/  IMAD R4, R156, 0x400, R3 ;  /* 0x000004009c047824 */ /* 0x004fc800078e0203 */
[C---:B------:R-:W-:Y:S01]  /*8a70*/  VIADD R6, R4.reuse, 0x2 ;  /* 0x0000000204067836 */ /* 0x040fe20000000000 */
[----:B------:R-:W-:-:S13]  /*8a80*/  R2UR UR6, R4 ;  /* 0x00000000040672ca */ /* 0x000fda00000e0000 */
[----:B------:R-:W-:Y:S01]  /*8a90*/  HGMMA.64x128x16.F32.BF16 R24, gdesc[UR4], RZ, !UPT, gsb0 ;  /* 0x01e00000041879f0 */ /* 0x000fe2000c0018ff */
[----:B------:R-:W-:Y:S02]  /*8aa0*/  R2UR UR4, R8 ;  /* 0x00000000080472ca */ /* 0x000fe400000e0000 */
[----:B------:R-:W-:Y:S02]  /*8ab0*/  R2UR UR5, R9 ;  /* 0x00000000090572ca */ /* 0x000fe400000e0000 */
[----:B------:R-:W-:Y:S01]  /*8ac0*/  R2UR UR6, R6 ;  /* 0x00000000060672ca */ /* 0x000fe200000e0000 */
[C---:B------:R-:W-:Y:S01]  /*8ad0*/  VIADD R6, R4.reuse, 0x4 ;  /* 0x0000000404067836 */ /* 0x040fe20000000000 */
[----:B------:R-:W-:Y:S01]  /*8ae0*/  R2UR UR7, R7 ;  /* 0x00000000070772ca */ /* 0x000fe200000e0000 */
[----:B------:R-:W-:Y:S02]  /*8af0*/  IMAD.MOV.U32 R7, RZ, RZ, 0x40000040 ;  /* 0x40000040ff077424 */ /* 0x000fe400078e00ff */
[----:B------:R-:W-:Y:S01]  /*8b00*/  VIADD R4, R4, 0x6 ;  /* 0x0000000604047836 */ /* 0x000fe20000000000 */
[----:B------:R-:W-:-:S02]  /*8b10*/  WARPGROUP.DEPBAR.LE gsb0, 0x0 ;  /* 0x00008000000079c5 */ /* 0x000fc40000010000 */
[----:B------:R-:W-:-:S07]  /*8b20*/  WARPGROUP.ARRIVE ;  /* 0x00000000000079c5 */ /* 0x000fce0000000000 */
[----:B------:R-:W-:Y:S01]  /*8b30*/  HGMMA.64x128x16.F32.BF16 R24, gdesc[UR4], R24, gsb0 ;  /* 0x01e00000041879f0 */ /* 0x000fe20008001818 */
[----:B------:R-:W-:Y:S02]  /*8b40*/  R2UR UR4, R20 ;  /* 0x00000000140472ca */ /* 0x000fe400000e0000 */
[----:B------:R-:W-:Y:S02]  /*8b50*/  R2UR UR5, R21 ;  /* 0x00000000150572ca */ /* 0x000fe400000e0000 */
[----:B------:R-:W-:Y:S02]  /*8b60*/  R2UR UR6, R6 ;  /* 0x00000000060672ca */ /* 0x000fe400000e0000 */
[----:B------:R-:W-:Y:S01]  /*8b70*/  R2UR UR7, R7 ;  /* 0x00000000070772ca */ /* 0x000fe200000e0000 */
[----:B------:R-:W-:Y:S02]  /*8b80*/  WARPGROUP.DEPBAR.LE gsb0, 0x0 ;  /* 0x00008000000079c5 */ /* 0x000fe40000010000 */
[----:B------:R-:W-:-:S10]  /*8b90*/  WARPGROUP.ARRIVE ;  /* 0x00000000000079c5 */ /* 0x000fd40000000000 */
[----:B------:R-:W-:Y:S01]  /*8ba0*/  HGMMA.64x128x16.F32.BF16 R24, gdesc[UR4], R24, gsb0 ;  /* 0x01e00000041879f0 */ /* 0x000fe20008001818 */
[----:B------:R-:W-:Y:S02]  /*8bb0*/  R2UR UR4, R14 ;  /* 0x000000000e0472ca */ /* 0x000fe400000e0000 */
[----:B------:R-:W-:Y:S02]  /*8bc0*/  R2UR UR5, R15 ;  /* 0x000000000f0572ca */ /* 0x000fe400000e0000 */
[----:B------:R-:W-:Y:S02]  /*8bd0*/  R2UR UR6, R4 ;  /* 0x00000000040672ca */ /* 0x000fe400000e0000 */
[----:B------:R-:W-:Y:S01]  /*8be0*/  R2UR UR7, R5 ;  /* 0x00000000050772ca */ /* 0x000fe200000e0000 */
[----:B------:R-:W-:Y:S02]  /*8bf0*/  WARPGROUP.DEPBAR.LE gsb0, 0x0 ;  /* 0x00008000000079c5 */ /* 0x000fe40000010000 */
[----:B------:R-:W-:-:S10]  /*8c00*/  WARPGROUP.ARRIVE ;  /* 0x00000000000079c5 */ /* 0x000fd40000000000 */
[----:B------:R-:W-:Y:S03]  /*8c10*/  HGMMA.64x128x16.F32.BF16 R24, gdesc[UR4], R24, gsb0 ;  /* 0x01e00000041879f0 */ /* 0x000fe60008001818 */
[----:B------:R-:W-:Y:S02]  /*8c20*/  WARPGROUP.DEPBAR.LE gsb0, 0x0 ;  /* 0x00008000000079c5 */ /* 0x000fe40000010000 */
[----:B0-----:R-:W-:Y:S05]  /*8c30*/  @!P0 BRA `(.L_x_584) ;  /* 0x0000000000048947 */ /* 0x001fea0003800000 */
[----:B------:R-:W-:Y:S01]  /*8c40*/  BPT.TRAP 0x1 ;  /* 0x000000040000795c */ /* 0x000fe20000300000 */
.L_x_584:
[----:B------:R-:W2:Y:S01]  /*8c50*/  LDL R90, [R1+0x28] ;  /* 0x00002800015a7983 */ /* 0x000ea20000100800 */
[----:B------:R-:W-:Y:S01]  /*8c60*/  ULDC UR5, c[0x0][0x9d8] ;  /* 0x0002760000057ab9 */ /* 0x000fe20000000800 */
[----:B------:R-:W-:Y:S01]  /*8c70*/  ULDC UR4, c[0x0][0x988] ;  /* 0x0002620000047ab9 */ /* 0x000fe20000000800 */
[----:B------:R-:W-:Y:S01]  /*8c80*/  FMUL.FTZ R3, R24, UR5 ;  /* 0x0000000518037c20 */ /* 0x000fe20008410000 */
        /* <DEDUP_REMOVED lines=21> */
[----:B------:R-:W3:Y:S01]  /*8de0*/  MUFU.TANH R7, R7 ;  /* 0x0000000700077308 */ /* 0x000ee20000002400 */
        /* <DEDUP_REMOVED lines=41> */
[----:B------:R-:W-:Y:S01]  /*9080*/  VIADD R0, R0, 0x16840 ;  /* 0x0001684000007836 */ /* 0x000fe20000000000 */
[----:B------:R-:W-:-:S05]  /*9090*/  ULDC UR6, c[0x0][0x9d8] ;  /* 0x0002760000067ab9 */ /* 0x000fca0000000800 */
        /* <DEDUP_REMOVED lines=29> */
[----:B--2---:R-:W-:-:S07]  /*9270*/  IADD3 R89, R89, 0x80, -R90 ;  /* 0x0000008059597810 */ /* 0x004fce0007ffe85a */
[----:B------:R-:W2:Y:S01]  /*9280*/  MUFU.TANH R55, R55 ;  /* 0x0000003700377308 */ /* 0x000ea20000002400 */
[----:B------:R-:W-:-:S07]  /*9290*/  IMAD R72, R88, -0x80, R89 ;  /* 0xffffff8058487824 */ /* 0x000fce00078e0259 */
[----:B------:R-:W2:Y:S01]  /*92a0*/  MUFU.TANH R50, R50 ;  /* 0x0000003200327308 */ /* 0x000ea20000002400 */
[----:B------:R-:W-:-:S07]  /*92b0*/  ISETP.GT.AND P4, PT, R72, RZ, PT ;  /* 0x000000ff4800720c */ /* 0x000fce0003f84270 */
[----:B------:R-:W2:Y:S01]  /*92c0*/  MUFU.TANH R56, R56 ;  /* 0x0000003800387308 */ /* 0x000ea20000002400 */
[----:B------:R-:W-:-:S07]  /*92d0*/  ISETP.GT.AND P5, PT, R72, 0x1, PT ;  /* 0x000000014800780c */ /* 0x000fce0003fa4270 */
[----:B------:R-:W2:Y:S01]  /*92e0*/  MUFU.TANH R53, R53 ;  /* 0x0000003500357308 */ /* 0x000ea20000002400 */
[----:B------:R-:W-:-:S07]  /*92f0*/  ISETP.GT.AND P1, PT, R72, 0x8, PT ;  /* 0x000000084800780c */ /* 0x000fce0003f24270 */
[----:B------:R-:W2:Y:S01]  /*9300*/  MUFU.TANH R59, R59 ;  /* 0x0000003b003b7308 */ /* 0x000ea20000002400 */
[----:B0-----:R-:W-:-:S07]  /*9310*/  FSEL R3, R3, -INF , P4 ;  /* 0xff80000003037808 */ /* 0x001fce0002000000 */
[----:B------:R-:W0:Y:S01]  /*9320*/  MUFU.TANH R54, R54 ;  /* 0x0000003600367308 */ /* 0x000e220000002400 */
[----:B-1----:R-:W-:-:S07]  /*9330*/  FSEL R4, R4, -INF , P5 ;  /* 0xff80000004047808 */ /* 0x002fce0002800000 */
[----:B------:R-:W1:Y:S01]  /*9340*/  MUFU.TANH R60, R60 ;  /* 0x0000003c003c7308 */ /* 0x000e620000002400 */
[----:B------:R-:W-:-:S07]  /*9350*/  ISETP.GT.AND P2, PT, R72, 0x9, PT ;  /* 0x000000094800780c */ /* 0x000fce0003f44270 */
[----:B------:R-:W1:Y:S01]  /*9360*/  MUFU.TANH R57, R57 ;  /* 0x0000003900397308 */ /* 0x000e620000002400 */
[----:B---3--:R-:W-:-:S07]  /*9370*/  FSEL R7, R7, -INF , P1 ;  /* 0xff80000007077808 */ /* 0x008fce0000800000 */
[----:B------:R-:W3:Y:S01]  /*9380*/  MUFU.TANH R63, R63 ;  /* 0x0000003f003f7308 */ /* 0x000ee20000002400 */
[----:B------:R-:W-:-:S07]  /*9390*/  FMNMX.FTZ R76, R3, R4, !PT ;  /* 0x00000004034c7209 */ /* 0x000fce0007810000 */
[----:B------:R-:W3:Y:S01]  /*93a0*/  MUFU.TANH R58, R58 ;  /* 0x0000003a003a7308 */ /* 0x000ee20000002400 */
[----:B------:R-:W-:-:S07]  /*93b0*/  ISETP.GT.AND P3, PT, R72, 0x10, PT ;  /* 0x000000104800780c */ /* 0x000fce0003f64270 */
[----:B------:R-:W3:Y:S01]  /*93c0*/  MUFU.TANH R64, R64 ;  /* 0x0000004000407308 */ /* 0x000ee20000002400 */
[----:B----4-:R-:W-:-:S07]  /*93d0*/  FSEL R8, R8, -INF , P2 ;  /* 0xff80000008087808 */ /* 0x010fce0001000000 */
[----:B------:R-:W4:Y:S01]  /*93e0*/  MUFU.TANH R61, R61 ;  /* 0x0000003d003d7308 */ /* 0x000f220000002400 */
[----:B------:R-:W-:Y:S01]  /*93f0*/  FMNMX.FTZ R75, R7, R76, !PT ;  /* 0x0000004c074b7209 */ /* 0x000fe20007810000 */
[----:B------:R-:W-:Y:S01]  /*9400*/  FMUL.FTZ R71, R81, UR5 ;  /* 0x0000000551477c20 */ /* 0x000fe20008410000 */
[----:B-----5:R-:W-:-:S05]  /*9410*/  FSEL R5, R5, -INF , P4 ;  /* 0xff80000005057808 */ /* 0x020fca0002000000 */
[----:B------:R-:W5:Y:S01]  /*9420*/  MUFU.TANH R67, R67 ;  /* 0x0000004300437308 */ /* 0x000f620000002400 */
[----:B------:R-:W-:-:S07]  /*9430*/  ISETP.GT.AND P4, PT, R72, 0x11, PT ;  /* 0x000000114800780c */ /* 0x000fce0003f84270 */
[----:B------:R-:W5:Y:S01]  /*9440*/  MUFU.TANH R62, R62 ;  /* 0x0000003e003e7308 */ /* 0x000f620000002400 */
[----:B------:R-:W-:Y:S01]  /*9450*/  FSEL R11, R11, -INF , P3 ;  /* 0xff8000000b0b7808 */ /* 0x000fe20001800000 */
[----:B------:R-:W-:Y:S01]  /*9460*/  FMUL.FTZ R73, R84, UR5 ;  /* 0x0000000554497c20 */ /* 0x000fe20008410000 */
[----:B------:R-:W-:-:S05]  /*9470*/  FMNMX.FTZ R76, R8, R75, !PT ;  /* 0x0000004b084c7209 */ /* 0x000fca0007810000 */
[----:B------:R-:W5:Y:S01]  /*9480*/  MUFU.TANH R68, R68 ;  /* 0x0000004400447308 */ /* 0x000f620000002400 */
[----:B------:R-:W-:Y:S01]  /*9490*/  FSEL R6, R6, -INF , P5 ;  /* 0xff80000006067808 */ /* 0x000fe20002800000 */
[----:B------:R-:W-:Y:S01]  /*94a0*/  FMUL.FTZ R74, R85, UR5 ;  /* 0x00000005554a7c20 */ /* 0x000fe20008410000 */
[----:B------:R-:W-:Y:S01]  /*94b0*/  ISETP.GT.AND P5, PT, R72, 0x18, PT ;  /* 0x000000184800780c */ /* 0x000fe20003fa4270 */
[----:B------:R-:W5:Y:S01]  /*94c0*/  LDL R90, [R1+0x18] ;  /* 0x00001800015a7983 */ /* 0x000f620000100800 */
[----:B------:R-:W-:Y:S02]  /*94d0*/  FSEL R24, R24, -INF , P4 ;  /* 0xff80000018187808 */ /* 0x000fe40002000000 */
[----:B------:R-:W-:Y:S01]  /*94e0*/  FMNMX.FTZ R75, R11, R76, !PT ;  /* 0x0000004c0b4b7209 */ /* 0x000fe20007810000 */
[----:B------:R-:W5:Y:S01]  /*94f0*/  MUFU.TANH R65, R65 ;  /* 0x0000004100417308 */ /* 0x000f620000002400 */
[----:B------:R-:W-:Y:S02]  /*9500*/  FSEL R9, R9, -INF , P1 ;  /* 0xff80000009097808 */ /* 0x000fe40000800000 */
[----:B------:R-:W-:-:S02]  /*9510*/  ISETP.GT.AND P1, PT, R72, 0x19, PT ;  /* 0x000000194800780c */ /* 0x000fc40003f24270 */
[----:B------:R-:W-:Y:S02]  /*9520*/  FSEL R27, R27, -INF , P5 ;  /* 0xff8000001b1b7808 */ /* 0x000fe40002800000 */
[----:B------:R-:W-:Y:S01]  /*9530*/  FMNMX.FTZ R76, R24, R75, !PT ;  /* 0x0000004b184c7209 */ /* 0x000fe20007810000 */
[----:B------:R-:W5:Y:S01]  /*9540*/  MUFU.TANH R70, R70 ;  /* 0x0000004600467308 */ /* 0x000f620000002400 */
[----:B------:R-:W-:Y:S02]  /*9550*/  FSEL R10, R10, -INF , P2 ;  /* 0xff8000000a0a7808 */ /* 0x000fe40001000000 */
[----:B------:R-:W-:Y:S02]  /*9560*/  ISETP.GT.AND P2, PT, R72, 0x20, PT ;  /* 0x000000204800780c */ /* 0x000fe40003f44270 */
[----:B------:R-:W-:Y:S02]  /*9570*/  FSEL R28, R28, -INF , P1 ;  /* 0xff8000001c1c7808 */ /* 0x000fe40000800000 */
[----:B------:R-:W-:Y:S01]  /*9580*/  FMNMX.FTZ R77, R27, R76, !PT ;  /* 0x0000004c1b4d7209 */ /* 0x000fe20007810000 */
[----:B------:R-:W5:Y:S01]  /*9590*/  MUFU.TANH R66, R66 ;  /* 0x0000004200427308 */ /* 0x000f620000002400 */
[----:B------:R-:W-:-:S02]  /*95a0*/  FSEL R25, R25, -INF , P3 ;  /* 0xff80000019197808 */ /* 0x000fc40001800000 */
[----:B------:R-:W-:Y:S02]  /*95b0*/  ISETP.GT.AND P3, PT, R72, 0x21, PT ;  /* 0x000000214800780c */ /* 0x000fe40003f64270 */
[----:B------:R-:W-:Y:S02]  /*95c0*/  FSEL R75, R31, -INF , P2 ;  /* 0xff8000001f4b7808 */ /* 0x000fe40001000000 */
[----:B------:R-:W-:Y:S01]  /*95d0*/  FMNMX.FTZ R76, R28, R77, !PT ;  /* 0x0000004d1c4c7209 */ /* 0x000fe20007810000 */
[----:B------:R-:W-:Y:S01]  /*95e0*/  MUFU.TANH R69, R69 ;  /* 0x0000004500457308 */ /* 0x000fe20000002400 */
[----:B------:R-:W-:Y:S02]  /*95f0*/  FSEL R26, R26, -INF , P4 ;  /* 0xff8000001a1a7808 */ /* 0x000fe40002000000 */
[----:B------:R-:W-:Y:S02]  /*9600*/  ISETP.GT.AND P4, PT, R72, 0x28, PT ;  /* 0x000000284800780c */ /* 0x000fe40003f84270 */
[----:B------:R-:W-:-:S02]  /*9610*/  FSEL R32, R32, -INF , P3 ;  /* 0xff80000020207808 */ /* 0x000fc40001800000 */
[----:B------:R-:W-:Y:S02]  /*9620*/  FMNMX.FTZ R31, R75, R76, !PT ;  /* 0x0000004c4b1f7209 */ /* 0x000fe40007810000 */
[----:B------:R-:W-:Y:S02]  /*9630*/  FSEL R29, R29, -INF , P5 ;  /* 0xff8000001d1d7808 */ /* 0x000fe40002800000 */
[----:B------:R-:W-:Y:S02]  /*9640*/  ISETP.GT.AND P5, PT, R72, 0x29, PT ;  /* 0x000000294800780c */ /* 0x000fe40003fa4270 */
[----:B------:R-:W-:Y:S02]  /*9650*/  FSEL R35, R35, -INF , P4 ;  /* 0xff80000023237808 */ /* 0x000fe40002000000 */
[----:B------:R-:W-:Y:S02]  /*9660*/  FMNMX.FTZ R76, R32, R31, !PT ;  /* 0x0000001f204c7209 */ /* 0x000fe40007810000 */
[----:B------:R-:W-:-:S02]  /*9670*/  FSEL R30, R30, -INF , P1 ;  /* 0xff8000001e1e7808 */ /* 0x000fc40000800000 */
[----:B------:R-:W-:Y:S02]  /*9680*/  ISETP.GT.AND P1, PT, R72, 0x30, PT ;  /* 0x000000304800780c */ /* 0x000fe40003f24270 */
[----:B------:R-:W-:Y:S02]  /*9690*/  FSEL R36, R36, -INF , P5 ;  /* 0xff80000024247808 */ /* 0x000fe40002800000 */
[----:B------:R-:W-:Y:S02]  /*96a0*/  FMNMX.FTZ R31, R35, R76, !PT ;  /* 0x0000004c231f7209 */ /* 0x000fe40007810000 */
        /* <DEDUP_REMOVED lines=34> */
[----:B--2---:R-:W-:Y:S02]  /*98d0*/  FSEL R55, R55, -INF , P4 ;  /* 0xff80000037377808 */ /* 0x004fe40002000000 */
        /* <DEDUP_REMOVED lines=9> */
[----:B0-----:R-:W-:-:S02]  /*9970*/  FSEL R54, R54, -INF , P3 ;  /* 0xff80000036367808 */ /* 0x001fc40001800000 */
[----:B------:R-:W-:Y:S02]  /*9980*/  ISETP.GT.AND P3, PT, R72, 0x60, PT ;  /* 0x000000604800780c */ /* 0x000fe40003f64270 */
[----:B-1----:R-:W-:Y:S02]  /*9990*/  FSEL R60, R60, -INF , P2 ;  /* 0xff8000003c3c7808 */ /* 0x002fe40001000000 */
[----:B------:R-:W-:Y:S02]  /*99a0*/  FMNMX.FTZ R31, R59, R38, !PT ;  /* 0x000000263b1f7209 */ /* 0x000fe40007810000 */
[----:B------:R-:W-:Y:S02]  /*99b0*/  FSEL R57, R57, -INF , P4 ;  /* 0xff80000039397808 */ /* 0x000fe40002000000 */
[----:B------:R-:W-:Y:S02]  /*99c0*/  ISETP.GT.AND P4, PT, R72, 0x61, PT ;  /* 0x000000614800780c */ /* 0x000fe40003f84270 */
[----:B---3--:R-:W-:-:S02]  /*99d0*/  FSEL R63, R63, -INF , P3 ;  /* 0xff8000003f3f7808 */ /* 0x008fc40001800000 */
[----:B------:R-:W-:Y:S01]  /*99e0*/  FMNMX.FTZ R38, R60, R31, !PT ;  /* 0x0000001f3c267209 */ /* 0x000fe20007810000 */
[----:B------:R-:W0:Y:S01]  /*99f0*/  MUFU.TANH R71, R71 ;  /* 0x0000004700477308 */ /* 0x000e220000002400 */
[----:B------:R-:W-:Y:S02]  /*9a00*/  FSEL R58, R58, -INF , P5 ;  /* 0xff8000003a3a7808 */ /* 0x000fe40002800000 */
[----:B------:R-:W-:Y:S02]  /*9a10*/  ISETP.GT.AND P5, PT, R72, 0x68, PT ;  /* 0x000000684800780c */ /* 0x000fe40003fa4270 */
[----:B------:R-:W-:Y:S02]  /*9a20*/  FSEL R64, R64, -INF , P4 ;  /* 0xff80000040407808 */ /* 0x000fe40002000000 */
[----:B------:R-:W-:Y:S01]  /*9a30*/  FMNMX.FTZ R31, R63, R38, !PT ;  /* 0x000000263f1f7209 */ /* 0x000fe20007810000 */
[----:B------:R-:W1:Y:S01]  /*9a40*/  MUFU.TANH R73, R73 ;  /* 0x0000004900497308 */ /* 0x000e620000002400 */
[----:B----4-:R-:W-:-:S02]  /*9a50*/  FSEL R61, R61, -INF , P1 ;  /* 0xff8000003d3d7808 */ /* 0x010fc40000800000 */
[----:B------:R-:W-:Y:S02]  /*9a60*/  ISETP.GT.AND P1, PT, R72, 0x69, PT ;  /* 0x000000694800780c */ /* 0x000fe40003f24270 */
[----:B-----5:R-:W-:Y:S02]  /*9a70*/  FSEL R67, R67, -INF , P5 ;  /* 0xff80000043437808 */ /* 0x020fe40002800000 */
[----:B------:R-:W-:Y:S01]  /*9a80*/  FMNMX.FTZ R38, R64, R31, !PT ;  /* 0x0000001f40267209 */ /* 0x000fe20007810000 */
[----:B------:R-:W2:Y:S01]  /*9a90*/  MUFU.TANH R74, R74 ;  /* 0x0000004a004a7308 */ /* 0x000ea20000002400 */
        /* <DEDUP_REMOVED lines=10> */
[----:B0-----:R-:W-:Y:S02]  /*9b40*/  FSEL R71, R71, -INF , P3 ;  /* 0xff80000047477808 */ /* 0x001fe40001800000 */
[----:B------:R-:W-:Y:S02]  /*9b50*/  FMNMX.FTZ R38, R70, R31, !PT ;  /* 0x0000001f46267209 */ /* 0x000fe40007810000 */
[----:B------:R-:W-:Y:S02]  /*9b60*/  FSEL R69, R69, -INF , P5 ;  /* 0xff80000045457808 */ /* 0x000fe40002800000 */
[----:B------:R-:W-:Y:S02]  /*9b70*/  ISETP.GT.AND P5, PT, R72, 0x79, PT ;  /* 0x000000794800780c */ /* 0x000fe40003fa4270 */
[----:B-1----:R-:W-:-:S02]  /*9b80*/  FSEL R73, R73, -INF , P4 ;  /* 0xff80000049497808 */ /* 0x002fc40002000000 */
[----:B------:R-:W-:Y:S02]  /*9b90*/  FMNMX.FTZ R38, R71, R38, !PT ;  /* 0x0000002647267209 */ /* 0x000fe40007810000 */
[----:B--2---:R-:W-:Y:S02]  /*9ba0*/  FSEL R74, R74, -INF , P5 ;  /* 0xff8000004a4a7808 */ /* 0x004fe40002800000 */
[----:B------:R-:W-:-:S04]  /*9bb0*/  FMNMX.FTZ R31, R73, R38, !PT ;  /* 0x00000026491f7209 */ /* 0x000fc80007810000 */
[----:B------:R-:W-:-:S05]  /*9bc0*/  FMNMX.FTZ R78, R74, R31, !PT ;  /* 0x0000001f4a4e7209 */ /* 0x000fca0007810000 */
[----:B------:R-:W0:Y:S02]  /*9bd0*/  SHFL.BFLY PT, R31, R78, 0x2, 0x1f ;  /* 0x0c401f004e1f7f89 */ /* 0x000e2400000e0000 */
[----:B0-----:R-:W-:-:S05]  /*9be0*/  FMNMX.FTZ R81, R78, R31, !PT ;  /* 0x0000001f4e517209 */ /* 0x001fca0007810000 */
[----:B------:R-:W0:Y:S02]  /*9bf0*/  SHFL.BFLY PT, R38, R81, 0x1, 0x1f ;  /* 0x0c201f0051267f89 */ /* 0x000e2400000e0000 */
[----:B0-----:R-:W-:-:S04]  /*9c00*/  FMNMX.FTZ R31, R81, R38, !PT ;  /* 0x00000026511f7209 */ /* 0x001fc80007810000 */
[C---:B------:R-:W-:Y:S01]  /*9c10*/  FSETP.NEU.FTZ.AND P6, PT, R31.reuse, -INF , PT ;  /* 0xff8000001f00780b */ /* 0x040fe20003fdd000 */
[----:B------:R-:W-:-:S05]  /*9c20*/  FMUL.FTZ R77, R31, UR4 ;  /* 0x000000041f4d7c20 */ /* 0x000fca0008410000 */
[----:B------:R-:W-:-:S05]  /*9c30*/  FSEL R77, R77, RZ, P6 ;  /* 0x000000ff4d4d7208 */ /* 0x000fca0003000000 */
[--C-:B------:R-:W-:Y:S01]  /*9c40*/  FFMA.FTZ R148, R3, UR4, -R77.reuse ;  /* 0x0000000403947c23 */ /* 0x100fe2000801084d */
[----:B------:R-:W-:Y:S01]  /*9c50*/  FFMA.FTZ R3, R4, UR4, -R77 ;  /* 0x0000000404037c23 */ /* 0x000fe2000801084d */
[----:B------:R-:W-:Y:S01]  /*9c60*/  FMNMX.FTZ R4, R5, R6, !PT ;  /* 0x0000000605047209 */ /* 0x000fe20007810000 */
[----:B------:R-:W-:-:S03]  /*9c70*/  FMUL.FTZ R38, R79, UR5 ;  /* 0x000000054f267c20 */ /* 0x000fc60008410000 */
[----:B------:R-:W-:Y:S01]  /*9c80*/  FMNMX.FTZ R79, R9, R4, !PT ;  /* 0x00000004094f7209 */ /* 0x000fe20007810000 */
[----:B------:R-:W-:-:S03]  /*9c90*/  FFMA.FTZ R120, R11, UR4, -R77 ;  /* 0x000000040b787c23 */ /* 0x000fc6000801084d */
[----:B------:R-:W-:-:S04]  /*9ca0*/  FMNMX.FTZ R4, R10, R79, !PT ;  /* 0x0000004f0a047209 */ /* 0x000fc80007810000 */
[----:B------:R-:W-:-:S04]  /*9cb0*/  FMNMX.FTZ R11, R25, R4, !PT ;  /* 0x00000004190b7209 */ /* 0x000fc80007810000 */
[----:B------:R-:W-:-:S04]  /*9cc0*/  FMNMX.FTZ R4, R26, R11, !PT ;  /* 0x0000000b1a047209 */ /* 0x000fc80007810000 */
        /* <DEDUP_REMOVED lines=18> */
[----:B------:R-:W-:Y:S01]  /*9df0*/  FMNMX.FTZ R39, R57, R4, !PT ;  /* 0x0000000439277209 */ /* 0x000fe20007810000 */
[----:B------:R-:W-:-:S03]  /*9e00*/  FMUL.FTZ R72, R82, UR5 ;  /* 0x0000000552487c20 */ /* 0x000fc60008410000 */
[----:B------:R-:W-:Y:S01]  /*9e10*/  FMNMX.FTZ R4, R58, R39, !PT ;  /* 0x000000273a047209 */ /* 0x000fe20007810000 */
[----:B------:R-:W0:Y:S01]  /*9e20*/  MUFU.TANH R38, R38 ;  /* 0x0000002600267308 */ /* 0x000e220000002400 */
[----:B------:R-:W-:Y:S02]  /*9e30*/  FMUL.FTZ R80, R83, UR5 ;  /* 0x0000000553507c20 */ /* 0x000fe40008410000 */
[----:B------:R-:W-:Y:S01]  /*9e40*/  FMNMX.FTZ R79, R61, R4, !PT ;  /* 0x000000043d4f7209 */ /* 0x000fe20007810000 */
[----:B------:R-:W-:-:S03]  /*9e50*/  FMUL.FTZ R78, R86, UR5 ;  /* 0x00000005564e7c20 */ /* 0x000fc60008410000 */
[----:B------:R-:W-:Y:S01]  /*9e60*/  FMNMX.FTZ R4, R62, R79, !PT ;  /* 0x0000004f3e047209 */ /* 0x000fe20007810000 */
[----:B------:R-:W1:Y:S01]  /*9e70*/  MUFU.TANH R72, R72 ;  /* 0x0000004800487308 */ /* 0x000e620000002400 */
[----:B------:R-:W-:Y:S01]  /*9e80*/  FMUL.FTZ R81, R87, UR5 ;  /* 0x0000000557517c20 */ /* 0x000fe20008410000 */
[--C-:B------:R-:W-:Y:S01]  /*9e90*/  FFMA.FTZ R150, R7, UR4, -R77.reuse ;  /* 0x0000000407967c23 */ /* 0x100fe2000801084d */
[----:B------:R-:W-:Y:S01]  /*9ea0*/  FMNMX.FTZ R79, R65, R4, !PT ;  /* 0x00000004414f7209 */ /* 0x000fe20007810000 */
[--C-:B------:R-:W-:Y:S01]  /*9eb0*/  FFMA.FTZ R7, R8, UR4, -R77.reuse ;  /* 0x0000000408077c23 */ /* 0x100fe2000801084d */
[--C-:B------:R-:W-:Y:S01]  /*9ec0*/  FFMA.FTZ R28, R28, UR4, -R77.reuse ;  /* 0x000000041c1c7c23 */ /* 0x100fe2000801084d */
[--C-:B------:R-:W-:Y:S02]  /*9ed0*/  FFMA.FTZ R24, R24, UR4, -R77.reuse ;  /* 0x0000000418187c23 */ /* 0x100fe4000801084d */
[----:B------:R-:W2:Y:S01]  /*9ee0*/  MUFU.TANH R80, R80 ;  /* 0x0000005000507308 */ /* 0x000ea20000002400 */
[----:B------:R-:W-:Y:S01]  /*9ef0*/  FMNMX.FTZ R8, R66, R79, !PT ;  /* 0x0000004f42087209 */ /* 0x000fe20007810000 */
[--C-:B------:R-:W-:Y:S01]  /*9f00*/  FFMA.FTZ R32, R32, UR4, -R77.reuse ;  /* 0x0000000420207c23 */ /* 0x100fe2000801084d */
[----:B0-----:R-:W-:Y:S01]  /*9f10*/  FSEL R4, R38, -INF , P1 ;  /* 0xff80000026047808 */ /* 0x001fe20000800000 */
[----:B------:R-:W-:-:S04]  /*9f20*/  FFMA.FTZ R36, R36, UR4, -R77 ;  /* 0x0000000424247c23 */ /* 0x000fc8000801084d */
[----:B------:R-:W0:Y:S01]  /*9f30*/  MUFU.TANH R78, R78 ;  /* 0x0000004e004e7308 */ /* 0x000e220000002400 */
[----:B------:R-:W-:Y:S01]  /*9f40*/  FMNMX.FTZ R83, R69, R8, !PT ;  /* 0x0000000845537209 */ /* 0x000fe20007810000 */
[--C-:B------:R-:W-:Y:S01]  /*9f50*/  FFMA.FTZ R132, R47, UR4, -R77.reuse ;  /* 0x000000042f847c23 */ /* 0x100fe2000801084d */
[----:B-1----:R-:W-:Y:S01]  /*9f60*/  FSEL R8, R72, -INF , P2 ;  /* 0xff80000048087808 */ /* 0x002fe20001000000 */
[--C-:B------:R-:W-:Y:S01]  /*9f70*/  FFMA.FTZ R134, R51, UR4, -R77.reuse ;  /* 0x0000000433867c23 */ /* 0x100fe2000801084d */
[--C-:B------:R-:W-:Y:S01]  /*9f80*/  FFMA.FTZ R136, R55, UR4, -R77.reuse ;  /* 0x0000000437887c23 */ /* 0x100fe2000801084d */
[--C-:B------:R-:W-:Y:S01]  /*9f90*/  FFMA.FTZ R138, R59, UR4, -R77.reuse ;  /* 0x000000043b8a7c23 */ /* 0x100fe2000801084d */
[--C-:B------:R-:W-:Y:S01]  /*9fa0*/  FFMA.FTZ R140, R63, UR4, -R77.reuse ;  /* 0x000000043f8c7c23 */ /* 0x100fe2000801084d */
[----:B------:R-:W1:Y:S01]  /*9fb0*/  MUFU.TANH R81, R81 ;  /* 0x0000005100517308 */ /* 0x000e620000002400 */
[----:B------:R-:W-:Y:S01]  /*9fc0*/  FMNMX.FTZ R83, R4, R83, !PT ;  /* 0x0000005304537209 */ /* 0x000fe20007810000 */
[--C-:B------:R-:W-:Y:S01]  /*9fd0*/  FFMA.FTZ R142, R67, UR4, -R77.reuse ;  /* 0x00000004438e7c23 */ /* 0x100fe2000801084d */
[--C-:B------:R-:W-:Y:S01]  /*9fe0*/  FFMA.FTZ R146, R73, UR4, -R77.reuse ;  /* 0x0000000449927c23 */ /* 0x100fe2000801084d */
[--C-:B------:R-:W-:Y:S01]  /*9ff0*/  FFMA.FTZ R40, R40, UR4, -R77.reuse ;  /* 0x0000000428287c23 */ /* 0x100fe2000801084d */
[----:B------:R-:W-:Y:S01]  /*a000*/  FMNMX.FTZ R83, R8, R83, !PT ;  /* 0x0000005308537209 */ /* 0x000fe20007810000 */
[--C-:B------:R-:W-:Y:S01]  /*a010*/  FFMA.FTZ R130, R76, UR4, -R77.reuse ;  /* 0x000000044c827c23 */ /* 0x100fe2000801084d */
[--C-:B------:R-:W-:Y:S01]  /*a020*/  FFMA.FTZ R44, R44, UR4, -R77.reuse ;  /* 0x000000042c2c7c23 */ /* 0x100fe2000801084d */
[----:B------:R2:W-:Y:S01]  /*a030*/  MUFU.EX2 R27, R28 ;  /* 0x0000001c001b7308 */ /* 0x0005e20000000800 */
[--C-:B------:R-:W-:Y:S01]  /*a040*/  FFMA.FTZ R144, R70, UR4, -R77.reuse ;  /* 0x0000000446907c23 */ /* 0x100fe2000801084d */
[----:B------:R-:W-:Y:S01]  /*a050*/  FFMA.FTZ R71, R71, UR4, -R77 ;  /* 0x0000000447477c23 */ /* 0x000fe2000801084d */
[----:B------:R-:W-:Y:S01]  /*a060*/  ULDC UR5, c[0x0][0x988] ;  /* 0x0002620000057ab9 */ /* 0x000fe20000000800 */
[----:B--2---:R-:W-:-:S04]  /*a070*/  FSEL R28, R80, -INF , P3 ;  /* 0xff800000501c7808 */ /* 0x004fc80001800000 */
[----:B------:R0:W-:Y:S01]  /*a080*/  MUFU.EX2 R11, R24 ;  /* 0x00000018000b7308 */ /* 0x0001e20000000800 */
[----:B------:R-:W-:Y:S02]  /*a090*/  FMNMX.FTZ R83, R28, R83, !PT ;  /* 0x000000531c537209 */ /* 0x000fe40007810000 */
[----:B0-----:R-:W-:-:S05]  /*a0a0*/  FSEL R24, R78, -INF , P4 ;  /* 0xff8000004e187808 */ /* 0x001fca0002000000 */
[----:B------:R1:W-:Y:S01]  /*a0b0*/  MUFU.EX2 R75, R32 ;  /* 0x00000020004b7308 */ /* 0x0003e20000000800 */
[----:B------:R-:W-:Y:S02]  /*a0c0*/  FMNMX.FTZ R83, R24, R83, !PT ;  /* 0x0000005318537209 */ /* 0x000fe40007810000 */
[----:B-1----:R-:W-:-:S04]  /*a0d0*/  FSEL R32, R81, -INF , P5 ;  /* 0xff80000051207808 */ /* 0x002fc80002800000 */
[----:B------:R-:W-:Y:S01]  /*a0e0*/  FMNMX.FTZ R83, R32, R83, !PT ;  /* 0x0000005320537209 */ /* 0x000fe20007810000 */
[----:B------:R0:W-:Y:S04]  /*a0f0*/  MUFU.EX2 R35, R36 ;  /* 0x0000002400237308 */ /* 0x0001e80000000800 */
[----:B0-----:R-:W0:Y:S02]  /*a100*/  SHFL.BFLY PT, R36, R83, 0x2, 0x1f ;  /* 0x0c401f0053247f89 */ /* 0x001e2400000e0000 */
[----:B0-----:R-:W-:-:S05]  /*a110*/  FMNMX.FTZ R36, R83, R36, !PT ;  /* 0x0000002453247209 */ /* 0x001fca0007810000 */
[----:B------:R-:W0:Y:S01]  /*a120*/  SHFL.BFLY PT, R81, R36, 0x1, 0x1f ;  /* 0x0c201f0024517f89 */ /* 0x000e2200000e0000 */
[----:B------:R-:W-:Y:S01]  /*a130*/  MUFU.EX2 R148, R148 ;  /* 0x0000009400947308 */ /* 0x000fe20000000800 */
[--C-:B------:R-:W-:Y:S01]  /*a140*/  FFMA.FTZ R47, R48, UR4, -R77.reuse ;  /* 0x00000004302f7c23 */ /* 0x100fe2000801084d */
[----:B------:R-:W-:-:S06]  /*a150*/  FFMA.FTZ R51, R52, UR4, -R77 ;  /* 0x0000000434337c23 */ /* 0x000fcc000801084d */
[----:B------:R-:W1:Y:S01]  /*a160*/  MUFU.EX2 R3, R3 ;  /* 0x0000000300037308 */ /* 0x000e620000000800 */
[--C-:B------:R-:W-:Y:S01]  /*a170*/  FFMA.FTZ R55, R56, UR4, -R77.reuse ;  /* 0x0000000438377c23 */ /* 0x100fe2000801084d */
[--C-:B------:R-:W-:Y:S01]  /*a180*/  FFMA.FTZ R59, R60, UR4, -R77.reuse ;  /* 0x000000043c3b7c23 */ /* 0x100fe2000801084d */
[--C-:B------:R-:W-:Y:S01]  /*a190*/  FFMA.FTZ R63, R64, UR4, -R77.reuse ;  /* 0x00000004403f7c23 */ /* 0x100fe2000801084d */
[--C-:B------:R-:W-:Y:S01]  /*a1a0*/  FFMA.FTZ R67, R68, UR4, -R77.reuse ;  /* 0x0000000444437c23 */ /* 0x100fe2000801084d */
[----:B------:R-:W-:-:S03]  /*a1b0*/  FFMA.FTZ R73, R74, UR4, -R77 ;  /* 0x000000044a497c23 */ /* 0x000fc6000801084d */
[----:B------:R-:W2:Y:S01]  /*a1c0*/  MUFU.EX2 R150, R150 ;  /* 0x0000009600967308 */ /* 0x000ea20000000800 */
[----:B0-----:R-:W-:-:S04]  /*a1d0*/  FMNMX.FTZ R38, R36, R81, !PT ;  /* 0x0000005124267209 */ /* 0x001fc80007810000 */
[C---:B------:R-:W-:Y:S01]  /*a1e0*/  FSETP.NEU.FTZ.AND P1, PT, R38.reuse, -INF , PT ;  /* 0xff8000002600780b */ /* 0x040fe20003f3d000 */
[----:B------:R-:W-:Y:S02]  /*a1f0*/  FMUL.FTZ R36, R38, UR4 ;  /* 0x0000000426247c20 */ /* 0x000fe40008410000 */
[----:B------:R-:W0:Y:S03]  /*a200*/  MUFU.EX2 R7, R7 ;  /* 0x0000000700077308 */ /* 0x000e260000000800 */
[----:B------:R-:W-:-:S05]  /*a210*/  FSEL R77, R36, RZ, P1 ;  /* 0x000000ff244d7208 */ /* 0x000fca0000800000 */
[----:B------:R-:W3:Y:S01]  /*a220*/  MUFU.EX2 R120, R120 ;  /* 0x0000007800787308 */ /* 0x000ee20000000800 */
[--C-:B------:R-:W-:Y:S01]  /*a230*/  FFMA.FTZ R149, R5, UR4, -R77.reuse ;  /* 0x0000000405957c23 */ /* 0x100fe2000801084d */
[--C-:B------:R-:W-:Y:S01]  /*a240*/  FFMA.FTZ R6, R6, UR4, -R77.reuse ;  /* 0x0000000406067c23 */ /* 0x100fe2000801084d */
[----:B------:R-:W-:Y:S01]  /*a250*/  FFMA.FTZ R151, R9, UR4, -R77 ;  /* 0x0000000409977c23 */ /* 0x000fe2000801084d */
[----:B-1----:R-:W-:Y:S01]  /*a260*/  FADD.FTZ R5, R148, R3 ;  /* 0x0000000394057221 */ /* 0x002fe20000010000 */
[----:B------:R-:W-:-:S03]  /*a270*/  FFMA.FTZ R10, R10, UR4, -R77 ;  /* 0x000000040a0a7c23 */ /* 0x000fc6000801084d */
[----:B------:R-:W-:Y:S01]  /*a280*/  MUFU.EX2 R149, R149 ;  /* 0x0000009500957308 */ /* 0x000fe20000000800 */
[----:B------:R-:W-:-:S07]  /*a290*/  FFMA.FTZ R121, R25, UR4, -R77 ;  /* 0x0000000419797c23 */ /* 0x000fce000801084d */
[----:B------:R-:W1:Y:S08]  /*a2a0*/  MUFU.EX2 R6, R6 ;  /* 0x0000000600067308 */ /* 0x000e700000000800 */
[----:B------:R-:W4:Y:S08]  /*a2b0*/  MUFU.EX2 R122, R122 ;  /* 0x0000007a007a7308 */ /* 0x000f300000000800 */
[----:B------:R2:W-:Y:S01]  /*a2c0*/  MUFU.EX2 R79, R44 ;  /* 0x0000002c004f7308 */ /* 0x0005e20000000800 */
[----:B------:R-:W-:-:S07]  /*a2d0*/  FFMA.FTZ R26, R26, UR4, -R77 ;  /* 0x000000041a1a7c23 */ /* 0x000fce000801084d */
[----:B------:R-:W5:Y:S01]  /*a2e0*/  MUFU.EX2 R151, R151 ;  /* 0x0000009700977308 */ /* 0x000f620000000800 */
[----:B--2---:R-:W-:-:S04]  /*a2f0*/  FADD.FTZ R44, R150, R5 ;  /* 0x00000005962c7221 */ /* 0x004fc80000010000 */
[----:B0-----:R-:W-:-:S03]  /*a300*/  FADD.FTZ R5, R7, R44 ;  /* 0x0000002c07057221 */ /* 0x001fc60000010000 */
[----:B------:R0:W-:Y:S01]  /*a310*/  MUFU.EX2 R39, R40 ;  /* 0x0000002800277308 */ /* 0x0001e20000000800 */
[----:B------:R-:W-:-:S07]  /*a320*/  FFMA.FTZ R123, R29, UR4, -R77 ;  /* 0x000000041d7b7c23 */ /* 0x000fce000801084d */
[----:B------:R-:W2:Y:S01]  /*a330*/  MUFU.EX2 R10, R10 ;  /* 0x0000000a000a7308 */ /* 0x000ea20000000800 */
[--C-:B0-----:R-:W-:Y:S01]  /*a340*/  FFMA.FTZ R40, R42, UR4, -R77.reuse ;  /* 0x000000042a287c23 */ /* 0x101fe2000801084d */
[----:B------:R-:W-:Y:S01]  /*a350*/  FFMA.FTZ R42, R46, UR4, -R77 ;  /* 0x000000042e2a7c23 */ /* 0x000fe2000801084d */
[----:B---3--:R-:W-:-:S05]  /*a360*/  FADD.FTZ R46, R120, R5 ;  /* 0x00000005782e7221 */ /* 0x008fca0000010000 */
[----:B------:R-:W0:Y:S01]  /*a370*/  MUFU.EX2 R124, R124 ;  /* 0x0000007c007c7308 */ /* 0x000e220000000800 */
[----:B------:R-:W-:Y:S01]  /*a380*/  FADD.FTZ R5, R11, R46 ;  /* 0x0000002e0b057221 */ /* 0x000fe20000010000 */
[----:B-1----:R-:W-:-:S06]  /*a390*/  FADD.FTZ R48, R149, R6 ;  /* 0x0000000695307221 */ /* 0x002fcc0000010000 */
[----:B------:R-:W1:Y:S01]  /*a3a0*/  MUFU.EX2 R121, R121 ;  /* 0x0000007900797308 */ /* 0x000e620000000800 */
[----:B------:R-:W-:Y:S01]  /*a3b0*/  FFMA.FTZ R30, R30, UR4, -R77 ;  /* 0x000000041e1e7c23 */ /* 0x000fe2000801084d */
[----:B----4-:R-:W-:Y:S01]  /*a3c0*/  FADD.FTZ R46, R122, R5 ;  /* 0x000000057a2e7221 */ /* 0x010fe20000010000 */
[----:B-----5:R-:W-:-:S05]  /*a3d0*/  FADD.FTZ R5, R151, R48 ;  /* 0x0000003097057221 */ /* 0x020fca0000010000 */
[----:B------:R-:W3:Y:S01]  /*a3e0*/  MUFU.EX2 R26, R26 ;  /* 0x0000001a001a7308 */ /* 0x000ee20000000800 */
[----:B------:R-:W-:Y:S01]  /*a3f0*/  FFMA.FTZ R125, R33, UR4, -R77 ;  /* 0x00000004217d7c23 */ /* 0x000fe2000801084d */
[----:B------:R-:W-:-:S06]  /*a400*/  FADD.FTZ R9, R27, R46 ;  /* 0x0000002e1b097221 */ /* 0x000fcc0000010000 */
[----:B------:R-:W4:Y:S01]  /*a410*/  MUFU.EX2 R126, R126 ;  /* 0x0000007e007e7308 */ /* 0x000f220000000800 */
[----:B--2---:R-:W-:Y:S01]  /*a420*/  FADD.FTZ R48, R10, R5 ;  /* 0x000000050a307221 */ /* 0x004fe20000010000 */
[----:B------:R-:W-:-:S06]  /*a430*/  FFMA.FTZ R34, R34, UR4, -R77 ;  /* 0x0000000422227c23 */ /* 0x000fcc000801084d */
[----:B------:R-:W2:Y:S01]  /*a440*/  MUFU.EX2 R123, R123 ;  /* 0x0000007b007b7308 */ /* 0x000ea20000000800 */
[----:B------:R-:W-:Y:S01]  /*a450*/  FFMA.FTZ R44, R50, UR4, -R77 ;  /* 0x00000004322c7c23 */ /* 0x000fe2000801084d */
[----:B0-----:R-:W-:Y:S01]  /*a460*/  FADD.FTZ R50, R124, R9 ;  /* 0x000000097c327221 */ /* 0x001fe20000010000 */
[----:B-1----:R-:W-:-:S05]  /*a470*/  FADD.FTZ R5, R121, R48 ;  /* 0x0000003079057221 */ /* 0x002fca0000010000 */
[----:B------:R-:W0:Y:S01]  /*a480*/  MUFU.EX2 R30, R30 ;  /* 0x0000001e001e7308 */ /* 0x000e220000000800 */
[----:B------:R-:W-:Y:S01]  /*a490*/  FFMA.FTZ R127, R37, UR4, -R77 ;  /* 0x00000004257f7c23 */ /* 0x000fe2000801084d */
[----:B------:R-:W-:-:S06]  /*a4a0*/  FADD.FTZ R9, R75, R50 ;  /* 0x000000324b097221 */ /* 0x000fcc0000010000 */
[----:B------:R-:W1:Y:S01]  /*a4b0*/  MUFU.EX2 R128, R128 ;  /* 0x0000008000807308 */ /* 0x000e620000000800 */
[----:B---3--:R-:W-:Y:S01]  /*a4c0*/  FADD.FTZ R50, R26, R5 ;  /* 0x000000051a327221 */ /* 0x008fe20000010000 */
[----:B------:R-:W-:-:S06]  /*a4d0*/  FFMA.FTZ R36, R43, UR4, -R77 ;  /* 0x000000042b247c23 */ /* 0x000fcc000801084d */
[----:B------:R-:W3:Y:S01]  /*a4e0*/  MUFU.EX2 R125, R125 ;  /* 0x0000007d007d7308 */ /* 0x000ee20000000800 */
[----:B----4-:R-:W-:Y:S01]  /*a4f0*/  FADD.FTZ R48, R126, R9 ;  /* 0x000000097e307221 */ /* 0x010fe20000010000 */
[----:B--2---:R-:W-:-:S06]  /*a500*/  FADD.FTZ R5, R123, R50 ;  /* 0x000000327b057221 */ /* 0x004fcc0000010000 */
[----:B------:R-:W-:Y:S01]  /*a510*/  MUFU.EX2 R34, R34 ;  /* 0x0000002200227308 */ /* 0x000fe20000000800 */
[----:B------:R-:W-:Y:S01]  /*a520*/  FFMA.FTZ R129, R41, UR4, -R77 ;  /* 0x0000000429817c23 */ /* 0x000fe2000801084d */
[----:B------:R-:W-:Y:S01]  /*a530*/  FADD.FTZ R9, R35, R48 ;  /* 0x0000003023097221 */ /* 0x000fe20000010000 */
[----:B------:R-:W-:-:S05]  /*a540*/  IMAD.U32 R25, RZ, RZ, UR38 ;  /* 0x00000026ff197e24 */ /* 0x000fca000f8e00ff */
[----:B------:R-:W2:Y:S01]  /*a550*/  MUFU.EX2 R130, R130 ;  /* 0x0000008200827308 */ /* 0x000ea20000000800 */
[----:B0-----:R-:W-:-:S07]  /*a560*/  FADD.FTZ R50, R30, R5 ;  /* 0x000000051e327221 */ /* 0x001fce0000010000 */
[----:B------:R-:W0:Y:S01]  /*a570*/  MUFU.EX2 R127, R127 ;  /* 0x0000007f007f7308 */ /* 0x000e220000000800 */
[----:B-1----:R-:W-:Y:S01]  /*a580*/  FADD.FTZ R52, R128, R9 ;  /* 0x0000000980347221 */ /* 0x002fe20000010000 */
[----:B------:R-:W-:Y:S01]  /*a590*/  PRMT R0, R25, 0x654, R0 ;  /* 0x0000065419007816 */ /* 0x000fe20000000000 */
[----:B---3--:R-:W-:-:S05]  /*a5a0*/  FADD.FTZ R5, R125, R50 ;  /* 0x000000327d057221 */ /* 0x008fca0000010000 */
[----:B------:R-:W1:Y:S01]  /*a5b0*/  MUFU.EX2 R36, R36 ;  /* 0x0000002400247308 */ /* 0x000e620000000800 */
[----:B------:R-:W-:Y:S01]  /*a5c0*/  FFMA.FTZ R131, R45, UR4, -R77 ;  /* 0x000000042d837c23 */ /* 0x000fe2000801084d */
[----:B------:R-:W-:Y:S01]  /*a5d0*/  FADD.FTZ R9, R39, R52 ;  /* 0x0000003427097221 */ /* 0x000fe20000010000 */
[----:B------:R3:W-:Y:S05]  /*a5e0*/  SYNCS.ARRIVE.TRANS64.RED.A1T0 RZ, [R0+URZ], RZ ;  /* 0x000000ff00ff79a7 */ /* 0x0007ea000810043f */
[----:B------:R-:W4:Y:S01]  /*a5f0*/  MUFU.EX2 R132, R132 ;  /* 0x0000008400847308 */ /* 0x000f220000000800 */
[----:B--2---:R-:W-:Y:S01]  /*a600*/  FADD.FTZ R50, R130, R9 ;  /* 0x0000000982327221 */ /* 0x004fe20000010000 */
[----:B---3--:R-:W-:-:S06]  /*a610*/  FADD.FTZ R0, R34, R5 ;  /* 0x0000000522007221 */ /* 0x008fcc0000010000 */
[----:B------:R-:W2:Y:S01]  /*a620*/  MUFU.EX2 R129, R129 ;  /* 0x0000008100817308 */ /* 0x000ea20000000800 */
[----:B0-----:R-:W-:-:S07]  /*a630*/  FADD.FTZ R5, R127, R0 ;  /* 0x000000007f057221 */ /* 0x001fce0000010000 */
[----:B------:R-:W0:Y:S01]  /*a640*/  MUFU.EX2 R47, R47 ;  /* 0x0000002f002f7308 */ /* 0x000e220000000800 */
[----:B------:R-:W-:-:S07]  /*a650*/  FFMA.FTZ R133, R49, UR4, -R77 ;  /* 0x0000000431857c23 */ /* 0x000fce000801084d */
[----:B------:R-:W3:Y:S01]  /*a660*/  MUFU.EX2 R40, R40 ;  /* 0x0000002800287308 */ /* 0x000ee20000000800 */
[----:B------:R-:W-:Y:S01]  /*a670*/  FADD.FTZ R9, R79, R50 ;  /* 0x000000324f097221 */ /* 0x000fe20000010000 */
[----:B-1----:R-:W-:-:S06]  /*a680*/  FADD.FTZ R52, R36, R5 ;  /* 0x0000000524347221 */ /* 0x002fcc0000010000 */
[----:B------:R-:W1:Y:S01]  /*a690*/  MUFU.EX2 R134, R134 ;  /* 0x0000008600867308 */ /* 0x000e620000000800 */
[----:B----4-:R-:W-:-:S07]  /*a6a0*/  FADD.FTZ R0, R132, R9 ;  /* 0x0000000984007221 */ /* 0x010fce0000010000 */
[----:B------:R-:W4:Y:S01]  /*a6b0*/  MUFU.EX2 R131, R131 ;  /* 0x0000008300837308 */ /* 0x000f220000000800 */
[----:B--2---:R-:W-:-:S07]  /*a6c0*/  FADD.FTZ R9, R129, R52 ;  /* 0x0000003481097221 */ /* 0x004fce0000010000 */
[----:B------:R-:W2:Y:S01]  /*a6d0*/  MUFU.EX2 R51, R51 ;  /* 0x0000003300337308 */ /* 0x000ea20000000800 */
[----:B------:R-:W-:-:S07]  /*a6e0*/  FFMA.FTZ R135, R53, UR4, -R77 ;  /* 0x0000000435877c23 */ /* 0x000fce000801084d */
[----:B------:R-:W5:Y:S01]  /*a6f0*/  MUFU.EX2 R42, R42 ;  /* 0x0000002a002a7308 */ /* 0x000f620000000800 */
[----:B0-----:R-:W-:Y:S01]  /*a700*/  FADD.FTZ R5, R47, R0 ;  /* 0x000000002f057221 */ /* 0x001fe20000010000 */
[----:B------:R-:W-:-:S06]  /*a710*/  FFMA.FTZ R0, R4, UR4, -R77 ;  /* 0x0000000404007c23 */ /* 0x000fcc000801084d */
[----:B------:R-:W0:Y:S01]  /*a720*/  MUFU.EX2 R136, R136 ;  /* 0x0000008800887308 */ /* 0x000e220000000800 */
[----:B---3--:R-:W-:Y:S01]  /*a730*/  FADD.FTZ R4, R40, R9 ;  /* 0x0000000928047221 */ /* 0x008fe20000010000 */
[----:B------:R-:W-:-:S06]  /*a740*/  FFMA.FTZ R46, R54, UR4, -R77 ;  /* 0x00000004362e7c23 */ /* 0x000fcc000801084d */
[----:B------:R-:W3:Y:S01]  /*a750*/  MUFU.EX2 R133, R133 ;  /* 0x0000008500857308 */ /* 0x000ee20000000800 */
[----:B-1----:R-:W-:Y:S01]  /*a760*/  FADD.FTZ R52, R134, R5 ;  /* 0x0000000586347221 */ /* 0x002fe20000010000 */
[----:B----4-:R-:W-:-:S06]  /*a770*/  FADD.FTZ R9, R131, R4 ;  /* 0x0000000483097221 */ /* 0x010fcc0000010000 */
[----:B------:R-:W1:Y:S01]  /*a780*/  MUFU.EX2 R55, R55 ;  /* 0x0000003700377308 */ /* 0x000e620000000800 */
[----:B------:R-:W-:-:S07]  /*a790*/  FFMA.FTZ R137, R57, UR4, -R77 ;  /* 0x0000000439897c23 */ /* 0x000fce000801084d */
[----:B------:R-:W4:Y:S01]  /*a7a0*/  MUFU.EX2 R44, R44 ;  /* 0x0000002c002c7308 */ /* 0x000f220000000800 */
[----:B------:R-:W-:Y:S01]  /*a7b0*/  FFMA.FTZ R5, R8, UR4, -R77 ;  /* 0x0000000408057c23 */ /* 0x000fe2000801084d */
[----:B--2---:R-:W-:-:S06]  /*a7c0*/  FADD.FTZ R25, R51, R52 ;  /* 0x0000003433197221 */ /* 0x004fcc0000010000 */
[----:B------:R-:W2:Y:S01]  /*a7d0*/  MUFU.EX2 R138, R138 ;  /* 0x0000008a008a7308 */ /* 0x000ea20000000800 */
[----:B-----5:R-:W-:Y:S01]  /*a7e0*/  FADD.FTZ R8, R42, R9 ;  /* 0x000000092a087221 */ /* 0x020fe20000010000 */
[----:B------:R-:W-:-:S06]  /*a7f0*/  FFMA.FTZ R48, R58, UR4, -R77 ;  /* 0x000000043a307c23 */ /* 0x000fcc000801084d */
[----:B------:R-:W5:Y:S01]  /*a800*/  MUFU.EX2 R135, R135 ;  /* 0x0000008700877308 */ /* 0x000f620000000800 */
[----:B0-----:R-:W-:Y:S01]  /*a810*/  FADD.FTZ R52, R136, R25 ;  /* 0x0000001988347221 */ /* 0x001fe20000010000 */
[----:B------:R-:W-:-:S06]  /*a820*/  F2FP.BF16.F32.PACK_AB R148, R3, R148 ;  /* 0x000000940394723e */ /* 0x000fcc00000010ff */
        /* <DEDUP_REMOVED lines=9> */
[----:B--2---:R-:W-:Y:S01]  /*a8c0*/  FADD.FTZ R52, R138, R9 ;  /* 0x000000098a347221 */ /* 0x004fe20000010000 */
[----:B-----5:R-:W-:-:S06]  /*a8d0*/  FADD.FTZ R3, R135, R8 ;  /* 0x0000000887037221 */ /* 0x020fcc0000010000 */
[----:B------:R-:W2:Y:S01]  /*a8e0*/  MUFU.EX2 R63, R63 ;  /* 0x0000003f003f7308 */ /* 0x000ea20000000800 */
[----:B------:R-:W-:-:S07]  /*a8f0*/  FFMA.FTZ R141, R65, UR4, -R77 ;  /* 0x00000004418d7c23 */ /* 0x000fce000801084d */
[----:B------:R-:W5:Y:S01]  /*a900*/  MUFU.EX2 R48, R48 ;  /* 0x0000003000307308 */ /* 0x000f620000000800 */
[----:B------:R-:W-:Y:S01]  /*a910*/  F2FP.BF16.F32.PACK_AB R150, R7, R150 ;  /* 0x000000960796723e */ /* 0x000fe200000010ff */
[----:B0-----:R-:W-:-:S06]  /*a920*/  FADD.FTZ R7, R59, R52 ;  /* 0x000000343b077221 */ /* 0x001fcc0000010000 */
[----:B------:R-:W0:Y:S01]  /*a930*/  MUFU.EX2 R142, R142 ;  /* 0x0000008e008e7308 */ /* 0x000e220000000800 */
[----:B---3--:R-:W-:-:S07]  /*a940*/  FADD.FTZ R52, R46, R3 ;  /* 0x000000032e347221 */ /* 0x008fce0000010000 */
[----:B------:R-:W3:Y:S01]  /*a950*/  MUFU.EX2 R139, R139 ;  /* 0x0000008b008b7308 */ /* 0x000ee20000000800 */
[----:B------:R-:W-:Y:S01]  /*a960*/  FFMA.FTZ R66, R66, UR4, -R77 ;  /* 0x0000000442427c23 */ /* 0x000fe2000801084d */
[----:B-1----:R-:W-:-:S06]  /*a970*/  FADD.FTZ R54, R140, R7 ;  /* 0x000000078c367221 */ /* 0x002fcc0000010000 */
[----:B------:R-:W1:Y:S01]  /*a980*/  MUFU.EX2 R67, R67 ;  /* 0x0000004300437308 */ /* 0x000e620000000800 */
[----:B----4-:R-:W-:Y:S01]  /*a990*/  FADD.FTZ R3, R137, R52 ;  /* 0x0000003489037221 */ /* 0x010fe20000010000 */
[----:B------:R-:W-:-:S06]  /*a9a0*/  FFMA.FTZ R143, R69, UR4, -R77 ;  /* 0x00000004458f7c23 */ /* 0x000fcc000801084d */
[----:B------:R-:W-:Y:S01]  /*a9b0*/  MUFU.EX2 R50, R50 ;  /* 0x0000003200327308 */ /* 0x000fe20000000800 */
[----:B--2---:R-:W-:Y:S01]  /*a9c0*/  FADD.FTZ R7, R63, R54 ;  /* 0x000000363f077221 */ /* 0x004fe20000010000 */
[----:B-----5:R-:W-:-:S06]  /*a9d0*/  FADD.FTZ R52, R48, R3 ;  /* 0x0000000330347221 */ /* 0x020fcc0000010000 */
[----:B------:R-:W2:Y:S08]  /*a9e0*/  MUFU.EX2 R144, R144 ;  /* 0x0000009000907308 */ /* 0x000eb00000000800 */
[----:B------:R-:W-:Y:S01]  /*a9f0*/  MUFU.EX2 R141, R141 ;  /* 0x0000008d008d7308 */ /* 0x000fe20000000800 */
[----:B0-----:R-:W-:Y:S01]  /*aa00*/  FADD.FTZ R54, R142, R7 ;  /* 0x000000078e367221 */ /* 0x001fe20000010000 */
[----:B---3--:R-:W-:-:S06]  /*aa10*/  FADD.FTZ R3, R139, R52 ;  /* 0x000000348b037221 */ /* 0x008fcc0000010000 */
[----:B------:R-:W0:Y:S08]  /*aa20*/  MUFU.EX2 R71, R71 ;  /* 0x0000004700477308 */ /* 0x000e300000000800 */
[----:B------:R-:W3:Y:S01]  /*aa30*/  MUFU.EX2 R4, R66 ;  /* 0x0000004200047308 */ /* 0x000ee20000000800 */
[----:B-1----:R-:W-:-:S07]  /*aa40*/  FADD.FTZ R7, R67, R54 ;  /* 0x0000003643077221 */ /* 0x002fce0000010000 */
[----:B------:R-:W1:Y:S01]  /*aa50*/  MUFU.EX2 R143, R143 ;  /* 0x0000008f008f7308 */ /* 0x000e620000000800 */
[----:B--2---:R-:W-:Y:S01]  /*aa60*/  FADD.FTZ R52, R144, R7 ;  /* 0x0000000790347221 */ /* 0x004fe20000010000 */
[----:B------:R-:W-:-:S06]  /*aa70*/  FFMA.FTZ R28, R28, UR4, -R77 ;  /* 0x000000041c1c7c23 */ /* 0x000fcc000801084d */
[----:B------:R2:W4:Y:S01]  /*aa80*/  MUFU.EX2 R8, R0 ;  /* 0x0000000000087308 */ /* 0x0005220000000800 */
[----:B0-----:R-:W-:Y:S01]  /*aa90*/  FADD.FTZ R7, R71, R52 ;  /* 0x0000003447077221 */ /* 0x001fe20000010000 */
[----:B--2---:R-:W-:-:S06]  /*aaa0*/  FADD.FTZ R0, R50, R3 ;  /* 0x0000000332007221 */ /* 0x004fcc0000010000 */
[----:B------:R-:W0:Y:S01]  /*aab0*/  MUFU.EX2 R5, R5 ;  /* 0x0000000500057308 */ /* 0x000e220000000800 */
[----:B------:R-:W-:Y:S01]  /*aac0*/  FADD.FTZ R3, R141, R0 ;  /* 0x000000008d037221 */ /* 0x000fe20000010000 */
[----:B------:R-:W-:-:S03]  /*aad0*/  FFMA.FTZ R24, R24, UR4, -R77 ;  /* 0x0000000418187c23 */ /* 0x000fc6000801084d */
[----:B---3--:R-:W-:-:S03]  /*aae0*/  FADD.FTZ R52, R4, R3 ;  /* 0x0000000304347221 */ /* 0x008fc60000010000 */
[----:B------:R-:W2:Y:S01]  /*aaf0*/  MUFU.EX2 R28, R28 ;  /* 0x0000001c001c7308 */ /* 0x000ea20000000800 */
[----:B-1----:R-:W-:Y:S01]  /*ab00*/  FADD.FTZ R3, R143, R52 ;  /* 0x000000348f037221 */ /* 0x002fe20000010000 */
[----:B------:R-:W-:Y:S01]  /*ab10*/  FFMA.FTZ R32, R32, UR4, -R77 ;  /* 0x0000000420207c23 */ /* 0x000fe2000801084d */
[----:B------:R-:W-:Y:S02]  /*ab20*/  F2FP.BF16.F32.PACK_AB R149, R6, R149 ;  /* 0x000000950695723e */ /* 0x000fe400000010ff */
[----:B----4-:R-:W-:-:S03]  /*ab30*/  FADD.FTZ R6, R8, R3 ;  /* 0x0000000308067221 */ /* 0x010fc60000010000 */
[----:B------:R-:W-:Y:S01]  /*ab40*/  MUFU.EX2 R24, R24 ;  /* 0x0000001800187308 */ /* 0x000fe20000000800 */
[----:B------:R-:W-:Y:S01]  /*ab50*/  F2FP.BF16.F32.PACK_AB R143, R8, R143 ;  /* 0x0000008f088f723e */ /* 0x000fe200000010ff */
[----:B------:R-:W-:-:S06]  /*ab60*/  VIADD R8, R88, 0xfffffffe ;  /* 0xfffffffe58087836 */ /* 0x000fcc0000000000 */
[----:B------:R-:W1:Y:S01]  /*ab70*/  MUFU.EX2 R146, R146 ;  /* 0x0000009200927308 */ /* 0x000e620000000800 */
[----:B------:R-:W-:Y:S01]  /*ab80*/  ISETP.GE.AND P1, PT, R8, R90, PT ;  /* 0x0000005a0800720c */ /* 0x000fe20003f26270 */
[----:B0-----:R-:W-:-:S06]  /*ab90*/  FADD.FTZ R3, R5, R6 ;  /* 0x0000000605037221 */ /* 0x001fcc0000010000 */
[----:B------:R-:W0:Y:S08]  /*aba0*/  MUFU.EX2 R147, R32 ;  /* 0x0000002000937308 */ /* 0x000e300000000800 */
[----:B------:R-:W3:Y:S01]  /*abb0*/  MUFU.EX2 R73, R73 ;  /* 0x0000004900497308 */ /* 0x000ee20000000800 */
[----:B--2---:R-:W-:Y:S01]  /*abc0*/  FADD.FTZ R3, R28, R3 ;  /* 0x000000031c037221 */ /* 0x004fe20000010000 */
[----:B-1----:R-:W-:-:S03]  /*abd0*/  FADD.FTZ R0, R146, R7 ;  /* 0x0000000792007221 */ /* 0x002fc60000010000 */
[----:B------:R-:W-:Y:S01]  /*abe0*/  FADD.FTZ R6, R24, R3 ;  /* 0x0000000318067221 */ /* 0x000fe20000010000 */
[----:B------:R-:W-:Y:S01]  /*abf0*/  F2FP.BF16.F32.PACK_AB R120, R11, R120 ;  /* 0x000000780b78723e */ /* 0x000fe200000010ff */
[--C-:B------:R-:W-:Y:S01]  /*ac00*/  IMAD.MOV.U32 R118, RZ, RZ, R119.reuse ;  /* 0x000000ffff767224 */ /* 0x100fe200078e0077 */
[----:B------:R-:W-:Y:S01]  /*ac10*/  F2FP.BF16.F32.PACK_AB R122, R27, R122 ;  /* 0x0000007a1b7a723e */ /* 0x000fe200000010ff */
[----:B0-----:R-:W-:Y:S01]  /*ac20*/  FADD.FTZ R3, R147, R6 ;  /* 0x0000000693037221 */ /* 0x001fe20000010000 */
[----:B------:R-:W-:Y:S01]  /*ac30*/  F2FP.BF16.F32.PACK_AB R124, R75, R124 ;  /* 0x0000007c4b7c723e */ /* 0x000fe200000010ff */
[--C-:B------:R-:W-:Y:S01]  /*ac40*/  IMAD.MOV.U32 R117, RZ, RZ, R119.reuse ;  /* 0x000000ffff757224 */ /* 0x100fe200078e0077 */
[----:B------:R-:W-:Y:S01]  /*ac50*/  F2FP.BF16.F32.PACK_AB R126, R35, R126 ;  /* 0x0000007e237e723e */ /* 0x000fe200000010ff */
[--C-:B------:R-:W-:Y:S01]  /*ac60*/  IMAD.MOV.U32 R115, RZ, RZ, R119.reuse ;  /* 0x000000ffff737224 */ /* 0x100fe200078e0077 */
[----:B------:R-:W-:Y:S01]  /*ac70*/  F2FP.BF16.F32.PACK_AB R128, R39, R128 ;  /* 0x000000802780723e */ /* 0x000fe200000010ff */
[--C-:B------:R-:W-:Y:S01]  /*ac80*/  IMAD.MOV.U32 R114, RZ, RZ, R119.reuse ;  /* 0x000000ffff727224 */ /* 0x100fe200078e0077 */
[----:B------:R-:W-:Y:S01]  /*ac90*/  F2FP.BF16.F32.PACK_AB R130, R79, R130 ;  /* 0x000000824f82723e */ /* 0x000fe200000010ff */
[----:B---3--:R-:W-:Y:S01]  /*aca0*/  FADD.FTZ R0, R73, R0 ;  /* 0x0000000049007221 */ /* 0x008fe20000010000 */
[----:B------:R-:W-:Y:S01]  /*acb0*/  F2FP.BF16.F32.PACK_AB R132, R47, R132 ;  /* 0x000000842f84723e */ /* 0x000fe200000010ff */
[--C-:B------:R-:W-:Y:S01]  /*acc0*/  IMAD.MOV.U32 R113, RZ, RZ, R119.reuse ;  /* 0x000000ffff717224 */ /* 0x100fe200078e0077 */
        /* <DEDUP_REMOVED lines=41> */
[----:B------:R-:W-:Y:S01]  /*af60*/  IMAD.MOV.U32 R89, RZ, RZ, R119 ;  /* 0x000000ffff597224 */ /* 0x000fe200078e0077 */
[----:B------:R-:W-:-:S02]  /*af70*/  MOV R116, R119 ;  /* 0x0000007700747202 */ /* 0x000fc40000000f00 */
[-C--:B------:R-:W-:Y:S02]  /*af80*/  MOV R109, R119.reuse ;  /* 0x00000077006d7202 */ /* 0x080fe40000000f00 */
[-C--:B------:R-:W-:Y:S02]  /*af90*/  MOV R102, R119.reuse ;  /* 0x0000007700667202 */ /* 0x080fe40000000f00 */
[-C--:B------:R-:W-:Y:S02]  /*afa0*/  MOV R95, R119.reuse ;  /* 0x00000077005f7202 */ /* 0x080fe40000000f00 */
[----:B------:R-:W-:Y:S01]  /*afb0*/  MOV R88, R119 ;  /* 0x0000007700587202 */ /* 0x000fe20000000f00 */
[----:B------:R-:W-:Y:S06]  /*afc0*/  @!P1 BRA `(.L_x_585) ;  /* 0x0000002800309947 */ /* 0x000fec0003800000 */
[----:B------:R0:W5:Y:S01]  /*afd0*/  LDL.LU R4, [R1+0x4] ;  /* 0x0000040001047983 */ /* 0x0001620000300800 */
[----:B------:R-:W-:Y:S01]  /*afe0*/  IMAD.MOV.U32 R9, RZ, RZ, R38 ;  /* 0x000000ffff097224 */ /* 0x000fe200078e0026 */
[----:B------:R-:W-:Y:S01]  /*aff0*/  CS2R R118, SRZ ;  /* 0x0000000000767805 */ /* 0x000fe2000001ff00 */
[----:B------:R-:W-:Y:S01]  /*b000*/  IMAD.MOV.U32 R10, RZ, RZ, R31 ;  /* 0x000000ffff0a7224 */ /* 0x000fe200078e001f */
[----:B------:R-:W-:Y:S01]  /*b010*/  CS2R R116, SRZ ;  /* 0x0000000000747805 */ /* 0x000fe2000001ff00 */
[----:B------:R-:W-:Y:S01]  /*b020*/  IMAD.MOV.U32 R11, RZ, RZ, R156 ;  /* 0x000000ffff0b7224 */ /* 0x000fe200078e009c */
        /* <DEDUP_REMOVED lines=13> */
[----:B0-----:R-:W-:-:S07]  /*b100*/  CS2R R88, SRZ ;  /* 0x0000000000587805 */ /* 0x001fce000001ff00 */
.L_x_597:
[----:B------:R-:W2:Y:S01]  /*b110*/  LDL R6, [R1+0x1c] ;  /* 0x00001c0001067983 */ /* 0x000ea20000100800 */
[----:B------:R-:W-:Y:S01]  /*b120*/  ISETP.NE.AND P1, PT, R11, 0x1, PT ;  /* 0x000000010b00780c */ /* 0x000fe20003f25270 */
[----:B------:R-:W-:Y:S05]  /*b130*/  YIELD ;  /* 0x0000000000007946 */ /* 0x000fea0003800000 */
[----:B------:R-:W-:Y:S02]  /*b140*/  SEL R5, RZ, 0x1, P1 ;  /* 0x00000001ff057807 */ /* 0x000fe40000800000 */
[----:B--2---:R-:W-:Y:S02]  /*b150*/  ISETP.NE.AND P1, PT, R6, RZ, PT ;  /* 0x000000ff0600720c */ /* 0x004fe40003f25270 */
[----:B-----5:R-:W-:-:S05]  /*b160*/  LOP3.LUT R6, R4, R5, RZ, 0x3c, !PT ;  /* 0x0000000504067212 */ /* 0x020fca00078e3cff */
[----:B------:R0:W-:Y:S06]  /*b170*/  STL [R1+0x4], R6 ;  /* 0x0000040601007387 */ /* 0x0001ec0000100800 */
[----:B------:R-:W-:Y:S05]  /*b180*/  @P1 BRA `(.L_x_586) ;  /* 0x00000000003c1947 */ /* 0x000fea0003800000 */
[----:B------:R-:W-:Y:S05]  /*b190*/  @!P0 BRA `(.L_x_587) ;  /* 0x0000000000048947 */ /* 0x000fea0003800000 */
[----:B------:R-:W-:Y:S01]  /*b1a0*/  BPT.TRAP 0x1 ;  /* 0x000000040000795c */ /* 0x000fe20000300000 */
.L_x_587:
[----:B------:R-:W-:Y:S01]  /*b1b0*/  VIADD R5, R11, 0x1 ;  /* 0x000000010b057836 */ /* 0x000fe20000000000 */
[----:B0-----:R-:W-:-:S04]  /*b1c0*/  SHF.L.U32 R6, R6, 0x1f, RZ ;  /* 0x0000001f06067819 */ /* 0x001fc800000006ff */
[----:B------:R-:W-:-:S04]  /*b1d0*/  ISETP.NE.AND P2, PT, R5, 0x2, PT ;  /* 0x000000020500780c */ /* 0x000fc80003f45270 */
[----:B------:R-:W-:-:S05]  /*b1e0*/  SEL R5, R5, RZ, P2 ;  /* 0x000000ff05057207 */ /* 0x000fca0001000000 */
[----:B------:R-:W-:-:S04]  /*b1f0*/  IMAD R5, R5, 0x8, R18 ;  /* 0x0000000805057824 */ /* 0x000fc800078e0212 */
[----:B------:R0:W1:Y:S01]  /*b200*/  SYNCS.PHASECHK.TRANS64.TRYWAIT P2, [R5+URZ+0x16830], R6 ;  /* 0x01683006050075a7 */ /* 0x000062000804017f */
[----:B------:R-:W-:Y:S05]  /*b210*/  @!P0 BRA `(.L_x_588) ;  /* 0x0000000000048947 */ /* 0x000fea0003800000 */
[----:B------:R-:W-:Y:S01]  /*b220*/  BPT.TRAP 0x1 ;  /* 0x000000040000795c */ /* 0x000fe20000300000 */
.L_x_588:
[----:B------:R-:W-:Y:S04]  /*b230*/  BSSY B0, `(.L_x_586) ;  /* 0x0000004000007945 */ /* 0x000fe80003800000 */
[----:B-1----:R-:W-:Y:S05]  /*b240*/  @P2 BRA `(.L_x_589) ;  /* 0x0000000000082947 */ /* 0x002fea0003800000 */
[----:B------:R-:W1:Y:S02]  /*b250*/  SYNCS.PHASECHK.TRANS64.TRYWAIT P2, [R5+URZ+0x16830], R6 ;  /* 0x01683006050075a7 */ /* 0x000e64000804017f */
[----:B-1----:R-:W-:Y:S05]  /*b260*/  @!P2 BRA `(.L_x_590) ;  /* 0x000000d00050a947 */ /* 0x002fea0003800000 */
.L_x_589:
[----:B------:R-:W-:Y:S05]  /*b270*/  BSYNC B0 ;  /* 0x0000000000007941 */ /* 0x000fea0003800000 */
.L_x_586:
[----:B01----:R-:W2:Y:S01]  /*b280*/  LDL R6, [R1+0x20] ;  /* 0x0000200001067983 */ /* 0x003ea20000100800 */
[----:B------:R-:W-:Y:S01]  /*b290*/  VIADD R156, R11, 0x1 ;  /* 0x000000010b9c7836 */ /* 0x000fe20000000000 */
[----:B------:R-:W0:Y:S04]  /*b2a0*/  S2R R5, SR_TID.X ;  /* 0x0000000000057919 */ /* 0x000e280000002100 */
[----:B------:R-:W-:-:S04]  /*b2b0*/  ISETP.NE.AND P2, PT, R156, 0x2, PT ;  /* 0x000000029c00780c */ /* 0x000fc80003f45270 */
[----:B------:R-:W-:Y:S02]  /*b2c0*/  SEL R156, R156, RZ, P2 ;  /* 0x000000ff9c9c7207 */ /* 0x000fe40001000000 */
[----:B------:R-:W-:Y:S01]  /*b2d0*/  MOV R7, 0x40000040 ;  /* 0x4000004000077802 */ /* 0x000fe20000000f00 */
[----:B------:R-:W-:Y:S05]  /*b2e0*/  WARPSYNC.ALL ;  /* 0x0000000000007948 */ /* 0x000fea0003800000 */
[----:B------:R-:W-:Y:S02]  /*b2f0*/  R2UR UR19, R7 ;  /* 0x00000000071372ca */ /* 0x000fe400000e0000 */
[----:B0-----:R-:W-:-:S05]  /*b300*/  SHF.R.U32.HI R5, RZ, 0x7, R5 ;  /* 0x00000007ff057819 */ /* 0x001fca0000011605 */
[----:B------:R-:W-:Y:S02]  /*b310*/  VIADD R5, R5, 0x8 ;  /* 0x0000000805057836 */ /* 0x000fe40000000000 */
[----:B------:R-:W-:Y:S01]  /*b320*/  IMAD.MOV.U32 R27, RZ, RZ, 0x40000040 ;  /* 0x40000040ff1b7424 */ /* 0x000fe200078e00ff */
[----:B------:R-:W-:Y:S01]  /*b330*/  R2UR UR8, R12 ;  /* 0x000000000c0872ca */ /* 0x000fe200000e0000 */
[----:B------:R-:W-:Y:S01]  /*b340*/  IMAD.MOV.U32 R25, RZ, RZ, 0x40000040 ;  /* 0x40000040ff197424 */ /* 0x000fe200078e00ff */
[----:B------:R-:W-:Y:S02]  /*b350*/  R2UR UR9, R13 ;  /* 0x000000000d0972ca */ /* 0x000fe400000e0000 */
[----:B------:R-:W-:Y:S02]  /*b360*/  R2UR UR11, R27 ;  /* 0x000000001b0b72ca */ /* 0x000fe400000e0000 */
[----:B------:R-:W-:Y:S02]  /*b370*/  R2UR UR15, R25 ;  /* 0x00000000190f72ca */ /* 0x000fe400000e0000 */
[----:B------:R-:W-:Y:S01]  /*b380*/  R2UR UR23, R27 ;  /* 0x000000001b1772ca */ /* 0x000fe200000e0000 */
[----:B------:R0:W-:Y:S01]  /*b390*/  BAR.SYNC.DEFER_BLOCKING R5, 0x100 ;  /* 0x000400050000751d */ /* 0x0001e20000010000 */
[----:B--2---:R-:W-:-:S05]  /*b3a0*/  LEA R26, R156, R6, 0xa ;  /* 0x000000069c1a7211 */ /* 0x004fca00078e50ff */
[----:B------:R-:W-:-:S05]  /*b3b0*/  VIADD R6, R26, 0x4 ;  /* 0x000000041a067836 */ /* 0x000fca0000000000 */
[----:B------:R-:W-:Y:S02]  /*b3c0*/  R2UR UR18, R6 ;  /* 0x00000000061272ca */ /* 0x000fe400000e0000 */
[----:B------:R-:W2:Y:S01]  /*b3d0*/  LDL.64 R6, [R1+0x8] ;  /* 0x0000080001067983 */ /* 0x000ea20000100a00 */
[C---:B------:R-:W-:Y:S01]  /*b3e0*/  R2UR UR10, R26.reuse ;  /* 0x000000001a0a72ca */ /* 0x040fe200000e0000 */
[C---:B------:R-:W-:Y:S02]  /*b3f0*/  VIADD R24, R26.reuse, 0x2 ;  /* 0x000000021a187836 */ /* 0x040fe40000000000 */
[----:B------:R-:W-:-:S03]  /*b400*/  VIADD R26, R26, 0x6 ;  /* 0x000000061a1a7836 */ /* 0x000fc60000000000 */
[----:B------:R-:W-:Y:S02]  /*b410*/  R2UR UR14, R24 ;  /* 0x00000000180e72ca */ /* 0x000fe400000e0000 */
[----:B------:R-:W-:Y:S02]  /*b420*/  R2UR UR22, R26 ;  /* 0x000000001a1672ca */ /* 0x000fe400000e0000 */
[----:B------:R-:W-:-:S06]  /*b430*/  WARPGROUP.ARRIVE ;  /* 0x00000000000079c5 */ /* 0x000fcc0000000000 */
[----:B------:R-:W-:Y:S01]  /*b440*/  HGMMA.64x128x16.F32.BF16 R24, gdesc[UR8], RZ, !UPT, gsb0 ;  /* 0x01e00000081879f0 */ /* 0x000fe2000c0018ff */
[----:B------:R-:W-:Y:S02]  /*b450*/  R2UR UR16, R20 ;  /* 0x00000000141072ca */ /* 0x000fe400000e0000 */
[----:B------:R-:W-:Y:S01]  /*b460*/  R2UR UR17, R21 ;  /* 0x00000000151172ca */ /* 0x000fe200000e0000 */
[----:B------:R-:W-:Y:S02]  /*b470*/  WARPGROUP.DEPBAR.LE gsb0, 0x0 ;  /* 0x00008000000079c5 */ /* 0x000fe40000010000 */
[----:B------:R-:W-:Y:S01]  /*b480*/  WARPGROUP.ARRIVE ;  /* 0x00000000000079c5 */ /* 0x000fe20000000000 */
[----:B--2---:R-:W-:Y:S02]  /*b490*/  R2UR UR12, R6 ;  /* 0x00000000060c72ca */ /* 0x004fe400000e0000 */
[----:B------:R-:W-:-:S13]  /*b4a0*/  R2UR UR13, R7 ;  /* 0x00000000070d72ca */ /* 0x000fda00000e0000 */
[----:B------:R-:W-:Y:S01]  /*b4b0*/  HGMMA.64x128x16.F32.BF16 R24, gdesc[UR12], R24, gsb0 ;  /* 0x01e000000c1879f0 */ /* 0x000fe20008001818 */
[----:B------:R-:W-:Y:S02]  /*b4c0*/  R2UR UR20, R14 ;  /* 0x000000000e1472ca */ /* 0x000fe400000e0000 */
[----:B------:R-:W-:Y:S01]  /*b4d0*/  R2UR UR21, R15 ;  /* 0x000000000f1572ca */ /* 0x000fe200000e0000 */
[----:B------:R-:W-:Y:S02]  /*b4e0*/  WARPGROUP.DEPBAR.LE gsb0, 0x0 ;  /* 0x00008000000079c5 */ /* 0x000fe40000010000 */
[----:B------:R-:W-:-:S06]  /*b4f0*/  WARPGROUP.ARRIVE ;  /* 0x00000000000079c5 */ /* 0x000fcc0000000000 */
        /* <DEDUP_REMOVED lines=8> */
.L_x_592:
[----:B------:R-:W-:Y:S01]  /*b580*/  SHF.L.U32 R4, R4, 0x1f, RZ ;  /* 0x0000001f04047819 */ /* 0x000fe200000006ff */
[----:B------:R-:W-:-:S04]  /*b590*/  IMAD R5, R11, 0x8, R18 ;  /* 0x000000080b057824 */ /* 0x000fc800078e0212 */
[----:B------:R0:W1:Y:S01]  /*b5a0*/  SYNCS.PHASECHK.TRANS64.TRYWAIT P1, [R5+URZ+0x16850], R4 ;  /* 0x01685004050075a7 */ /* 0x000062000802017f */
[----:B------:R-:W-:Y:S05]  /*b5b0*/  @!P0 BRA `(.L_x_593) ;  /* 0x0000000000048947 */ /* 0x000fea0003800000 */
[----:B------:R-:W-:Y:S01]  /*b5c0*/  BPT.TRAP 0x1 ;  /* 0x000000040000795c */ /* 0x000fe20000300000 */
.L_x_593:
[----:B-1----:R-:W-:Y:S05]  /*b5d0*/  @P1 BRA `(.L_x_591) ;  /* 0x0000000000081947 */ /* 0x002fea0003800000 */
[----:B------:R-:W1:Y:S02]  /*b5e0*/  SYNCS.PHASECHK.TRANS64.TRYWAIT P1, [R5+URZ+0x16850], R4 ;  /* 0x01685004050075a7 */ /* 0x000e64000802017f */
[----:B-1----:R-:W-:Y:S05]  /*b5f0*/  @!P1 BRA `(.L_x_594) ;  /* 0x000000cc00809947 */ /* 0x002fea0003800000 */
.L_x_591:
[----:B01----:R-:W-:Y:S01]  /*b600*/  VIADD R4, R18, 0x400 ;  /* 0x0000040012047836 */ /* 0x003fe20000000000 */
[----:B------:R-:W-:Y:S05]  /*b610*/  WARPSYNC.ALL ;  /* 0x0000000000007948 */ /* 0x000fea0003800000 */
[----:B------:R-:W-:Y:S01]  /*b620*/  SHF.R.U32.HI R4, RZ, 0x4, R4 ;  /* 0x00000004ff047819 */ /* 0x000fe20000011604 */
[----:B------:R-:W-:Y:S01]  /*b630*/  IMAD.MOV.U32 R5, RZ, RZ, 0x40000040 ;  /* 0x40000040ff057424 */ /* 0x000fe200078e00ff */
[----:B------:R-:W-:Y:S01]  /*b640*/  WARPGROUP.ARRIVE ;  /* 0x00000000000079c5 */ /* 0x000fe20000000000 */
[----:B------:R-:W-:Y:S01]  /*b650*/  IMAD.MOV.U32 R7, RZ, RZ, 0x40000040 ;  /* 0x40000040ff077424 */ /* 0x000fe200078e00ff */
[----:B------:R-:W-:-:S02]  /*b660*/  LOP3.LUT R4, R4, 0x3fff, RZ, 0xc0, !PT ;  /* 0x00003fff04047812 */ /* 0x000fc400078ec0ff */
[----:B------:R-:W-:Y:S01]  /*b670*/  R2UR UR11, R5 ;  /* 0x00000000050b72ca */ /* 0x000fe200000e0000 */
[----:B------:R-:W-:Y:S02]  /*b680*/  IMAD.MOV.U32 R5, RZ, RZ, 0x40000040 ;  /* 0x40000040ff057424 */ /* 0x000fe400078e00ff */
[----:B------:R-:W-:-:S04]  /*b690*/  IMAD R4, R11, 0x400, R4 ;  /* 0x000004000b047824 */ /* 0x000fc800078e0204 */
[C---:B------:R-:W-:Y:S01]  /*b6a0*/  VIADD R6, R4.reuse, 0x80 ;  /* 0x0000008004067836 */ /* 0x040fe20000000000 */
[----:B------:R-:W-:-:S13]  /*b6b0*/  R2UR UR10, R4 ;  /* 0x00000000040a72ca */ /* 0x000fda00000e0000 */
[----:B------:R-:W-:Y:S01]  /*b6c0*/  HGMMA.64x64x16.F32.BF16 R88, R148, gdesc[UR8].tnspB, R88, gsb0 ;  /* 0x40e0000894587df0 */ /* 0x000fe20008001858 */
[----:B------:R-:W-:Y:S02]  /*b6d0*/  R2UR UR10, R6 ;  /* 0x00000000060a72ca */ /* 0x000fe400000e0000 */
[----:B------:R-:W-:Y:S01]  /*b6e0*/  R2UR UR11, R7 ;  /* 0x00000000070b72ca */ /* 0x000fe200000e0000 */
[----:B------:R-:W-:Y:S01]  /*b6f0*/  IMAD.MOV.U32 R7, RZ, RZ, 0x40000040 ;  /* 0x40000040ff077424 */ /* 0x000fe200078e00ff */
[----:B------:R-:W-:Y:S01]  /*b700*/  IADD3 R6, R4, 0x100, RZ ;  /* 0x0000010004067810 */ /* 0x000fe20007ffe0ff */
[----:B------:R-:W-:Y:S02]  /*b710*/  WARPGROUP.DEPBAR.LE gsb0, 0x0 ;  /* 0x00008000000079c5 */ /* 0x000fe40000010000 */
[----:B------:R-:W-:-:S06]  /*b720*/  WARPGROUP.ARRIVE ;  /* 0x00000000000079c5 */ /* 0x000fcc0000000000 */
[----:B------:R-:W0:Y:S02]  /*b730*/  S2R R150, SR_TID.X ;  /* 0x0000000000967919 */ /* 0x000e240000002100 */
[----:B------:R-:W-:Y:S01]  /*b740*/  HGMMA.64x64x16.F32.BF16 R88, R120, gdesc[UR8].tnspB, R88, gsb0 ;  /* 0x40e0000878587df0 */ /* 0x000fe20008001858 */
[----:B------:R-:W-:Y:S01]  /*b750*/  R2UR UR10, R6 ;  /* 0x00000000060a72ca */ /* 0x000fe200000e0000 */
[----:B------:R-:W-:Y:S01]  /*b760*/  VIADD R6, R4, 0x180 ;  /* 0x0000018004067836 */ /* 0x000fe20000000000 */
[----:B------:R-:W-:Y:S01]  /*b770*/  R2UR UR11, R7 ;  /* 0x00000000070b72ca */ /* 0x000fe200000e0000 */
[----:B------:R-:W-:Y:S01]  /*b780*/  IMAD.MOV.U32 R7, RZ, RZ, 0x40000040 ;  /* 0x40000040ff077424 */ /* 0x000fe200078e00ff */
[----:B0-----:R-:W-:Y:S02]  /*b790*/  SHF.R.U32.HI R151, RZ, 0x7, R150 ;  /* 0x00000007ff977819 */ /* 0x001fe40000011696 */
[----:B------:R-:W-:Y:S01]  /*b7a0*/  ISETP.GE.U32.AND P1, PT, R150, 0x180, PT ;  /* 0x000001809600780c */ /* 0x000fe20003f26070 */
[----:B------:R-:W-:-:S02]  /*b7b0*/  WARPGROUP.DEPBAR.LE gsb0, 0x0 ;  /* 0x00008000000079c5 */ /* 0x000fc40000010000 */
[----:B------:R-:W-:-:S06]  /*b7c0*/  WARPGROUP.ARRIVE ;  /* 0x00000000000079c5 */ /* 0x000fcc0000000000 */
[----:B------:R-:W-:Y:S01]  /*b7d0*/  HGMMA.64x64x16.F32.BF16 R88, R124, gdesc[UR8].tnspB, R88, gsb0 ;  /* 0x40e000087c587df0 */ /* 0x000fe20008001858 */
[----:B------:R-:W-:Y:S01]  /*b7e0*/  R2UR UR10, R6 ;  /* 0x00000000060a72ca */ /* 0x000fe200000e0000 */
[----:B------:R-:W-:Y:S01]  /*b7f0*/  VIADD R6, R4, 0x200 ;  /* 0x0000020004067836 */ /* 0x000fe20000000000 */
[----:B------:R-:W-:Y:S01]  /*b800*/  R2UR UR11, R7 ;  /* 0x00000000070b72ca */ /* 0x000fe200000e0000 */
[----:B------:R-:W-:Y:S01]  /*b810*/  IMAD.MOV.U32 R7, RZ, RZ, 0x40000040 ;  /* 0x40000040ff077424 */ /* 0x000fe200078e00ff */
[----:B------:R-:W-:Y:S02]  /*b820*/  WARPGROUP.DEPBAR.LE gsb0, 0x0 ;  /* 0x00008000000079c5 */ /* 0x000fe40000010000 */
[----:B------:R-:W-:-:S09]  /*b830*/  WARPGROUP.ARRIVE ;  /* 0x00000000000079c5 */ /* 0x000fd20000000000 */
[----:B------:R-:W-:Y:S01]  /*b840*/  HGMMA.64x64x16.F32.BF16 R88, R128, gdesc[UR8].tnspB, R88, gsb0 ;  /* 0x40e0000880587df0 */ /* 0x000fe20008001858 */
[----:B------:R-:W-:Y:S01]  /*b850*/  R2UR UR10, R6 ;  /* 0x00000000060a72ca */ /* 0x000fe200000e0000 */
[----:B------:R-:W-:Y:S01]  /*b860*/  VIADD R6, R4, 0x280 ;  /* 0x0000028004067836 */ /* 0x000fe20000000000 */
[----:B------:R-:W-:Y:S02]  /*b870*/  R2UR UR11, R7 ;  /* 0x00000000070b72ca */ /* 0x000fe400000e0000 */
[----:B------:R-:W-:Y:S01]  /*b880*/  MOV R7, 0x40000040 ;  /* 0x4000004000077802 */ /* 0x000fe20000000f00 */
[----:B------:R-:W-:Y:S02]  /*b890*/  WARPGROUP.DEPBAR.LE gsb0, 0x0 ;  /* 0x00008000000079c5 */ /* 0x000fe40000010000 */
[----:B------:R-:W-:-:S08]  /*b8a0*/  WARPGROUP.ARRIVE ;  /* 0x00000000000079c5 */ /* 0x000fd00000000000 */
[----:B------:R-:W-:Y:S01]  /*b8b0*/  HGMMA.64x64x16.F32.BF16 R88, R132, gdesc[UR8].tnspB, R88, gsb0 ;  /* 0x40e0000884587df0 */ /* 0x000fe20008001858 */
[----:B------:R-:W-:Y:S01]  /*b8c0*/  R2UR UR10, R6 ;  /* 0x00000000060a72ca */ /* 0x000fe200000e0000 */
[C---:B------:R-:W-:Y:S01]  /*b8d0*/  VIADD R6, R4.reuse, 0x300 ;  /* 0x0000030004067836 */ /* 0x040fe20000000000 */
[----:B------:R-:W-:Y:S01]  /*b8e0*/  R2UR UR11, R7 ;  /* 0x00000000070b72ca */ /* 0x000fe200000e0000 */
[----:B------:R-:W-:Y:S02]  /*b8f0*/  IMAD.MOV.U32 R7, RZ, RZ, 0x40000040 ;  /* 0x40000040ff077424 */ /* 0x000fe400078e00ff */
[----:B------:R-:W-:Y:S01]  /*b900*/  VIADD R4, R4, 0x380 ;  /* 0x0000038004047836 */ /* 0x000fe20000000000 */
[----:B------:R-:W-:Y:S02]  /*b910*/  WARPGROUP.DEPBAR.LE gsb0, 0x0 ;  /* 0x00008000000079c5 */ /* 0x000fe40000010000 */
[----:B------:R-:W-:-:S07]  /*b920*/  WARPGROUP.ARRIVE ;  /* 0x00000000000079c5 */ /* 0x000fce0000000000 */
[----:B------:R-:W-:Y:S01]  /*b930*/  HGMMA.64x64x16.F32.BF16 R88, R136, gdesc[UR8].tnspB, R88, gsb0 ;  /* 0x40e0000888587df0 */ /* 0x000fe20008001858 */
[----:B------:R-:W-:Y:S02]  /*b940*/  R2UR UR10, R6 ;  /* 0x00000000060a72ca */ /* 0x000fe400000e0000 */
[----:B------:R-:W-:Y:S01]  /*b950*/  R2UR UR11, R7 ;  /* 0x00000000070b72ca */ /* 0x000fe200000e0000 */
[----:B------:R-:W-:Y:S02]  /*b960*/  WARPGROUP.DEPBAR.LE gsb0, 0x0 ;  /* 0x00008000000079c5 */ /* 0x000fe40000010000 */
[----:B------:R-:W-:-:S10]  /*b970*/  WARPGROUP.ARRIVE ;  /* 0x00000000000079c5 */ /* 0x000fd40000000000 */
[----:B------:R-:W-:Y:S01]  /*b980*/  HGMMA.64x64x16.F32.BF16 R88, R140, gdesc[UR8].tnspB, R88, gsb0 ;  /* 0x40e000088c587df0 */ /* 0x000fe20008001858 */
[----:B------:R-:W-:Y:S01]  /*b990*/  R2UR UR10, R4 ;  /* 0x00000000040a72ca */ /* 0x000fe200000e0000 */
[----:B------:R-:W-:Y:S01]  /*b9a0*/  VIADD R4, R151, 0x9 ;  /* 0x0000000997047836 */ /* 0x000fe20000000000 */
[----:B------:R-:W-:-:S04]  /*b9b0*/  R2UR UR11, R5 ;  /* 0x00000000050b72ca */ /* 0x000fc800000e0000 */
[----:B------:R-:W-:Y:S01]  /*b9c0*/  SEL R4, R4, 0x9, !P1 ;  /* 0x0000000904047807 */ /* 0x000fe20004800000 */
[----:B------:R-:W-:Y:S02]  /*b9d0*/  WARPGROUP.DEPBAR.LE gsb0, 0x0 ;  /* 0x00008000000079c5 */ /* 0x000fe40000010000 */
[----:B------:R-:W-:-:S06]  /*b9e0*/  WARPGROUP.ARRIVE ;  /* 0x00000000000079c5 */ /* 0x000fcc0000000000 */
[----:B------:R-:W-:Y:S03]  /*b9f0*/  HGMMA.64x64x16.F32.BF16 R88, R144, gdesc[UR8].tnspB, R88, gsb0 ;  /* 0x40e0000890587df0 */ /* 0x000fe60008001858 */
[----:B------:R-:W-:Y:S02]  /*ba00*/  WARPGROUP.DEPBAR.LE gsb0, 0x0 ;  /* 0x00008000000079c5 */ /* 0x000fe40000010000 */
[----:B------:R0:W-:Y:S06]  /*ba10*/  BAR.ARV R4, 0x100 ;  /* 0x000400040000751d */ /* 0x0001ec0000002000 */
[----:B------:R-:W-:Y:S05]  /*ba20*/  @!P0 BRA `(.L_x_595) ;  /* 0x0000000000048947 */ /* 0x000fea0003800000 */
[----:B------:R-:W-:Y:S01]  /*ba30*/  BPT.TRAP 0x1 ;  /* 0x000000040000795c */ /* 0x000fe20000300000 */
.L_x_595:
        /* <DEDUP_REMOVED lines=9> */
[----:B------:R-:W-:Y:S02]  /*bad0*/  IMAD R31, R156, 0x8, R18 ;  /* 0x000000089c1f7824 */ /* 0x000fe400078e0212 */
[----:B------:R-:W-:Y:S01]  /*bae0*/  FMUL.FTZ R36, R41, UR6 ;  /* 0x0000000629247c20 */ /* 0x000fe20008410000 */
[----:B------:R-:W-:Y:S01]  /*baf0*/  FMUL.FTZ R41, R48, UR6 ;  /* 0x0000000630297c20 */ /* 0x000fe20008410000 */
[----:B------:R-:W-:Y:S01]  /*bb00*/  FMUL.FTZ R48, R53, UR6 ;  /* 0x0000000635307c20 */ /* 0x000fe20008410000 */
[----:B------:R-:W-:Y:S01]  /*bb10*/  IMAD.U32 R53, RZ, RZ, UR38 ;  /* 0x00000026ff357e24 */ /* 0x000fe2000f8e00ff */
[----:B------:R-:W1:Y:S01]  /*bb20*/  MUFU.TANH R5, R5 ;  /* 0x0000000500057308 */ /* 0x000e620000002400 */
[----:B------:R-:W-:Y:S01]  /*bb30*/  IADD3 R31, R31, 0x16840, RZ ;  /* 0x000168401f1f7810 */ /* 0x000fe20007ffe0ff */
[----:B------:R-:W-:Y:S01]  /*bb40*/  FMUL.FTZ R28, R32, UR6 ;  /* 0x00000006201c7c20 */ /* 0x000fe20008410000 */
[----:B------:R-:W-:Y:S01]  /*bb50*/  FMUL.FTZ R6, R26, UR6 ;  /* 0x000000061a067c20 */ /* 0x000fe20008410000 */
[----:B------:R-:W-:Y:S01]  /*bb60*/  FMUL.FTZ R26, R30, UR6 ;  /* 0x000000061e1a7c20 */ /* 0x000fe20008410000 */
[----:B------:R-:W-:Y:S01]  /*bb70*/  PRMT R31, R53, 0x654, R31 ;  /* 0x00000654351f7816 */ /* 0x000fe2000000001f */
[----:B------:R-:W-:Y:S01]  /*bb80*/  FMUL.FTZ R30, R34, UR6 ;  /* 0x00000006221e7c20 */ /* 0x000fe20008410000 */
[----:B------:R-:W-:Y:S01]  /*bb90*/  FMUL.FTZ R34, R37, UR6 ;  /* 0x0000000625227c20 */ /* 0x000fe20008410000 */
[----:B------:R-:W2:Y:S01]  /*bba0*/  MUFU.TANH R24, R24 ;  /* 0x0000001800187308 */ /* 0x000ea20000002400 */
[----:B------:R0:W-:Y:S01]  /*bbb0*/  SYNCS.ARRIVE.TRANS64.RED.A1T0 RZ, [R31+URZ], RZ ;  /* 0x000000ff1fff79a7 */ /* 0x0001e2000810043f */
[----:B------:R-:W-:Y:S01]  /*bbc0*/  FMUL.FTZ R32, R35, UR6 ;  /* 0x0000000623207c20 */ /* 0x000fe20008410000 */
[----:B------:R-:W-:Y:S01]  /*bbd0*/  FMUL.FTZ R35, R40, UR6 ;  /* 0x0000000628237c20 */ /* 0x000fe20008410000 */
[----:B------:R-:W-:Y:S01]  /*bbe0*/  FMUL.FTZ R37, R44, UR6 ;  /* 0x000000062c257c20 */ /* 0x000fe20008410000 */
[----:B------:R-:W-:Y:S01]  /*bbf0*/  FMUL.FTZ R40, R45, UR6 ;  /* 0x000000062d287c20 */ /* 0x000fe20008410000 */
[----:B------:R-:W-:Y:S01]  /*bc00*/  FMUL.FTZ R44, R49, UR6 ;  /* 0x00000006312c7c20 */ /* 0x000fe20008410000 */
[----:B------:R-:W-:Y:S01]  /*bc10*/  FMUL.FTZ R45, R52, UR6 ;  /* 0x00000006342d7c20 */ /* 0x000fe20008410000 */
[----:B------:R-:W3:Y:S01]  /*bc20*/  MUFU.TANH R25, R25 ;  /* 0x0000001900197308 */ /* 0x000ee20000002400 */
[----:B0-----:R-:W-:Y:S01]  /*bc30*/  FMNMX.FTZ R31, R4, R10, !PT ;  /* 0x0000000a041f7209 */ /* 0x001fe20007810000 */
[----:B------:R-:W-:Y:S01]  /*bc40*/  FMUL.FTZ R49, R56, UR6 ;  /* 0x0000000638317c20 */ /* 0x000fe20008410000 */
[----:B------:R-:W-:Y:S01]  /*bc50*/  FMUL.FTZ R52, R57, UR6 ;  /* 0x0000000639347c20 */ /* 0x000fe20008410000 */
[----:B------:R-:W-:Y:S01]  /*bc60*/  FMUL.FTZ R53, R60, UR6 ;  /* 0x000000063c357c20 */ /* 0x000fe20008410000 */
[----:B-1----:R-:W-:Y:S01]  /*bc70*/  FMNMX.FTZ R31, R5, R31, !PT ;  /* 0x0000001f051f7209 */ /* 0x002fe20007810000 */
[----:B------:R-:W-:Y:S01]  /*bc80*/  FMUL.FTZ R56, R61, UR6 ;  /* 0x000000063d387c20 */ /* 0x000fe20008410000 */
[----:B------:R-:W-:Y:S01]  /*bc90*/  FMUL.FTZ R57, R64, UR6 ;  /* 0x0000000640397c20 */ /* 0x000fe20008410000 */
[----:B------:R-:W0:Y:S01]  /*bca0*/  MUFU.TANH R28, R28 ;  /* 0x0000001c001c7308 */ /* 0x000e220000002400 */
[----:B--2---:R-:W-:Y:S01]  /*bcb0*/  FMNMX.FTZ R31, R24, R31, !PT ;  /* 0x0000001f181f7209 */ /* 0x004fe20007810000 */
[----:B------:R-:W-:Y:S01]  /*bcc0*/  FMUL.FTZ R60, R65, UR6 ;  /* 0x00000006413c7c20 */ /* 0x000fe20008410000 */
[----:B------:R-:W-:Y:S01]  /*bcd0*/  FMUL.FTZ R61, R68, UR6 ;  /* 0x00000006443d7c20 */ /* 0x000fe20008410000 */
[----:B------:R-:W-:Y:S01]  /*bce0*/  FMUL.FTZ R64, R69, UR6 ;  /* 0x0000000645407c20 */ /* 0x000fe20008410000 */
[----:B------:R-:W-:Y:S01]  /*bcf0*/  FMUL.FTZ R65, R72, UR6 ;  /* 0x0000000648417c20 */ /* 0x000fe20008410000 */
[----:B------:R-:W-:Y:S01]  /*bd00*/  FMUL.FTZ R68, R73, UR6 ;  /* 0x0000000649447c20 */ /* 0x000fe20008410000 */
[----:B------:R-:W-:Y:S01]  /*bd10*/  FMUL.FTZ R69, R76, UR6 ;  /* 0x000000064c457c20 */ /* 0x000fe20008410000 */
[----:B------:R-:W1:Y:S01]  /*bd20*/  MUFU.TANH R29, R29 ;  /* 0x0000001d001d7308 */ /* 0x000e620000002400 */
[----:B---3--:R-:W-:Y:S01]  /*bd30*/  FMNMX.FTZ R31, R25, R31, !PT ;  /* 0x0000001f191f7209 */ /* 0x008fe20007810000 */
        /* <DEDUP_REMOVED lines=41> */
[----:B------:R-:W-:-:S05]  /*bfd0*/  UMOV UR4, UR5 ;  /* 0x0000000500047c82 */ /* 0x000fca0008000000 */
        /* <DEDUP_REMOVED lines=45> */
[----:B0-----:R-:W-:-:S05]  /*c2b0*/  FMNMX.FTZ R31, R80, R31, !PT ;  /* 0x0000001f501f7209 */ /* 0x001fca0007810000 */
[----:B------:R-:W0:Y:S02]  /*c2c0*/  SHFL.BFLY PT, R38, R31, 0x2, 0x1f ;  /* 0x0c401f001f267f89 */ /* 0x000e2400000e0000 */
[----:B------:R-:W3:Y:S08]  /*c2d0*/  MUFU.TANH R26, R26 ;  /* 0x0000001a001a7308 */ /* 0x000ef00000002400 */
[----:B------:R-:W4:Y:S08]  /*c2e0*/  MUFU.TANH R27, R27 ;  /* 0x0000001b001b7308 */ /* 0x000f300000002400 */
[----:B------:R-:W5:Y:S01]  /*c2f0*/  MUFU.TANH R30, R30 ;  /* 0x0000001e001e7308 */ /* 0x000f620000002400 */
[----:B0-----:R-:W-:-:S07]  /*c300*/  FMNMX.FTZ R31, R31, R38, !PT ;  /* 0x000000261f1f7209 */ /* 0x001fce0007810000 */
[----:B------:R-:W0:Y:S01]  /*c310*/  MUFU.TANH R32, R32 ;  /* 0x0000002000207308 */ /* 0x000e220000002400 */
[----:B------:R-:W1:Y:S07]  /*c320*/  SHFL.BFLY PT, R38, R31, 0x1, 0x1f ;  /* 0x0c201f001f267f89 */ /* 0x000e6e00000e0000 */
[----:B------:R-:W0:Y:S08]  /*c330*/  MUFU.TANH R81, R81 ;  /* 0x0000005100517308 */ /* 0x000e300000002400 */
[----:B------:R-:W0:Y:S08]  /*c340*/  MUFU.TANH R39, R39 ;  /* 0x0000002700277308 */ /* 0x000e300000002400 */
[----:B------:R-:W0:Y:S01]  /*c350*/  MUFU.TANH R42, R42 ;  /* 0x0000002a002a7308 */ /* 0x000e220000002400 */
[----:B-1----:R-:W-:-:S02]  /*c360*/  FMNMX.FTZ R31, R31, R38, !PT ;  /* 0x000000261f1f7209 */ /* 0x002fc40007810000 */
[----:B------:R-:W-:-:S05]  /*c370*/  FMNMX.FTZ R38, R6, R9, !PT ;  /* 0x0000000906267209 */ /* 0x000fca0007810000 */
[----:B------:R-:W1:Y:S01]  /*c380*/  MUFU.TANH R43, R43 ;  /* 0x0000002b002b7308 */ /* 0x000e620000002400 */
[----:B--2---:R-:W-:Y:S01]  /*c390*/  FMNMX.FTZ R38, R7, R38, !PT ;  /* 0x0000002607267209 */ /* 0x004fe20007810000 */
[----:B------:R-:W-:-:S03]  /*c3a0*/  FADD.FTZ R120, -R31, R10 ;  /* 0x0000000a1f787221 */ /* 0x000fc60000010100 */
[----:B---3--:R-:W-:Y:S01]  /*c3b0*/  FMNMX.FTZ R38, R26, R38, !PT ;  /* 0x000000261a267209 */ /* 0x008fe20007810000 */
[----:B------:R-:W-:Y:S02]  /*c3c0*/  FMUL.FTZ R120, R120, UR4 ;  /* 0x0000000478787c20 */ /* 0x000fe40008410000 */
[----:B------:R-:W2:Y:S01]  /*c3d0*/  MUFU.TANH R46, R46 ;  /* 0x0000002e002e7308 */ /* 0x000ea20000002400 */
[----:B----4-:R-:W-:-:S04]  /*c3e0*/  FMNMX.FTZ R38, R27, R38, !PT ;  /* 0x000000261b267209 */ /* 0x010fc80007810000 */
[----:B-----5:R-:W-:-:S03]  /*c3f0*/  FMNMX.FTZ R38, R30, R38, !PT ;  /* 0x000000261e267209 */ /* 0x020fc60007810000 */
[----:B------:R-:W3:Y:S01]  /*c400*/  MUFU.TANH R47, R47 ;  /* 0x0000002f002f7308 */ /* 0x000ee20000002400 */
[----:B0-----:R-:W-:-:S04]  /*c410*/  FMNMX.FTZ R38, R32, R38, !PT ;  /* 0x0000002620267209 */ /* 0x001fc80007810000 */
[----:B------:R-:W-:-:S03]  /*c420*/  FMNMX.FTZ R38, R81, R38, !PT ;  /* 0x0000002651267209 */ /* 0x000fc60007810000 */
[----:B------:R-:W0:Y:S01]  /*c430*/  MUFU.TANH R50, R50 ;  /* 0x0000003200327308 */ /* 0x000e220000002400 */
[----:B------:R-:W-:-:S04]  /*c440*/  FMNMX.FTZ R38, R39, R38, !PT ;  /* 0x0000002627267209 */ /* 0x000fc80007810000 */
[----:B------:R-:W-:-:S03]  /*c450*/  FMNMX.FTZ R38, R42, R38, !PT ;  /* 0x000000262a267209 */ /* 0x000fc60007810000 */
[----:B------:R-:W4:Y:S01]  /*c460*/  MUFU.TANH R51, R51 ;  /* 0x0000003300337308 */ /* 0x000f220000002400 */
[----:B-1----:R-:W-:-:S04]  /*c470*/  FMNMX.FTZ R38, R43, R38, !PT ;  /* 0x000000262b267209 */ /* 0x002fc80007810000 */
[----:B--2---:R-:W-:-:S03]  /*c480*/  FMNMX.FTZ R38, R46, R38, !PT ;  /* 0x000000262e267209 */ /* 0x004fc60007810000 */
[----:B------:R-:W1:Y:S01]  /*c490*/  MUFU.TANH R54, R54 ;  /* 0x0000003600367308 */ /* 0x000e620000002400 */
[----:B---3--:R-:W-:-:S04]  /*c4a0*/  FMNMX.FTZ R38, R47, R38, !PT ;  /* 0x000000262f267209 */ /* 0x008fc80007810000 */
[----:B0-----:R-:W-:-:S03]  /*c4b0*/  FMNMX.FTZ R38, R50, R38, !PT ;  /* 0x0000002632267209 */ /* 0x001fc60007810000 */
[----:B------:R-:W0:Y:S01]  /*c4c0*/  MUFU.TANH R55, R55 ;  /* 0x0000003700377308 */ /* 0x000e220000002400 */
[----:B----4-:R-:W-:-:S07]  /*c4d0*/  FMNMX.FTZ R38, R51, R38, !PT ;  /* 0x0000002633267209 */ /* 0x010fce0007810000 */
[----:B------:R-:W2:Y:S01]  /*c4e0*/  MUFU.TANH R58, R58 ;  /* 0x0000003a003a7308 */ /* 0x000ea20000002400 */
[----:B-1----:R-:W-:-:S07]  /*c4f0*/  FMNMX.FTZ R38, R54, R38, !PT ;  /* 0x0000002636267209 */ /* 0x002fce0007810000 */
[----:B------:R-:W1:Y:S01]  /*c500*/  MUFU.TANH R59, R59 ;  /* 0x0000003b003b7308 */ /* 0x000e620000002400 */
[----:B0-----:R-:W-:-:S07]  /*c510*/  FMNMX.FTZ R38, R55, R38, !PT ;  /* 0x0000002637267209 */ /* 0x001fce0007810000 */
[----:B------:R-:W0:Y:S01]  /*c520*/  MUFU.TANH R62, R62 ;  /* 0x0000003e003e7308 */ /* 0x000e220000002400 */
[----:B--2---:R-:W-:-:S07]  /*c530*/  FMNMX.FTZ R38, R58, R38, !PT ;  /* 0x000000263a267209 */ /* 0x004fce0007810000 */
        /* <DEDUP_REMOVED lines=25> */
[----:B-1----:R-:W-:-:S04]  /*c6d0*/  FMNMX.FTZ R38, R83, R38, !PT ;  /* 0x0000002653267209 */ /* 0x002fc80007810000 */
[----:B0-----:R-:W-:-:S04]  /*c6e0*/  FMNMX.FTZ R38, R84, R38, !PT ;  /* 0x0000002654267209 */ /* 0x001fc80007810000 */
[----:B--2---:R-:W-:-:S05]  /*c6f0*/  FMNMX.FTZ R38, R85, R38, !PT ;  /* 0x0000002655267209 */ /* 0x004fca0007810000 */
[----:B------:R-:W0:Y:S02]  /*c700*/  SHFL.BFLY PT, R86, R38, 0x2, 0x1f ;  /* 0x0c401f0026567f89 */ /* 0x000e2400000e0000 */
[----:B0-----:R-:W-:-:S05]  /*c710*/  FMNMX.FTZ R38, R38, R86, !PT ;  /* 0x0000005626267209 */ /* 0x001fca0007810000 */
[----:B------:R-:W0:Y:S02]  /*c720*/  SHFL.BFLY PT, R86, R38, 0x1, 0x1f ;  /* 0x0c201f0026567f89 */ /* 0x000e2400000e0000 */
[----:B0-----:R-:W-:-:S05]  /*c730*/  FMNMX.FTZ R38, R38, R86, !PT ;  /* 0x0000005626267209 */ /* 0x001fca0007810000 */
[----:B------:R-:W-:Y:S01]  /*c740*/  FADD.FTZ R87, -R38, R9 ;  /* 0x0000000926577221 */ /* 0x000fe20000010100 */
[----:B------:R-:W-:-:S03]  /*c750*/  FMUL.FTZ R9, R31, UR4 ;  /* 0x000000041f097c20 */ /* 0x000fc60008410000 */
[----:B------:R-:W-:Y:S01]  /*c760*/  FMUL.FTZ R87, R87, UR4 ;  /* 0x0000000457577c20 */ /* 0x000fe20008410000 */
[--C-:B------:R-:W-:Y:S01]  /*c770*/  FFMA.FTZ R10, R4, UR4, -R9.reuse ;  /* 0x00000004040a7c23 */ /* 0x100fe20008010809 */
        /* <DEDUP_REMOVED lines=30> */
[----:B------:R-:W-:Y:S01]  /*c960*/  FFMA.FTZ R9, R80, UR4, -R9 ;  /* 0x0000000450097c23 */ /* 0x000fe20008010809 */
[----:B------:R-:W-:Y:S01]  /*c970*/  FMUL.FTZ R80, R38, UR4 ;  /* 0x0000000426507c20 */ /* 0x000fe20008410000 */
[----:B------:R-:W-:Y:S03]  /*c980*/  MUFU.EX2 R4, R120 ;  /* 0x0000007800047308 */ /* 0x000fe60000000800 */
[--C-:B------:R-:W-:Y:S01]  /*c990*/  FFMA.FTZ R6, R6, UR4, -R80.reuse ;  /* 0x0000000406067c23 */ /* 0x100fe20008010850 */
[--C-:B------:R-:W-:Y:S01]  /*c9a0*/  FFMA.FTZ R7, R7, UR4, -R80.reuse ;  /* 0x0000000407077c23 */ /* 0x100fe20008010850 */
[--C-:B------:R-:W-:Y:S01]  /*c9b0*/  FFMA.FTZ R26, R26, UR4, -R80.reuse ;  /* 0x000000041a1a7c23 */ /* 0x100fe20008010850 */
[--C-:B------:R-:W-:Y:S01]  /*c9c0*/  FFMA.FTZ R27, R27, UR4, -R80.reuse ;  /* 0x000000041b1b7c23 */ /* 0x100fe20008010850 */
[--C-:B------:R-:W-:Y:S01]  /*c9d0*/  FFMA.FTZ R30, R30, UR4, -R80.reuse ;  /* 0x000000041e1e7c23 */ /* 0x100fe20008010850 */
[----:B------:R-:W-:Y:S01]  /*c9e0*/  MUFU.EX2 R5, R87 ;  /* 0x0000005700057308 */ /* 0x000fe20000000800 */
[--C-:B------:R-:W-:Y:S01]  /*c9f0*/  FFMA.FTZ R32, R32, UR4, -R80.reuse ;  /* 0x0000000420207c23 */ /* 0x100fe20008010850 */
[--C-:B------:R-:W-:Y:S01]  /*ca00*/  FFMA.FTZ R81, R81, UR4, -R80.reuse ;  /* 0x0000000451517c23 */ /* 0x100fe20008010850 */
[--C-:B------:R-:W-:Y:S01]  /*ca10*/  FFMA.FTZ R39, R39, UR4, -R80.reuse ;  /* 0x0000000427277c23 */ /* 0x100fe20008010850 */
[--C-:B------:R-:W-:Y:S01]  /*ca20*/  FFMA.FTZ R42, R42, UR4, -R80.reuse ;  /* 0x000000042a2a7c23 */ /* 0x100fe20008010850 */
[--C-:B------:R-:W-:Y:S01]  /*ca30*/  FFMA.FTZ R43, R43, UR4, -R80.reuse ;  /* 0x000000042b2b7c23 */ /* 0x100fe20008010850 */
[--C-:B------:R-:W-:Y:S01]  /*ca40*/  FFMA.FTZ R46, R46, UR4, -R80.reuse ;  /* 0x000000042e2e7c23 */ /* 0x100fe20008010850 */
[--C-:B------:R-:W-:Y:S01]  /*ca50*/  FFMA.FTZ R47, R47, UR4, -R80.reuse ;  /* 0x000000042f2f7c23 */ /* 0x100fe20008010850 */
[----:B------:R-:W0:Y:S01]  /*ca60*/  MUFU.EX2 R10, R10 ;  /* 0x0000000a000a7308 */ /* 0x000e220000000800 */
[--C-:B------:R-:W-:Y:S01]  /*ca70*/  FFMA.FTZ R50, R50, UR4, -R80.reuse ;  /* 0x0000000432327c23 */ /* 0x100fe20008010850 */
[--C-:B------:R-:W-:Y:S01]  /*ca80*/  FFMA.FTZ R51, R51, UR4, -R80.reuse ;  /* 0x0000000433337c23 */ /* 0x100fe20008010850 */
[--C-:B------:R-:W-:Y:S01]  /*ca90*/  FFMA.FTZ R54, R54, UR4, -R80.reuse ;  /* 0x0000000436367c23 */ /* 0x100fe20008010850 */
[--C-:B------:R-:W-:Y:S01]  /*caa0*/  FFMA.FTZ R55, R55, UR4, -R80.reuse ;  /* 0x0000000437377c23 */ /* 0x100fe20008010850 */
[--C-:B------:R-:W-:Y:S01]  /*cab0*/  FFMA.FTZ R58, R58, UR4, -R80.reuse ;  /* 0x000000043a3a7c23 */ /* 0x100fe20008010850 */
[--C-:B------:R-:W-:Y:S01]  /*cac0*/  FFMA.FTZ R59, R59, UR4, -R80.reuse ;  /* 0x000000043b3b7c23 */ /* 0x100fe20008010850 */
[--C-:B------:R-:W-:Y:S01]  /*cad0*/  FFMA.FTZ R62, R62, UR4, -R80.reuse ;  /* 0x000000043e3e7c23 */ /* 0x100fe20008010850 */
[----:B------:R-:W1:Y:S01]  /*cae0*/  MUFU.EX2 R149, R6 ;  /* 0x0000000600957308 */ /* 0x000e620000000800 */
[--C-:B------:R-:W-:Y:S01]  /*caf0*/  FFMA.FTZ R63, R63, UR4, -R80.reuse ;  /* 0x000000043f3f7c23 */ /* 0x100fe20008010850 */
[--C-:B------:R-:W-:Y:S01]  /*cb00*/  FFMA.FTZ R66, R66, UR4, -R80.reuse ;  /* 0x0000000442427c23 */ /* 0x100fe20008010850 */
[--C-:B------:R-:W-:Y:S01]  /*cb10*/  FFMA.FTZ R67, R67, UR4, -R80.reuse ;  /* 0x0000000443437c23 */ /* 0x100fe20008010850 */
[--C-:B------:R-:W-:Y:S01]  /*cb20*/  FFMA.FTZ R70, R70, UR4, -R80.reuse ;  /* 0x0000000446467c23 */ /* 0x100fe20008010850 */
[--C-:B------:R-:W-:Y:S01]  /*cb30*/  FFMA.FTZ R71, R71, UR4, -R80.reuse ;  /* 0x0000000447477c23 */ /* 0x100fe20008010850 */
[--C-:B------:R-:W-:Y:S01]  /*cb40*/  FFMA.FTZ R74, R74, UR4, -R80.reuse ;  /* 0x000000044a4a7c23 */ /* 0x100fe20008010850 */
[----:B------:R-:W-:Y:S01]  /*cb50*/  FFMA.FTZ R75, R75, UR4, -R80 ;  /* 0x000000044b4b7c23 */ /* 0x000fe20008010850 */
[----:B------:R-:W2:Y:S01]  /*cb60*/  MUFU.EX2 R86, R86 ;  /* 0x0000005600567308 */ /* 0x000ea20000000800 */
[----:B0-----:R-:W-:Y:S01]  /*cb70*/  FFMA.FTZ R0, R4, R0, R10 ;  /* 0x0000000004007223 */ /* 0x001fe2000001000a */
[--C-:B------:R-:W-:Y:S01]  /*cb80*/  FFMA.FTZ R78, R78, UR4, -R80.reuse ;  /* 0x000000044e4e7c23 */ /* 0x100fe20008010850 */
[--C-:B------:R-:W-:Y:S01]  /*cb90*/  FFMA.FTZ R79, R79, UR4, -R80.reuse ;  /* 0x000000044f4f7c23 */ /* 0x100fe20008010850 */
[--C-:B------:R-:W-:Y:S01]  /*cba0*/  FFMA.FTZ R82, R82, UR4, -R80.reuse ;  /* 0x0000000452527c23 */ /* 0x100fe20008010850 */
[--C-:B------:R-:W-:Y:S01]  /*cbb0*/  FFMA.FTZ R83, R83, UR4, -R80.reuse ;  /* 0x0000000453537c23 */ /* 0x100fe20008010850 */
[--C-:B------:R-:W-:Y:S01]  /*cbc0*/  FFMA.FTZ R147, R84, UR4, -R80.reuse ;  /* 0x0000000454937c23 */ /* 0x100fe20008010850 */
[----:B------:R-:W-:Y:S01]  /*cbd0*/  FFMA.FTZ R80, R85, UR4, -R80 ;  /* 0x0000000455507c23 */ /* 0x000fe20008010850 */
[----:B------:R-:W0:Y:S01]  /*cbe0*/  MUFU.EX2 R7, R7 ;  /* 0x0000000700077308 */ /* 0x000e220000000800 */
[----:B-1----:R-:W-:-:S07]  /*cbf0*/  FFMA.FTZ R3, R5, R3, R149 ;  /* 0x0000000305037223 */ /* 0x002fce0000010095 */
        /* <DEDUP_REMOVED lines=119> */
[----:B-1----:R-:W-:Y:S01]  /*d370*/  FADD.FTZ R3, R147, R3 ;  /* 0x0000000393037221 */ /* 0x002fe20000010000 */
[----:B--2---:R-:W-:-:S03]  /*d380*/  FADD.FTZ R0, R9, R0 ;  /* 0x0000000009007221 */ /* 0x004fc60000010000 */
[----:B0-----:R-:W-:Y:S01]  /*d390*/  FADD.FTZ R3, R6, R3 ;  /* 0x0000000306037221 */ /* 0x001fe20000010000 */
[----:B------:R-:W-:Y:S06]  /*d3a0*/  @!P0 BRA `(.L_x_596) ;  /* 0x0000000000048947 */ /* 0x000fec0003800000 */
[----:B------:R-:W-:Y:S01]  /*d3b0*/  BPT.TRAP 0x1 ;  /* 0x000000040000795c */ /* 0x000fe20000300000 */
.L_x_596:
[----:B------:R-:W2:Y:S01]  /*d3c0*/  LDL R84, [R1+0x18] ;  /* 0x0000180001547983 */ /* 0x000ea20000100800 */
        /* <DEDUP_REMOVED lines=16> */
[----:B------:R-:W-:Y:S01]  /*d4d0*/  IMAD R11, R11, 0x8, R18 ;  /* 0x000000080b0b7824 */ /* 0x000fe200078e0212 */
[----:B------:R0:W5:Y:S01]  /*d4e0*/  LDL R4, [R1+0x4] ;  /* 0x0000040001047983 */ /* 0x0001620000100800 */
[----:B------:R-:W-:Y:S01]  /*d4f0*/  IMAD.U32 R80, RZ, RZ, UR38 ;  /* 0x00000026ff507e24 */ /* 0x000fe2000f8e00ff */
[----:B------:R-:W-:Y:S01]  /*d500*/  F2FP.BF16.F32.PACK_AB R148, R86, R10 ;  /* 0x0000000a5694723e */ /* 0x000fe200000010ff */
[----:B------:R-:W-:Y:S01]  /*d510*/  VIADD R11, R11, 0x16860 ;  /* 0x000168600b0b7836 */ /* 0x000fe20000000000 */
[----:B------:R-:W-:Y:S01]  /*d520*/  F2FP.BF16.F32.PACK_AB R146, R9, R77 ;  /* 0x0000004d0992723e */ /* 0x000fe200000010ff */
[----:B------:R-:W-:Y:S01]  /*d530*/  FMUL.FTZ R90, R90, R5 ;  /* 0x000000055a5a7220 */ /* 0x000fe20000410000 */
[----:B------:R-:W-:Y:S01]  /*d540*/  F2FP.BF16.F32.PACK_AB R149, R7, R149 ;  /* 0x000000950795723e */ /* 0x000fe200000010ff */
[-C--:B------:R-:W-:Y:S01]  /*d550*/  FMUL.FTZ R91, R91, R5.reuse ;  /* 0x000000055b5b7220 */ /* 0x080fe20000410000 */
[----:B------:R-:W-:Y:S01]  /*d560*/  PRMT R11, R80, 0x654, R11 ;  /* 0x00000654500b7816 */ /* 0x000fe2000000000b */
[-C--:B------:R-:W-:Y:S01]  /*d570*/  FMUL.FTZ R94, R94, R5.reuse ;  /* 0x000000055e5e7220 */ /* 0x080fe20000410000 */
[----:B------:R-:W-:Y:S01]  /*d580*/  F2FP.BF16.F32.PACK_AB R150, R25, R24 ;  /* 0x000000181996723e */ /* 0x000fe200000010ff */
[-C--:B------:R-:W-:Y:S01]  /*d590*/  FMUL.FTZ R95, R95, R5.reuse ;  /* 0x000000055f5f7220 */ /* 0x080fe20000410000 */
[----:B------:R1:W-:Y:S01]  /*d5a0*/  SYNCS.ARRIVE.TRANS64.RED.A1T0 RZ, [R11+URZ], RZ ;  /* 0x000000ff0bff79a7 */ /* 0x0003e2000810043f */
[----:B------:R-:W-:Y:S01]  /*d5b0*/  F2FP.BF16.F32.PACK_AB R151, R27, R26 ;  /* 0x0000001a1b97723e */ /* 0x000fe200000010ff */
[-C--:B------:R-:W-:Y:S01]  /*d5c0*/  FMUL.FTZ R98, R98, R5.reuse ;  /* 0x0000000562627220 */ /* 0x080fe20000410000 */
[----:B------:R-:W-:Y:S01]  /*d5d0*/  F2FP.BF16.F32.PACK_AB R120, R29, R28 ;  /* 0x0000001c1d78723e */ /* 0x000fe200000010ff */
[-C--:B------:R-:W-:Y:S01]  /*d5e0*/  FMUL.FTZ R99, R99, R5.reuse ;  /* 0x0000000563637220 */ /* 0x080fe20000410000 */
[----:B------:R-:W-:Y:S01]  /*d5f0*/  F2FP.BF16.F32.PACK_AB R121, R32, R30 ;  /* 0x0000001e2079723e */ /* 0x000fe200000010ff */
[----:B------:R-:W-:Y:S01]  /*d600*/  FMUL.FTZ R102, R102, R5 ;  /* 0x0000000566667220 */ /* 0x000fe20000410000 */
[----:B------:R-:W-:Y:S01]  /*d610*/  F2FP.BF16.F32.PACK_AB R122, R34, R33 ;  /* 0x00000021227a723e */ /* 0x000fe200000010ff */
[----:B------:R-:W-:Y:S01]  /*d620*/  FMUL.FTZ R103, R103, R5 ;  /* 0x0000000567677220 */ /* 0x000fe20000410000 */
[----:B------:R-:W-:Y:S01]  /*d630*/  F2FP.BF16.F32.PACK_AB R123, R39, R81 ;  /* 0x00000051277b723e */ /* 0x000fe200000010ff */
[----:B------:R-:W-:Y:S01]  /*d640*/  FMUL.FTZ R106, R106, R5 ;  /* 0x000000056a6a7220 */ /* 0x000fe20000410000 */
[----:B------:R-:W-:Y:S01]  /*d650*/  F2FP.BF16.F32.PACK_AB R124, R36, R35 ;  /* 0x00000023247c723e */ /* 0x000fe200000010ff */
[-C--:B------:R-:W-:Y:S01]  /*d660*/  FMUL.FTZ R107, R107, R5.reuse ;  /* 0x000000056b6b7220 */ /* 0x080fe20000410000 */
        /* <DEDUP_REMOVED lines=11> */
[----:B------:R-:W-:Y:S01]  /*d720*/  FMUL.FTZ R119, R119, R5 ;  /* 0x0000000577777220 */ /* 0x000fe20000410000 */
[----:B------:R-:W-:Y:S01]  /*d730*/  F2FP.BF16.F32.PACK_AB R131, R55, R54 ;  /* 0x000000363783723e */ /* 0x000fe200000010ff */
[----:B------:R-:W-:Y:S01]  /*d740*/  IMAD.MOV.U32 R9, RZ, RZ, R38 ;  /* 0x000000ffff097224 */ /* 0x000fe200078e0026 */
[----:B------:R-:W-:Y:S01]  /*d750*/  F2FP.BF16.F32.PACK_AB R132, R52, R49 ;  /* 0x000000313484723e */ /* 0x000fe200000010ff */
[----:B-1----:R-:W-:Y:S01]  /*d760*/  IMAD.MOV.U32 R11, RZ, RZ, R156 ;  /* 0x000000ffff0b7224 */ /* 0x002fe200078e009c */
        /* <DEDUP_REMOVED lines=14> */
[----:B------:R-:W-:Y:S02]  /*d850*/  MOV R10, R31 ;  /* 0x0000001f000a7202 */ /* 0x000fe40000000f00 */
[C---:B--2---:R-:W-:Y:S01]  /*d860*/  ISETP.GT.AND P1, PT, R8.reuse, R84, PT ;  /* 0x000000540800720c */ /* 0x044fe20003f24270 */
[----:B------:R-:W-:-:S12]  /*d870*/  VIADD R8, R8, 0xffffffff ;  /* 0xffffffff08087836 */ /* 0x000fd80000000000 */
[----:B0-----:R-:W-:Y:S05]  /*d880*/  @P1 BRA `(.L_x_597) ;  /* 0xffffffd800201947 */ /* 0x001fea000383ffff */
.L_x_585:
[----:B------:R-:W-:Y:S05]  /*d890*/  WARPSYNC.ALL ;  /* 0x0000000000007948 */ /* 0x000fea0003800000 */
[----:B------:R-:W-:Y:S06]  /*d8a0*/  BAR.ARV 0x8, 0x200 ;  /* 0x0208000000007b1d */ /* 0x000fec0000002000 */
[----:B------:R-:W-:Y:S05]  /*d8b0*/  @!P0 BRA `(.L_x_598) ;  /* 0x0000000000048947 */ /* 0x000fea0003800000 */
[----:B------:R-:W-:Y:S01]  /*d8c0*/  BPT.TRAP 0x1 ;  /* 0x000000040000795c */ /* 0x000fe20000300000 */
.L_x_598:
[----:B-----5:R-:W2:Y:S01]  /*d8d0*/  LDL R4, [R1+0x4] ;  /* 0x0000040001047983 */ /* 0x020ea20000100800 */
[----:B------:R-:W-:Y:S01]  /*d8e0*/  IMAD R11, R156, 0x8, R18 ;  /* 0x000000089c0b7824 */ /* 0x000fe200078e0212 */
[----:B--2---:R-:W-:-:S04]  /*d8f0*/  SHF.L.U32 R4, R4, 0x1f, RZ ;  /* 0x0000001f04047819 */ /* 0x004fc800000006ff */
[----:B------:R0:W1:Y:S01]  /*d900*/  SYNCS.PHASECHK.TRANS64.TRYWAIT P1, [R11+URZ+0x16850], R4 ;  /* 0x016850040b0075a7 */ /* 0x000062000802017f */
[----:B------:R-:W-:Y:S05]  /*d910*/  @!P0 BRA `(.L_x_599) ;  /* 0x0000000000048947 */ /* 0x000fea0003800000 */
[----:B------:R-:W-:Y:S01]  /*d920*/  BPT.TRAP 0x1 ;  /* 0x000000040000795c */ /* 0x000fe20000300000 */
.L_x_599:
[----:B------:R-:W-:-:S05]  /*d930*/  VIADD R18, R18, 0x400 ;  /* 0x0000040012127836 */ /* 0x000fca0000000000 */
[----:B------:R-:W-:-:S04]  /*d940*/  SHF.R.U32.HI R18, RZ, 0x4, R18 ;  /* 0x00000004ff127819 */ /* 0x000fc80000011612 */
[----:B------:R-:W-:Y:S01]  /*d950*/  LOP3.LUT R5, R18, 0x3fff, RZ, 0xc0, !PT ;  /* 0x00003fff12057812 */ /* 0x000fe200078ec0ff */
[----:B-1----:R-:W-:Y:S06]  /*d960*/  @P1 BRA `(.L_x_600) ;  /* 0x0000000000081947 */ /* 0x002fec0003800000 */
[----:B------:R-:W1:Y:S02]  /*d970*/  SYNCS.PHASECHK.TRANS64.TRYWAIT P1, [R11+URZ+0x16850], R4 ;  /* 0x016850040b0075a7 */ /* 0x000e64000802017f */
[----:B-1----:R-:W-:Y:S05]  /*d980*/  @!P1 BRA `(.L_x_601) ;  /* 0x000000a800b09947 */ /* 0x002fea0003800000 */
.L_x_600:
[----:B01----:R-:W-:Y:S01]  /*d990*/  IMAD R4, R156, 0x400, R5 ;  /* 0x000004009c047824 */ /* 0x003fe200078e0205 */
[----:B------:R-:W-:Y:S05]  /*d9a0*/  WARPSYNC.ALL ;  /* 0x0000000000007948 */ /* 0x000fea0003800000 */
[----:B------:R-:W-:Y:S01]  /*d9b0*/  IMAD.MOV.U32 R5, RZ, RZ, 0x40000040 ;  /* 0x40000040ff057424 */ /* 0x000fe200078e00ff */
[C---:B------:R-:W-:Y:S01]  /*d9c0*/  R2UR UR6, R4.reuse ;  /* 0x00000000040672ca */ /* 0x040fe200000e0000 */
[----:B------:R-:W-:Y:S01]  /*d9d0*/  WARPGROUP.ARRIVE ;  /* 0x00000000000079c5 */ /* 0x000fe20000000000 */
[----:B------:R-:W-:Y:S01]  /*d9e0*/  VIADD R6, R4, 0x80 ;  /* 0x0000008004067836 */ /* 0x000fe20000000000 */
[----:B------:R-:W-:Y:S01]  /*d9f0*/  MOV R7, 0x40000040 ;  /* 0x4000004000077802 */ /* 0x000fe20000000f00 */
[----:B------:R-:W-:Y:S01]  /*da00*/  IMAD.MOV.U32 R43, RZ, RZ, RZ ;  /* 0x000000ffff2b7224 */ /* 0x000fe200078e00ff */
[----:B------:R-:W-:Y:S01]  /*da10*/  R2UR UR7, R5 ;  /* 0x00000000050772ca */ /* 0x000fe200000e0000 */
[----:B------:R-:W-:-:S12]  /*da20*/  IMAD.MOV.U32 R5, RZ, RZ, 0x40000040 ;  /* 0x40000040ff057424 */ /* 0x000fd800078e00ff */
        /* <DEDUP_REMOVED lines=22> */
[----:B------:R-:W-:Y:S02]  /*db90*/  R2UR UR6, R6 ;  /* 0x00000000060672ca */ /* 0x000fe400000e0000 */
[----:B------:R-:W-:Y:S01]  /*dba0*/  R2UR UR7, R7 ;  /* 0x00000000070772ca */ /* 0x000fe200000e0000 */
[----:B------:R-:W-:Y:S01]  /*dbb0*/  IMAD.MOV.U32 R7, RZ, RZ, 0x40000040 ;  /* 0x40000040ff077424 */ /* 0x000fe200078e00ff */
[----:B------:R-:W-:Y:S01]  /*dbc0*/  IADD3 R6, R4, 0x280, RZ ;  /* 0x0000028004067810 */ /* 0x000fe20007ffe0ff */
        /* <DEDUP_REMOVED lines=13> */
[----:B------:R-:W0:Y:S04]  /*dca0*/  SHFL.BFLY PT, R6, R3, 0x2, 0x1f ;  /* 0x0c401f0003067f89 */ /* 0x000e2800000e0000 */
[----:B------:R-:W1:Y:S01]  /*dcb0*/  SHFL.BFLY PT, R7, R0, 0x2, 0x1f ;  /* 0x0c401f0000077f89 */ /* 0x000e6200000e0000 */
[----:B0-----:R-:W-:Y:S01]  /*dcc0*/  FADD.FTZ R6, R6, R3 ;  /* 0x0000000306067221 */ /* 0x001fe20000010000 */
[----:B------:R-:W-:-:S02]  /*dcd0*/  IMAD.MOV.U32 R3, RZ, RZ, -0x800000 ;  /* 0xff800000ff037424 */ /* 0x000fc400078e00ff */
[----:B-1----:R-:W-:Y:S01]  /*dce0*/  FADD.FTZ R7, R7, R0 ;  /* 0x0000000007077221 */ /* 0x002fe20000010000 */
[----:B------:R-:W-:Y:S01]  /*dcf0*/  IMAD.MOV.U32 R0, RZ, RZ, -0x800000 ;  /* 0xff800000ff007424 */ /* 0x000fe200078e00ff */
[----:B------:R-:W-:Y:S02]  /*dd00*/  WARPGROUP.DEPBAR.LE gsb0, 0x0 ;  /* 0x00008000000079c5 */ /* 0x000fe40000010000 */
[----:B------:R-:W-:-:S06]  /*dd10*/  WARPGROUP.ARRIVE ;  /* 0x00000000000079c5 */ /* 0x000fcc0000000000 */
[----:B------:R-:W-:Y:S01]  /*dd20*/  HGMMA.64x64x16.F32.BF16 R88, R140, gdesc[UR4].tnspB, R88, gsb0 ;  /* 0x40e000048c587df0 */ /* 0x000fe20008001858 */
[----:B------:R-:W-:Y:S02]  /*dd30*/  R2UR UR6, R4 ;  /* 0x00000000040672ca */ /* 0x000fe400000e0000 */
[----:B------:R-:W-:Y:S01]  /*dd40*/  R2UR UR7, R5 ;  /* 0x00000000050772ca */ /* 0x000fe200000e0000 */
[----:B------:R-:W0:Y:S04]  /*dd50*/  SHFL.BFLY PT, R4, R7, 0x1, 0x1f ;  /* 0x0c201f0007047f89 */ /* 0x000e2800000e0000 */
[----:B------:R-:W1:Y:S01]  /*dd60*/  SHFL.BFLY PT, R5, R6, 0x1, 0x1f ;  /* 0x0c201f0006057f89 */ /* 0x000e6200000e0000 */
[----:B0-----:R-:W-:Y:S01]  /*dd70*/  FADD.FTZ R10, R7, R4 ;  /* 0x00000004070a7221 */ /* 0x001fe20000010000 */
[----:B------:R-:W-:Y:S01]  /*dd80*/  MOV R7, RZ ;  /* 0x000000ff00077202 */ /* 0x000fe20000000f00 */
[----:B------:R-:W-:-:S02]  /*dd90*/  IMAD.U32 R4, RZ, RZ, UR4 ;  /* 0x00000004ff047e24 */ /* 0x000fc4000f8e00ff */
[----:B-1----:R-:W-:Y:S01]  /*dda0*/  FADD.FTZ R12, R6, R5 ;  /* 0x00000005060c7221 */ /* 0x002fe20000010000 */
[----:B------:R-:W-:Y:S01]  /*ddb0*/  FSETP.NE.FTZ.AND P1, PT, R10, RZ, PT ;  /* 0x000000ff0a00720b */ /* 0x000fe20003f35000 */
[----:B------:R-:W-:-:S03]  /*ddc0*/  IMAD.U32 R6, RZ, RZ, UR4 ;  /* 0x00000004ff067e24 */ /* 0x000fc6000f8e00ff */
[----:B------:R-:W-:-:S09]  /*ddd0*/  FSETP.NE.FTZ.AND P2, PT, R12, RZ, PT ;  /* 0x000000ff0c00720b */ /* 0x000fd20003f55000 */
[----:B------:R-:W0:Y:S01]  /*dde0*/  @P1 MUFU.LG2 R5, R10 ;  /* 0x0000000a00051308 */ /* 0x000e220000000c00 */
[----:B------:R-:W-:-:S03]  /*ddf0*/  @P1 FMUL.FTZ R4, R4, 0.69314718246459960938 ;  /* 0x3f31721804041820 */ /* 0x000fc60000410000 */
[----:B------:R-:W-:-:S04]  /*de00*/  @P2 FMUL.FTZ R6, R6, 0.69314718246459960938 ;  /* 0x3f31721806062820 */ /* 0x000fc80000410000 */
[----:B------:R-:W1:Y:S08]  /*de10*/  @P2 MUFU.LG2 R8, R12 ;  /* 0x0000000c00082308 */ /* 0x000e700000000c00 */
[----:B------:R2:W3:Y:S01]  /*de20*/  @P1 MUFU.RCP R43, R10 ;  /* 0x0000000a002b1308 */ /* 0x0004e20000001000 */
[----:B0-----:R-:W-:-:S04]  /*de30*/  @P1 FMUL.FTZ R5, R5, 0.69314718246459960938 ;  /* 0x3f31721805051820 */ /* 0x001fc80000410000 */
[----:B------:R-:W-:-:S03]  /*de40*/  @P1 FFMA.FTZ R3, R4, R31, R5 ;  /* 0x0000001f04031223 */ /* 0x000fc60000010005 */
[----:B------:R2:W0:Y:S01]  /*de50*/  @P2 MUFU.RCP R7, R12 ;  /* 0x0000000c00072308 */ /* 0x0004220000001000 */
[----:B-1----:R-:W-:-:S04]  /*de60*/  @P2 FMUL.FTZ R9, R8, 0.69314718246459960938 ;  /* 0x3f31721808092820 */ /* 0x002fc80000410000 */
[----:B------:R-:W-:Y:S01]  /*de70*/  @P2 FFMA.FTZ R0, R6, R38, R9 ;  /* 0x0000002606002223 */ /* 0x000fe20000010009 */
[----:B------:R-:W-:Y:S02]  /*de80*/  WARPGROUP.DEPBAR.LE gsb0, 0x0 ;  /* 0x00008000000079c5 */ /* 0x000fe40000010000 */
[----:B------:R-:W-:-:S06]  /*de90*/  WARPGROUP.ARRIVE ;  /* 0x00000000000079c5 */ /* 0x000fcc0000000000 */
[----:B------:R-:W-:Y:S03]  /*dea0*/  HGMMA.64x64x16.F32.BF16 R88, R144, gdesc[UR4].tnspB, R88, gsb0 ;  /* 0x40e0000490587df0 */ /* 0x000fe60008001858 */
[----:B------:R-:W-:Y:S02]  /*deb0*/  WARPGROUP.DEPBAR.LE gsb0, 0x0 ;  /* 0x00008000000079c5 */ /* 0x000fe40000010000 */
[----:B--23--:R-:W-:Y:S05]  /*dec0*/  @!P0 BRA `(.L_x_602) ;  /* 0x0000000000048947 */ /* 0x00cfea0003800000 */
[----:B------:R-:W-:Y:S01]  /*ded0*/  BPT.TRAP 0x1 ;  /* 0x000000040000795c */ /* 0x000fe20000300000 */
.L_x_602:
[----:B------:R-:W2:Y:S01]  /*dee0*/  LDL.LU R6, [R1+0x4] ;  /* 0x0000040001067983 */ /* 0x000ea20000300800 */
[----:B------:R-:W-:Y:S01]  /*def0*/  VIADD R4, R11, 0x16860 ;  /* 0x000168600b047836 */ /* 0x000fe20000000000 */
[----:B------:R-:W-:Y:S01]  /*df00*/  IADD3 R156, R156, 0x1, RZ ;  /* 0x000000019c9c7810 */ /* 0x000fe20007ffe0ff */
[----:B------:R-:W-:Y:S02]  /*df10*/  IMAD.U32 R5, RZ, RZ, UR38 ;  /* 0x00000026ff057e24 */ /* 0x000fe4000f8e00ff */
[-C--:B------:R-:W-:Y:S01]  /*df20*/  FMUL.FTZ R20, R88, R43.reuse ;  /* 0x0000002b58147220 */ /* 0x080fe20000410000 */
[-C--:B------:R-:W-:Y:S01]  /*df30*/  FMUL.FTZ R21, R89, R43.reuse ;  /* 0x0000002b59157220 */ /* 0x080fe20000410000 */
[----:B------:R-:W-:Y:S01]  /*df40*/  ISETP.NE.AND P1, PT, R156, 0x2, PT ;  /* 0x000000029c00780c */ /* 0x000fe20003f25270 */
[-C--:B------:R-:W-:Y:S01]  /*df50*/  FMUL.FTZ R26, R92, R43.reuse ;  /* 0x0000002b5c1a7220 */ /* 0x080fe20000410000 */
[----:B------:R-:W-:Y:S01]  /*df60*/  PRMT R4, R5, 0x654, R4 ;  /* 0x0000065405047816 */ /* 0x000fe20000000004 */
[-C--:B------:R-:W-:Y:S01]  /*df70*/  FMUL.FTZ R27, R93, R43.reuse ;  /* 0x0000002b5d1b7220 */ /* 0x080fe20000410000 */
[-C--:B------:R-:W-:Y:S01]  /*df80*/  FMUL.FTZ R28, R96, R43.reuse ;  /* 0x0000002b601c7220 */ /* 0x080fe20000410000 */
[-C--:B------:R-:W-:Y:S01]  /*df90*/  FMUL.FTZ R29, R97, R43.reuse ;  /* 0x0000002b611d7220 */ /* 0x080fe20000410000 */
[----:B------:R1:W-:Y:S01]  /*dfa0*/  SYNCS.ARRIVE.TRANS64.RED.A1T0 RZ, [R4+URZ], RZ ;  /* 0x000000ff04ff79a7 */ /* 0x0003e2000810043f */
[-C--:B------:R-:W-:Y:S01]  /*dfb0*/  FMUL.FTZ R30, R100, R43.reuse ;  /* 0x0000002b641e7220 */ /* 0x080fe20000410000 */
[-C--:B------:R-:W-:Y:S01]  /*dfc0*/  FMUL.FTZ R31, R101, R43.reuse ;  /* 0x0000002b651f7220 */ /* 0x080fe20000410000 */
[-C--:B------:R-:W-:Y:S01]  /*dfd0*/  FMUL.FTZ R36, R104, R43.reuse ;  /* 0x0000002b68247220 */ /* 0x080fe20000410000 */
[-C--:B------:R-:W-:Y:S01]  /*dfe0*/  FMUL.FTZ R37, R105, R43.reuse ;  /* 0x0000002b69257220 */ /* 0x080fe20000410000 */
[-C--:B------:R-:W-:Y:S01]  /*dff0*/  FMUL.FTZ R38, R108, R43.reuse ;  /* 0x0000002b6c267220 */ /* 0x080fe20000410000 */
[-C--:B------:R-:W-:Y:S01]  /*e000*/  FMUL.FTZ R39, R109, R43.reuse ;  /* 0x0000002b6d277220 */ /* 0x080fe20000410000 */
[-C--:B------:R-:W-:Y:S01]  /*e010*/  FMUL.FTZ R40, R112, R43.reuse ;  /* 0x0000002b70287220 */ /* 0x080fe20000410000 */
[----:B-1----:R-:W-:Y:S01]  /*e020*/  SEL R4, RZ, 0x1, P1 ;  /* 0x00000001ff047807 */ /* 0x002fe20000800000 */
[-C--:B------:R-:W-:Y:S01]  /*e030*/  FMUL.FTZ R41, R113, R43.reuse ;  /* 0x0000002b71297220 */ /* 0x080fe20000410000 */
[-C--:B------:R-:W-:Y:S01]  /*e040*/  FMUL.FTZ R42, R116, R43.reuse ;  /* 0x0000002b742a7220 */ /* 0x080fe20000410000 */
[----:B------:R-:W-:Y:S01]  /*e050*/  FMUL.FTZ R43, R117, R43 ;  /* 0x0000002b752b7220 */ /* 0x000fe20000410000 */
[----:B------:R-:W-:Y:S01]  /*e060*/  PLOP3.LUT P0, PT, PT, PT, PT, 0x8, 0x0 ;  /* 0x000000000000781c */ /* 0x000fe20003f0e170 */
[-C--:B0-----:R-:W-:Y:S01]  /*e070*/  FMUL.FTZ R44, R90, R7.reuse ;  /* 0x000000075a2c7220 */ /* 0x081fe20000410000 */
        /* <DEDUP_REMOVED lines=15> */
[----:B------:R-:W-:Y:S01]  /*e170*/  SEL R156, R156, RZ, P1 ;  /* 0x000000ff9c9c7207 */ /* 0x000fe20000800000 */
[----:B------:R-:W-:Y:S01]  /*e180*/  UIADD3 UR37, UR37, 0x1, URZ ;  /* 0x0000000125257890 */ /* 0x000fe2000fffe03f */
[----:B--2---:R-:W-:-:S05]  /*e190*/  LOP3.LUT R6, R6, R4, RZ, 0x3c, !PT ;  /* 0x0000000406067212 */ /* 0x004fca00078e3cff */
[----:B------:R0:W-:Y:S06]  /*e1a0*/  STL [R1+0x4], R6 ;  /* 0x0000040601007387 */ /* 0x0001ec0000100800 */
.L_x_548:
[----:B------:R-:W3:Y:S01]  /*e1b0*/  S2R R4, SR_TID.X ;  /* 0x0000000000047919 */ /* 0x000ee20000002100 */
[----:B------:R-:W-:Y:S05]  /*e1c0*/  WARPSYNC.ALL ;  /* 0x0000000000007948 */ /* 0x000fea0003800000 */
[----:B---3--:R-:W-:-:S05]  /*e1d0*/  VIADD R72, R4, 0xffffff80 ;  /* 0xffffff8004487836 */ /* 0x008fca0000000000 */
[----:B------:R-:W-:-:S04]  /*e1e0*/  SHF.R.S32.HI R74, RZ, 0x1f, R72 ;  /* 0x0000001fff4a7819 */ /* 0x000fc80000011448 */
[----:B------:R-:W-:-:S04]  /*e1f0*/  LEA.HI R74, R74, R72, RZ, 0x3 ;  /* 0x000000484a4a7211 */ /* 0x000fc800078f18ff */
[----:B------:R-:W-:-:S05]  /*e200*/  LOP3.LUT R74, R74, 0xfffffff8, RZ, 0xc0, !PT ;  /* 0xfffffff84a4a7812 */ /* 0x000fca00078ec0ff */
[----:B------:R-:W-:-:S04]  /*e210*/  IMAD.IADD R74, R72, 0x1, -R74 ;  /* 0x00000001484a7824 */ /* 0x000fc800078e0a4a */
[----:B------:R-:W-:-:S05]  /*e220*/  IMAD.SHL.U32 R59, R74, 0x8, RZ ;  /* 0x000000084a3b7824 */ /* 0x000fca00078e00ff */
[----:B------:R-:W-:Y:S01]  /*e230*/  SHF.R.S32.HI R58, RZ, 0x1f, R59 ;  /* 0x0000001fff3a7819 */ /* 0x000fe2000001143b */
[----:B------:R-:W3:Y:S08]  /*e240*/  S2UR UR38, SR_CgaCtaId ;  /* 0x00000000002679c3 */ /* 0x000ef00000008800 */
[----:B------:R-:W-:Y:S06]  /*e250*/  BAR.SYNC.DEFER_BLOCKING 0x5, 0x200 ;  /* 0x0148000000007b1d */ /* 0x000fec0000010000 */
[----:B------:R-:W-:Y:S01]  /*e260*/  UMOV UR4, 0x400 ;  /* 0x0000040000047882 */ /* 0x000fe20000000000 */
[----:B------:R-:W-:Y:S01]  /*e270*/  BSSY B0, `(.L_x_603) ;  /* 0x000023f000007945 */ /* 0x000fe20003800000 */
[----:B---3--:R-:W-:-:S06]  /*e280*/  ULEA UR4, UR38, UR4, 0x18 ;  /* 0x0000000426047291 */ /* 0x008fcc000f8ec03f */
[----:B------:R-:W-:-:S05]  /*e290*/  IMAD.U32 R18, RZ, RZ, UR4 ;  /* 0x00000004ff127e24 */ /* 0x000fca000f8e00ff */
[----:B-1----:R1:W3:Y:S01]  /*e2a0*/  LDS.128 R32, [R18+0x168d0] ;  /* 0x0168d00012207984 */ /* 0x0022e20000000c00 */
[----:B------:R-:W-:Y:S06]  /*e2b0*/  BAR.ARV 0x4, 0x200 ;  /* 0x0108000000007b1d */ /* 0x000fec0000002000 */
[----:B------:R-:W-:Y:S05]  /*e2c0*/  @P0 BRA `(.L_x_604) ;  /* 0x0000001800440947 */ /* 0x000fea0003800000 */
[----:B------:R-:W4:Y:S01]  /*e2d0*/  LDL R4, [R1+0x64] ;  /* 0x0000640001047983 */ /* 0x000f220000100800 */
[----:B------:R-:W-:-:S03]  /*e2e0*/  ULDC UR4, c[0x0][0xad4] ;  /* 0x0002b50000047ab9 */ /* 0x000fc60000000800 */
[----:B------:R-:W2:Y:S04]  /*e2f0*/  LDL.LU R60, [R1+0x30] ;  /* 0x00003000013c7983 */ /* 0x000ea80000300800 */
[----:B------:R-:W2:Y:S04]  /*e300*/  LDL.LU R62, [R1+0x3c] ;  /* 0x00003c00013e7983 */ /* 0x000ea80000300800 */
[----:B------:R-:W2:Y:S01]  /*e310*/  LDL.LU R68, [R1+0x40] ;  /* 0x0000400001447983 */ /* 0x000ea20000300800 */
[----:B------:R-:W0:Y:S01]  /*e320*/  S2R R5, SR_SWINHI ;  /* 0x0000000000057919 */ /* 0x000e220000002f00 */
[----:B------:R-:W-:-:S02]  /*e330*/  MOV R24, R18 ;  /* 0x0000001200187202 */ /* 0x000fc40000000f00 */
[----:B0----5:R-:W-:Y:S02]  /*e340*/  MOV R25, R5 ;  /* 0x0000000500197202 */ /* 0x021fe40000000f00 */
[----:B------:R-:W-:Y:S01]  /*e350*/  F2FP.BF16.F32.PACK_AB R14, R27, R26 ;  /* 0x0000001a1b0e723e */ /* 0x000fe200000010ff */
[----:B---3--:R-:W-:Y:S02]  /*e360*/  IMAD.MOV.U32 R32, RZ, RZ, RZ ;  /* 0x000000ffff207224 */ /* 0x008fe400078e00ff */
[----:B----4-:R-:W-:-:S03]  /*e370*/  IMAD.WIDE R10, R4, 0x2, R24 ;  /* 0x00000002040a7825 */ /* 0x010fc600078e0218 */
[----:B------:R-:W-:-:S05]  /*e380*/  IADD3 R61, P0, R10, 0x60, RZ ;  /* 0x000000600a3d7810 */ /* 0x000fca0007f1e0ff */
[----:B------:R-:W-:Y:S01]  /*e390*/  IMAD.X R5, RZ, RZ, R11, P0 ;  /* 0x000000ffff057224 */ /* 0x000fe200000e060b */
[----:B--2---:R-:W-:-:S04]  /*e3a0*/  ISETP.NE.AND P0, PT, R60, RZ, PT ;  /* 0x000000ff3c00720c */ /* 0x004fc80003f05270 */
[----:B------:R-:W-:Y:S01]  /*e3b0*/  SEL R67, R60, UR4, P0 ;  /* 0x000000043c437c07 */ /* 0x000fe20008000000 */
[----:B------:R-:W-:Y:S05]  /*e3c0*/  WARPSYNC.ALL ;  /* 0x0000000000007948 */ /* 0x000fea0003800000 */
[----:B------:R-:W-:Y:S01]  /*e3d0*/  BAR.SYNC.DEFER_BLOCKING 0x1, 0x180 ;  /* 0x0046000000007b1d */ /* 0x000fe20000010000 */
[C---:B------:R-:W-:Y:S02]  /*e3e0*/  IADD3 R13, P2, R10.reuse, 0x20, RZ ;  /* 0x000000200a0d7810 */ /* 0x040fe40007f5e0ff */
[C---:B------:R-:W-:Y:S02]  /*e3f0*/  IADD3 R15, P1, R10.reuse, 0x40, RZ ;  /* 0x000000400a0f7810 */ /* 0x040fe40007f3e0ff */
[----:B------:R-:W-:Y:S01]  /*e400*/  LOP3.LUT R9, R10, 0x380, RZ, 0xc0, !PT ;  /* 0x000003800a097812 */ /* 0x000fe200078ec0ff */
[----:B------:R-:W-:Y:S01]  /*e410*/  ULDC.64 UR6, c[0x0][0xc08] ;  /* 0x0003020000067ab9 */ /* 0x000fe20000000a00 */
[----:B------:R-:W-:Y:S01]  /*e420*/  LOP3.LUT R4, R13, 0x380, RZ, 0xc0, !PT ;  /* 0x000003800d047812 */ /* 0x000fe200078ec0ff */
[----:B------:R-:W-:Y:S01]  /*e430*/  ULDC.64 UR4, c[0x0][0xc00] ;  /* 0x0003000000047ab9 */ /* 0x000fe20000000a00 */
[----:B------:R-:W-:-:S02]  /*e440*/  LOP3.LUT R6, R15, 0x380, RZ, 0xc0, !PT ;  /* 0x000003800f067812 */ /* 0x000fc400078ec0ff */
[----:B------:R-:W-:Y:S02]  /*e450*/  LOP3.LUT R12, R61, 0x380, RZ, 0xc0, !PT ;  /* 0x000003803d0c7812 */ /* 0x000fe400078ec0ff */
[----:B------:R-:W-:Y:S02]  /*e460*/  SHF.R.U64 R9, R9, 0x3, RZ ;  /* 0x0000000309097819 */ /* 0x000fe400000012ff */
[----:B------:R-:W-:Y:S02]  /*e470*/  SHF.R.U64 R4, R4, 0x3, RZ ;  /* 0x0000000304047819 */ /* 0x000fe400000012ff */
[----:B------:R-:W-:Y:S02]  /*e480*/  SHF.R.U64 R6, R6, 0x3, RZ ;  /* 0x0000000306067819 */ /* 0x000fe400000012ff */
[----:B------:R-:W-:Y:S02]  /*e490*/  SHF.R.U64 R12, R12, 0x3, RZ ;  /* 0x000000030c0c7819 */ /* 0x000fe400000012ff */
[----:B------:R-:W-:Y:S01]  /*e4a0*/  LOP3.LUT R10, R9, R10, RZ, 0x3c, !PT ;  /* 0x0000000a090a7212 */ /* 0x000fe200078e3cff */
[----:B------:R-:W-:Y:S01]  /*e4b0*/  IMAD.X R7, RZ, RZ, R11, P1 ;  /* 0x000000ffff077224 */ /* 0x000fe200008e060b */
[----:B------:R-:W-:-:S02]  /*e4c0*/  LOP3.LUT R8, R4, R13, RZ, 0x3c, !PT ;  /* 0x0000000d04087212 */ /* 0x000fc400078e3cff */
[----:B------:R-:W-:Y:S02]  /*e4d0*/  LOP3.LUT R6, R6, R15, RZ, 0x3c, !PT ;  /* 0x0000000f06067212 */ /* 0x000fe400078e3cff */
[----:B------:R-:W-:Y:S02]  /*e4e0*/  LOP3.LUT R4, R12, R61, RZ, 0x3c, !PT ;  /* 0x0000003d0c047212 */ /* 0x000fe400078e3cff */
[----:B------:R-:W-:Y:S02]  /*e4f0*/  MOV R10, R10 ;  /* 0x0000000a000a7202 */ /* 0x000fe40000000f00 */
[----:B------:R-:W-:Y:S02]  /*e500*/  F2FP.BF16.F32.PACK_AB R12, R21, R20 ;  /* 0x00000014150c723e */ /* 0x000fe400000010ff */
[----:B------:R-:W-:Y:S02]  /*e510*/  F2FP.BF16.F32.PACK_AB R13, R45, R44 ;  /* 0x0000002c2d0d723e */ /* 0x000fe400000010ff */
[----:B------:R-:W-:-:S02]  /*e520*/  F2FP.BF16.F32.PACK_AB R15, R47, R46 ;  /* 0x0000002e2f0f723e */ /* 0x000fc400000010ff */
[----:B------:R-:W-:Y:S02]  /*e530*/  IADD3.X R9, RZ, R11, RZ, P2, !PT ;  /* 0x0000000bff097210 */ /* 0x000fe400017fe4ff */
[----:B------:R-:W-:Y:S01]  /*e540*/  MOV R66, R6 ;  /* 0x0000000600427202 */ /* 0x000fe20000000f00 */
[----:B------:R0:W-:Y:S01]  /*e550*/  STSM.16.M88.4 [R10], R12 ;  /* 0x0000000c0a007844 */ /* 0x0001e20000000200 */
[----:B------:R-:W-:Y:S02]  /*e560*/  MOV R64, R4 ;  /* 0x0000000400407202 */ /* 0x000fe40000000f00 */
[----:B------:R-:W-:Y:S02]  /*e570*/  MOV R65, R8 ;  /* 0x0000000800417202 */ /* 0x000fe40000000f00 */
[----:B------:R-:W-:Y:S02]  /*e580*/  F2FP.BF16.F32.PACK_AB R4, R29, R28 ;  /* 0x0000001c1d04723e */ /* 0x000fe400000010ff */
[----:B------:R-:W-:-:S02]  /*e590*/  F2FP.BF16.F32.PACK_AB R5, R49, R48 ;  /* 0x000000303105723e */ /* 0x000fc400000010ff */
[----:B------:R-:W-:Y:S02]  /*e5a0*/  F2FP.BF16.F32.PACK_AB R6, R31, R30 ;  /* 0x0000001e1f06723e */ /* 0x000fe400000010ff */
[----:B------:R-:W-:Y:S02]  /*e5b0*/  F2FP.BF16.F32.PACK_AB R7, R51, R50 ;  /* 0x000000323307723e */ /* 0x000fe400000010ff */
[----:B------:R-:W-:Y:S02]  /*e5c0*/  F2FP.BF16.F32.PACK_AB R8, R37, R36 ;  /* 0x000000242508723e */ /* 0x000fe400000010ff */
[----:B------:R-:W-:Y:S02]  /*e5d0*/  F2FP.BF16.F32.PACK_AB R9, R53, R52 ;  /* 0x000000343509723e */ /* 0x000fe400000010ff */
[----:B0-----:R-:W-:Y:S02]  /*e5e0*/  F2FP.BF16.F32.PACK_AB R10, R39, R38 ;  /* 0x00000026270a723e */ /* 0x001fe400000010ff */
[----:B------:R-:W-:-:S02]  /*e5f0*/  F2FP.BF16.F32.PACK_AB R11, R55, R54 ;  /* 0x00000036370b723e */ /* 0x000fc400000010ff */
[----:B------:R-:W-:Y:S02]  /*e600*/  F2FP.BF16.F32.PACK_AB R12, R41, R40 ;  /* 0x00000028290c723e */ /* 0x000fe400000010ff */
[----:B------:R-:W-:Y:S02]  /*e610*/  F2FP.BF16.F32.PACK_AB R13, R57, R56 ;  /* 0x00000038390d723e */ /* 0x000fe400000010ff */
[----:B------:R-:W-:Y:S02]  /*e620*/  F2FP.BF16.F32.PACK_AB R14, R43, R42 ;  /* 0x0000002a2b0e723e */ /* 0x000fe400000010ff */
[----:B------:R-:W-:Y:S01]  /*e630*/  F2FP.BF16.F32.PACK_AB R15, R119, R118 ;  /* 0x00000076770f723e */ /* 0x000fe200000010ff */
[----:B------:R0:W-:Y:S01]  /*e640*/  STSM.16.M88.4 [R65], R4 ;  /* 0x0000000441007844 */ /* 0x0001e20000000200 */
[----:B------:R-:W-:-:S03]  /*e650*/  ISETP.NE.U32.AND P3, PT, RZ, UR6, PT ;  /* 0x00000006ff007c0c */ /* 0x000fc6000bf65070 */
[----:B------:R2:W-:Y:S01]  /*e660*/  STSM.16.M88.4 [R66], R8 ;  /* 0x0000000842007844 */ /* 0x0005e20000000200 */
[----:B------:R-:W-:-:S03]  /*e670*/  ISETP.NE.AND.EX P3, PT, RZ, UR7, PT, P3 ;  /* 0x00000007ff007c0c */ /* 0x000fc6000bf65330 */
[----:B------:R3:W-:Y:S01]  /*e680*/  STSM.16.M88.4 [R64], R12 ;  /* 0x0000000c40007844 */ /* 0x0007e20000000200 */
[----:B------:R-:W-:Y:S01]  /*e690*/  BAR.SYNC.DEFER_BLOCKING 0x1, 0x180 ;  /* 0x0046000000007b1d */ /* 0x000fe20000010000 */
[----:B------:R-:W-:Y:S02]  /*e6a0*/  ISETP.NE.U32.AND P0, PT, RZ, UR4, PT ;  /* 0x00000004ff007c0c */ /* 0x000fe4000bf05070 */
[----:B------:R-:W-:Y:S02]  /*e6b0*/  IADD3 R60, P1, R62, UR4, RZ ;  /* 0x000000043e3c7c10 */ /* 0x000fe4000ff3e0ff */
[----:B------:R-:W-:Y:S02]  /*e6c0*/  ISETP.NE.AND.EX P0, PT, RZ, UR5, PT, P0 ;  /* 0x00000005ff007c0c */ /* 0x000fe4000bf05300 */
[----:B------:R-:W-:Y:S01]  /*e6d0*/  IADD3.X R61, R68, UR5, RZ, P1, !PT ;  /* 0x00000005443d7c10 */ /* 0x000fe20008ffe4ff */
[----:B0-----:R-:W-:Y:S01]  /*e6e0*/  IMAD.MOV.U32 R6, RZ, RZ, 0x9b8 ;  /* 0x000009b8ff067424 */ /* 0x001fe200078e00ff */
[----:B------:R-:W-:Y:S01]  /*e6f0*/  @P3 IADD3 R62, P1, R62, UR6, RZ ;  /* 0x000000063e3e3c10 */ /* 0x000fe2000ff3e0ff */
[----:B------:R-:W-:Y:S01]  /*e700*/  ULDC UR6, c[0x0][0xa88] ;  /* 0x0002a20000067ab9 */ /* 0x000fe20000000800 */
[----:B------:R-:W-:Y:S01]  /*e710*/  ISETP.GT.AND P2, PT, R67, 0x1, PT ;  /* 0x000000014300780c */ /* 0x000fe20003f44270 */
[----:B------:R-:W-:Y:S01]  /*e720*/  IMAD.U32 R65, RZ, RZ, UR6 ;  /* 0x00000006ff417e24 */ /* 0x000fe2000f8e00ff */
[----:B------:R-:W-:Y:S01]  /*e730*/  @P3 IADD3.X R63, R68, UR7, RZ, P1, !PT ;  /* 0x00000007443f3c10 */ /* 0x000fe20008ffe4ff */
[----:B--2---:R-:W0:Y:S04]  /*e740*/  LDC R8, c[0x0][0xbe8] ;  /* 0x0002fa00ff087b82 */ /* 0x004e280000000800 */
[----:B------:R2:W5:Y:S04]  /*e750*/  @P0 LDG.E R32, desc[UR42][R60.64] ;  /* 0x0000002a3c200981 */ /* 0x000568000c1e1900 */
[----:B------:R2:W5:Y:S01]  /*e760*/  @P3 LDG.E R65, desc[UR42][R62.64] ;  /* 0x0000002a3e413981 */ /* 0x000562000c1e1900 */
[----:B------:R-:W-:-:S04]  /*e770*/  SEL R6, R6, 0x978, P2 ;  /* 0x0000097806067807 */ /* 0x000fc80001000000 */
[----:B---3--:R2:W3:Y:S08]  /*e780*/  LDC.64 R12, c[0x0][R6+0x220] ;  /* 0x00008800060c7b82 */ /* 0x0084f00000000a00 */
[----:B------:R2:W4:Y:S08]  /*e790*/  LDC.64 R14, c[0x0][R6+0x218] ;  /* 0x00008600060e7b82 */ /* 0x0005300000000a00 */
[----:B------:R2:W1:Y:S01]  /*e7a0*/  LDC.64 R10, c[0x0][R6+0x228] ;  /* 0x00008a00060a7b82 */ /* 0x0004620000000a00 */
[----:B0-----:R-:W-:Y:S01]  /*e7b0*/  ISETP.NE.AND P1, PT, R8, 0x1, PT ;  /* 0x000000010800780c */ /* 0x001fe20003f25270 */
[----:B--2---:R-:W-:-:S12]  /*e7c0*/  @P3 BRA `(.L_x_605) ;  /* 0x0000000000103947 */ /* 0x004fd80003800000 */
[----:B------:R-:W-:Y:S05]  /*e7d0*/  @!P0 BRA `(.L_x_605) ;  /* 0x00000000000c8947 */ /* 0x000fea0003800000 */
[----:B------:R-:W2:Y:S04]  /*e7e0*/  LDG.E R4, desc[UR42][R60.64] ;  /* 0x0000002a3c047981 */ /* 0x000ea8000c1e1900 */
[----:B-----5:R-:W2:Y:S02]  /*e7f0*/  LDG.E R65, desc[UR42][R60.64+0x4] ;  /* 0x0000042a3c417981 */ /* 0x020ea4000c1e1900 */
[----:B--2---:R-:W-:-:S07]  /*e800*/  IMAD.IADD R65, R65, 0x1, -R4 ;  /* 0x0000000141417824 */ /* 0x004fce00078e0a04 */
.L_x_605:
[----:B------:R-:W2:Y:S01]  /*e810*/  LDL.LU R4, [R1+0x34] ;  /* 0x0000340001047983 */ /* 0x000ea20000300800 */
[----:B------:R-:W0:Y:S03]  /*e820*/  LDC.64 R6, c[0x0][R6+0x210] ;  /* 0x0000840006067b82 */ /* 0x000e260000000a00 */
[----:B------:R-:W3:Y:S04]  /*e830*/  LDL.LU R61, [R1+0x4c] ;  /* 0x00004c00013d7983 */ /* 0x000ee80000300800 */
[----:B------:R-:W3:Y:S01]  /*e840*/  LDL R60, [R1+0x60] ;  /* 0x00006000013c7983 */ /* 0x000ee20000100800 */
[----:B------:R-:W-:Y:S01]  /*e850*/  ISETP.NE.U32.AND P0, PT, RZ, UR4, PT ;  /* 0x00000004ff007c0c */ /* 0x000fe2000bf05070 */
[----:B------:R-:W1:Y:S02]  /*e860*/  @P1 LDC R62, c[0x0][0xbec] ;  /* 0x0002fb00ff3e1b82 */ /* 0x000e640000000800 */
[----:B------:R-:W3:Y:S04]  /*e870*/  LDL R68, [R1+0x44] ;  /* 0x0000440001447983 */ /* 0x000ee80000100800 */
[----:B------:R-:W3:Y:S01]  /*e880*/  LDL R66, [R1+0x48] ;  /* 0x0000480001427983 */ /* 0x000ee20000100800 */
[----:B------:R-:W-:Y:S01]  /*e890*/  ISETP.NE.AND.EX P0, PT, RZ, UR5, PT, P0 ;  /* 0x00000005ff007c0c */ /* 0x000fe2000bf05300 */
[----:B------:R-:W0:Y:S01]  /*e8a0*/  @P1 LDC R69, c[0x0][0xbf0] ;  /* 0x0002fc00ff451b82 */ /* 0x000e220000000800 */
[-C--:B----4-:R-:W-:Y:S01]  /*e8b0*/  IMAD R63, R15, R152.reuse, RZ ;  /* 0x000000980f3f7224 */ /* 0x090fe200078e02ff */
[----:B------:R-:W4:Y:S01]  /*e8c0*/  LDL R73, [R1+0x5c] ;  /* 0x00005c0001497983 */ /* 0x000f220000100800 */
[----:B------:R-:W-:Y:S01]  /*e8d0*/  IMAD.WIDE.U32 R14, R14, R152, RZ ;  /* 0x000000980e0e7225 */ /* 0x000fe200078e00ff */
[----:B------:R-:W1:Y:S03]  /*e8e0*/  S2R R70, SR_TID.X ;  /* 0x0000000000467919 */ /* 0x000e660000002100 */
[----:B------:R-:W-:-:S02]  /*e8f0*/  IMAD.IADD R64, R15, 0x1, R63 ;  /* 0x000000010f407824 */ /* 0x000fc400078e023f */
[----:B-1----:R-:W-:-:S05]  /*e900*/  VIADD R75, R70, 0xffffff80 ;  /* 0xffffff80464b7836 */ /* 0x002fca0000000000 */
[----:B------:R-:W-:-:S04]  /*e910*/  SHF.R.S32.HI R70, RZ, 0x1f, R75 ;  /* 0x0000001fff467819 */ /* 0x000fc8000001144b */
[----:B------:R-:W-:-:S04]  /*e920*/  LEA.HI R70, R70, R75, RZ, 0x7 ;  /* 0x0000004b46467211 */ /* 0x000fc800078f38ff */
[----:B------:R-:W-:-:S05]  /*e930*/  LOP3.LUT R70, R70, 0xffffff80, RZ, 0xc0, !PT ;  /* 0xffffff8046467812 */ /* 0x000fca00078ec0ff */
[----:B------:R-:W-:Y:S01]  /*e940*/  IMAD.IADD R70, R75, 0x1, -R70 ;  /* 0x000000014b467824 */ /* 0x000fe200078e0a46 */
[----:B--2---:R-:W-:Y:S02]  /*e950*/  SEL R9, R4, RZ, !P0 ;  /* 0x000000ff04097207 */ /* 0x004fe40004000000 */
[----:B------:R-:W1:Y:S01]  /*e960*/  LDC.64 R4, c[0x0][0xba8] ;  /* 0x0002ea00ff047b82 */ /* 0x000e620000000a00 */
[----:B---3--:R-:W-:Y:S02]  /*e970*/  SEL R61, R61, RZ, !P0 ;  /* 0x000000ff3d3d7207 */ /* 0x008fe40004000000 */
[----:B------:R-:W-:-:S04]  /*e980*/  IMAD R13, R13, R9, RZ ;  /* 0x000000090d0d7224 */ /* 0x000fc800078e02ff */
[C---:B------:R-:W-:Y:S02]  /*e990*/  IMAD R67, R12.reuse, R61, R13 ;  /* 0x0000003d0c437224 */ /* 0x040fe400078e020d */
[----:B------:R-:W-:-:S04]  /*e9a0*/  IMAD.WIDE.U32 R12, R12, R9, RZ ;  /* 0x000000090c0c7225 */ /* 0x000fc800078e00ff */
[----:B------:R-:W-:Y:S01]  /*e9b0*/  IMAD R71, R68, 0xc0, R60 ;  /* 0x000000c044477824 */ /* 0x000fe200078e023c */
[----:B------:R-:W-:Y:S02]  /*e9c0*/  SEL R61, R66, RZ, P2 ;  /* 0x000000ff423d7207 */ /* 0x000fe40001000000 */
[----:B-----5:R-:W-:Y:S01]  /*e9d0*/  IADD3 R60, P0, P3, R12, R14, R32 ;  /* 0x0000000e0c3c7210 */ /* 0x020fe20007b1e020 */
[----:B------:R-:W-:Y:S01]  /*e9e0*/  @P1 IMAD.HI.U32 R14, R71, R62, RZ ;  /* 0x0000003e470e1227 */ /* 0x000fe200078e00ff */
[----:B------:R-:W-:-:S03]  /*e9f0*/  MOV R15, R71 ;  /* 0x00000047000f7202 */ /* 0x000fc60000000f00 */
[----:B------:R-:W-:Y:S01]  /*ea00*/  IMAD.IADD R67, R13, 0x1, R67 ;  /* 0x000000010d437824 */ /* 0x000fe200078e0243 */
[----:B0-----:R-:W-:Y:S01]  /*ea10*/  @P1 SHF.R.U32.HI R15, RZ, R69, R14 ;  /* 0x00000045ff0f1219 */ /* 0x001fe2000001160e */
[-C--:B------:R-:W-:Y:S01]  /*ea20*/  IMAD R63, R11, R61.reuse, RZ ;  /* 0x0000003d0b3f7224 */ /* 0x080fe200078e02ff */
[----:B------:R-:W-:Y:S01]  /*ea30*/  SHF.R.S32.HI R11, RZ, 0x1f, R32 ;  /* 0x0000001fff0b7819 */ /* 0x000fe20000011420 */
[----:B-1----:R-:W0:Y:S01]  /*ea40*/  @!P2 LDC R4, c[0x0][0xb50] ;  /* 0x0002d400ff04ab82 */ /* 0x002e220000000800 */
[----:B------:R-:W-:Y:S02]  /*ea50*/  IMAD.WIDE.U32 R12, R10, R61, RZ ;  /* 0x0000003d0a0c7225 */ /* 0x000fe400078e00ff */
[----:B------:R-:W-:Y:S02]  /*ea60*/  IADD3.X R61, R67, R64, R11, P0, P3 ;  /* 0x00000040433d7210 */ /* 0x000fe400007e640b */
[----:B------:R-:W-:-:S03]  /*ea70*/  IMAD.MOV R67, RZ, RZ, -R15 ;  /* 0x000000ffff437224 */ /* 0x000fc600078e0a0f */
[----:B------:R-:W1:Y:S01]  /*ea80*/  @!P2 LDC R5, c[0x0][0xb54] ;  /* 0x0002d500ff05ab82 */ /* 0x000e620000000800 */
[----:B------:R-:W-:Y:S01]  /*ea90*/  IMAD.IADD R63, R13, 0x1, R63 ;  /* 0x000000010d3f7824 */ /* 0x000fe200078e023f */
[----:B------:R-:W-:Y:S02]  /*eaa0*/  IADD3 R12, P0, P3, R15, R60, R12 ;  /* 0x0000003c0f0c7210 */ /* 0x000fe40007b1e00c */
[----:B------:R-:W-:Y:S01]  /*eab0*/  SHF.R.S32.HI R10, RZ, 0x1f, R15 ;  /* 0x0000001fff0a7819 */ /* 0x000fe2000001140f */
[----:B------:R-:W-:-:S03]  /*eac0*/  IMAD R15, R8, R67, R71 ;  /* 0x00000043080f7224 */ /* 0x000fc600078e0247 */
[----:B------:R-:W-:Y:S01]  /*ead0*/  IADD3.X R13, R10, R61, R63, P0, P3 ;  /* 0x0000003d0a0d7210 */ /* 0x000fe200007e643f */
[----:B------:R-:W-:Y:S01]  /*eae0*/  IMAD R7, R7, R15, RZ ;  /* 0x0000000f07077224 */ /* 0x000fe200078e02ff */
[----:B------:R-:W-:-:S05]  /*eaf0*/  SHF.R.S32.HI R61, RZ, 0x1f, R15 ;  /* 0x0000001fff3d7819 */ /* 0x000fca000001140f */
[C---:B------:R-:W-:Y:S02]  /*eb00*/  IMAD R61, R6.reuse, R61, R7 ;  /* 0x0000003d063d7224 */ /* 0x040fe400078e0207 */
[----:B------:R-:W-:-:S04]  /*eb10*/  IMAD.WIDE.U32 R6, R6, R15, R12 ;  /* 0x0000000f06067225 */ /* 0x000fc800078e000c */
[----:B------:R-:W-:Y:S01]  /*eb20*/  IMAD.IADD R7, R7, 0x1, R61 ;  /* 0x0000000107077824 */ /* 0x000fe200078e023d */
[----:B0-----:R-:W-:-:S04]  /*eb30*/  LEA R10, P0, R6, R4, 0x2 ;  /* 0x00000004060a7211 */ /* 0x001fc800078010ff */
[----:B-1----:R-:W-:Y:S01]  /*eb40*/  LEA.HI.X R7, R6, R5, R7, 0x2, P0 ;  /* 0x0000000506077211 */ /* 0x002fe200000f1407 */
[----:B------:R-:W-:Y:S01]  /*eb50*/  SHFL.IDX PT, R4, R10, RZ, 0x1c1f ;  /* 0x001c1fff0a047589 */ /* 0x000fe200000e0000 */
[----:B----4-:R-:W-:-:S03]  /*eb60*/  IMAD R60, R68, 0xc0, R73 ;  /* 0x000000c0443c7824 */ /* 0x010fc600078e0249 */
[----:B------:R-:W0:Y:S04]  /*eb70*/  SHFL.IDX PT, R5, R7, RZ, 0x1c1f ;  /* 0x001c1fff07057589 */ /* 0x000e2800000e0000 */
[----:B------:R-:W-:Y:S04]  /*eb80*/  SHFL.IDX PT, R12, R10, 0x1, 0x1c1f ;  /* 0x003c1f000a0c7f89 */ /* 0x000fe800000e0000 */
[----:B------:R-:W1:Y:S01]  /*eb90*/  SHFL.IDX PT, R13, R7, 0x1, 0x1c1f ;  /* 0x003c1f00070d7f89 */ /* 0x000e6200000e0000 */
[----:B------:R-:W-:Y:S01]  /*eba0*/  IMAD R61, R65, R8, RZ ;  /* 0x00000008413d7224 */ /* 0x000fe200078e02ff */
[----:B------:R-:W-:Y:S01]  /*ebb0*/  LOP3.LUT P0, RZ, R70, 0x3, RZ, 0xc0, !PT ;  /* 0x0000000346ff7812 */ /* 0x000fe2000780c0ff */
[----:B------:R-:W-:-:S03]  /*ebc0*/  VIADD R6, R60, 0x8 ;  /* 0x000000083c067836 */ /* 0x000fc60000000000 */
[-C--:B------:R-:W-:Y:S02]  /*ebd0*/  ISETP.GE.OR P3, PT, R60, R61.reuse, P0 ;  /* 0x0000003d3c00720c */ /* 0x080fe40000766670 */
[----:B------:R-:W-:-:S11]  /*ebe0*/  ISETP.GE.OR P0, PT, R6, R61, P0 ;  /* 0x0000003d0600720c */ /* 0x000fd60000706670 */
[----:B0-----:R0:W-:Y:S04]  /*ebf0*/  @!P3 ST.E desc[UR42][R4.64], R3 ;  /* 0x000000030400b985 */ /* 0x0011e8000c10192a */
[----:B-1----:R0:W-:Y:S01]  /*ec00*/  @!P0 ST.E desc[UR42][R12.64], R0 ;  /* 0x000000000c008985 */ /* 0x0021e2000c10192a */
[----:B------:R-:W-:Y:S05]  /*ec10*/  @P2 BRA `(.L_x_606) ;  /* 0x0000000400c42947 */ /* 0x000fea0003800000 */
[----:B------:R-:W-:Y:S01]  /*ec20*/  SHF.R.S32.HI R70, RZ, 0x1f, R72 ;  /* 0x0000001fff467819 */ /* 0x000fe20000011448 */
[----:B0-----:R-:W0:Y:S01]  /*ec30*/  @P1 LDC R13, c[0x0][0xbec] ;  /* 0x0002fb00ff0d1b82 */ /* 0x001e220000000800 */
[----:B------:R-:W-:Y:S02]  /*ec40*/  ULDC.64 UR4, c[0x0][0xaa0] ;  /* 0x0002a80000047ab9 */ /* 0x000fe40000000a00 */
[----:B------:R-:W-:-:S04]  /*ec50*/  LEA.HI R70, R70, R72, RZ, 0x3 ;  /* 0x0000004846467211 */ /* 0x000fc800078f18ff */
[----:B------:R-:W-:Y:S01]  /*ec60*/  SHF.R.S32.HI R70, RZ, 0x3, R70 ;  /* 0x00000003ff467819 */ /* 0x000fe20000011446 */
[----:B------:R-:W1:Y:S03]  /*ec70*/  @P1 LDC R15, c[0x0][0xbf0] ;  /* 0x0002fc00ff0f1b82 */ /* 0x000e660000000800 */
[----:B------:R-:W-:-:S05]  /*ec80*/  LEA R3, R70, R59, 0x6 ;  /* 0x0000003b46037211 */ /* 0x000fca00078e30ff */
[----:B------:R-:W-:-:S03]  /*ec90*/  IMAD.WIDE R24, R3, 0x2, R24 ;  /* 0x0000000203187825 */ /* 0x000fc600078e0218 */
[C---:B------:R-:W-:Y:S02]  /*eca0*/  IADD3 R27, P0, R24.reuse, 0x1800, RZ ;  /* 0x00001800181b7810 */ /* 0x040fe40007f1e0ff */
[C---:B------:R-:W-:Y:S02]  /*ecb0*/  IADD3 R29, P2, R24.reuse, 0x3000, RZ ;  /* 0x00003000181d7810 */ /* 0x040fe40007f5e0ff */
[----:B------:R-:W-:Y:S02]  /*ecc0*/  IADD3 R37, P3, R24, 0x4800, RZ ;  /* 0x0000480018257810 */ /* 0x000fe40007f7e0ff */
[----:B------:R-:W-:Y:S02]  /*ecd0*/  LOP3.LUT R26, R27, 0x380, RZ, 0xc0, !PT ;  /* 0x000003801b1a7812 */ /* 0x000fe400078ec0ff */
[----:B------:R-:W-:Y:S02]  /*ece0*/  LOP3.LUT R28, R29, 0x380, RZ, 0xc0, !PT ;  /* 0x000003801d1c7812 */ /* 0x000fe400078ec0ff */
[----:B------:R-:W-:-:S02]  /*ecf0*/  LOP3.LUT R36, R37, 0x380, RZ, 0xc0, !PT ;  /* 0x0000038025247812 */ /* 0x000fc400078ec0ff */
[----:B------:R-:W-:Y:S01]  /*ed00*/  LOP3.LUT R5, R24, 0x380, RZ, 0xc0, !PT ;  /* 0x0000038018057812 */ /* 0x000fe200078ec0ff */
[----:B------:R-:W-:Y:S01]  /*ed10*/  IMAD R11, R11, UR4, RZ ;  /* 0x000000040b0b7c24 */ /* 0x000fe2000f8e02ff */
[----:B------:R-:W-:Y:S02]  /*ed20*/  SHF.R.U64 R26, R26, 0x3, RZ ;  /* 0x000000031a1a7819 */ /* 0x000fe400000012ff */
[----:B------:R-:W-:Y:S02]  /*ed30*/  SHF.R.U64 R28, R28, 0x3, RZ ;  /* 0x000000031c1c7819 */ /* 0x000fe400000012ff */
[----:B------:R-:W-:Y:S02]  /*ed40*/  SHF.R.U64 R36, R36, 0x3, RZ ;  /* 0x0000000324247819 */ /* 0x000fe400000012ff */
[----:B------:R-:W-:Y:S01]  /*ed50*/  SHF.R.U64 R5, R5, 0x3, RZ ;  /* 0x0000000305057819 */ /* 0x000fe200000012ff */
[----:B------:R-:W-:Y:S01]  /*ed60*/  IMAD R3, R32, UR5, R11 ;  /* 0x0000000520037c24 */ /* 0x000fe2000f8e020b */
[----:B------:R-:W-:Y:S01]  /*ed70*/  LOP3.LUT R26, R26, R27, RZ, 0x3c, !PT ;  /* 0x0000001b1a1a7212 */ /* 0x000fe200078e3cff */
[----:B------:R-:W-:Y:S01]  /*ed80*/  IMAD.WIDE.U32 R10, R32, UR4, RZ ;  /* 0x00000004200a7c25 */ /* 0x000fe2000f8e00ff */
[----:B------:R-:W-:Y:S01]  /*ed90*/  LOP3.LUT R28, R28, R29, RZ, 0x3c, !PT ;  /* 0x0000001d1c1c7212 */ /* 0x000fe200078e3cff */
[----:B------:R-:W-:Y:S01]  /*eda0*/  ULDC.64 UR4, c[0x0][0xae8] ;  /* 0x0002ba0000047ab9 */ /* 0x000fe20000000a00 */
[----:B------:R-:W-:Y:S01]  /*edb0*/  LOP3.LUT R36, R36, R37, RZ, 0x3c, !PT ;  /* 0x0000002524247212 */ /* 0x000fe200078e3cff */
[--C-:B------:R-:W-:Y:S01]  /*edc0*/  IMAD.X R27, RZ, RZ, R25.reuse, P0 ;  /* 0x000000ffff1b7224 */ /* 0x100fe200000e0619 */
[----:B------:R-:W-:Y:S01]  /*edd0*/  LOP3.LUT R4, R5, R24, RZ, 0x3c, !PT ;  /* 0x0000001805047212 */ /* 0x000fe200078e3cff */
[----:B------:R-:W-:-:S02]  /*ede0*/  IMAD.X R29, RZ, RZ, R25, P2 ;  /* 0x000000ffff1d7224 */ /* 0x000fc400010e0619 */
[--C-:B------:R-:W-:Y:S02]  /*edf0*/  IMAD.X R37, RZ, RZ, R25.reuse, P3 ;  /* 0x000000ffff257224 */ /* 0x100fe400018e0619 */
[----:B------:R-:W-:Y:S02]  /*ee00*/  IMAD.MOV.U32 R5, RZ, RZ, R25 ;  /* 0x000000ffff057224 */ /* 0x000fe400078e0019 */
[----:B------:R-:W-:Y:S01]  /*ee10*/  IMAD.IADD R11, R11, 0x1, R3 ;  /* 0x000000010b0b7824 */ /* 0x000fe200078e0203 */
[----:B------:R-:W5:Y:S01]  /*ee20*/  LD.E.128 R24, desc[UR42][R26.64] ;  /* 0x0000002a1a187980 */ /* 0x000f62000c101d00 */
[----:B------:R-:W-:Y:S02]  /*ee30*/  IMAD R0, R74, 0x30, R70 ;  /* 0x000000304a007824 */ /* 0x000fe400078e0246 */
[----:B------:R-:W-:Y:S01]  /*ee40*/  IMAD.WIDE.U32 R10, R152, UR4, R10 ;  /* 0x00000004980a7c25 */ /* 0x000fe2000f8e000a */
[----:B------:R-:W5:Y:S01]  /*ee50*/  LD.E.128 R4, desc[UR42][R4.64] ;  /* 0x0000002a04047980 */ /* 0x000f62000c101d00 */
[----:B------:R-:W-:-:S03]  /*ee60*/  SHF.R.S32.HI R12, RZ, 0x1f, R9 ;  /* 0x0000001fff0c7819 */ /* 0x000fc60000011409 */
[----:B------:R-:W5:Y:S01]  /*ee70*/  LD.E.128 R28, desc[UR42][R28.64] ;  /* 0x0000002a1c1c7980 */ /* 0x000f62000c101d00 */
[----:B------:R-:W-:-:S03]  /*ee80*/  IMAD R14, R68, 0xc0, R0 ;  /* 0x000000c0440e7824 */ /* 0x000fc600078e0200 */
[----:B------:R-:W5:Y:S01]  /*ee90*/  LD.E.128 R36, desc[UR42][R36.64] ;  /* 0x0000002a24247980 */ /* 0x000f62000c101d00 */
[----:B------:R-:W-:Y:S01]  /*eea0*/  IMAD R11, R152, UR5, R11 ;  /* 0x00000005980b7c24 */ /* 0x000fe2000f8e020b */
[----:B------:R-:W-:Y:S01]  /*eeb0*/  ULDC.64 UR4, c[0x0][0xaf0] ;  /* 0x0002bc0000047ab9 */ /* 0x000fe20000000a00 */
[----:B------:R-:W-:Y:S01]  /*eec0*/  @!PT LDS RZ, [RZ] ;  /* 0x00000000fffff984 */ /* 0x000fe20000000800 */
[----:B------:R-:W-:Y:S01]  /*eed0*/  @!PT LDS RZ, [RZ] ;  /* 0x00000000fffff984 */ /* 0x000fe20000000800 */
[----:B------:R-:W-:Y:S01]  /*eee0*/  @!PT LDS RZ, [RZ] ;  /* 0x00000000fffff984 */ /* 0x000fe20000000800 */
[----:B------:R-:W-:Y:S01]  /*eef0*/  @!PT LDS RZ, [RZ] ;  /* 0x00000000fffff984 */ /* 0x000fe20000000800 */
[----:B------:R2:W-:Y:S06]  /*ef00*/  MEMBAR.ALL.CTA ;  /* 0x0000000000007992 */ /* 0x0005ec0000008000 */
[----:B--2---:R-:W2:Y:S01]  /*ef10*/  FENCE.VIEW.ASYNC.S ;  /* 0x00000000000073c6 */ /* 0x004ea20000000000 */
[----:B------:R-:W-:-:S02]  /*ef20*/  IMAD R12, R12, UR4, RZ ;  /* 0x000000040c0c7c24 */ /* 0x000fc4000f8e02ff */
[----:B0-----:R-:W-:-:S04]  /*ef30*/  @P1 IMAD.HI.U32 R0, R14, R13, RZ ;  /* 0x0000000d0e001227 */ /* 0x001fc800078e00ff */
[----:B------:R-:W-:Y:S01]  /*ef40*/  IMAD.MOV.U32 R3, RZ, RZ, R14 ;  /* 0x000000ffff037224 */ /* 0x000fe200078e000e */
[----:B-1----:R-:W-:Y:S01]  /*ef50*/  @P1 SHF.R.U32.HI R3, RZ, R15, R0 ;  /* 0x0000000fff031219 */ /* 0x002fe20000011600 */
[C---:B------:R-:W-:Y:S02]  /*ef60*/  IMAD R13, R9.reuse, UR5, R12 ;  /* 0x00000005090d7c24 */ /* 0x040fe4000f8e020c */
[----:B------:R-:W-:Y:S01]  /*ef70*/  IMAD.WIDE.U32 R10, R9, UR4, R10 ;  /* 0x00000004090a7c25 */ /* 0x000fe2000f8e000a */
[--C-:B------:R-:W-:Y:S01]  /*ef80*/  SHF.R.S32.HI R9, RZ, 0x1f, R3.reuse ;  /* 0x0000001fff097819 */ /* 0x100fe20000011403 */
[----:B------:R-:W-:Y:S02]  /*ef90*/  ULDC.64 UR4, c[0x0][0xae0] ;  /* 0x0002b80000047ab9 */ /* 0x000fe40000000a00 */
[----:B------:R-:W-:Y:S01]  /*efa0*/  VIADD R0, R18, 0x16820 ;  /* 0x0001682012007836 */ /* 0x000fe20000000000 */
[----:B------:R-:W-:Y:S01]  /*efb0*/  IADD3 R11, R11, R13, RZ ;  /* 0x0000000d0b0b7210 */ /* 0x000fe20007ffe0ff */
[----:B------:R-:W-:-:S03]  /*efc0*/  IMAD.MOV R13, RZ, RZ, -R3 ;  /* 0x000000ffff0d7224 */ /* 0x000fc600078e0a03 */
[----:B------:R-:W-:Y:S01]  /*efd0*/  PRMT R0, RZ, 0x654, R0 ;  /* 0x00000654ff007816 */ /* 0x000fe20000000000 */
[----:B------:R-:W-:Y:S02]  /*efe0*/  IMAD R13, R8, R13, R14 ;  /* 0x0000000d080d7224 */ /* 0x000fe400078e020e */
[----:B------:R-:W-:Y:S01]  /*eff0*/  IMAD R12, R9, UR4, RZ ;  /* 0x00000004090c7c24 */ /* 0x000fe2000f8e02ff */
[----:B--2---:R0:W-:Y:S01]  /*f000*/  SYNCS.ARRIVE.TRANS64.RED.A1T0 RZ, [R0+URZ], RZ ;  /* 0x000000ff00ff79a7 */ /* 0x0041e2000810043f */
[----:B------:R-:W-:-:S04]  /*f010*/  IMAD.WIDE.U32 R8, R3, UR4, R10 ;  /* 0x0000000403087c25 */ /* 0x000fc8000f8e000a */
[----:B------:R-:W-:Y:S01]  /*f020*/  IMAD R15, R3, UR5, R12 ;  /* 0x00000005030f7c24 */ /* 0x000fe2000f8e020c */
[----:B------:R-:W-:Y:S01]  /*f030*/  ULDC.64 UR4, c[0x0][0xad8] ;  /* 0x0002b60000047ab9 */ /* 0x000fe20000000a00 */
[----:B0-----:R-:W-:Y:S02]  /*f040*/  SHF.R.S32.HI R0, RZ, 0x1f, R13 ;  /* 0x0000001fff007819 */ /* 0x001fe4000001140d */
[----:B------:R-:W-:-:S03]  /*f050*/  IMAD.IADD R9, R9, 0x1, R15 ;  /* 0x0000000109097824 */ /* 0x000fc600078e020f */
[----:B------:R-:W-:Y:S02]  /*f060*/  IMAD R0, R0, UR4, RZ ;  /* 0x0000000400007c24 */ /* 0x000fe4000f8e02ff */
[----:B------:R-:W-:-:S04]  /*f070*/  IMAD.WIDE.U32 R8, R13, UR4, R8 ;  /* 0x000000040d087c25 */ /* 0x000fc8000f8e0008 */
[----:B------:R-:W-:Y:S01]  /*f080*/  IMAD R41, R13, UR5, R0 ;  /* 0x000000050d297c24 */ /* 0x000fe2000f8e0200 */
[----:B------:R-:W-:Y:S02]  /*f090*/  ULDC.64 UR4, c[0x0][0xa80] ;  /* 0x0002a00000047ab9 */ /* 0x000fe40000000a00 */
[----:B------:R-:W-:Y:S01]  /*f0a0*/  LEA R40, P0, R8, UR4, 0x1 ;  /* 0x0000000408287c11 */ /* 0x000fe2000f8008ff */
[----:B------:R-:W-:Y:S01]  /*f0b0*/  IMAD.IADD R41, R9, 0x1, R41 ;  /* 0x0000000109297824 */ /* 0x000fe200078e0229 */
[----:B------:R-:W-:-:S04]  /*f0c0*/  UMOV UR4, 0xffffffff ;  /* 0xffffffff00047882 */ /* 0x000fc80000000000 */
[----:B------:R-:W-:Y:S01]  /*f0d0*/  LEA.HI.X R41, R8, UR5, R41, 0x1, P0 ;  /* 0x0000000508297c11 */ /* 0x000fe200080f0c29 */
[----:B------:R-:W-:Y:S06]  /*f0e0*/  BRA.DIV UR4, `(.L_x_607) ;  /* 0x0000009204ec7947 */ /* 0x000fec000b800000 */
[----:B------:R-:W0:Y:S01]  /*f0f0*/  SHFL.IDX PT, R3, R40, RZ, 0x181f ;  /* 0x00181fff28037589 */ /* 0x000e2200000e0000 */
[----:B------:R-:W-:Y:S01]  /*f100*/  ULDC UR4, c[0x0][0xac8] ;  /* 0x0002b20000047ab9 */ /* 0x000fe20000000800 */
[----:B------:R-:W-:Y:S01]  /*f110*/  IMAD R42, R68, 0xc0, R70 ;  /* 0x000000c0442a7824 */ /* 0x000fe200078e0246 */
[----:B------:R-:W-:Y:S01]  /*f120*/  ISETP.GE.AND P0, PT, R59, UR4, PT ;  /* 0x000000043b007c0c */ /* 0x000fe2000bf06270 */
[----:B------:R-:W1:Y:S02]  /*f130*/  SHFL.IDX PT, R9, R40, 0x1, 0x181f ;  /* 0x00381f0028097f89 */ /* 0x000e6400000e0000 */
[C---:B------:R-:W-:Y:S01]  /*f140*/  VIADD R12, R42.reuse, 0x30 ;  /* 0x000000302a0c7836 */ /* 0x040fe20000000000 */
[CC--:B------:R-:W-:Y:S01]  /*f150*/  ISETP.GE.OR P2, PT, R42.reuse, R61.reuse, P0 ;  /* 0x0000003d2a00720c */ /* 0x0c0fe20000746670 */
[----:B------:R-:W2:Y:S01]  /*f160*/  SHFL.IDX PT, R0, R41, RZ, 0x181f ;  /* 0x00181fff29007589 */ /* 0x000ea200000e0000 */
[----:B------:R-:W-:Y:S02]  /*f170*/  VIADD R20, R42, 0x60 ;  /* 0x000000602a147836 */ /* 0x000fe40000000000 */
[-C--:B------:R-:W-:Y:S01]  /*f180*/  ISETP.GE.OR P3, PT, R12, R61.reuse, P0 ;  /* 0x0000003d0c00720c */ /* 0x080fe20000766670 */
[----:B------:R-:W3:Y:S02]  /*f190*/  SHFL.IDX PT, R14, R40, 0x2, 0x181f ;  /* 0x00581f00280e7f89 */ /* 0x000ee400000e0000 */
[----:B------:R-:W-:-:S02]  /*f1a0*/  ISETP.GE.OR P4, PT, R20, R61, P0 ;  /* 0x0000003d1400720c */ /* 0x000fc40000786670 */
[----:B------:R-:W4:Y:S04]  /*f1b0*/  SHFL.IDX PT, R8, R41, 0x1, 0x181f ;  /* 0x00381f0029087f89 */ /* 0x000f2800000e0000 */
[----:B------:R-:W4:Y:S01]  /*f1c0*/  SHFL.IDX PT, R10, R41, 0x2, 0x181f ;  /* 0x00581f00290a7f89 */ /* 0x000f2200000e0000 */
[----:B0-----:R-:W-:-:S03]  /*f1d0*/  @!P2 LEA R32, P5, R59, R3, 0x1 ;  /* 0x000000033b20a211 */ /* 0x001fc600078a08ff */
[C---:B-1----:R-:W-:Y:S02]  /*f1e0*/  @!P3 LEA R20, P1, R59.reuse, R9, 0x1 ;  /* 0x000000093b14b211 */ /* 0x042fe400078208ff */
[C-C-:B--2---:R-:W-:Y:S02]  /*f1f0*/  @!P2 LEA.HI.X R3, R59.reuse, R0, R58.reuse, 0x1, P5 ;  /* 0x000000003b03a211 */ /* 0x144fe400028f0c3a */
[----:B------:R-:W0:Y:S01]  /*f200*/  SHFL.IDX PT, R0, R41, 0x3, 0x181f ;  /* 0x00781f0029007f89 */ /* 0x000e2200000e0000 */
[C---:B---3--:R-:W-:Y:S02]  /*f210*/  @!P4 LEA R43, P5, R59.reuse, R14, 0x1 ;  /* 0x0000000e3b2bc211 */ /* 0x048fe400078a08ff */
[----:B------:R-:W-:Y:S01]  /*f220*/  @!P2 IMAD.MOV.U32 R9, RZ, RZ, R3 ;  /* 0x000000ffff09a224 */ /* 0x000fe200078e0003 */
[----:B------:R-:W1:Y:S01]  /*f230*/  SHFL.IDX PT, R14, R40, 0x3, 0x181f ;  /* 0x00781f00280e7f89 */ /* 0x000e6200000e0000 */
[----:B----4-:R-:W-:Y:S02]  /*f240*/  @!P3 LEA.HI.X R21, R59, R8, R58, 0x1, P1 ;  /* 0x000000083b15b211 */ /* 0x010fe400008f0c3a */
[----:B------:R-:W-:-:S02]  /*f250*/  @!P2 MOV R8, R32 ;  /* 0x000000200008a202 */ /* 0x000fc40000000f00 */
[----:B------:R-:W-:-:S03]  /*f260*/  @!P4 LEA.HI.X R10, R59, R10, R58, 0x1, P5 ;  /* 0x0000000a3b0ac211 */ /* 0x000fc600028f0c3a */
[----:B-----5:R2:W-:Y:S04]  /*f270*/  @!P2 ST.E.128 desc[UR42][R8.64], R4 ;  /* 0x000000040800a985 */ /* 0x0205e8000c101d2a */
[----:B------:R3:W-:Y:S01]  /*f280*/  @!P3 ST.E.128 desc[UR42][R20.64], R24 ;  /* 0x000000181400b985 */ /* 0x0007e2000c101d2a */
[----:B--2---:R-:W-:Y:S02]  /*f290*/  @!P4 IMAD.MOV.U32 R4, RZ, RZ, R43 ;  /* 0x000000ffff04c224 */ /* 0x004fe400078e002b */
[----:B------:R-:W-:-:S05]  /*f2a0*/  @!P4 IMAD.MOV.U32 R5, RZ, RZ, R10 ;  /* 0x000000ffff05c224 */ /* 0x000fca00078e000a */
[----:B01----:R3:W-:Y:S02]  /*f2b0*/  @!P4 ST.E.128 desc[UR42][R4.64], R28 ;  /* 0x0000001c0400c985 */ /* 0x0037e4000c101d2a */
.L_x_785:
[----:B------:R-:W-:-:S05]  /*f2c0*/  VIADD R42, R42, 0x90 ;  /* 0x000000902a2a7836 */ /* 0x000fca0000000000 */
[----:B------:R-:W-:-:S13]  /*f2d0*/  ISETP.GE.OR P0, PT, R42, R61, P0 ;  /* 0x0000003d2a00720c */ /* 0x000fda0000706670 */
[----:B------:R-:W-:Y:S05]  /*f2e0*/  @P0 BRA `(.L_x_608) ;  /* 0x0000001000dc0947 */ /* 0x000fea0003800000 */
[----:B------:R-:W-:-:S04]  /*f2f0*/  LEA R14, P0, R59, R14, 0x1 ;  /* 0x0000000e3b0e7211 */ /* 0x000fc800078008ff */
[----:B------:R-:W-:-:S05]  /*f300*/  LEA.HI.X R15, R59, R0, R58, 0x1, P0 ;  /* 0x000000003b0f7211 */ /* 0x000fca00000f0c3a */
[----:B------:R4:W-:Y:S01]  /*f310*/  ST.E.128 desc[UR42][R14.64], R36 ;  /* 0x000000240e007985 */ /* 0x0009e2000c101d2a */
[----:B------:R-:W-:Y:S05]  /*f320*/  BRA `(.L_x_608) ;  /* 0x0000001000cc7947 */ /* 0x000fea0003800000 */
.L_x_606:
[----:B------:R-:W2:Y:S01]  /*f330*/  LDL R74, [R1+0x28] ;  /* 0x00002800014a7983 */ /* 0x000ea20000100800 */
[----:B------:R-:W1:Y:S01]  /*f340*/  @P1 LDC R10, c[0x0][0xbec] ;  /* 0x0002fb00ff0a1b82 */ /* 0x000e620000000800 */
[----:B------:R-:W-:Y:S01]  /*f350*/  ULDC.64 UR4, c[0x0][0xb08] ;  /* 0x0002c20000047ab9 */ /* 0x000fe20000000a00 */
[----:B0-----:R-:W-:Y:S01]  /*f360*/  SHF.R.S32.HI R0, RZ, 0x1f, R9 ;  /* 0x0000001fff007819 */ /* 0x001fe20000011409 */
[----:B------:R-:W-:Y:S01]  /*f370*/  IMAD R11, R11, UR4, RZ ;  /* 0x000000040b0b7c24 */ /* 0x000fe2000f8e02ff */
[----:B------:R-:W-:Y:S01]  /*f380*/  ULDC.64 UR6, c[0x0][0xb30] ;  /* 0x0002cc0000067ab9 */ /* 0x000fe20000000a00 */
[----:B------:R-:W-:-:S03]  /*f390*/  IMAD.WIDE.U32 R4, R32, UR4, RZ ;  /* 0x0000000420047c25 */ /* 0x000fc6000f8e00ff */
[----:B------:R-:W0:Y:S01]  /*f3a0*/  @P1 LDC R13, c[0x0][0xbf0] ;  /* 0x0002fc00ff0d1b82 */ /* 0x000e220000000800 */
[----:B------:R-:W-:Y:S01]  /*f3b0*/  IMAD R11, R32, UR5, R11 ;  /* 0x00000005200b7c24 */ /* 0x000fe2000f8e020b */
[----:B------:R-:W-:Y:S01]  /*f3c0*/  ULDC.64 UR4, c[0x0][0xb38] ;  /* 0x0002ce0000047ab9 */ /* 0x000fe20000000a00 */
[----:B------:R-:W-:Y:S02]  /*f3d0*/  IMAD.MOV.U32 R3, RZ, RZ, R71 ;  /* 0x000000ffff037224 */ /* 0x000fe400078e0047 */
[----:B------:R-:W-:Y:S02]  /*f3e0*/  IMAD.IADD R5, R5, 0x1, R11 ;  /* 0x0000000105057824 */ /* 0x000fe400078e020b */
[----:B------:R-:W-:-:S04]  /*f3f0*/  IMAD.WIDE.U32 R4, R152, UR4, R4 ;  /* 0x0000000498047c25 */ /* 0x000fc8000f8e0004 */
[----:B------:R-:W-:Y:S01]  /*f400*/  IMAD R5, R152, UR5, R5 ;  /* 0x0000000598057c24 */ /* 0x000fe2000f8e0205 */
[----:B------:R-:W-:Y:S02]  /*f410*/  ULDC.64 UR4, c[0x0][0xb40] ;  /* 0x0002d00000047ab9 */ /* 0x000fe40000000a00 */
[----:B------:R-:W-:Y:S02]  /*f420*/  IMAD R0, R0, UR4, RZ ;  /* 0x0000000400007c24 */ /* 0x000fe4000f8e02ff */
[----:B-1----:R-:W-:-:S04]  /*f430*/  @P1 IMAD.HI.U32 R10, R71, R10, RZ ;  /* 0x0000000a470a1227 */ /* 0x002fc800078e00ff */
[C---:B------:R-:W-:Y:S02]  /*f440*/  IMAD R7, R9.reuse, UR5, R0 ;  /* 0x0000000509077c24 */ /* 0x040fe4000f8e0200 */
[----:B------:R-:W-:Y:S01]  /*f450*/  IMAD.WIDE.U32 R4, R9, UR4, R4 ;  /* 0x0000000409047c25 */ /* 0x000fe2000f8e0004 */
[----:B0-----:R-:W-:Y:S01]  /*f460*/  @P1 SHF.R.U32.HI R3, RZ, R13, R10 ;  /* 0x0000000dff031219 */ /* 0x001fe2000001160a */
[----:B------:R-:W-:-:S03]  /*f470*/  ULDC.64 UR4, c[0x0][0xb48] ;  /* 0x0002d20000047ab9 */ /* 0x000fc60000000a00 */
[----:B------:R-:W-:Y:S01]  /*f480*/  IADD3 R5, R5, R7, RZ ;  /* 0x0000000705057210 */ /* 0x000fe20007ffe0ff */
[--C-:B------:R-:W-:Y:S01]  /*f490*/  IMAD.MOV R7, RZ, RZ, -R3.reuse ;  /* 0x000000ffff077224 */ /* 0x100fe200078e0a03 */
[----:B------:R-:W-:Y:S01]  /*f4a0*/  SHF.R.S32.HI R0, RZ, 0x1f, R3 ;  /* 0x0000001fff007819 */ /* 0x000fe20000011403 */
        /* <DEDUP_REMOVED lines=8> */
[----:B------:R-:W-:Y:S02]  /*f530*/  VIADD R3, R18, 0x16820 ;  /* 0x0001682012037836 */ /* 0x000fe40000000000 */
[----:B------:R-:W-:Y:S02]  /*f540*/  IMAD R0, R0, UR4, RZ ;  /* 0x0000000400007c24 */ /* 0x000fe4000f8e02ff */
[----:B------:R-:W-:Y:S01]  /*f550*/  IMAD.IADD R5, R5, 0x1, R9 ;  /* 0x0000000105057824 */ /* 0x000fe200078e0209 */
[----:B------:R-:W-:Y:S01]  /*f560*/  PRMT R8, RZ, 0x654, R3 ;  /* 0x00000654ff087816 */ /* 0x000fe20000000003 */
[C---:B------:R-:W-:Y:S02]  /*f570*/  IMAD R3, R7.reuse, UR5, R0 ;  /* 0x0000000507037c24 */ /* 0x040fe4000f8e0200 */
[----:B------:R-:W-:Y:S01]  /*f580*/  IMAD.WIDE.U32 R4, R7, UR4, R4 ;  /* 0x0000000407047c25 */ /* 0x000fe2000f8e0004 */
[----:B------:R-:W-:Y:S01]  /*f590*/  ULDC.64 UR4, c[0x0][0xb00] ;  /* 0x0002c00000047ab9 */ /* 0x000fe20000000a00 */
[----:B------:R0:W-:Y:S02]  /*f5a0*/  SYNCS.ARRIVE.TRANS64.RED.A1T0 RZ, [R8+URZ], RZ ;  /* 0x000000ff08ff79a7 */ /* 0x0001e4000810043f */
[----:B------:R-:W-:Y:S01]  /*f5b0*/  IMAD.IADD R3, R5, 0x1, R3 ;  /* 0x0000000105037824 */ /* 0x000fe200078e0203 */
[----:B------:R-:W-:Y:S01]  /*f5c0*/  LEA R0, P0, R4, UR4, 0x2 ;  /* 0x0000000404007c11 */ /* 0x000fe2000f8010ff */
[----:B------:R-:W-:-:S03]  /*f5d0*/  UMOV UR4, 0xffffffff ;  /* 0xffffffff00047882 */ /* 0x000fc60000000000 */
[----:B------:R-:W-:Y:S01]  /*f5e0*/  LEA.HI.X R4, R4, UR5, R3, 0x2, P0 ;  /* 0x0000000504047c11 */ /* 0x000fe200080f1403 */
[C---:B--2---:R-:W-:Y:S01]  /*f5f0*/  VIADD R7, R74.reuse, 0x8 ;  /* 0x000000084a077836 */ /* 0x044fe20000000000 */
[C---:B------:R-:W-:Y:S01]  /*f600*/  IADD3 R64, R74.reuse, 0x18, RZ ;  /* 0x000000184a407810 */ /* 0x040fe20007ffe0ff */
[C---:B------:R-:W-:Y:S02]  /*f610*/  VIADD R62, R74.reuse, 0x10 ;  /* 0x000000104a3e7836 */ /* 0x040fe40000000000 */
[C---:B------:R-:W-:Y:S01]  /*f620*/  VIADD R66, R74.reuse, 0x20 ;  /* 0x000000204a427836 */ /* 0x040fe20000000000 */
[----:B------:R-:W-:Y:S01]  /*f630*/  SHF.R.S32.HI R32, RZ, 0x1f, R7 ;  /* 0x0000001fff207819 */ /* 0x000fe20000011407 */
[C---:B------:R-:W-:Y:S01]  /*f640*/  VIADD R68, R74.reuse, 0x28 ;  /* 0x000000284a447836 */ /* 0x040fe20000000000 */
[----:B------:R-:W-:Y:S01]  /*f650*/  SHF.R.S32.HI R63, RZ, 0x1f, R62 ;  /* 0x0000001fff3f7819 */ /* 0x000fe2000001143e */
[C---:B------:R-:W-:Y:S01]  /*f660*/  VIADD R70, R74.reuse, 0x30 ;  /* 0x000000304a467836 */ /* 0x040fe20000000000 */
[----:B------:R-:W-:Y:S01]  /*f670*/  SHF.R.S32.HI R65, RZ, 0x1f, R64 ;  /* 0x0000001fff417819 */ /* 0x000fe20000011440 */
[----:B------:R-:W-:Y:S01]  /*f680*/  VIADD R72, R74, 0x38 ;  /* 0x000000384a487836 */ /* 0x000fe20000000000 */
[----:B------:R-:W-:-:S02]  /*f690*/  SHF.R.S32.HI R67, RZ, 0x1f, R66 ;  /* 0x0000001fff437819 */ /* 0x000fc40000011442 */
[----:B------:R-:W-:Y:S02]  /*f6a0*/  SHF.R.S32.HI R69, RZ, 0x1f, R68 ;  /* 0x0000001fff457819 */ /* 0x000fe40000011444 */
[----:B------:R-:W-:Y:S02]  /*f6b0*/  SHF.R.S32.HI R71, RZ, 0x1f, R70 ;  /* 0x0000001fff477819 */ /* 0x000fe40000011446 */
[----:B------:R-:W-:Y:S01]  /*f6c0*/  SHF.R.S32.HI R73, RZ, 0x1f, R72 ;  /* 0x0000001fff497819 */ /* 0x000fe20000011448 */
[----:B0-----:R-:W-:Y:S06]  /*f6d0*/  BRA.DIV UR4, `(.L_x_609) ;  /* 0x0000009204787947 */ /* 0x001fec000b800000 */
[----:B------:R0:W1:Y:S04]  /*f6e0*/  SHFL.IDX PT, R3, R4, RZ, 0x1c1f ;  /* 0x001c1fff04037589 */ /* 0x00006800000e0000 */
[----:B------:R0:W2:Y:S02]  /*f6f0*/  SHFL.IDX PT, R14, R0, RZ, 0x1c1f ;  /* 0x001c1fff000e7589 */ /* 0x0000a400000e0000 */
.L_x_788:
[----:B------:R-:W-:Y:S01]  /*f700*/  ISETP.GE.AND P0, PT, R60, R61, PT ;  /* 0x0000003d3c00720c */ /* 0x000fe20003f06270 */
[----:B------:R-:W-:-:S12]  /*f710*/  BSSY B1, `(.L_x_610) ;  /* 0x0000023000017945 */ /* 0x000fd80003800000 */
[----:B------:R-:W-:Y:S05]  /*f720*/  @P0 BRA `(.L_x_611) ;  /* 0x0000000000840947 */ /* 0x000fea0003800000 */
[----:B------:R-:W-:Y:S02]  /*f730*/  ULDC UR4, c[0x0][0xac8] ;  /* 0x0002b20000047ab9 */ /* 0x000fe40000000800 */
[----:B------:R-:W-:Y:S02]  /*f740*/  ISETP.GE.AND P3, PT, R74, UR4, PT ;  /* 0x000000044a007c0c */ /* 0x000fe4000bf66270 */
[----:B------:R-:W-:Y:S02]  /*f750*/  ISETP.GE.AND P1, PT, R7, UR4, PT ;  /* 0x0000000407007c0c */ /* 0x000fe4000bf26270 */
[----:B------:R-:W-:Y:S02]  /*f760*/  ISETP.GE.AND P0, PT, R62, UR4, PT ;  /* 0x000000043e007c0c */ /* 0x000fe4000bf06270 */
[----:B------:R-:W-:-:S07]  /*f770*/  ISETP.GE.AND P4, PT, R64, UR4, PT ;  /* 0x0000000440007c0c */ /* 0x000fce000bf86270 */
[----:B-1----:R-:W-:Y:S02]  /*f780*/  @!P3 IMAD.MOV.U32 R15, RZ, RZ, R3 ;  /* 0x000000ffff0fb224 */ /* 0x002fe400078e0003 */
[CC--:B--2---:R-:W-:Y:S01]  /*f790*/  @!P1 LEA R10, P5, R7.reuse, R14.reuse, 0x2 ;  /* 0x0000000e070a9211 */ /* 0x0c4fe200078a10ff */
[----:B------:R-:W-:Y:S01]  /*f7a0*/  @!P3 IMAD.WIDE R8, R74, 0x4, R14 ;  /* 0x000000044a08b825 */ /* 0x000fe200078e020e */
[----:B------:R-:W-:Y:S02]  /*f7b0*/  @!P0 LEA R12, P2, R62, R14, 0x2 ;  /* 0x0000000e3e0c8211 */ /* 0x000fe400078410ff */
[-C--:B------:R-:W-:Y:S02]  /*f7c0*/  @!P1 LEA.HI.X R11, R7, R3.reuse, R32, 0x2, P5 ;  /* 0x00000003070b9211 */ /* 0x080fe400028f1420 */
[----:B------:R1:W-:Y:S01]  /*f7d0*/  @!P3 ST.E.64 desc[UR42][R8.64], R20 ;  /* 0x000000140800b985 */ /* 0x0003e2000c101b2a */
        /* <DEDUP_REMOVED lines=11> */
[-C--:B-1----:R-:W-:Y:S02]  /*f890*/  @!P2 LEA R8, P4, R68, R14.reuse, 0x2 ;  /* 0x0000000e4408a211 */ /* 0x082fe400078810ff */
[-C--:B------:R-:W-:Y:S02]  /*f8a0*/  @!P3 LEA.HI.X R59, R66, R3.reuse, R67, 0x2, P5 ;  /* 0x00000003423bb211 */ /* 0x080fe400028f1443 */
[-C--:B--2---:R-:W-:Y:S02]  /*f8b0*/  @!P1 LEA R10, P5, R70, R14.reuse, 0x2 ;  /* 0x0000000e460a9211 */ /* 0x084fe400078a10ff */
[-C--:B------:R-:W-:Y:S01]  /*f8c0*/  @!P2 LEA.HI.X R9, R68, R3.reuse, R69, 0x2, P4 ;  /* 0x000000034409a211 */ /* 0x080fe200020f1445 */
[----:B------:R3:W-:Y:S01]  /*f8d0*/  @!P3 ST.E.64 desc[UR42][R58.64], R36 ;  /* 0x000000243a00b985 */ /* 0x0007e2000c101b2a */
[----:B------:R-:W-:Y:S02]  /*f8e0*/  @!P0 LEA R14, P4, R72, R14, 0x2 ;  /* 0x0000000e480e8211 */ /* 0x000fe400078810ff */
[-C--:B------:R-:W-:Y:S01]  /*f8f0*/  @!P1 LEA.HI.X R11, R70, R3.reuse, R71, 0x2, P5 ;  /* 0x00000003460b9211 */ /* 0x080fe200028f1447 */
[----:B------:R3:W-:Y:S01]  /*f900*/  @!P2 ST.E.64 desc[UR42][R8.64], R38 ;  /* 0x000000260800a985 */ /* 0x0007e2000c101b2a */
[----:B------:R-:W-:-:S03]  /*f910*/  @!P0 LEA.HI.X R15, R72, R3, R73, 0x2, P4 ;  /* 0x00000003480f8211 */ /* 0x000fc600020f1449 */
[----:B------:R3:W-:Y:S04]  /*f920*/  @!P1 ST.E.64 desc[UR42][R10.64], R40 ;  /* 0x000000280a009985 */ /* 0x0007e8000c101b2a */
[----:B------:R3:W-:Y:S02]  /*f930*/  @!P0 ST.E.64 desc[UR42][R14.64], R42 ;  /* 0x0000002a0e008985 */ /* 0x0007e4000c101b2a */
.L_x_611:
[----:B------:R-:W-:Y:S05]  /*f940*/  BSYNC B1 ;  /* 0x0000000000017941 */ /* 0x000fea0003800000 */
.L_x_610:
[----:B------:R-:W-:-:S03]  /*f950*/  UMOV UR4, 0xffffffff ;  /* 0xffffffff00047882 */ /* 0x000fc60000000000 */
[----:B------:R-:W-:Y:S05]  /*f960*/  BRA.DIV UR4, `(.L_x_612) ;  /* 0x0000009204087947 */ /* 0x000fea000b800000 */
[----:B-1----:R1:W4:Y:S04]  /*f970*/  SHFL.IDX PT, R3, R4, 0x1, 0x1c1f ;  /* 0x003c1f0004037f89 */ /* 0x00232800000e0000 */
[----:B--23--:R1:W2:Y:S02]  /*f980*/  SHFL.IDX PT, R14, R0, 0x1, 0x1c1f ;  /* 0x003c1f00000e7f89 */ /* 0x00c2a400000e0000 */
.L_x_792:
[----:B------:R-:W-:-:S13]  /*f990*/  ISETP.GE.AND P0, PT, R6, R61, PT ;  /* 0x0000003d0600720c */ /* 0x000fda0003f06270 */
[----:B------:R-:W-:Y:S05]  /*f9a0*/  @P0 BRA `(.L_x_608) ;  /* 0x0000000c002c0947 */ /* 0x000fea0003800000 */
[----:B------:R-:W-:Y:S02]  /*f9b0*/  ULDC UR4, c[0x0][0xac8] ;  /* 0x0002b20000047ab9 */ /* 0x000fe40000000800 */
[----:B------:R-:W-:Y:S02]  /*f9c0*/  ISETP.GE.AND P4, PT, R74, UR4, PT ;  /* 0x000000044a007c0c */ /* 0x000fe4000bf86270 */
[----:B------:R-:W-:Y:S02]  /*f9d0*/  ISETP.GE.AND P5, PT, R7, UR4, PT ;  /* 0x0000000407007c0c */ /* 0x000fe4000bfa6270 */
[----:B------:R-:W-:Y:S02]  /*f9e0*/  ISETP.GE.AND P0, PT, R62, UR4, PT ;  /* 0x000000043e007c0c */ /* 0x000fe4000bf06270 */
[----:B------:R-:W-:Y:S02]  /*f9f0*/  ISETP.GE.AND P1, PT, R64, UR4, PT ;  /* 0x0000000440007c0c */ /* 0x000fe4000bf26270 */
[----:B------:R-:W-:-:S05]  /*fa00*/  ISETP.GE.AND P2, PT, R66, UR4, PT ;  /* 0x0000000442007c0c */ /* 0x000fca000bf46270 */
[----:B----4-:R-:W-:Y:S02]  /*fa10*/  @!P4 IMAD.MOV.U32 R15, RZ, RZ, R3 ;  /* 0x000000ffff0fc224 */ /* 0x010fe400078e0003 */
[----:B--2---:R-:W-:Y:S01]  /*fa20*/  @!P5 LEA R6, P3, R7, R14, 0x2 ;  /* 0x0000000e0706d211 */ /* 0x004fe200078610ff */
[----:B01----:R-:W-:-:S03]  /*fa30*/  @!P4 IMAD.WIDE R4, R74, 0x4, R14 ;  /* 0x000000044a04c825 */ /* 0x003fc600078e020e */
[----:B------:R-:W-:Y:S02]  /*fa40*/  @!P5 LEA.HI.X R7, R7, R3, R32, 0x2, P3 ;  /* 0x000000030707d211 */ /* 0x000fe400018f1420 */
[----:B------:R-:W-:Y:S01]  /*fa50*/  ISETP.GE.AND P3, PT, R68, UR4, PT ;  /* 0x0000000444007c0c */ /* 0x000fe2000bf66270 */
[----:B------:R0:W-:Y:S01]  /*fa60*/  @!P4 ST.E.64 desc[UR42][R4.64], R44 ;  /* 0x0000002c0400c985 */ /* 0x0001e2000c101b2a */
[----:B------:R-:W-:-:S03]  /*fa70*/  @!P0 LEA R8, P4, R62, R14, 0x2 ;  /* 0x0000000e3e088211 */ /* 0x000fc600078810ff */
[----:B------:R1:W-:Y:S01]  /*fa80*/  @!P5 ST.E.64 desc[UR42][R6.64], R46 ;  /* 0x0000002e0600d985 */ /* 0x0003e2000c101b2a */
[-C--:B------:R-:W-:Y:S02]  /*fa90*/  @!P1 LEA R10, P5, R64, R14.reuse, 0x2 ;  /* 0x0000000e400a9211 */ /* 0x080fe400078a10ff */
[-C--:B------:R-:W-:Y:S02]  /*faa0*/  @!P0 LEA.HI.X R9, R62, R3.reuse, R63, 0x2, P4 ;  /* 0x000000033e098211 */ /* 0x080fe400020f143f */
[----:B------:R-:W-:Y:S02]  /*fab0*/  ISETP.GE.AND P4, PT, R70, UR4, PT ;  /* 0x0000000446007c0c */ /* 0x000fe4000bf86270 */
[-C--:B------:R-:W-:Y:S01]  /*fac0*/  @!P1 LEA.HI.X R11, R64, R3.reuse, R65, 0x2, P5 ;  /* 0x00000003400b9211 */ /* 0x080fe200028f1441 */
[----:B------:R1:W-:Y:S01]  /*fad0*/  @!P0 ST.E.64 desc[UR42][R8.64], R48 ;  /* 0x0000003008008985 */ /* 0x0003e2000c101b2a */
[----:B------:R-:W-:Y:S02]  /*fae0*/  @!P2 LEA R12, P5, R66, R14, 0x2 ;  /* 0x0000000e420ca211 */ /* 0x000fe400078a10ff */
[----:B------:R-:W-:Y:S01]  /*faf0*/  ISETP.GE.AND P0, PT, R72, UR4, PT ;  /* 0x0000000448007c0c */ /* 0x000fe2000bf06270 */
[----:B------:R1:W-:Y:S01]  /*fb00*/  @!P1 ST.E.64 desc[UR42][R10.64], R50 ;  /* 0x000000320a009985 */ /* 0x0003e2000c101b2a */
[----:B------:R-:W-:-:S02]  /*fb10*/  @!P2 LEA.HI.X R13, R66, R3, R67, 0x2, P5 ;  /* 0x00000003420da211 */ /* 0x000fc400028f1443 */
[----:B------:R-:W-:-:S03]  /*fb20*/  @!P3 LEA R20, P5, R68, R14, 0x2 ;  /* 0x0000000e4414b211 */ /* 0x000fc600078a10ff */
[----:B------:R1:W-:Y:S01]  /*fb30*/  @!P2 ST.E.64 desc[UR42][R12.64], R52 ;  /* 0x000000340c00a985 */ /* 0x0003e2000c101b2a */
[----:B------:R-:W-:Y:S02]  /*fb40*/  @!P3 LEA.HI.X R21, R68, R3, R69, 0x2, P5 ;  /* 0x000000034415b211 */ /* 0x000fe400028f1445 */
[----:B0-----:R-:W-:-:S03]  /*fb50*/  @!P4 LEA R4, P5, R70, R14, 0x2 ;  /* 0x0000000e4604c211 */ /* 0x001fc600078a10ff */
[----:B------:R1:W-:Y:S01]  /*fb60*/  @!P3 ST.E.64 desc[UR42][R20.64], R54 ;  /* 0x000000361400b985 */ /* 0x0003e2000c101b2a */
[----:B------:R-:W-:-:S05]  /*fb70*/  @!P4 LEA.HI.X R5, R70, R3, R71, 0x2, P5 ;  /* 0x000000034605c211 */ /* 0x000fca00028f1447 */
[----:B------:R1:W-:Y:S01]  /*fb80*/  @!P4 ST.E.64 desc[UR42][R4.64], R56 ;  /* 0x000000380400c985 */ /* 0x0003e2000c101b2a */
[----:B------:R-:W-:Y:S05]  /*fb90*/  @P0 BRA `(.L_x_608) ;  /* 0x0000000800b00947 */ /* 0x000fea0003800000 */
[----:B------:R-:W-:-:S04]  /*fba0*/  LEA R14, P0, R72, R14, 0x2 ;  /* 0x0000000e480e7211 */ /* 0x000fc800078010ff */
[----:B------:R-:W-:-:S05]  /*fbb0*/  LEA.HI.X R15, R72, R3, R73, 0x2, P0 ;  /* 0x00000003480f7211 */ /* 0x000fca00000f1449 */
[----:B------:R0:W-:Y:S01]  /*fbc0*/  ST.E.64 desc[UR42][R14.64], R118 ;  /* 0x000000760e007985 */ /* 0x0001e2000c101b2a */
[----:B------:R-:W-:Y:S05]  /*fbd0*/  BRA `(.L_x_608) ;  /* 0x0000000800a07947 */ /* 0x000fea0003800000 */
.L_x_604:
[----:B0-----:R-:W4:Y:S01]  /*fbe0*/  LDL.LU R6, [R1+0x3c] ;  /* 0x00003c0001067983 */ /* 0x001f220000300800 */
[----:B------:R-:W-:Y:S01]  /*fbf0*/  ULDC.64 UR6, c[0x0][0xc08] ;  /* 0x0003020000067ab9 */ /* 0x000fe20000000a00 */
[----:B------:R-:W-:Y:S02]  /*fc00*/  ULDC.64 UR4, c[0x0][0xc00] ;  /* 0x0003000000047ab9 */ /* 0x000fe40000000a00 */
[----:B------:R-:W2:Y:S04]  /*fc10*/  LDL.LU R0, [R1+0x40] ;  /* 0x0000400001007983 */ /* 0x000ea80000300800 */
[----:B------:R-:W3:Y:S01]  /*fc20*/  LDL R8, [R1+0x30] ;  /* 0x0000300001087983 */ /* 0x000ee20000100800 */
[----:B------:R-:W-:Y:S02]  /*fc30*/  ISETP.NE.U32.AND P1, PT, RZ, UR6, PT ;  /* 0x00000006ff007c0c */ /* 0x000fe4000bf25070 */
[----:B------:R-:W-:-:S02]  /*fc40*/  ISETP.NE.U32.AND P0, PT, RZ, UR4, PT ;  /* 0x00000004ff007c0c */ /* 0x000fc4000bf05070 */
[----:B------:R-:W-:Y:S02]  /*fc50*/  ISETP.NE.AND.EX P1, PT, RZ, UR7, PT, P1 ;  /* 0x00000007ff007c0c */ /* 0x000fe4000bf25310 */
[----:B------:R-:W-:Y:S02]  /*fc60*/  ISETP.NE.AND.EX P0, PT, RZ, UR5, PT, P0 ;  /* 0x00000005ff007c0c */ /* 0x000fe4000bf05300 */
[----:B------:R-:W-:Y:S01]  /*fc70*/  MOV R3, RZ ;  /* 0x000000ff00037202 */ /* 0x000fe20000000f00 */
[----:B------:R-:W0:Y:S01]  /*fc80*/  S2R R9, SR_TID.X ;  /* 0x0000000000097919 */ /* 0x000e220000002100 */
[----:B----4-:R-:W-:Y:S01]  /*fc90*/  IADD3 R4, P2, R6, UR4, RZ ;  /* 0x0000000406047c10 */ /* 0x010fe2000ff5e0ff */
[----:B------:R-:W-:-:S03]  /*fca0*/  ULDC UR4, c[0x0][0xa88] ;  /* 0x0002a20000047ab9 */ /* 0x000fc60000000800 */
[----:B--2---:R-:W-:-:S03]  /*fcb0*/  IADD3.X R5, R0, UR5, RZ, P2, !PT ;  /* 0x0000000500057c10 */ /* 0x004fc600097fe4ff */
[----:B------:R-:W-:Y:S01]  /*fcc0*/  @P1 IADD3 R6, P2, R6, UR6, RZ ;  /* 0x0000000606061c10 */ /* 0x000fe2000ff5e0ff */
[----:B-----5:R-:W-:Y:S01]  /*fcd0*/  IMAD.U32 R25, RZ, RZ, UR4 ;  /* 0x00000004ff197e24 */ /* 0x020fe2000f8e00ff */
[----:B------:R2:W5:Y:S02]  /*fce0*/  @P0 LDG.E R3, desc[UR42][R4.64] ;  /* 0x0000002a04030981 */ /* 0x000564000c1e1900 */
[----:B------:R-:W-:Y:S01]  /*fcf0*/  @P1 IADD3.X R7, R0, UR7, RZ, P2, !PT ;  /* 0x0000000700071c10 */ /* 0x000fe200097fe4ff */
[----:B0-----:R-:W-:-:S04]  /*fd00*/  VIADD R30, R9, 0xffffff80 ;  /* 0xffffff80091e7836 */ /* 0x001fc80000000000 */
[----:B------:R2:W5:Y:S01]  /*fd10*/  @P1 LDG.E R25, desc[UR42][R6.64] ;  /* 0x0000002a06191981 */ /* 0x000562000c1e1900 */
[----:B---3--:R-:W-:Y:S02]  /*fd20*/  ISETP.NE.AND P2, PT, R8, RZ, PT ;  /* 0x000000ff0800720c */ /* 0x008fe40003f45270 */
[----:B------:R-:W-:-:S11]  /*fd30*/  ISETP.GT.AND P3, PT, R30, 0xbf, PT ;  /* 0x000000bf1e00780c */ /* 0x000fd60003f64270 */
[----:B------:R-:W0:Y:S02]  /*fd40*/  @!P2 LDC R8, c[0x0][0xad4] ;  /* 0x0002b500ff08ab82 */ /* 0x000e240000000800 */
[----:B0-----:R2:W-:Y:S01]  /*fd50*/  @!P2 STL [R1+0x30], R8 ;  /* 0x000030080100a387 */ /* 0x0015e20000100800 */
[----:B------:R-:W-:Y:S01]  /*fd60*/  ISETP.GT.AND P2, PT, R8, 0x1, PT ;  /* 0x000000010800780c */ /* 0x000fe20003f44270 */
[----:B------:R-:W-:-:S12]  /*fd70*/  @P1 BRA `(.L_x_613) ;  /* 0x0000000000101947 */ /* 0x000fd80003800000 */
[----:B------:R-:W-:Y:S05]  /*fd80*/  @!P0 BRA `(.L_x_613) ;  /* 0x00000000000c8947 */ /* 0x000fea0003800000 */
[----:B------:R-:W3:Y:S04]  /*fd90*/  LDG.E R0, desc[UR42][R4.64] ;  /* 0x0000002a04007981 */ /* 0x000ee8000c1e1900 */
[----:B-----5:R-:W3:Y:S02]  /*fda0*/  LDG.E R25, desc[UR42][R4.64+0x4] ;  /* 0x0000042a04197981 */ /* 0x020ee4000c1e1900 */
[----:B---3--:R-:W-:-:S07]  /*fdb0*/  IMAD.IADD R25, R25, 0x1, -R0 ;  /* 0x0000000119197824 */ /* 0x008fce00078e0a00 */
.L_x_613:
[----:B------:R-:W3:Y:S04]  /*fdc0*/  LDL.LU R0, [R1+0x4c] ;  /* 0x00004c0001007983 */ /* 0x000ee80000300800 */
[----:B--2---:R-:W2:Y:S01]  /*fdd0*/  LDL.LU R4, [R1+0x34] ;  /* 0x0000340001047983 */ /* 0x004ea20000300800 */
[----:B------:R-:W-:Y:S01]  /*fde0*/  BSSY B1, `(.L_x_614) ;  /* 0x0000038000017945 */ /* 0x000fe20003800000 */
[----:B-----5:R-:W-:Y:S02]  /*fdf0*/  SHF.R.S32.HI R24, RZ, 0x1f, R3 ;  /* 0x0000001fff187819 */ /* 0x020fe40000011403 */
[----:B---3--:R-:W-:Y:S02]  /*fe00*/  SEL R26, R0, RZ, !P0 ;  /* 0x000000ff001a7207 */ /* 0x008fe40004000000 */
[----:B--2---:R-:W-:Y:S01]  /*fe10*/  SEL R31, R4, RZ, !P0 ;  /* 0x000000ff041f7207 */ /* 0x004fe20004000000 */
[----:B------:R-:W-:Y:S06]  /*fe20*/  @P3 BRA `(.L_x_615) ;  /* 0x0000000000cc3947 */ /* 0x000fec0003800000 */
[----:B------:R-:W2:Y:S01]  /*fe30*/  LDL R0, [R1+0x44] ;  /* 0x0000440001007983 */ /* 0x000ea20000100800 */
[----:B------:R-:W0:Y:S02]  /*fe40*/  LDC R28, c[0x0][0xbe8] ;  /* 0x0002fa00ff1c7b82 */ /* 0x000e240000000800 */
[----:B0-----:R-:W-:Y:S02]  /*fe50*/  IMAD R4, R25, R28, RZ ;  /* 0x0000001c19047224 */ /* 0x001fe400078e02ff */
[----:B--2---:R-:W-:-:S04]  /*fe60*/  IMAD R0, R0, 0xc0, R9 ;  /* 0x000000c000007824 */ /* 0x004fc800078e0209 */
[----:B------:R-:W-:-:S05]  /*fe70*/  VIADD R37, R0, 0xffffff80 ;  /* 0xffffff8000257836 */ /* 0x000fca0000000000 */
[----:B------:R-:W-:-:S13]  /*fe80*/  ISETP.GE.AND P0, PT, R37, R4, PT ;  /* 0x000000042500720c */ /* 0x000fda0003f06270 */
[----:B------:R-:W-:Y:S05]  /*fe90*/  @P0 BRA `(.L_x_615) ;  /* 0x0000000000b00947 */ /* 0x000fea0003800000 */
[----:B------:R-:W2:Y:S01]  /*fea0*/  LDL.LU R32, [R1+0x48] ;  /* 0x0000480001207983 */ /* 0x000ea20000300800 */
[----:B------:R-:W-:Y:S01]  /*feb0*/  IMAD.MOV.U32 R20, RZ, RZ, 0x9b8 ;  /* 0x000009b8ff147424 */ /* 0x000fe200078e00ff */
[----:B------:R-:W-:Y:S01]  /*fec0*/  ISETP.GT.AND P0, PT, R8, 0x1, PT ;  /* 0x000000010800780c */ /* 0x000fe20003f04270 */
[----:B------:R-:W0:Y:S01]  /*fed0*/  LDC.64 R4, c[0x0][0xba8] ;  /* 0x0002ea00ff047b82 */ /* 0x000e220000000a00 */
[----:B------:R-:W-:Y:S01]  /*fee0*/  ISETP.NE.AND P1, PT, R28, 0x1, PT ;  /* 0x000000011c00780c */ /* 0x000fe20003f25270 */
[----:B------:R-:W-:Y:S01]  /*fef0*/  IMAD.MOV.U32 R21, RZ, RZ, R37 ;  /* 0x000000ffff157224 */ /* 0x000fe200078e0025 */
[----:B------:R-:W-:-:S05]  /*ff00*/  SEL R20, R20, 0x978, P0 ;  /* 0x0000097814147807 */ /* 0x000fca0000000000 */
[----:B------:R-:W3:Y:S08]  /*ff10*/  LDC.64 R8, c[0x0][R20+0x220] ;  /* 0x0000880014087b82 */ /* 0x000ef00000000a00 */
[----:B------:R-:W4:Y:S08]  /*ff20*/  LDC.64 R6, c[0x0][R20+0x218] ;  /* 0x0000860014067b82 */ /* 0x000f300000000a00 */
[----:B------:R-:W5:Y:S08]  /*ff30*/  LDC.64 R10, c[0x0][R20+0x228] ;  /* 0x00008a00140a7b82 */ /* 0x000f700000000a00 */
[----:B------:R-:W1:Y:S08]  /*ff40*/  @P1 LDC R0, c[0x0][0xbec] ;  /* 0x0002fb00ff001b82 */ /* 0x000e700000000800 */
[----:B------:R-:W5:Y:S08]  /*ff50*/  LDC.64 R12, c[0x0][R20+0x210] ;  /* 0x00008400140c7b82 */ /* 0x000f700000000a00 */
[----:B------:R-:W5:Y:S01]  /*ff60*/  @P1 LDC R29, c[0x0][0xbf0] ;  /* 0x0002fc00ff1d1b82 */ /* 0x000f620000000800 */
[----:B-1----:R-:W-:-:S07]  /*ff70*/  @P1 IMAD.HI.U32 R0, R37, R0, RZ ;  /* 0x0000000025001227 */ /* 0x002fce00078e00ff */
[----:B0-----:R-:W0:Y:S01]  /*ff80*/  @!P0 LDC R4, c[0x0][0xb50] ;  /* 0x0002d400ff048b82 */ /* 0x001e220000000800 */
[-C--:B---3--:R-:W-:Y:S02]  /*ff90*/  IMAD R9, R9, R31.reuse, RZ ;  /* 0x0000001f09097224 */ /* 0x088fe400078e02ff */
[----:B------:R-:W-:-:S05]  /*ffa0*/  IMAD.WIDE.U32 R14, R8, R31, RZ ;  /* 0x0000001f080e7225 */ /* 0x000fca00078e00ff */
[----:B------:R-:W1:Y:S01]  /*ffb0*/  @!P0 LDC R5, c[0x0][0xb54] ;  /* 0x0002d500ff058b82 */ /* 0x000e620000000800 */
[-C--:B----4-:R-:W-:Y:S02]  /*ffc0*/  IMAD R27, R7, R152.reuse, RZ ;  /* 0x00000098071b7224 */ /* 0x090fe400078e02ff */
[----:B------:R-:W-:Y:S01]  /*ffd0*/  IMAD.WIDE.U32 R6, R6, R152, RZ ;  /* 0x0000009806067225 */ /* 0x000fe200078e00ff */
[----:B-----5:R-:W-:-:S03]  /*ffe0*/  @P1 SHF.R.U32.HI R21, RZ, R29, R0 ;  /* 0x0000001dff151219 */ /* 0x020fc60000011600 */
[----:B------:R-:W-:Y:S01]  /*fff0*/  IMAD R29, R8, R26, R9 ;  /* 0x0000001a081d7224 */ /* 0x000fe200078e0209 */
[----:B------:R-:W-:Y:S02]  /*10000*/  IADD3 R27, R7, R27, RZ ;  /* 0x0000001b071b7210 */ /* 0x000fe40007ffe0ff */
[----:B------:R-:W-:Y:S01]  /*10010*/  IADD3 R0, P1, P3, R14, R6, R3 ;  /* 0x000000060e007210 */ /* 0x000fe20007b3e003 */
[----:B------:R-:W-:Y:S02]  /*10020*/  IMAD.MOV R8, RZ, RZ, -R21 ;  /* 0x000000ffff087224 */ /* 0x000fe400078e0a15 */
[----:B------:R-:W-:Y:S01]  /*10030*/  IMAD.IADD R29, R15, 0x1, R29 ;  /* 0x000000010f1d7824 */ /* 0x000fe200078e021d */
[----:B--2---:R-:W-:-:S05]  /*10040*/  SEL R9, R32, RZ, P0 ;  /* 0x000000ff20097207 */ /* 0x004fca0000000000 */
[----:B------:R-:W-:-:S04]  /*10050*/  IMAD.WIDE.U32 R6, R10, R9, RZ ;  /* 0x000000090a067225 */ /* 0x000fc800078e00ff */
[----:B------:R-:W-:Y:S02]  /*10060*/  IMAD R11, R11, R9, RZ ;  /* 0x000000090b0b7224 */ /* 0x000fe400078e02ff */
[----:B------:R-:W-:Y:S01]  /*10070*/  IMAD R9, R28, R8, R37 ;  /* 0x000000081c097224 */ /* 0x000fe200078e0225 */
[----:B------:R-:W-:Y:S01]  /*10080*/  IADD3.X R8, R29, R27, R24, P1, P3 ;  /* 0x0000001b1d087210 */ /* 0x000fe20000fe6418 */
[----:B------:R-:W-:Y:S01]  /*10090*/  IMAD.IADD R11, R7, 0x1, R11 ;  /* 0x00000001070b7824 */ /* 0x000fe200078e020b */
[----:B------:R-:W-:Y:S01]  /*100a0*/  IADD3 R6, P0, P1, R21, R0, R6 ;  /* 0x0000000015067210 */ /* 0x000fe2000791e006 */
[----:B------:R-:W-:Y:S01]  /*100b0*/  IMAD R0, R13, R9, RZ ;  /* 0x000000090d007224 */ /* 0x000fe200078e02ff */
[----:B------:R-:W-:-:S04]  /*100c0*/  SHF.R.S32.HI R21, RZ, 0x1f, R21 ;  /* 0x0000001fff157819 */ /* 0x000fc80000011415 */
[----:B------:R-:W-:Y:S02]  /*100d0*/  IADD3.X R7, R21, R8, R11, P0, P1 ;  /* 0x0000000815077210 */ /* 0x000fe400007e240b */
[----:B------:R-:W-:Y:S01]  /*100e0*/  SHF.R.S32.HI R11, RZ, 0x1f, R9 ;  /* 0x0000001fff0b7819 */ /* 0x000fe20000011409 */
[----:B------:R-:W-:-:S04]  /*100f0*/  IMAD.WIDE.U32 R6, R12, R9, R6 ;  /* 0x000000090c067225 */ /* 0x000fc800078e0006 */
[----:B------:R-:W-:Y:S01]  /*10100*/  IMAD R11, R12, R11, R0 ;  /* 0x0000000b0c0b7224 */ /* 0x000fe200078e0200 */
[----:B0-----:R-:W-:-:S03]  /*10110*/  LEA R4, P0, R6, R4, 0x2 ;  /* 0x0000000406047211 */ /* 0x001fc600078010ff */
[----:B------:R-:W-:Y:S02]  /*10120*/  IMAD.IADD R0, R7, 0x1, R11 ;  /* 0x0000000107007824 */ /* 0x000fe400078e020b */
[----:B------:R-:W-:-:S03]  /*10130*/  IMAD.MOV.U32 R7, RZ, RZ, -0x800000 ;  /* 0xff800000ff077424 */ /* 0x000fc600078e00ff */
[----:B-1----:R-:W-:-:S05]  /*10140*/  LEA.HI.X R5, R6, R5, R0, 0x2, P0 ;  /* 0x0000000506057211 */ /* 0x002fca00000f1400 */
[----:B------:R0:W-:Y:S02]  /*10150*/  STG.E desc[UR42][R4.64], R7 ;  /* 0x0000000704007986 */ /* 0x0001e4000c10192a */
.L_x_615:
[----:B------:R-:W-:Y:S05]  /*10160*/  BSYNC B1 ;  /* 0x0000000000017941 */ /* 0x000fea0003800000 */
.L_x_614:
[----:B------:R-:W-:Y:S05]  /*10170*/  @P2 BRA `(.L_x_608) ;  /* 0x0000000400382947 */ /* 0x000fea0003800000 */
[----:B------:R-:W2:Y:S01]  /*10180*/  LDL R27, [R1+0x44] ;  /* 0x00004400011b7983 */ /* 0x000ea20000100800 */
[----:B------:R-:W3:Y:S01]  /*10190*/  LDC R8, c[0x0][0xbe8] ;  /* 0x0002fa00ff087b82 */ /* 0x000ee20000000800 */
[----:B------:R-:W-:Y:S01]  /*101a0*/  SHF.R.S32.HI R28, RZ, 0x1f, R30 ;  /* 0x0000001fff1c7819 */ /* 0x000fe2000001141e */
[----:B------:R-:W-:Y:S01]  /*101b0*/  ULDC.64 UR4, c[0x0][0xaa0] ;  /* 0x0002a80000047ab9 */ /* 0x000fe20000000a00 */
[----:B------:R-:W-:Y:S01]  /*101c0*/  ULDC.64 UR6, c[0x0][0xaf0] ;  /* 0x0002bc0000067ab9 */ /* 0x000fe20000000a00 */
[----:B------:R-:W-:Y:S01]  /*101d0*/  IMAD R0, R24, UR4, RZ ;  /* 0x0000000418007c24 */ /* 0x000fe2000f8e02ff */
[----:B------:R-:W-:Y:S01]  /*101e0*/  LEA.HI R28, R28, R30, RZ, 0x3 ;  /* 0x0000001e1c1c7211 */ /* 0x000fe200078f18ff */
[----:B0-----:R-:W-:-:S03]  /*101f0*/  IMAD.WIDE.U32 R4, R3, UR4, RZ ;  /* 0x0000000403047c25 */ /* 0x001fc6000f8e00ff */
[----:B------:R-:W-:Y:S01]  /*10200*/  SHF.R.S32.HI R28, RZ, 0x3, R28 ;  /* 0x00000003ff1c7819 */ /* 0x000fe2000001141c */
[----:B------:R-:W-:Y:S01]  /*10210*/  IMAD R7, R3, UR5, R0 ;  /* 0x0000000503077c24 */ /* 0x000fe2000f8e0200 */
[----:B------:R-:W-:-:S03]  /*10220*/  ULDC.64 UR4, c[0x0][0xae8] ;  /* 0x0002ba0000047ab9 */ /* 0x000fc60000000a00 */
[----:B------:R-:W-:Y:S02]  /*10230*/  IMAD R0, R74, 0x30, R28 ;  /* 0x000000304a007824 */ /* 0x000fe400078e021c */
[----:B------:R-:W-:Y:S02]  /*10240*/  IMAD.IADD R5, R5, 0x1, R7 ;  /* 0x0000000105057824 */ /* 0x000fe400078e0207 */
[----:B------:R-:W-:Y:S01]  /*10250*/  IMAD.WIDE.U32 R4, R152, UR4, R4 ;  /* 0x0000000498047c25 */ /* 0x000fe2000f8e0004 */
[----:B---3--:R-:W-:-:S03]  /*10260*/  ISETP.NE.AND P0, PT, R8, 0x1, PT ;  /* 0x000000010800780c */ /* 0x008fc60003f05270 */
[----:B------:R-:W-:Y:S01]  /*10270*/  IMAD R5, R152, UR5, R5 ;  /* 0x0000000598057c24 */ /* 0x000fe2000f8e0205 */
[----:B------:R-:W-:Y:S01]  /*10280*/  ULDC.64 UR4, c[0x0][0xae0] ;  /* 0x0002b80000047ab9 */ /* 0x000fe20000000a00 */
[----:B------:R-:W-:-:S08]  /*10290*/  IMAD.WIDE.U32 R4, R31, UR6, R4 ;  /* 0x000000061f047c25 */ /* 0x000fd0000f8e0004 */
[----:B------:R-:W0:Y:S08]  /*102a0*/  @P0 LDC R6, c[0x0][0xbec] ;  /* 0x0002fb00ff060b82 */ /* 0x000e300000000800 */
[----:B------:R-:W3:Y:S01]  /*102b0*/  @P0 LDC R11, c[0x0][0xbf0] ;  /* 0x0002fc00ff0b0b82 */ /* 0x000ee20000000800 */
[----:B--2---:R-:W-:-:S04]  /*102c0*/  IMAD R9, R27, 0xc0, R0 ;  /* 0x000000c01b097824 */ /* 0x004fc800078e0200 */
[----:B0-----:R-:W-:Y:S01]  /*102d0*/  @P0 IMAD.HI.U32 R0, R9, R6, RZ ;  /* 0x0000000609000227 */ /* 0x001fe200078e00ff */
[----:B------:R-:W-:-:S03]  /*102e0*/  MOV R3, R9 ;  /* 0x0000000900037202 */ /* 0x000fc60000000f00 */
[----:B------:R-:W-:Y:S01]  /*102f0*/  IMAD R6, R26, UR6, RZ ;  /* 0x000000061a067c24 */ /* 0x000fe2000f8e02ff */
[----:B---3--:R-:W-:-:S03]  /*10300*/  @P0 SHF.R.U32.HI R3, RZ, R11, R0 ;  /* 0x0000000bff030219 */ /* 0x008fc60000011600 */
[----:B------:R-:W-:Y:S01]  /*10310*/  IMAD R7, R31, UR7, R6 ;  /* 0x000000071f077c24 */ /* 0x000fe2000f8e0206 */
[--C-:B------:R-:W-:Y:S01]  /*10320*/  SHF.R.S32.HI R0, RZ, 0x1f, R3.reuse ;  /* 0x0000001fff007819 */ /* 0x100fe20000011403 */
[----:B------:R-:W-:Y:S01]  /*10330*/  IMAD.MOV R6, RZ, RZ, -R3 ;  /* 0x000000ffff067224 */ /* 0x000fe200078e0a03 */
[----:B------:R-:W-:Y:S01]  /*10340*/  ULDC.64 UR6, c[0x0][0xa80] ;  /* 0x0002a00000067ab9 */ /* 0x000fe20000000a00 */
[----:B------:R-:W-:Y:S02]  /*10350*/  IMAD.IADD R5, R5, 0x1, R7 ;  /* 0x0000000105057824 */ /* 0x000fe400078e0207 */
[----:B------:R-:W-:Y:S02]  /*10360*/  IMAD R0, R0, UR4, RZ ;  /* 0x0000000400007c24 */ /* 0x000fe4000f8e02ff */
[----:B------:R-:W-:Y:S02]  /*10370*/  IMAD R7, R8, R6, R9 ;  /* 0x0000000608077224 */ /* 0x000fe400078e0209 */
[----:B------:R-:W-:-:S02]  /*10380*/  IMAD R9, R3, UR5, R0 ;  /* 0x0000000503097c24 */ /* 0x000fc4000f8e0200 */
[----:B------:R-:W-:Y:S01]  /*10390*/  IMAD.WIDE.U32 R4, R3, UR4, R4 ;  /* 0x0000000403047c25 */ /* 0x000fe2000f8e0004 */
[----:B------:R-:W-:Y:S01]  /*103a0*/  SHF.R.S32.HI R0, RZ, 0x1f, R7 ;  /* 0x0000001fff007819 */ /* 0x000fe20000011407 */
[----:B------:R-:W-:Y:S02]  /*103b0*/  ULDC.64 UR4, c[0x0][0xad8] ;  /* 0x0002b60000047ab9 */ /* 0x000fe40000000a00 */
[----:B------:R-:W-:Y:S02]  /*103c0*/  IMAD.IADD R5, R5, 0x1, R9 ;  /* 0x0000000105057824 */ /* 0x000fe400078e0209 */
[----:B------:R-:W-:Y:S02]  /*103d0*/  IMAD R0, R0, UR4, RZ ;  /* 0x0000000400007c24 */ /* 0x000fe4000f8e02ff */
[----:B------:R-:W-:Y:S01]  /*103e0*/  IMAD.WIDE.U32 R20, R7, UR4, R4 ;  /* 0x0000000407147c25 */ /* 0x000fe2000f8e0004 */
[----:B------:R-:W-:Y:S02]  /*103f0*/  ULDC UR4, c[0x0][0xac8] ;  /* 0x0002b20000047ab9 */ /* 0x000fe40000000800 */
[----:B------:R-:W-:Y:S01]  /*10400*/  ISETP.GE.AND P0, PT, R59, UR4, PT ;  /* 0x000000043b007c0c */ /* 0x000fe2000bf06270 */
[----:B------:R-:W-:Y:S01]  /*10410*/  IMAD R3, R7, UR5, R0 ;  /* 0x0000000507037c24 */ /* 0x000fe2000f8e0200 */
[----:B------:R-:W-:Y:S01]  /*10420*/  LEA R7, P1, R20, UR6, 0x1 ;  /* 0x0000000614077c11 */ /* 0x000fe2000f8208ff */
[----:B------:R-:W-:-:S02]  /*10430*/  UMOV UR4, 0xffffffff ;  /* 0xffffffff00047882 */ /* 0x000fc40000000000 */
[----:B------:R-:W-:-:S05]  /*10440*/  IMAD.IADD R3, R21, 0x1, R3 ;  /* 0x0000000115037824 */ /* 0x000fca00078e0203 */
[----:B------:R-:W-:Y:S01]  /*10450*/  LEA.HI.X R20, R20, UR7, R3, 0x1, P1 ;  /* 0x0000000714147c11 */ /* 0x000fe200088f0c03 */
[----:B------:R-:W-:Y:S06]  /*10460*/  BRA.DIV UR4, `(.L_x_616) ;  /* 0x0000008604907947 */ /* 0x000fec000b800000 */
[----:B------:R-:W0:Y:S01]  /*10470*/  SHFL.IDX PT, R3, R7, RZ, 0x181f ;  /* 0x00181fff07037589 */ /* 0x000e2200000e0000 */
[----:B------:R-:W-:Y:S02]  /*10480*/  IMAD R21, R25, R8, RZ ;  /* 0x0000000819157224 */ /* 0x000fe400078e02ff */
[----:B------:R-:W-:Y:S01]  /*10490*/  IMAD R24, R27, 0xc0, R28 ;  /* 0x000000c01b187824 */ /* 0x000fe200078e021c */
[----:B------:R-:W2:Y:S03]  /*104a0*/  SHFL.IDX PT, R0, R20, RZ, 0x181f ;  /* 0x00181fff14007589 */ /* 0x000ea600000e0000 */
[C---:B------:R-:W-:Y:S01]  /*104b0*/  VIADD R8, R24.reuse, 0x30 ;  /* 0x0000003018087836 */ /* 0x040fe20000000000 */
[----:B------:R-:W3:Y:S01]  /*104c0*/  SHFL.IDX PT, R5, R7, 0x1, 0x181f ;  /* 0x00381f0007057f89 */ /* 0x000ee200000e0000 */
[C---:B------:R-:W-:Y:S01]  /*104d0*/  ISETP.GE.OR P2, PT, R24.reuse, R21, P0 ;  /* 0x000000151800720c */ /* 0x040fe20000746670 */
[----:B------:R-:W-:-:S02]  /*104e0*/  VIADD R10, R24, 0x60 ;  /* 0x00000060180a7836 */ /* 0x000fc40000000000 */
[----:B------:R-:W4:Y:S01]  /*104f0*/  SHFL.IDX PT, R14, R7, 0x2, 0x181f ;  /* 0x00581f00070e7f89 */ /* 0x000f2200000e0000 */
[-C--:B------:R-:W-:Y:S02]  /*10500*/  ISETP.GE.OR P3, PT, R8, R21.reuse, P0 ;  /* 0x000000150800720c */ /* 0x080fe40000766670 */
[----:B------:R-:W-:Y:S01]  /*10510*/  ISETP.GE.OR P4, PT, R10, R21, P0 ;  /* 0x000000150a00720c */ /* 0x000fe20000786670 */
[----:B------:R-:W5:Y:S04]  /*10520*/  SHFL.IDX PT, R4, R20, 0x1, 0x181f ;  /* 0x00381f0014047f89 */ /* 0x000f6800000e0000 */
[----:B------:R-:W1:Y:S02]  /*10530*/  SHFL.IDX PT, R6, R20, 0x2, 0x181f ;  /* 0x00581f0014067f89 */ /* 0x000e6400000e0000 */
[----:B0-----:R-:W-:-:S04]  /*10540*/  @!P2 LEA R10, P5, R59, R3, 0x1 ;  /* 0x000000033b0aa211 */ /* 0x001fc800078a08ff */
[C-C-:B--2---:R-:W-:Y:S02]  /*10550*/  @!P2 LEA.HI.X R3, R59.reuse, R0, R58.reuse, 0x1, P5 ;  /* 0x000000003b03a211 */ /* 0x144fe400028f0c3a */
[----:B------:R0:W2:Y:S01]  /*10560*/  SHFL.IDX PT, R0, R20, 0x3, 0x181f ;  /* 0x00781f0014007f89 */ /* 0x0000a200000e0000 */
[C---:B---3--:R-:W-:Y:S02]  /*10570*/  @!P3 LEA R8, P1, R59.reuse, R5, 0x1 ;  /* 0x000000053b08b211 */ /* 0x048fe400078208ff */
[----:B------:R-:W-:Y:S02]  /*10580*/  @!P2 MOV R11, R3 ;  /* 0x00000003000ba202 */ /* 0x000fe40000000f00 */
[C---:B----4-:R-:W-:Y:S02]  /*10590*/  @!P4 LEA R25, P5, R59.reuse, R14, 0x1 ;  /* 0x0000000e3b19c211 */ /* 0x050fe400078a08ff */
[----:B------:R0:W3:Y:S01]  /*105a0*/  SHFL.IDX PT, R14, R7, 0x3, 0x181f ;  /* 0x00781f00070e7f89 */ /* 0x0000e200000e0000 */
[----:B-----5:R-:W-:-:S02]  /*105b0*/  @!P3 LEA.HI.X R9, R59, R4, R58, 0x1, P1 ;  /* 0x000000043b09b211 */ /* 0x020fc400008f0c3a */
[----:B------:R-:W-:Y:S01]  /*105c0*/  @!P4 IMAD.MOV.U32 R4, RZ, RZ, R25 ;  /* 0x000000ffff04c224 */ /* 0x000fe200078e0019 */
[----:B------:R0:W-:Y:S01]  /*105d0*/  @!P2 ST.E.128 desc[UR42][R10.64], RZ ;  /* 0x000000ff0a00a985 */ /* 0x0001e2000c101d2a */
[----:B-1----:R-:W-:-:S03]  /*105e0*/  @!P4 LEA.HI.X R5, R59, R6, R58, 0x1, P5 ;  /* 0x000000063b05c211 */ /* 0x002fc600028f0c3a */
[----:B------:R0:W-:Y:S04]  /*105f0*/  @!P3 ST.E.128 desc[UR42][R8.64], RZ ;  /* 0x000000ff0800b985 */ /* 0x0001e8000c101d2a */
[----:B------:R0:W-:Y:S02]  /*10600*/  @!P4 ST.E.128 desc[UR42][R4.64], RZ ;  /* 0x000000ff0400c985 */ /* 0x0001e4000c101d2a */
.L_x_801:
[----:B------:R-:W-:-:S05]  /*10610*/  VIADD R24, R24, 0x90 ;  /* 0x0000009018187836 */ /* 0x000fca0000000000 */
[----:B------:R-:W-:-:S13]  /*10620*/  ISETP.GE.OR P0, PT, R24, R21, P0 ;  /* 0x000000151800720c */ /* 0x000fda0000706670 */
[----:B---3--:R-:W-:-:S04]  /*10630*/  @!P0 LEA R14, P1, R59, R14, 0x1 ;  /* 0x0000000e3b0e8211 */ /* 0x008fc800078208ff */
[----:B--2---:R-:W-:-:S05]  /*10640*/  @!P0 LEA.HI.X R15, R59, R0, R58, 0x1, P1 ;  /* 0x000000003b0f8211 */ /* 0x004fca00008f0c3a */
[----:B------:R2:W-:Y:S04]  /*10650*/  @!P0 ST.E.128 desc[UR42][R14.64], RZ ;  /* 0x000000ff0e008985 */ /* 0x0005e8000c101d2a */
.L_x_608:
[----:B------:R-:W-:Y:S05]  /*10660*/  BSYNC B0 ;  /* 0x0000000000007941 */ /* 0x000fea0003800000 */
.L_x_603:
[----:B------:R-:W-:Y:S02]  /*10670*/  ULDC UR4, c[0x0][0xc3c] ;  /* 0x00030f0000047ab9 */ /* 0x000fe40000000800 */
[----:B------:R-:W-:-:S13]  /*10680*/  ISETP.GE.AND P0, PT, R35, UR4, PT ;  /* 0x0000000423007c0c */ /* 0x000fda000bf06270 */
[----:B------:R-:W-:Y:S05]  /*10690*/  @!P0 BRA `(.L_x_617) ;  /* 0xffffff0800708947 */ /* 0x000fea000383ffff */
[----:B------:R-:W-:Y:S05]  /*106a0*/  BRA `(.L_x_478) ;  /* 0x0000006c00cc7947 */ /* 0x000fea0003800000 */
.L_x_476:
[----:B------:R-:W-:-:S08]  /*106b0*/  NOP ;  /* 0x0000000000007918 */ /* 0x000fd00000000000 */
[----:B------:R-:W0:-:S00]  /*106c0*/  USETMAXREG.DEALLOC.CTAPOOL 0x20 ;  /* 0x00000020000079c8 */ /* 0x000e0000080e0500 */
[----:B0-----:R-:W2:Y:S01]  /*106d0*/  LDL.LU R2, [R1] ;  /* 0x0000000001027983 */ /* 0x001ea20000300800 */
[----:B------:R-:W-:-:S06]  /*106e0*/  LOP3.LUT R0, R0, 0x3, RZ, 0xc0, !PT ;  /* 0x0000000300007812 */ /* 0x000fcc00078ec0ff */
[----:B------:R-:W0:Y:S02]  /*106f0*/  SHFL.IDX PT, R0, R0, RZ, 0x1f ;  /* 0x00001fff00007589 */ /* 0x000e2400000e0000 */
[----:B0-----:R-:W-:Y:S01]  /*10700*/  ISETP.NE.AND P0, PT, R0, RZ, PT ;  /* 0x000000ff0000720c */ /* 0x001fe20003f05270 */
[----:B------:R-:W-:Y:S01]  /*10710*/  IMAD.MOV.U32 R0, RZ, RZ, RZ ;  /* 0x000000ffff007224 */ /* 0x000fe200078e00ff */
[----:B--2---:R-:W-:-:S11]  /*10720*/  LOP3.LUT R2, R2, 0xfffffffb, RZ, 0xc0, !PT ;  /* 0xfffffffb02027812 */ /* 0x004fd600078ec0ff */
[----:B------:R-:W-:-:S05]  /*10730*/  @P0 LOP3.LUT R2, R2, 0x4, RZ, 0xfc, !PT ;  /* 0x0000000402020812 */ /* 0x000fca00078efcff */
[----:B------:R0:W-:Y:S01]  /*10740*/  STL [R1], R2 ;  /* 0x0000000201007387 */ /* 0x0001e20000100800 */
        /* <DEDUP_REMOVED lines=8> */
.L_x_618:
        /* <DEDUP_REMOVED lines=41> */
[----:B------:R-:W-:Y:S01]  /*10a60*/  IMAD.MOV.U32 R6, RZ, RZ, R3 ;  /* 0x000000ffff067224 */ /* 0x000fe200078e0003 */
[----:B------:R-:W-:Y:S01]  /*10a70*/  UMOV UR4, URZ ;  /* 0x0000003f00047c82 */ /* 0x000fe20008000000 */
[----:B------:R-:W-:-:S05]  /*10a80*/  ULDC UR5, c[0x0][0xc38] ;  /* 0x00030e0000057ab9 */ /* 0x000fca0000000800 */
.L_x_622:
[----:B------:R-:W0:Y:S01]  /*10a90*/  LDC R0, c[0x0][0xc3c] ;  /* 0x00030f00ff007b82 */ /* 0x000e220000000800 */
[----:B------:R-:W-:Y:S01]  /*10aa0*/  UIADD3 UR4, UR4, 0x1f, URZ ;  /* 0x0000001f04047890 */ /* 0x000fe2000fffe03f */
[----:B------:R-:W-:Y:S02]  /*10ab0*/  ULDC UR7, c[0x0][0xc3c] ;  /* 0x00030f0000077ab9 */ /* 0x000fe40000000800 */
[----:B------:R-:W-:-:S03]  /*10ac0*/  IMAD.U32 R27, RZ, RZ, UR7 ;  /* 0x00000007ff1b7e24 */ /* 0x000fc6000f8e00ff */
[----:B0-----:R-:W-:-:S13]  /*10ad0*/  ISETP.LE.AND P6, PT, R0, UR4, PT ;  /* 0x0000000400007c0c */ /* 0x001fda000bfc3270 */
[----:B------:R-:W-:Y:S05]  /*10ae0*/  @P6 BRA `(.L_x_621) ;  /* 0x0000000400a46947 */ /* 0x000fea0003800000 */
[----:B------:R-:W-:-:S05]  /*10af0*/  VIADD R9, R7, UR4 ;  /* 0x0000000407097c36 */ /* 0x000fca0008000000 */
[----:B------:R-:W-:Y:S02]  /*10b00*/  ISETP.GE.OR P6, PT, R9, R0, !P0 ;  /* 0x000000000900720c */ /* 0x000fe400047c6670 */
[----:B------:R-:W-:-:S11]  /*10b10*/  MOV R0, RZ ;  /* 0x000000ff00007202 */ /* 0x000fd60000000f00 */
        /* <DEDUP_REMOVED lines=25> */
[----:B------:R-:W-:-:S04]  /*10cb0*/  IADD3 R6, R3, R6, RZ ;  /* 0x0000000603067210 */ /* 0x000fc80007ffe0ff */
[----:B------:R-:W-:-:S13]  /*10cc0*/  ISETP.GT.AND P6, PT, R6, UR6, PT ;  /* 0x0000000606007c0c */ /* 0x000fda000bfc4270 */
[----:B------:R-:W-:Y:S05]  /*10cd0*/  @!P6 BRA `(.L_x_622) ;  /* 0xfffffffc006ce947 */ /* 0x000fea000383ffff */
.L_x_620:
        /* <DEDUP_REMOVED lines=15> */
[----:B0-----:R-:W-:Y:S01]  /*10dd0*/  IMAD.MOV R13, RZ, RZ, -R3 ;  /* 0x000000ffff0d7224 */ /* 0x001fe200078e0a03 */
[----:B------:R-:W-:Y:S06]  /*10de0*/  @!P0 BRA `(.L_x_623) ;  /* 0x0000000000088947 */ /* 0x000fec0003800000 */
[----:B------:R-:W-:-:S05]  /*10df0*/  VIADD R5, R27, 0xffffffff ;  /* 0xffffffff1b057836 */ /* 0x000fca0000000000 */
[----:B------:R0:W1:Y:S02]  /*10e00*/  SHFL.IDX PT, R24, R2, R5, 0x1f ;  /* 0x00001f0502187589 */ /* 0x00006400000e0000 */
.L_x_623:
[----:B-1----:R-:W-:Y:S01]  /*10e10*/  IMAD R24, R24, UR5, R11 ;  /* 0x0000000518187c24 */ /* 0x002fe2000f8e020b */
[----:B0-----:R-:W-:Y:S01]  /*10e20*/  MOV R2, RZ ;  /* 0x000000ff00027202 */ /* 0x001fe20000000f00 */
[----:B------:R-:W-:Y:S02]  /*10e30*/  IMAD R11, R13, R4, RZ ;  /* 0x000000040d0b7224 */ /* 0x000fe400078e02ff */
[----:B------:R-:W-:Y:S01]  /*10e40*/  IMAD.MOV.U32 R5, RZ, RZ, R8 ;  /* 0x000000ffff057224 */ /* 0x000fe200078e0008 */
[----:B------:R-:W-:Y:S01]  /*10e50*/  IADD3 R25, -R24, UR6, RZ ;  /* 0x0000000618197c10 */ /* 0x000fe2000fffe1ff */
[----:B------:R-:W-:Y:S01]  /*10e60*/  IMAD.HI.U32 R2, R3, R11, R2 ;  /* 0x0000000b03027227 */ /* 0x000fe200078e0002 */
[----:B------:R-:W-:Y:S01]  /*10e70*/  IABS R8, R0 ;  /* 0x0000000000087213 */ /* 0x000fe20000000000 */
[----:B------:R-:W0:Y:S01]  /*10e80*/  I2F.RP R6, R5 ;  /* 0x0000000500067306 */ /* 0x000e220000209400 */
[----:B------:R-:W-:Y:S01]  /*10e90*/  IABS R3, R25 ;  /* 0x0000001900037213 */ /* 0x000fe20000000000 */
[----:B------:R-:W-:-:S02]  /*10ea0*/  VIADD R27, R27, UR4 ;  /* 0x000000041b1b7c36 */ /* 0x000fc40008000000 */
[----:B------:R-:W-:Y:S02]  /*10eb0*/  IMAD.MOV R8, RZ, RZ, -R8 ;  /* 0x000000ffff087224 */ /* 0x000fe400078e0a08 */
[----:B------:R-:W-:-:S04]  /*10ec0*/  IMAD.HI.U32 R2, R2, R3, RZ ;  /* 0x0000000302027227 */ /* 0x000fc800078e00ff */
[----:B------:R-:W-:-:S05]  /*10ed0*/  IMAD R3, R2, R8, R3 ;  /* 0x0000000802037224 */ /* 0x000fca00078e0203 */
[----:B------:R-:W-:Y:S01]  /*10ee0*/  ISETP.GT.U32.AND P1, PT, R4, R3, PT ;  /* 0x000000030400720c */ /* 0x000fe20003f24070 */
[----:B0-----:R-:W0:-:S12]  /*10ef0*/  MUFU.RCP R6, R6 ;  /* 0x0000000600067308 */ /* 0x001e180000001000 */
[----:B------:R-:W-:Y:S02]  /*10f00*/  @!P1 IMAD.IADD R3, R3, 0x1, -R4 ;  /* 0x0000000103039824 */ /* 0x000fe400078e0a04 */
[----:B------:R-:W-:Y:S01]  /*10f10*/  @!P1 VIADD R2, R2, 0x1 ;  /* 0x0000000102029836 */ /* 0x000fe20000000000 */
[----:B------:R-:W-:Y:S01]  /*10f20*/  ISETP.NE.AND P1, PT, R0, RZ, PT ;  /* 0x000000ff0000720c */ /* 0x000fe20003f25270 */
[----:B0-----:R-:W-:Y:S01]  /*10f30*/  VIADD R8, R6, 0xffffffe ;  /* 0x0ffffffe06087836 */ /* 0x001fe20000000000 */
[----:B------:R-:W-:Y:S02]  /*10f40*/  ISETP.GE.U32.AND P0, PT, R3, R4, PT ;  /* 0x000000040300720c */ /* 0x000fe40003f06070 */
[----:B------:R-:W-:Y:S01]  /*10f50*/  LOP3.LUT R4, R25, R0, RZ, 0x3c, !PT ;  /* 0x0000000019047212 */ /* 0x000fe200078e3cff */
[----:B------:R0:W1:Y:S03]  /*10f60*/  F2I.FTZ.U32.TRUNC.NTZ R3, R8 ;  /* 0x0000000800037305 */ /* 0x000066000021f000 */
[----:B------:R-:W-:-:S02]  /*10f70*/  ISETP.GE.AND P2, PT, R4, RZ, PT ;  /* 0x000000ff0400720c */ /* 0x000fc40003f46270 */
[----:B0-----:R-:W-:-:S05]  /*10f80*/  IABS R8, R9 ;  /* 0x0000000900087213 */ /* 0x001fca0000000000 */
[----:B------:R-:W-:-:S04]  /*10f90*/  @P0 VIADD R2, R2, 0x1 ;  /* 0x0000000102020836 */ /* 0x000fc80000000000 */
[----:B------:R-:W-:Y:S01]  /*10fa0*/  IMAD.MOV.U32 R6, RZ, RZ, R2 ;  /* 0x000000ffff067224 */ /* 0x000fe200078e0002 */
[----:B-1----:R-:W-:Y:S01]  /*10fb0*/  IADD3 R2, RZ, -R3, RZ ;  /* 0x80000003ff027210 */ /* 0x002fe20007ffe0ff */
[----:B------:R-:W-:Y:S02]  /*10fc0*/  IMAD.MOV R8, RZ, RZ, -R8 ;  /* 0x000000ffff087224 */ /* 0x000fe400078e0a08 */
[----:B------:R-:W-:Y:S01]  /*10fd0*/  @!P2 IMAD.MOV R6, RZ, RZ, -R6 ;  /* 0x000000ffff06a224 */ /* 0x000fe200078e0a06 */
        /* <DEDUP_REMOVED lines=23> */
[----:B------:R-:W-:-:S05]  /*11150*/  IMAD R9, R9, 0x1000000, R2 ;  /* 0x0100000009097824 */ /* 0x000fca00078e0202 */
[----:B------:R-:W-:Y:S01]  /*11160*/  LEA R26, R26, R9, 0x10 ;  /* 0x000000091a1a7211 */ /* 0x000fe200078e80ff */
[----:B------:R-:W-:Y:S06]  /*11170*/  BRA `(.L_x_624) ;  /* 0x00000000000c7947 */ /* 0x000fec0003800000 */
.L_x_621:
[----:B------:R-:W-:Y:S02]  /*11180*/  IMAD.MOV.U32 R25, RZ, RZ, RZ ;  /* 0x000000ffff197224 */ /* 0x000fe400078e00ff */
[----:B------:R-:W-:Y:S02]  /*11190*/  IMAD.U32 R24, RZ, RZ, UR6 ;  /* 0x00000006ff187e24 */ /* 0x000fe4000f8e00ff */
[----:B------:R-:W-:-:S07]  /*111a0*/  IMAD.MOV.U32 R26, RZ, RZ, RZ ;  /* 0x000000ffff1a7224 */ /* 0x000fce00078e00ff */
.L_x_624:
[----:B------:R-:W-:-:S13]  /*111b0*/  ISETP.NE.AND P0, PT, R7, RZ, PT ;  /* 0x000000ff0700720c */ /* 0x000fda0003f05270 */
[----:B------:R-:W0:Y:S01]  /*111c0*/  @!P0 S2R R3, SR_CgaCtaId ;  /* 0x0000000000038919 */ /* 0x000e220000008800 */
[----:B------:R-:W-:-:S04]  /*111d0*/  @!P0 MOV R0, 0x400 ;  /* 0x0000040000008802 */ /* 0x000fc80000000f00 */
[----:B0-----:R-:W-:-:S05]  /*111e0*/  @!P0 LEA R0, R3, R0, 0x18 ;  /* 0x0000000003008211 */ /* 0x001fca00078ec0ff */
[----:B------:R0:W-:Y:S01]  /*111f0*/  @!P0 STS.128 [R0+0x168d0], R24 ;  /* 0x0168d01800008388 */ /* 0x0001e20000000c00 */
[----:B------:R-:W-:Y:S06]  /*11200*/  BAR.ARV 0x5, 0x200 ;  /* 0x0148000000007b1d */ /* 0x000fec0000002000 */
.L_x_619:
[----:B------:R2:W-:Y:S01]  /*11210*/  STL [R1+0x44], RZ ;  /* 0x000044ff01007387 */ /* 0x0005e20000100800 */
[----:B------:R-:W-:Y:S01]  /*11220*/  ULDC UR4, c[0x0][0xc3c] ;  /* 0x00030f0000047ab9 */ /* 0x000fe20000000800 */
[----:B------:R-:W-:Y:S01]  /*11230*/  IMAD.MOV.U32 R29, RZ, RZ, 0x1 ;  /* 0x00000001ff1d7424 */ /* 0x000fe200078e00ff */
[----:B-1----:R-:W-:Y:S01]  /*11240*/  ISETP.GE.AND P0, PT, R27, UR4, PT ;  /* 0x000000041b007c0c */ /* 0x002fe2000bf06270 */
[----:B------:R-:W-:-:S12]  /*11250*/  IMAD.MOV.U32 R22, RZ, RZ, RZ ;  /* 0x000000ffff167224 */ /* 0x000fd800078e00ff */
[----:B--2---:R-:W-:Y:S05]  /*11260*/  @P0 BRA `(.L_x_625) ;  /* 0x0000006000000947 */ /* 0x004fea0003800000 */
[----:B------:R-:W1:Y:S01]  /*11270*/  S2R R6, SR_TID.X ;  /* 0x0000000000067919 */ /* 0x000e620000002100 */
[----:B------:R-:W2:Y:S01]  /*11280*/  S2UR UR5, SR_CgaCtaId ;  /* 0x00000000000579c3 */ /* 0x000ea20000008800 */
[----:B------:R-:W-:Y:S01]  /*11290*/  UMOV UR4, 0x400 ;  /* 0x0000040000047882 */ /* 0x000fe20000000000 */
[----:B------:R-:W-:Y:S01]  /*112a0*/  BSSY B8, `(.L_x_625) ;  /* 0x00005fc000087945 */ /* 0x000fe20003800000 */
[----:B------:R-:W-:Y:S01]  /*112b0*/  STL [R1+0x44], RZ ;  /* 0x000044ff01007387 */ /* 0x000fe20000100800 */
[----:B------:R-:W-:Y:S01]  /*112c0*/  IMAD.MOV.U32 R28, RZ, RZ, RZ ;  /* 0x000000ffff1c7224 */ /* 0x000fe200078e00ff */
[----:B------:R-:W-:Y:S01]  /*112d0*/  ULDC.64 UR40, c[0x0][0x198] ;  /* 0x0000660000287ab9 */ /* 0x000fe20000000a00 */
[----:B------:R-:W-:Y:S01]  /*112e0*/  IMAD.MOV.U32 R22, RZ, RZ, RZ ;  /* 0x000000ffff167224 */ /* 0x000fe200078e00ff */
[----:B------:R-:W-:Y:S01]  /*112f0*/  ULOP3.LUT UR38, UR36, 0x2, URZ, 0xfc, !UPT ;  /* 0x0000000224267892 */ /* 0x000fe2000f8efc3f */
[----:B------:R-:W-:Y:S01]  /*11300*/  IMAD.MOV.U32 R29, RZ, RZ, 0x1 ;  /* 0x00000001ff1d7424 */ /* 0x000fe200078e00ff */
[----:B------:R-:W-:Y:S01]  /*11310*/  ULDC UR37, c[0x0][0xc] ;  /* 0x0000030000257ab9 */ /* 0x000fe20000000800 */
[----:B--2---:R-:W-:-:S06]  /*11320*/  ULEA UR4, UR5, UR4, 0x18 ;  /* 0x0000000405047291 */ /* 0x004fcc000f8ec03f */
[----:B------:R-:W-:Y:S01]  /*11330*/  IMAD.U32 R16, RZ, RZ, UR4 ;  /* 0x00000004ff107e24 */ /* 0x000fe2000f8e00ff */
[C---:B-1----:R-:W-:Y:S01]  /*11340*/  LOP3.LUT R5, R6.reuse, 0x7f, RZ, 0xc0, !PT ;  /* 0x0000007f06057812 */ /* 0x042fe200078ec0ff */
[----:B0-----:R-:W-:-:S03]  /*11350*/  IMAD.SHL.U32 R0, R6, 0x8, RZ ;  /* 0x0000000806007824 */ /* 0x001fc600078e00ff */
[----:B------:R-:W-:Y:S02]  /*11360*/  SHF.L.U32 R3, R5, 0x3, RZ ;  /* 0x0000000305037819 */ /* 0x000fe400000006ff */
[----:B------:R-:W-:Y:S01]  /*11370*/  LOP3.LUT R2, R0, 0x1f8, RZ, 0xc0, !PT ;  /* 0x000001f800027812 */ /* 0x000fe200078ec0ff */
[----:B------:R-:W-:-:S03]  /*11380*/  IMAD.MOV.U32 R0, RZ, RZ, 0x1 ;  /* 0x00000001ff007424 */ /* 0x000fc600078e00ff */
[----:B------:R-:W-:Y:S02]  /*11390*/  LOP3.LUT R2, R2, 0x38, R6, 0x78, !PT ;  /* 0x0000003802027812 */ /* 0x000fe400078e7806 */
[----:B------:R0:W-:Y:S02]  /*113a0*/  STL [R1+0x4], R0 ;  /* 0x0000040001007387 */ /* 0x0001e40000100800 */
[----:B------:R-:W-:Y:S01]  /*113b0*/  LOP3.LUT R4, R2, 0x200, R3, 0xf8, !PT ;  /* 0x0000020002047812 */ /* 0x000fe200078ef803 */
[----:B------:R-:W-:Y:S01]  /*113c0*/  IMAD.SHL.U32 R2, R6, 0x10, RZ ;  /* 0x0000001006027824 */ /* 0x000fe200078e00ff */
[----:B------:R-:W-:-:S04]  /*113d0*/  SHF.R.U32.HI R3, RZ, 0x3, R5 ;  /* 0x00000003ff037819 */ /* 0x000fc80000011605 */
[----:B------:R-:W-:Y:S02]  /*113e0*/  LOP3.LUT R2, R2, 0x70, RZ, 0xc0, !PT ;  /* 0x0000007002027812 */ /* 0x000fe400078ec0ff */
[----:B0-----:R-:W-:Y:S02]  /*113f0*/  LEA R0, R4, R16, 0x1 ;  /* 0x0000001004007211 */ /* 0x001fe400078e08ff */
[----:B------:R-:W-:-:S03]  /*11400*/  LOP3.LUT R2, R3, R2, RZ, 0xfc, !PT ;  /* 0x0000000203027212 */ /* 0x000fc600078efcff */
[----:B------:R0:W-:Y:S04]  /*11410*/  STL [R1+0x24], R0 ;  /* 0x0000240001007387 */ /* 0x0001e80000100800 */
.L_x_720:
[----:B-1----:R-:W1:Y:S02]  /*11420*/  LDC.64 R2, c[0x0][0xc88] ;  /* 0x00032200ff027b82 */ /* 0x002e640000000a00 */
[----:B-1----:R-:W-:-:S05]  /*11430*/  IMAD.WIDE R2, R27, 0x4, R2 ;  /* 0x000000041b027825 */ /* 0x002fca00078e0202 */
[----:B0-----:R-:W0:Y:S01]  /*11440*/  LDG.E R10, desc[UR42][R2.64] ;  /* 0x0000002a020a7981 */ /* 0x001e22000c1e1900 */
[----:B------:R-:W-:Y:S05]  /*11450*/  YIELD ;  /* 0x0000000000007946 */ /* 0x000fea0003800000 */
[----:B------:R-:W-:Y:S01]  /*11460*/  ULDC.64 UR4, c[0x0][0xa28] ;  /* 0x00028a0000047ab9 */ /* 0x000fe20000000a00 */
[----:B------:R-:W-:Y:S01]  /*11470*/  IMAD.MOV.U32 R9, RZ, RZ, RZ ;  /* 0x000000ffff097224 */ /* 0x000fe200078e00ff */
[----:B------:R-:W-:Y:S01]  /*11480*/  ISETP.NE.U32.AND P0, PT, RZ, UR4, PT ;  /* 0x00000004ff007c0c */ /* 0x000fe2000bf05070 */
[----:B------:R-:W-:Y:S01]  /*11490*/  IMAD.MOV.U32 R6, RZ, RZ, RZ ;  /* 0x000000ffff067224 */ /* 0x000fe200078e00ff */
[----:B------:R-:W-:Y:S01]  /*114a0*/  ULDC.64 UR8, c[0x0][0xa18] ;  /* 0x0002860000087ab9 */ /* 0x000fe20000000a00 */
[----:B------:R-:W-:Y:S01]  /*114b0*/  ULDC.64 UR6, c[0x0][0xa10] ;  /* 0x0002840000067ab9 */ /* 0x000fe20000000a00 */
[----:B------:R-:W-:-:S02]  /*114c0*/  ISETP.NE.AND.EX P0, PT, RZ, UR5, PT, P0 ;  /* 0x00000005ff007c0c */ /* 0x000fc4000bf05300 */
[----:B0-----:R-:W-:Y:S01]  /*114d0*/  SHF.R.S32.HI R0, RZ, 0x1f, R10 ;  /* 0x0000001fff007819 */ /* 0x001fe2000001140a */
[----:B------:R-:W-:-:S10]  /*114e0*/  IMAD.SHL.U32 R18, R10, 0x4, RZ ;  /* 0x000000040a127824 */ /* 0x000fd400078e00ff */
[C---:B------:R-:W-:Y:S01]  /*114f0*/  @P0 LEA R2, P1, R10.reuse, UR4, 0x2 ;  /* 0x000000040a020c11 */ /* 0x040fe2000f8210ff */
[----:B------:R-:W-:Y:S03]  /*11500*/  STL [R1+0x20], R10 ;  /* 0x0000200a01007387 */ /* 0x000fe60000100800 */
[C-C-:B------:R-:W-:Y:S01]  /*11510*/  @P0 LEA.HI.X R3, R10.reuse, UR5, R0.reuse, 0x2, P1 ;  /* 0x000000050a030c11 */ /* 0x140fe200088f1400 */
[----:B------:R-:W-:Y:S01]  /*11520*/  ULDC.64 UR4, c[0x0][0xa00] ;  /* 0x0002800000047ab9 */ /* 0x000fe20000000a00 */
[----:B------:R-:W-:Y:S01]  /*11530*/  SHF.L.U64.HI R19, R10, 0x2, R0 ;  /* 0x000000020a137819 */ /* 0x000fe20000010200 */
[----:B------:R0:W-:Y:S04]  /*11540*/  STL [R1+0x38], R0 ;  /* 0x0000380001007387 */ /* 0x0001e80000100800 */
[----:B--2---:R1:W2:Y:S01]  /*11550*/  @P0 LDG.E R9, desc[UR42][R2.64] ;  /* 0x0000002a02090981 */ /* 0x0042a2000c1e1900 */
[----:B------:R-:W-:-:S02]  /*11560*/  ISETP.NE.U32.AND P0, PT, RZ, UR4, PT ;  /* 0x00000004ff007c0c */ /* 0x000fc4000bf05070 */
[----:B------:R-:W-:Y:S02]  /*11570*/  ISETP.NE.U32.AND P1, PT, RZ, UR8, PT ;  /* 0x00000008ff007c0c */ /* 0x000fe4000bf25070 */
[----:B------:R-:W-:Y:S01]  /*11580*/  ISETP.NE.AND.EX P0, PT, RZ, UR5, PT, P0 ;  /* 0x00000005ff007c0c */ /* 0x000fe2000bf05300 */
[----:B0-----:R-:W-:Y:S01]  /*11590*/  IMAD.MOV.U32 R0, RZ, RZ, RZ ;  /* 0x000000ffff007224 */ /* 0x001fe200078e00ff */
[----:B------:R-:W-:Y:S02]  /*115a0*/  ISETP.NE.AND.EX P1, PT, RZ, UR9, PT, P1 ;  /* 0x00000009ff007c0c */ /* 0x000fe4000bf25310 */
[----:B------:R-:W-:Y:S02]  /*115b0*/  ISETP.NE.U32.AND P2, PT, RZ, UR6, PT ;  /* 0x00000006ff007c0c */ /* 0x000fe4000bf45070 */
[----:B-1----:R-:W-:Y:S02]  /*115c0*/  IADD3 R2, P3, R18, UR4, RZ ;  /* 0x0000000412027c10 */ /* 0x002fe4000ff7e0ff */
[----:B------:R-:W-:-:S02]  /*115d0*/  ISETP.NE.AND.EX P2, PT, RZ, UR7, PT, P2 ;  /* 0x00000007ff007c0c */ /* 0x000fc4000bf45320 */
[----:B------:R-:W-:Y:S02]  /*115e0*/  IADD3.X R3, R19, UR5, RZ, P3, !PT ;  /* 0x0000000513037c10 */ /* 0x000fe40009ffe4ff */
[----:B------:R-:W-:-:S03]  /*115f0*/  IADD3 R4, P4, R18, UR6, RZ ;  /* 0x0000000612047c10 */ /* 0x000fc6000ff9e0ff */
[----:B------:R-:W3:Y:S01]  /*11600*/  @P0 LDG.E R6, desc[UR42][R2.64] ;  /* 0x0000002a02060981 */ /* 0x000ee2000c1e1900 */
[----:B------:R-:W-:Y:S01]  /*11610*/  ULDC UR4, c[0x0][0x288] ;  /* 0x0000a20000047ab9 */ /* 0x000fe20000000800 */
[----:B------:R-:W-:Y:S01]  /*11620*/  IADD3.X R5, R19, UR7, RZ, P4, !PT ;  /* 0x0000000713057c10 */ /* 0x000fe2000a7fe4ff */
[----:B------:R-:W-:Y:S01]  /*11630*/  IMAD.U32 R8, RZ, RZ, UR4 ;  /* 0x00000004ff087e24 */ /* 0x000fe2000f8e00ff */
[----:B------:R-:W-:-:S03]  /*11640*/  ULDC.64 UR4, c[0x0][0x418] ;  /* 0x0001060000047ab9 */ /* 0x000fc60000000a00 */
[----:B------:R-:W5:Y:S04]  /*11650*/  @P2 LDG.E R0, desc[UR42][R4.64] ;  /* 0x0000002a04002981 */ /* 0x000f68000c1e1900 */
[----:B---3--:R0:W-:Y:S02]  /*11660*/  STL [R1+0x28], R6 ;  /* 0x0000280601007387 */ /* 0x0081e40000100800 */
[----:B0-----:R-:W-:-:S04]  /*11670*/  @P1 IADD3 R6, P3, R18, UR8, RZ ;  /* 0x0000000812061c10 */ /* 0x001fc8000ff7e0ff */
[----:B------:R-:W-:-:S05]  /*11680*/  @P1 IADD3.X R7, R19, UR9, RZ, P3, !PT ;  /* 0x0000000913071c10 */ /* 0x000fca0009ffe4ff */
[----:B------:R0:W3:Y:S01]  /*11690*/  @P1 LDG.E R8, desc[UR42][R6.64] ;  /* 0x0000002a06081981 */ /* 0x0000e2000c1e1900 */
[----:B------:R-:W-:-:S03]  /*116a0*/  UISETP.NE.U32.AND UP0, UPT, UR4, URZ, UPT ;  /* 0x0000003f0400728c */ /* 0x000fc6000bf05070 */
[----:B------:R-:W-:Y:S01]  /*116b0*/  ULDC UR4, c[0x0][0x424] ;  /* 0x0001090000047ab9 */ /* 0x000fe20000000800 */
[----:B------:R-:W-:-:S03]  /*116c0*/  UISETP.NE.AND.EX UP0, UPT, UR5, URZ, UPT, UP0 ;  /* 0x0000003f0500728c */ /* 0x000fc6000bf05300 */
[----:B------:R-:W-:Y:S01]  /*116d0*/  ULDC UR5, c[0x0][0x2f0] ;  /* 0x0000bc0000057ab9 */ /* 0x000fe20000000800 */
[----:B------:R-:W-:-:S04]  /*116e0*/  USEL UR4, UR4, 0x1, UP0 ;  /* 0x0000000104047887 */ /* 0x000fc80008000000 */
[----:B------:R-:W-:Y:S01]  /*116f0*/  UIMAD UR4, UR4, UR5, URZ ;  /* 0x00000005040472a4 */ /* 0x000fe2000f8e023f */
[----:B--2---:R-:W-:Y:S02]  /*11700*/  STL [R1+0x18], R9 ;  /* 0x0000180901007387 */ /* 0x004fe40000100800 */
[----:B------:R-:W-:Y:S02]  /*11710*/  ULDC UR5, c[0x0][0x348] ;  /* 0x0000d20000057ab9 */ /* 0x000fe40000000800 */
[----:B0-----:R-:W-:Y:S01]  /*11720*/  IMAD.U32 R6, RZ, RZ, UR5 ;  /* 0x00000005ff067e24 */ /* 0x001fe2000f8e00ff */
[----:B---3--:R0:W-:Y:S02]  /*11730*/  STL [R1+0x40], R8 ;  /* 0x0000400801007387 */ /* 0x0081e40000100800 */
[----:B0-----:R-:W-:Y:S01]  /*11740*/  MOV R8, UR4 ;  /* 0x0000000400087c02 */ /* 0x001fe20008000f00 */
[----:B----4-:R-:W-:Y:S06]  /*11750*/  @P1 BRA `(.L_x_626) ;  /* 0x0000000000141947 */ /* 0x010fec0003800000 */
[----:B------:R-:W-:Y:S05]  /*11760*/  @!P0 BRA `(.L_x_626) ;  /* 0x0000000000108947 */ /* 0x000fea0003800000 */
[----:B------:R-:W2:Y:S04]  /*11770*/  LDG.E R7, desc[UR42][R2.64] ;  /* 0x0000002a02077981 */ /* 0x000ea8000c1e1900 */
[----:B------:R-:W2:Y:S02]  /*11780*/  LDG.E R2, desc[UR42][R2.64+0x4] ;  /* 0x0000042a02027981 */ /* 0x000ea4000c1e1900 */
[----:B--2---:R-:W-:-:S05]  /*11790*/  IMAD.IADD R2, R2, 0x1, -R7 ;  /* 0x0000000102027824 */ /* 0x004fca00078e0a07 */
[----:B------:R0:W-:Y:S02]  /*117a0*/  STL [R1+0x40], R2 ;  /* 0x0000400201007387 */ /* 0x0001e40000100800 */
.L_x_626:
[----:B------:R-:W-:Y:S01]  /*117b0*/  IMAD.MOV.U32 R11, RZ, RZ, R10 ;  /* 0x000000ffff0b7224 */ /* 0x000fe200078e000a */
[----:B------:R-:W-:Y:S01]  /*117c0*/  ULDC.64 UR4, c[0x0][0xa20] ;  /* 0x0002880000047ab9 */ /* 0x000fe20000000a00 */
[C---:B------:R-:W-:Y:S02]  /*117d0*/  LOP3.LUT R7, R26.reuse, 0xff000000, RZ, 0xc0, !PT ;  /* 0xff0000001a077812 */ /* 0x040fe400078ec0ff */
[----:B------:R-:W-:Y:S01]  /*117e0*/  ISETP.NE.U32.AND P0, PT, RZ, UR4, PT ;  /* 0x00000004ff007c0c */ /* 0x000fe2000bf05070 */
[----:B------:R1:W-:Y:S01]  /*117f0*/  STL [R1+0xc], R11 ;  /* 0x00000c0b01007387 */ /* 0x0003e20000100800 */
[----:B------:R-:W-:Y:S02]  /*11800*/  SHF.R.U32.HI R7, RZ, 0x8, R7 ;  /* 0x00000008ff077819 */ /* 0x000fe40000011607 */
[----:B------:R-:W-:Y:S02]  /*11810*/  ISETP.NE.AND.EX P0, PT, RZ, UR5, PT, P0 ;  /* 0x00000005ff007c0c */ /* 0x000fe4000bf05300 */
[----:B0-----:R-:W-:-:S02]  /*11820*/  LOP3.LUT R2, R26, 0xff0000, RZ, 0xc0, !PT ;  /* 0x00ff00001a027812 */ /* 0x001fc400078ec0ff */
[----:B------:R-:W-:Y:S02]  /*11830*/  LOP3.LUT R17, R26, 0xffff, RZ, 0xc0, !PT ;  /* 0x0000ffff1a117812 */ /* 0x000fe400078ec0ff */
[----:B------:R-:W-:-:S07]  /*11840*/  LEA.HI R7, R2, R7, RZ, 0x10 ;  /* 0x0000000702077211 */ /* 0x000fce00078f80ff */
[----:B-1----:R-:W-:Y:S05]  /*11850*/  @!P0 BRA `(.L_x_627) ;  /* 0x0000000000108947 */ /* 0x002fea0003800000 */
[----:B------:R-:W-:-:S04]  /*11860*/  IADD3 R2, P0, R18, UR4, RZ ;  /* 0x0000000412027c10 */ /* 0x000fc8000ff1e0ff */
[----:B------:R-:W-:-:S05]  /*11870*/  IADD3.X R3, R19, UR5, RZ, P0, !PT ;  /* 0x0000000513037c10 */ /* 0x000fca00087fe4ff */
[----:B------:R0:W5:Y:S01]  /*11880*/  LDG.E R8, desc[UR42][R2.64] ;  /* 0x0000002a02087981 */ /* 0x000162000c1e1900 */
[----:B------:R-:W-:Y:S05]  /*11890*/  BRA `(.L_x_628) ;  /* 0x0000000000247947 */ /* 0x000fea0003800000 */
.L_x_627:
[----:B------:R-:W-:Y:S02]  /*118a0*/  ULDC.64 UR4, c[0x0][0xa08] ;  /* 0x0002820000047ab9 */ /* 0x000fe40000000a00 */
[----:B------:R-:W-:-:S04]  /*118b0*/  ISETP.NE.U32.AND P0, PT, RZ, UR4, PT ;  /* 0x00000004ff007c0c */ /* 0x000fc8000bf05070 */
[----:B------:R-:W-:-:S13]  /*118c0*/  ISETP.NE.AND.EX P0, PT, RZ, UR5, PT, P0 ;  /* 0x00000005ff007c0c */ /* 0x000fda000bf05300 */
[----:B------:R-:W-:Y:S05]  /*118d0*/  @!P0 BRA `(.L_x_628) ;  /* 0x0000000000148947 */ /* 0x000fea0003800000 */
[----:B------:R-:W0:Y:S02]  /*118e0*/  LDC.64 R2, c[0x0][0xa08] ;  /* 0x00028200ff027b82 */ /* 0x000e240000000a00 */
[----:B0-----:R-:W-:-:S05]  /*118f0*/  IMAD.WIDE R2, R11, 0x4, R2 ;  /* 0x000000040b027825 */ /* 0x001fca00078e0202 */
[----:B------:R-:W2:Y:S04]  /*11900*/  LDG.E R8, desc[UR42][R2.64] ;  /* 0x0000002a02087981 */ /* 0x000ea8000c1e1900 */
[----:B------:R-:W2:Y:S02]  /*11910*/  LDG.E R2, desc[UR42][R2.64+0x4] ;  /* 0x0000042a02027981 */ /* 0x000ea4000c1e1900 */
[----:B--2---:R-:W-:-:S07]  /*11920*/  IMAD.IADD R8, R2, 0x1, -R8 ;  /* 0x0000000102087824 */ /* 0x004fce00078e0a08 */
.L_x_628:
[----:B0-----:R-:W2:Y:S04]  /*11930*/  @P2 LDG.E R2, desc[UR42][R4.64] ;  /* 0x0000002a04022981 */ /* 0x001ea8000c1e1900 */
[----:B------:R0:W2:Y:S01]  /*11940*/  @P2 LDG.E R4, desc[UR42][R4.64+0x4] ;  /* 0x0000042a04042981 */ /* 0x0000a2000c1e1900 */
[----:B------:R-:W-:Y:S01]  /*11950*/  BSSY B0, `(.L_x_629) ;  /* 0x000002c000007945 */ /* 0x000fe20003800000 */
[----:B------:R-:W-:Y:S01]  /*11960*/  LOP3.LUT R21, R7, 0xff, RZ, 0xc0, !PT ;  /* 0x000000ff07157812 */ /* 0x000fe200078ec0ff */
[----:B------:R-:W-:Y:S02]  /*11970*/  IMAD.MOV.U32 R3, RZ, RZ, RZ ;  /* 0x000000ffff037224 */ /* 0x000fe400078e00ff */
[----:B0----5:R-:W-:Y:S02]  /*11980*/  IMAD.IADD R5, R8, 0x1, -R9 ;  /* 0x0000000108057824 */ /* 0x021fe400078e0a09 */
[----:B--2---:R-:W-:Y:S01]  /*11990*/  @P2 IMAD.IADD R6, R4, 0x1, -R2 ;  /* 0x0000000104062824 */ /* 0x004fe200078e0a02 */
[----:B------:R-:W-:-:S03]  /*119a0*/  SHF.R.U32.HI R4, RZ, 0x10, R7 ;  /* 0x00000010ff047819 */ /* 0x000fc60000011607 */
[----:B------:R-:W-:-:S05]  /*119b0*/  IMAD.IADD R2, R5, 0x1, R6 ;  /* 0x0000000105027824 */ /* 0x000fca00078e0206 */
[C---:B------:R-:W-:Y:S01]  /*119c0*/  ISETP.GE.AND P1, PT, R2.reuse, 0x1, PT ;  /* 0x000000010200780c */ /* 0x040fe20003f26270 */
[----:B------:R0:W-:Y:S01]  /*119d0*/  STL [R1+0x10], R2 ;  /* 0x0000100201007387 */ /* 0x0001e20000100800 */
[----:B------:R-:W-:-:S04]  /*119e0*/  IADD3 R20, R2, 0x7f, RZ ;  /* 0x0000007f02147810 */ /* 0x000fc80007ffe0ff */
[----:B0-----:R-:W-:-:S04]  /*119f0*/  SHF.R.S32.HI R2, RZ, 0x1f, R20 ;  /* 0x0000001fff027819 */ /* 0x001fc80000011414 */
[----:B------:R-:W-:-:S04]  /*11a00*/  LEA.HI R20, R2, R20, RZ, 0x7 ;  /* 0x0000001402147211 */ /* 0x000fc800078f38ff */
[----:B------:R-:W-:Y:S01]  /*11a10*/  SHF.R.S32.HI R20, RZ, 0x7, R20 ;  /* 0x00000007ff147819 */ /* 0x000fe20000011414 */
[----:B------:R-:W-:Y:S06]  /*11a20*/  @!P1 BRA `(.L_x_630) ;  /* 0x0000000000789947 */ /* 0x000fec0003800000 */
[----:B------:R-:W-:Y:S01]  /*11a30*/  ISETP.NE.AND P0, PT, R4, RZ, PT ;  /* 0x000000ff0400720c */ /* 0x000fe20003f05270 */
[----:B------:R-:W-:-:S03]  /*11a40*/  ULDC UR4, c[0x0][0x9f0] ;  /* 0x00027c0000047ab9 */ /* 0x000fc60000000800 */
[----:B------:R-:W-:-:S04]  /*11a50*/  SEL R7, R4, UR4, P0 ;  /* 0x0000000404077c07 */ /* 0x000fc80008000000 */
[----:B------:R-:W-:Y:S02]  /*11a60*/  IABS R8, R7 ;  /* 0x0000000700087213 */ /* 0x000fe40000000000 */
        /* <DEDUP_REMOVED lines=13> */
[----:B------:R-:W-:-:S04]  /*11b40*/  IMAD.MOV R2, RZ, RZ, -R2 ;  /* 0x000000ffff027224 */ /* 0x000fc800078e0a02 */
[----:B------:R-:W-:Y:S02]  /*11b50*/  IMAD.MOV.U32 R9, RZ, RZ, R2 ;  /* 0x000000ffff097224 */ /* 0x000fe400078e0002 */
        /* <DEDUP_REMOVED lines=8> */
[----:B------:R-:W-:Y:S01]  /*11be0*/  @!P4 IMAD.MOV R2, RZ, RZ, -R2 ;  /* 0x000000ffff02c224 */ /* 0x000fe200078e0a02 */
[----:B------:R-:W-:-:S05]  /*11bf0*/  @!P3 LOP3.LUT R2, RZ, R7, RZ, 0x33, !PT ;  /* 0x00000007ff02b212 */ /* 0x000fca00078e33ff */
[----:B------:R-:W-:-:S07]  /*11c00*/  IMAD.MOV.U32 R3, RZ, RZ, R2 ;  /* 0x000000ffff037224 */ /* 0x000fce00078e0002 */
.L_x_630:
[----:B------:R-:W-:Y:S05]  /*11c10*/  BSYNC B0 ;  /* 0x0000000000007941 */ /* 0x000fea0003800000 */
.L_x_629:
[-C--:B------:R-:W-:Y:S01]  /*11c20*/  IMAD R2, R21, R3.reuse, RZ ;  /* 0x0000000315027224 */ /* 0x080fe200078e02ff */
[----:B------:R-:W-:Y:S04]  /*11c30*/  BSSY B0, `(.L_x_631) ;  /* 0x00000dc000007945 */ /* 0x000fe80003800000 */
[C---:B------:R-:W-:Y:S01]  /*11c40*/  VIADDMNMX R3, R2.reuse, R3, R20, PT ;  /* 0x0000000302037246 */ /* 0x040fe20003800114 */
[----:B------:R-:W-:-:S04]  /*11c50*/  IMAD R2, R2, 0x80, -R5 ;  /* 0x0000008002027824 */ /* 0x000fc800078e0a05 */
[----:B------:R-:W-:Y:S01]  /*11c60*/  IMAD R3, R3, 0x80, -R5 ;  /* 0x0000008003037824 */ /* 0x000fe200078e0a05 */
[----:B------:R-:W-:-:S04]  /*11c70*/  VIMNMX R5, RZ, R2, !PT ;  /* 0x00000002ff057248 */ /* 0x000fc80007fe0100 */
[----:B------:R-:W-:-:S04]  /*11c80*/  VIMNMX R3, R3, R6, PT ;  /* 0x0000000603037248 */ /* 0x000fc80003fe0100 */
[----:B------:R-:W-:-:S13]  /*11c90*/  ISETP.GT.AND P0, PT, R3, R5, PT ;  /* 0x000000050300720c */ /* 0x000fda0003f04270 */
[----:B------:R-:W-:Y:S02]  /*11ca0*/  @P0 IADD3 R2, R3, 0x7f, RZ ;  /* 0x0000007f03020810 */ /* 0x000fe40007ffe0ff */
[----:B------:R-:W-:Y:S02]  /*11cb0*/  SHF.R.U32.HI R3, RZ, 0x7, R5 ;  /* 0x00000007ff037819 */ /* 0x000fe40000011605 */
[----:B------:R-:W-:-:S04]  /*11cc0*/  @P0 SHF.R.S32.HI R5, RZ, 0x1f, R2 ;  /* 0x0000001fff050819 */ /* 0x000fc80000011402 */
[----:B------:R-:W-:Y:S01]  /*11cd0*/  @P0 LEA.HI R2, R5, R2, RZ, 0x7 ;  /* 0x0000000205020211 */ /* 0x000fe200078f38ff */
[----:B------:R-:W-:-:S03]  /*11ce0*/  IMAD.MOV.U32 R5, RZ, RZ, R3 ;  /* 0x000000ffff057224 */ /* 0x000fc600078e0003 */
[----:B------:R-:W-:Y:S02]  /*11cf0*/  @P0 SHF.R.S32.HI R5, RZ, 0x7, R2 ;  /* 0x00000007ff050819 */ /* 0x000fe40000011402 */
[----:B------:R-:W-:Y:S02]  /*11d00*/  PLOP3.LUT P0, PT, PT, PT, PT, 0x80, 0x0 ;  /* 0x000000000000781c */ /* 0x000fe40003f0f070 */
[----:B------:R-:W-:-:S13]  /*11d10*/  ISETP.GT.AND P3, PT, R5, R3, PT ;  /* 0x000000030500720c */ /* 0x000fda0003f64270 */
[----:B------:R-:W-:Y:S05]  /*11d20*/  @!P3 BRA `(.L_x_632) ;  /* 0x0000000c0030b947 */ /* 0x000fea0003800000 */
[----:B------:R-:W-:Y:S01]  /*11d30*/  UMOV UR4, 0xffffffff ;  /* 0xffffffff00047882 */ /* 0x000fe20000000000 */
[----:B------:R-:W-:Y:S02]  /*11d40*/  SEL R2, R11, RZ, !P2 ;  /* 0x000000ff0b027207 */ /* 0x000fe40005000000 */
[----:B------:R-:W-:Y:S05]  /*11d50*/  BRA.DIV UR4, `(.L_x_633) ;  /* 0x0000007204547947 */ /* 0x000fea000b800000 */
[----:B------:R-:W0:Y:S02]  /*11d60*/  S2R R6, SR_TID.X ;  /* 0x0000000000067919 */ /* 0x000e240000002100 */
[----:B0-----:R-:W-:-:S04]  /*11d70*/  SHF.R.U32.HI R6, RZ, 0x5, R6 ;  /* 0x00000005ff067819 */ /* 0x001fc80000011606 */
[----:B------:R-:W-:-:S05]  /*11d80*/  LOP3.LUT R6, R6, 0x3, RZ, 0xc0, !PT ;  /* 0x0000000306067812 */ /* 0x000fca00078ec0ff */
[----:B------:R0:W1:Y:S02]  /*11d90*/  SHFL.IDX PT, R14, R6, RZ, 0x1f ;  /* 0x00001fff060e7589 */ /* 0x00006400000e0000 */
.L_x_804:
[----:B-1----:R-:W-:Y:S02]  /*11da0*/  ISETP.NE.AND P0, PT, R14, RZ, PT ;  /* 0x000000ff0e00720c */ /* 0x002fe40003f05270 */
[----:B------:R-:W-:-:S11]  /*11db0*/  PLOP3.LUT P6, PT, PT, PT, PT, 0x8, 0x0 ;  /* 0x000000000000781c */ /* 0x000fd60003fce170 */
[----:B------:R-:W-:Y:S05]  /*11dc0*/  @P0 BRA `(.L_x_634) ;  /* 0x00000000000c0947 */ /* 0x000fea0003800000 */
[----:B------:R-:W-:-:S03]  /*11dd0*/  UMOV UR4, 0xffffffff ;  /* 0xffffffff00047882 */ /* 0x000fc60000000000 */
[----:B------:R-:W-:Y:S05]  /*11de0*/  BRA.DIV UR4, `(.L_x_635) ;  /* 0x0000007204647947 */ /* 0x000fea000b800000 */
[----:B------:R-:W-:-:S13]  /*11df0*/  ELECT P6, URZ, PT ;  /* 0x00000000003f782f */ /* 0x000fda00038c0000 */
.L_x_634:
[----:B0-----:R-:W2:Y:S01]  /*11e00*/  LDL R6, [R1+0x44] ;  /* 0x0000440001067983 */ /* 0x001ea20000100800 */
[----:B------:R-:W-:Y:S01]  /*11e10*/  BSSY B1, `(.L_x_636) ;  /* 0x0000008000017945 */ /* 0x000fe20003800000 */
[----:B--2---:R-:W-:-:S05]  /*11e20*/  VIADD R6, R6, 0x1 ;  /* 0x0000000106067836 */ /* 0x004fca0000000000 */
[----:B------:R-:W-:-:S04]  /*11e30*/  LEA.HI R7, R6, R6, RZ, 0x1 ;  /* 0x0000000606077211 */ /* 0x000fc800078f08ff */
[----:B------:R-:W-:-:S05]  /*11e40*/  LOP3.LUT R7, R7, 0xfffffffe, RZ, 0xc0, !PT ;  /* 0xfffffffe07077812 */ /* 0x000fca00078ec0ff */
[----:B------:R-:W-:-:S05]  /*11e50*/  IMAD.IADD R6, R6, 0x1, -R7 ;  /* 0x0000000106067824 */ /* 0x000fca00078e0a07 */
[----:B------:R-:W-:-:S04]  /*11e60*/  SHF.L.U32 R6, R6, 0x1f, RZ ;  /* 0x0000001f06067819 */ /* 0x000fc800000006ff */
[----:B------:R-:W0:Y:S02]  /*11e70*/  SYNCS.PHASECHK.TRANS64.TRYWAIT P0, [R16+URZ+0x16820], R6 ;  /* 0x01682006100075a7 */ /* 0x000e24000800017f */
[----:B0-----:R-:W-:Y:S05]  /*11e80*/  @!P0 BRA `(.L_x_637) ;  /* 0x00000070005c8947 */ /* 0x001fea0003800000 */
.L_x_807:
[----:B------:R-:W-:Y:S05]  /*11e90*/  BSYNC B1 ;  /* 0x0000000000017941 */ /* 0x000fea0003800000 */
.L_x_636:
[----:B------:R-:W-:Y:S04]  /*11ea0*/  BSSY B1, `(.L_x_638) ;  /* 0x0000050000017945 */ /* 0x000fe80003800000 */
[----:B------:R-:W-:Y:S05]  /*11eb0*/  @!P6 BRA `(.L_x_639) ;  /* 0x000000040038e947 */ /* 0x000fea0003800000 */
[----:B------:R-:W2:Y:S01]  /*11ec0*/  LDL R8, [R1+0x4] ;  /* 0x0000040001087983 */ /* 0x000ea20000100800 */
[----:B0-----:R-:W-:Y:S01]  /*11ed0*/  IMAD R6, R28, 0x8, R16 ;  /* 0x000000081c067824 */ /* 0x001fe200078e0210 */
[----:B------:R-:W0:Y:S01]  /*11ee0*/  S2R R7, SR_TID.X ;  /* 0x0000000000077919 */ /* 0x000e220000002100 */
[----:B------:R-:W-:Y:S01]  /*11ef0*/  BSSY B2, `(.L_x_640) ;  /* 0x0000006000027945 */ /* 0x000fe20003800000 */
[----:B0-----:R-:W-:-:S04]  /*11f00*/  LOP3.LUT R7, R7, 0x7f, RZ, 0xc0, !PT ;  /* 0x0000007f07077812 */ /* 0x001fc800078ec0ff */
[----:B------:R-:W-:Y:S02]  /*11f10*/  ISETP.NE.AND P2, PT, R7, RZ, PT ;  /* 0x000000ff0700720c */ /* 0x000fe40003f45270 */
[----:B--2---:R-:W-:-:S04]  /*11f20*/  SHF.L.U32 R10, R8, 0x1f, RZ ;  /* 0x0000001f080a7819 */ /* 0x004fc800000006ff */
[----:B------:R-:W0:Y:S02]  /*11f30*/  SYNCS.PHASECHK.TRANS64.TRYWAIT P0, [R6+URZ+0x168a0], R10 ;  /* 0x0168a00a060075a7 */ /* 0x000e24000800017f */
[----:B0-----:R-:W-:Y:S05]  /*11f40*/  @!P0 BRA `(.L_x_641) ;  /* 0x0000007000408947 */ /* 0x001fea0003800000 */
.L_x_808:
[----:B------:R-:W-:Y:S05]  /*11f50*/  BSYNC B2 ;  /* 0x0000000000027941 */ /* 0x000fea0003800000 */
.L_x_640:
[----:B------:R-:W-:Y:S04]  /*11f60*/  BSSY B2, `(.L_x_642) ;  /* 0x0000009000027945 */ /* 0x000fe80003800000 */
[----:B------:R-:W-:Y:S05]  /*11f70*/  @P2 BRA `(.L_x_643) ;  /* 0x00000000001c2947 */ /* 0x000fea0003800000 */
[----:B------:R-:W1:Y:S02]  /*11f80*/  S2R R7, SR_TID.X ;  /* 0x0000000000077919 */ /* 0x000e640000002100 */
[----:B-1----:R-:W-:Y:S01]  /*11f90*/  LOP3.LUT R8, R7, 0x1f, RZ, 0xc0, !PT ;  /* 0x0000001f07087812 */ /* 0x002fe200078ec0ff */
[----:B------:R-:W-:-:S03]  /*11fa0*/  IMAD.MOV.U32 R7, RZ, RZ, 0x4000 ;  /* 0x00004000ff077424 */ /* 0x000fc600078e00ff */
[----:B------:R-:W-:Y:S01]  /*11fb0*/  ISETP.NE.AND P0, PT, R8, RZ, PT ;  /* 0x000000ff0800720c */ /* 0x000fe20003f05270 */
[----:B------:R1:W-:-:S12]  /*11fc0*/  SYNCS.ARRIVE.TRANS64 RZ, [R6+URZ+0x16890], R7 ;  /* 0x0168900706ff79a7 */ /* 0x0003d8000800003f */
[----:B-1----:R-:W-:Y:S05]  /*11fd0*/  @!P0 BRA `(.L_x_643) ;  /* 0x0000000000048947 */ /* 0x002fea0003800000 */
[----:B------:R-:W-:Y:S01]  /*11fe0*/  BPT.TRAP 0x1 ;  /* 0x000000040000795c */ /* 0x000fe20000300000 */
.L_x_643:
[----:B------:R-:W-:Y:S05]  /*11ff0*/  BSYNC B2 ;  /* 0x0000000000027941 */ /* 0x000fea0003800000 */
.L_x_642:
[----:B------:R-:W-:Y:S01]  /*12000*/  IMAD.MOV.U32 R12, RZ, RZ, RZ ;  /* 0x000000ffff0c7224 */ /* 0x000fe200078e00ff */
[----:B------:R-:W-:Y:S01]  /*12010*/  LEA R7, R5, R0, 0x7 ;  /* 0x0000000005077211 */ /* 0x000fe200078e38ff */
[C---:B------:R-:W-:Y:S01]  /*12020*/  IMAD R8, R28.reuse, 0x4000, R16 ;  /* 0x000040001c087824 */ /* 0x040fe200078e0210 */
[----:B------:R-:W-:Y:S01]  /*12030*/  UIADD3 UR4, UP0, UR40, 0x570, URZ ;  /* 0x0000057028047890 */ /* 0x000fe2000ff1e03f */
[----:B------:R-:W-:Y:S01]  /*12040*/  PLOP3.LUT P0, PT, PT, PT, PT, 0x80, 0x0 ;  /* 0x000000000000781c */ /* 0x000fe20003f0f070 */
[----:B------:R-:W-:Y:S01]  /*12050*/  IMAD.SHL.U32 R11, R28, 0x2000, RZ ;  /* 0x000020001c0b7824 */ /* 0x000fe200078e00ff */
[----:B------:R-:W-:Y:S01]  /*12060*/  R2UR UR10, R12 ;  /* 0x000000000c0a72ca */ /* 0x000fe200000e0000 */
[----:B------:R-:W-:Y:S01]  /*12070*/  VIADD R7, R7, 0xffffff80 ;  /* 0xffffff8007077836 */ /* 0x000fe20000000000 */
[----:B------:R-:W-:Y:S01]  /*12080*/  UIADD3.X UR5, URZ, UR41, URZ, UP0, !UPT ;  /* 0x000000293f057290 */ /* 0x000fe200087fe43f */
[----:B------:R-:W-:Y:S01]  /*12090*/  VIADD R8, R8, 0xe400 ;  /* 0x0000e40008087836 */ /* 0x000fe20000000000 */
[----:B------:R-:W-:Y:S01]  /*120a0*/  UMOV UR6, 0x0 ;  /* 0x0000000000067882 */ /* 0x000fe20000000000 */
[----:B------:R-:W-:Y:S01]  /*120b0*/  VIADD R9, R6, 0x16890 ;  /* 0x0001689006097836 */ /* 0x000fe20000000000 */
[----:B------:R-:W-:-:S09]  /*120c0*/  UMOV UR7, 0x12f00000 ;  /* 0x12f0000000077882 */ /* 0x000fd20000000000 */
.L_x_644:
[----:B------:R-:W-:-:S13]  /*120d0*/  @P0 ELECT P3, URZ, PT ;  /* 0x00000000003f082f */ /* 0x000fda0003860000 */
[----:B------:R-:W-:Y:S02]  /*120e0*/  @P3 R2UR UR13, R2 ;  /* 0x00000000020d32ca */ /* 0x000fe400000e0000 */
[----:B------:R-:W-:Y:S02]  /*120f0*/  @P3 R2UR UR12, R17 ;  /* 0x00000000110c32ca */ /* 0x000fe400000e0000 */
[----:B------:R-:W-:Y:S02]  /*12100*/  @P3 R2UR UR11, R7 ;  /* 0x00000000070b32ca */ /* 0x000fe400000e0000 */
[----:B------:R-:W-:Y:S02]  /*12110*/  @P3 R2UR UR9, R9 ;  /* 0x00000000090932ca */ /* 0x000fe400000e0000 */
[----:B------:R-:W-:Y:S02]  /*12120*/  @P3 R2UR UR8, R8 ;  /* 0x00000000080832ca */ /* 0x000fe400000e0000 */
[----:B------:R-:W-:-:S02]  /*12130*/  @P3 PLOP3.LUT P0, PT, P3, PT, PT, 0x8, 0x0 ;  /* 0x000000000000381c */ /* 0x000fc40001f0e170 */
[----:B------:R-:W-:-:S09]  /*12140*/  PLOP3.LUT P3, PT, PT, PT, PT, 0x8, 0x0 ;  /* 0x000000000000781c */ /* 0x000fd20003f6e170 */
[----:B------:R1:W-:Y:S02]  /*12150*/  UTMALDG.4D [UR8], [UR4], desc[UR6] ;  /* 0x00000608040075b4 */ /* 0x0003e40008019000 */
[----:B-1----:R-:W-:Y:S05]  /*12160*/  @P0 BRA.U.ANY `(.L_x_644) ;  /* 0xfffffffd00d80947 */ /* 0x002fea000393ffff */
[----:B------:R-:W1:Y:S01]  /*12170*/  SYNCS.PHASECHK.TRANS64.TRYWAIT P0, [R6+URZ+0x168c0], R10 ;  /* 0x0168c00a060075a7 */ /* 0x000e62000800017f */
[----:B------:R-:W-:Y:S04]  /*12180*/  BSSY B2, `(.L_x_645) ;  /* 0x0000002000027945 */ /* 0x000fe80003800000 */
[----:B-1----:R-:W-:Y:S05]  /*12190*/  @!P0 BRA `(.L_x_646) ;  /* 0x0000006c00c08947 */ /* 0x002fea0003800000 */
.L_x_809:
[----:B------:R-:W-:Y:S05]  /*121a0*/  BSYNC B2 ;  /* 0x0000000000027941 */ /* 0x000fea0003800000 */
.L_x_645:
[----:B------:R-:W-:Y:S01]  /*121b0*/  BSSY B2, `(.L_x_647) ;  /* 0x000000b000027945 */ /* 0x000fe20003800000 */
[----:B------:R-:W-:Y:S01]  /*121c0*/  IMAD.MOV.U32 R8, RZ, RZ, 0x0 ;  /* 0x00000000ff087424 */ /* 0x000fe200078e00ff */
[----:B------:R-:W-:Y:S02]  /*121d0*/  MOV R9, 0x12f00000 ;  /* 0x12f0000000097802 */ /* 0x000fe40000000f00 */
[----:B------:R-:W-:Y:S05]  /*121e0*/  @P2 BRA `(.L_x_648) ;  /* 0x00000000001c2947 */ /* 0x000fea0003800000 */
[----:B------:R-:W2:Y:S01]  /*121f0*/  S2R R13, SR_TID.X ;  /* 0x00000000000d7919 */ /* 0x000ea20000002100 */
[----:B01----:R-:W-:-:S04]  /*12200*/  IMAD.MOV.U32 R10, RZ, RZ, 0x4000 ;  /* 0x00004000ff0a7424 */ /* 0x003fc800078e00ff */
[----:B------:R3:W-:Y:S01]  /*12210*/  SYNCS.ARRIVE.TRANS64 RZ, [R6+URZ+0x168b0], R10 ;  /* 0x0168b00a06ff79a7 */ /* 0x0007e2000800003f */
[----:B--2---:R-:W-:-:S04]  /*12220*/  LOP3.LUT R13, R13, 0x1f, RZ, 0xc0, !PT ;  /* 0x0000001f0d0d7812 */ /* 0x004fc800078ec0ff */
[----:B------:R-:W-:-:S13]  /*12230*/  ISETP.NE.AND P0, PT, R13, RZ, PT ;  /* 0x000000ff0d00720c */ /* 0x000fda0003f05270 */
[----:B---3--:R-:W-:Y:S05]  /*12240*/  @!P0 BRA `(.L_x_648) ;  /* 0x0000000000048947 */ /* 0x008fea0003800000 */
[----:B------:R-:W-:Y:S01]  /*12250*/  BPT.TRAP 0x1 ;  /* 0x000000040000795c */ /* 0x000fe20000300000 */
.L_x_648:
[----:B------:R-:W-:Y:S05]  /*12260*/  BSYNC B2 ;  /* 0x0000000000027941 */ /* 0x000fea0003800000 */
.L_x_647:
[----:B------:R-:W-:Y:S01]  /*12270*/  R2UR UR10, R12 ;  /* 0x000000000c0a72ca */ /* 0x000fe200000e0000 */
[----:B------:R-:W-:Y:S01]  /*12280*/  UIADD3 UR4, UP0, UR40, 0x670, URZ ;  /* 0x0000067028047890 */ /* 0x000fe2000ff1e03f */
[----:B------:R-:W-:Y:S01]  /*12290*/  R2UR UR7, R9 ;  /* 0x00000000090772ca */ /* 0x000fe200000e0000 */
[----:B01----:R-:W-:Y:S01]  /*122a0*/  VIADD R6, R6, 0x168b0 ;  /* 0x000168b006067836 */ /* 0x003fe20000000000 */
[----:B------:R-:W-:Y:S01]  /*122b0*/  R2UR UR6, R8 ;  /* 0x00000000080672ca */ /* 0x000fe200000e0000 */
[----:B------:R-:W-:Y:S01]  /*122c0*/  IMAD R8, R11, 0x2, R16 ;  /* 0x000000020b087824 */ /* 0x000fe200078e0210 */
[----:B------:R-:W-:Y:S01]  /*122d0*/  PLOP3.LUT P0, PT, PT, PT, PT, 0x80, 0x0 ;  /* 0x000000000000781c */ /* 0x000fe20003f0f070 */
[----:B------:R-:W-:Y:S02]  /*122e0*/  UIADD3.X UR5, URZ, UR41, URZ, UP0, !UPT ;  /* 0x000000293f057290 */ /* 0x000fe400087fe43f */
[----:B------:R-:W-:-:S10]  /*122f0*/  VIADD R8, R8, 0x400 ;  /* 0x0000040008087836 */ /* 0x000fd40000000000 */
.L_x_649:
        /* <DEDUP_REMOVED lines=10> */
.L_x_639:
[----:B------:R-:W-:Y:S05]  /*123a0*/  BSYNC B1 ;  /* 0x0000000000017941 */ /* 0x000fea0003800000 */
.L_x_638:
[----:B------:R-:W2:Y:S01]  /*123b0*/  LDL.LU R9, [R1+0x4] ;  /* 0x0000040001097983 */ /* 0x000ea20000300800 */
[----:B------:R-:W-:Y:S01]  /*123c0*/  VIADD R28, R28, 0x1 ;  /* 0x000000011c1c7836 */ /* 0x000fe20000000000 */
[----:B------:R-:W-:Y:S01]  /*123d0*/  PLOP3.LUT P0, PT, PT, PT, PT, 0x8, 0x0 ;  /* 0x000000000000781c */ /* 0x000fe20003f0e170 */
[----:B------:R-:W-:-:S03]  /*123e0*/  VIADD R5, R5, 0xfffffffe ;  /* 0xfffffffe05057836 */ /* 0x000fc60000000000 */
[C---:B------:R-:W-:Y:S02]  /*123f0*/  ISETP.NE.AND P2, PT, R28.reuse, 0x2, PT ;  /* 0x000000021c00780c */ /* 0x040fe40003f45270 */
[----:B------:R-:W-:Y:S02]  /*12400*/  ISETP.GE.AND P3, PT, R5, R3, PT ;  /* 0x000000030500720c */ /* 0x000fe40003f66270 */
[----:B0-----:R-:W-:Y:S02]  /*12410*/  SEL R6, RZ, 0x1, P2 ;  /* 0x00000001ff067807 */ /* 0x001fe40001000000 */
[----:B------:R-:W-:Y:S02]  /*12420*/  SEL R28, R28, RZ, P2 ;  /* 0x000000ff1c1c7207 */ /* 0x000fe40001000000 */
[----:B--2---:R-:W-:-:S05]  /*12430*/  LOP3.LUT R9, R9, R6, RZ, 0x3c, !PT ;  /* 0x0000000609097212 */ /* 0x004fca00078e3cff */
[----:B------:R0:W-:Y:S02]  /*12440*/  STL [R1+0x4], R9 ;  /* 0x0000040901007387 */ /* 0x0001e40000100800 */
[----:B------:R-:W-:Y:S05]  /*12450*/  @!P3 BRA `(.L_x_632) ;  /* 0x000000040064b947 */ /* 0x000fea0003800000 */
.L_x_662:
[----:B------:R-:W-:Y:S05]  /*12460*/  YIELD ;  /* 0x0000000000007946 */ /* 0x000fea0003800000 */
[----:B------:R-:W-:Y:S04]  /*12470*/  BSSY B1, `(.L_x_650) ;  /* 0x000004d000017945 */ /* 0x000fe80003800000 */
[----:B-1----:R-:W-:Y:S05]  /*12480*/  @!P6 BRA `(.L_x_651) ;  /* 0x00000004002ce947 */ /* 0x002fea0003800000 */
[----:B------:R-:W2:Y:S01]  /*12490*/  LDL R7, [R1+0x4] ;  /* 0x0000040001077983 */ /* 0x000ea20000100800 */
[----:B------:R-:W1:Y:S02]  /*124a0*/  S2R R6, SR_TID.X ;  /* 0x0000000000067919 */ /* 0x000e640000002100 */
[----:B-1----:R-:W-:Y:S02]  /*124b0*/  LOP3.LUT R8, R6, 0x7f, RZ, 0xc0, !PT ;  /* 0x0000007f06087812 */ /* 0x002fe400078ec0ff */
[----:B------:R-:W-:Y:S01]  /*124c0*/  LEA R6, R28, R16, 0x3 ;  /* 0x000000101c067211 */ /* 0x000fe200078e18ff */
[----:B------:R-:W-:Y:S01]  /*124d0*/  BSSY B2, `(.L_x_652) ;  /* 0x0000005000027945 */ /* 0x000fe20003800000 */
[----:B------:R-:W-:Y:S02]  /*124e0*/  ISETP.NE.AND P3, PT, R8, RZ, PT ;  /* 0x000000ff0800720c */ /* 0x000fe40003f65270 */
[----:B--2---:R-:W-:-:S04]  /*124f0*/  SHF.L.U32 R7, R7, 0x1f, RZ ;  /* 0x0000001f07077819 */ /* 0x004fc800000006ff */
[----:B------:R-:W1:Y:S02]  /*12500*/  SYNCS.PHASECHK.TRANS64.TRYWAIT P2, [R6+URZ+0x168a0], R7 ;  /* 0x0168a007060075a7 */ /* 0x000e64000804017f */
[----:B-1----:R-:W-:Y:S05]  /*12510*/  @!P2 BRA `(.L_x_653) ;  /* 0x0000006800f4a947 */ /* 0x002fea0003800000 */
.L_x_810:
[----:B------:R-:W-:Y:S05]  /*12520*/  BSYNC B2 ;  /* 0x0000000000027941 */ /* 0x000fea0003800000 */
.L_x_652:
[----:B------:R-:W-:Y:S04]  /*12530*/  BSSY B2, `(.L_x_654) ;  /* 0x0000009000027945 */ /* 0x000fe80003800000 */
[----:B------:R-:W-:Y:S05]  /*12540*/  @P3 BRA `(.L_x_655) ;  /* 0x00000000001c3947 */ /* 0x000fea0003800000 */
[----:B------:R-:W0:Y:S02]  /*12550*/  S2R R8, SR_TID.X ;  /* 0x0000000000087919 */ /* 0x000e240000002100 */
[----:B0-----:R-:W-:Y:S01]  /*12560*/  LOP3.LUT R9, R8, 0x1f, RZ, 0xc0, !PT ;  /* 0x0000001f08097812 */ /* 0x001fe200078ec0ff */
[----:B------:R-:W-:-:S03]  /*12570*/  IMAD.MOV.U32 R8, RZ, RZ, 0x4000 ;  /* 0x00004000ff087424 */ /* 0x000fc600078e00ff */
[----:B------:R-:W-:Y:S01]  /*12580*/  ISETP.NE.AND P2, PT, R9, RZ, PT ;  /* 0x000000ff0900720c */ /* 0x000fe20003f45270 */
[----:B------:R2:W-:-:S12]  /*12590*/  SYNCS.ARRIVE.TRANS64 RZ, [R6+URZ+0x16890], R8 ;  /* 0x0168900806ff79a7 */ /* 0x0005d8000800003f */
[----:B--2---:R-:W-:Y:S05]  /*125a0*/  @!P2 BRA `(.L_x_655) ;  /* 0x000000000004a947 */ /* 0x004fea0003800000 */
[----:B------:R-:W-:Y:S01]  /*125b0*/  BPT.TRAP 0x1 ;  /* 0x000000040000795c */ /* 0x000fe20000300000 */
.L_x_655:
[----:B------:R-:W-:Y:S05]  /*125c0*/  BSYNC B2 ;  /* 0x0000000000027941 */ /* 0x000fea0003800000 */
.L_x_654:
[----:B------:R-:W-:Y:S01]  /*125d0*/  IMAD.MOV.U32 R12, RZ, RZ, RZ ;  /* 0x000000ffff0c7224 */ /* 0x000fe200078e00ff */
[----:B------:R-:W-:Y:S01]  /*125e0*/  UIADD3 UR4, UP0, UR40, 0x570, URZ ;  /* 0x0000057028047890 */ /* 0x000fe2000ff1e03f */
[----:B------:R-:W-:Y:S01]  /*125f0*/  IMAD R8, R28, 0x4000, R16 ;  /* 0x000040001c087824 */ /* 0x000fe200078e0210 */
[----:B------:R-:W-:Y:S01]  /*12600*/  PLOP3.LUT P2, PT, PT, PT, PT, 0x80, 0x0 ;  /* 0x000000000000781c */ /* 0x000fe20003f4f070 */
[----:B0-----:R-:W-:Y:S01]  /*12610*/  IMAD R9, R5, 0x80, R0 ;  /* 0x0000008005097824 */ /* 0x001fe200078e0200 */
[----:B------:R-:W-:Y:S01]  /*12620*/  R2UR UR10, R12 ;  /* 0x000000000c0a72ca */ /* 0x000fe200000e0000 */
[----:B------:R-:W-:Y:S01]  /*12630*/  VIADD R10, R6, 0x16890 ;  /* 0x00016890060a7836 */ /* 0x000fe20000000000 */
[----:B------:R-:W-:Y:S01]  /*12640*/  UIADD3.X UR5, URZ, UR41, URZ, UP0, !UPT ;  /* 0x000000293f057290 */ /* 0x000fe200087fe43f */
[----:B------:R-:W-:Y:S01]  /*12650*/  VIADD R11, R8, 0xe400 ;  /* 0x0000e400080b7836 */ /* 0x000fe20000000000 */
[----:B------:R-:W-:Y:S01]  /*12660*/  UMOV UR6, 0x0 ;  /* 0x0000000000067882 */ /* 0x000fe20000000000 */
[----:B------:R-:W-:-:S10]  /*12670*/  UMOV UR7, 0x12f00000 ;  /* 0x12f0000000077882 */ /* 0x000fd40000000000 */
.L_x_656:
        /* <DEDUP_REMOVED lines=9> */
[----:B0-----:R-:W-:Y:S05]  /*12710*/  @P2 BRA.U.ANY `(.L_x_656) ;  /* 0xfffffffd00d82947 */ /* 0x001fea000393ffff */
[----:B------:R-:W0:Y:S01]  /*12720*/  SYNCS.PHASECHK.TRANS64.TRYWAIT P2, [R6+URZ+0x168c0], R7 ;  /* 0x0168c007060075a7 */ /* 0x000e22000804017f */
[----:B------:R-:W-:Y:S04]  /*12730*/  BSSY B2, `(.L_x_657) ;  /* 0x0000002000027945 */ /* 0x000fe80003800000 */
[----:B0-----:R-:W-:Y:S05]  /*12740*/  @!P2 BRA `(.L_x_658) ;  /* 0x00000068007ca947 */ /* 0x001fea0003800000 */
.L_x_811:
[----:B------:R-:W-:Y:S05]  /*12750*/  BSYNC B2 ;  /* 0x0000000000027941 */ /* 0x000fea0003800000 */
.L_x_657:
[----:B------:R-:W-:Y:S01]  /*12760*/  BSSY B2, `(.L_x_659) ;  /* 0x000000b000027945 */ /* 0x000fe20003800000 */
[----:B------:R-:W-:Y:S01]  /*12770*/  MOV R10, 0x0 ;  /* 0x00000000000a7802 */ /* 0x000fe20000000f00 */
[----:B------:R-:W-:Y:S02]  /*12780*/  IMAD.MOV.U32 R11, RZ, RZ, 0x12f00000 ;  /* 0x12f00000ff0b7424 */ /* 0x000fe400078e00ff */
        /* <DEDUP_REMOVED lines=8> */
.L_x_660:
[----:B------:R-:W-:Y:S05]  /*12810*/  BSYNC B2 ;  /* 0x0000000000027941 */ /* 0x000fea0003800000 */
.L_x_659:
[----:B------:R-:W-:Y:S01]  /*12820*/  R2UR UR10, R12 ;  /* 0x000000000c0a72ca */ /* 0x000fe200000e0000 */
[----:B------:R-:W-:Y:S01]  /*12830*/  UIADD3 UR4, UP0, UR40, 0x670, URZ ;  /* 0x0000067028047890 */ /* 0x000fe2000ff1e03f */
[----:B------:R-:W-:Y:S01]  /*12840*/  R2UR UR6, R10 ;  /* 0x000000000a0672ca */ /* 0x000fe200000e0000 */
[----:B------:R-:W-:Y:S01]  /*12850*/  VIADD R8, R8, 0x400 ;  /* 0x0000040008087836 */ /* 0x000fe20000000000 */
[----:B------:R-:W-:Y:S01]  /*12860*/  R2UR UR7, R11 ;  /* 0x000000000b0772ca */ /* 0x000fe200000e0000 */
[----:B01----:R-:W-:Y:S01]  /*12870*/  VIADD R6, R6, 0x168b0 ;  /* 0x000168b006067836 */ /* 0x003fe20000000000 */
[----:B------:R-:W-:Y:S01]  /*12880*/  PLOP3.LUT P2, PT, PT, PT, PT, 0x80, 0x0 ;  /* 0x000000000000781c */ /* 0x000fe20003f4f070 */
[----:B------:R-:W-:-:S12]  /*12890*/  UIADD3.X UR5, URZ, UR41, URZ, UP0, !UPT ;  /* 0x000000293f057290 */ /* 0x000fd800087fe43f */
.L_x_661:
        /* <DEDUP_REMOVED lines=10> */
.L_x_651:
[----:B------:R-:W-:Y:S05]  /*12940*/  BSYNC B1 ;  /* 0x0000000000017941 */ /* 0x000fea0003800000 */
.L_x_650:
[----:B------:R-:W2:Y:S01]  /*12950*/  LDL.LU R7, [R1+0x4] ;  /* 0x0000040001077983 */ /* 0x000ea20000300800 */
[----:B------:R-:W-:Y:S01]  /*12960*/  VIADD R28, R28, 0x1 ;  /* 0x000000011c1c7836 */ /* 0x000fe20000000000 */
[C---:B------:R-:W-:Y:S01]  /*12970*/  ISETP.GT.AND P3, PT, R5.reuse, R3, PT ;  /* 0x000000030500720c */ /* 0x040fe20003f64270 */
[----:B------:R-:W-:-:S03]  /*12980*/  VIADD R5, R5, 0xffffffff ;  /* 0xffffffff05057836 */ /* 0x000fc60000000000 */
[----:B------:R-:W-:-:S04]  /*12990*/  ISETP.NE.AND P2, PT, R28, 0x2, PT ;  /* 0x000000021c00780c */ /* 0x000fc80003f45270 */
[----:B------:R-:W-:Y:S02]  /*129a0*/  SEL R6, RZ, 0x1, P2 ;  /* 0x00000001ff067807 */ /* 0x000fe40001000000 */
[----:B------:R-:W-:Y:S02]  /*129b0*/  SEL R28, R28, RZ, P2 ;  /* 0x000000ff1c1c7207 */ /* 0x000fe40001000000 */
[----:B--2---:R-:W-:-:S05]  /*129c0*/  LOP3.LUT R7, R7, R6, RZ, 0x3c, !PT ;  /* 0x0000000607077212 */ /* 0x004fca00078e3cff */
[----:B------:R1:W-:Y:S01]  /*129d0*/  STL [R1+0x4], R7 ;  /* 0x0000040701007387 */ /* 0x0003e20000100800 */
[----:B------:R-:W-:Y:S05]  /*129e0*/  @P3 BRA `(.L_x_662) ;  /* 0xfffffff8009c3947 */ /* 0x000fea000383ffff */
.L_x_632:
[----:B------:R-:W-:Y:S05]  /*129f0*/  BSYNC B0 ;  /* 0x0000000000007941 */ /* 0x000fea0003800000 */
.L_x_631:
[----:B------:R-:W-:Y:S05]  /*12a00*/  @!P0 WARPSYNC.ALL ;  /* 0x0000000000008948 */ /* 0x000fea0003800000 */
[----:B------:R-:W-:Y:S01]  /*12a10*/  @!P0 BAR.SYNC.DEFER_BLOCKING 0xc, 0x200 ;  /* 0x0308000000008b1d */ /* 0x000fe20000010000 */
[----:B------:R-:W-:-:S05]  /*12a20*/  MOV R0, RZ ;  /* 0x000000ff00007202 */ /* 0x000fca0000000f00 */
[----:B------:R-:W-:Y:S04]  /*12a30*/  BSSY B0, `(.L_x_663) ;  /* 0x000001e000007945 */ /* 0x000fe80003800000 */
[----:B------:R-:W-:Y:S05]  /*12a40*/  @!P1 BRA `(.L_x_664) ;  /* 0x0000000000709947 */ /* 0x000fea0003800000 */
[----:B------:R-:W-:-:S13]  /*12a50*/  ISETP.NE.AND P0, PT, R4, RZ, PT ;  /* 0x000000ff0400720c */ /* 0x000fda0003f05270 */
[----:B------:R-:W2:Y:S02]  /*12a60*/  @!P0 LDC R4, c[0x0][0x9f0] ;  /* 0x00027c00ff048b82 */ /* 0x000ea40000000800 */
[-C--:B--2---:R-:W-:Y:S02]  /*12a70*/  IABS R0, R4.reuse ;  /* 0x0000000400007213 */ /* 0x084fe40000000000 */
[----:B------:R-:W-:Y:S02]  /*12a80*/  IABS R6, R4 ;  /* 0x0000000400067213 */ /* 0x000fe40000000000 */
[----:B------:R-:W2:Y:S03]  /*12a90*/  I2F.RP R2, R0 ;  /* 0x0000000000027306 */ /* 0x000ea60000209400 */
[----:B------:R-:W-:-:S05]  /*12aa0*/  IMAD.MOV R6, RZ, RZ, -R6 ;  /* 0x000000ffff067224 */ /* 0x000fca00078e0a06 */
[----:B--2---:R-:W2:Y:S02]  /*12ab0*/  MUFU.RCP R2, R2 ;  /* 0x0000000200027308 */ /* 0x004ea40000001000 */
[----:B--2---:R-:W-:-:S06]  /*12ac0*/  VIADD R2, R2, 0xffffffe ;  /* 0x0ffffffe02027836 */ /* 0x004fcc0000000000 */
[----:B------:R-:W2:Y:S02]  /*12ad0*/  F2I.FTZ.U32.TRUNC.NTZ R3, R2 ;  /* 0x0000000200037305 */ /* 0x000ea4000021f000 */
[----:B--2---:R-:W-:-:S04]  /*12ae0*/  IMAD.MOV R2, RZ, RZ, -R3 ;  /* 0x000000ffff027224 */ /* 0x004fc800078e0a03 */
[----:B------:R-:W-:Y:S02]  /*12af0*/  IMAD R5, R2, R0, RZ ;  /* 0x0000000002057224 */ /* 0x000fe400078e02ff */
[----:B------:R-:W-:-:S04]  /*12b00*/  IMAD.MOV.U32 R2, RZ, RZ, RZ ;  /* 0x000000ffff027224 */ /* 0x000fc800078e00ff */
[----:B------:R-:W-:Y:S01]  /*12b10*/  IMAD.HI.U32 R5, R3, R5, R2 ;  /* 0x0000000503057227 */ /* 0x000fe200078e0002 */
[----:B------:R-:W-:-:S04]  /*12b20*/  IADD3 R3, R20, -0x1, R4 ;  /* 0xffffffff14037810 */ /* 0x000fc80007ffe004 */
[----:B------:R-:W-:Y:S02]  /*12b30*/  IABS R2, R3 ;  /* 0x0000000300027213 */ /* 0x000fe40000000000 */
[----:B------:R-:W-:-:S03]  /*12b40*/  LOP3.LUT R3, R3, R4, RZ, 0x3c, !PT ;  /* 0x0000000403037212 */ /* 0x000fc600078e3cff */
[----:B------:R-:W-:Y:S01]  /*12b50*/  IMAD.HI.U32 R5, R5, R2, RZ ;  /* 0x0000000205057227 */ /* 0x000fe200078e00ff */
[----:B------:R-:W-:-:S03]  /*12b60*/  ISETP.GE.AND P2, PT, R3, RZ, PT ;  /* 0x000000ff0300720c */ /* 0x000fc60003f46270 */
[----:B------:R-:W-:-:S05]  /*12b70*/  IMAD R2, R5, R6, R2 ;  /* 0x0000000605027224 */ /* 0x000fca00078e0202 */
[----:B------:R-:W-:-:S13]  /*12b80*/  ISETP.GT.U32.AND P1, PT, R0, R2, PT ;  /* 0x000000020000720c */ /* 0x000fda0003f24070 */
[----:B------:R-:W-:Y:S02]  /*12b90*/  @!P1 IMAD.IADD R2, R2, 0x1, -R0 ;  /* 0x0000000102029824 */ /* 0x000fe400078e0a00 */
[----:B------:R-:W-:Y:S01]  /*12ba0*/  @!P1 VIADD R5, R5, 0x1 ;  /* 0x0000000105059836 */ /* 0x000fe20000000000 */
[----:B------:R-:W-:Y:S02]  /*12bb0*/  ISETP.NE.AND P1, PT, R4, RZ, PT ;  /* 0x000000ff0400720c */ /* 0x000fe40003f25270 */
[----:B------:R-:W-:-:S13]  /*12bc0*/  ISETP.GE.U32.AND P0, PT, R2, R0, PT ;  /* 0x000000000200720c */ /* 0x000fda0003f06070 */
[----:B------:R-:W-:-:S05]  /*12bd0*/  @P0 IADD3 R5, R5, 0x1, RZ ;  /* 0x0000000105050810 */ /* 0x000fca0007ffe0ff */
[----:B------:R-:W-:-:S04]  /*12be0*/  IMAD.MOV.U32 R0, RZ, RZ, R5 ;  /* 0x000000ffff007224 */ /* 0x000fc800078e0005 */
[----:B------:R-:W-:Y:S01]  /*12bf0*/  @!P2 IMAD.MOV R0, RZ, RZ, -R0 ;  /* 0x000000ffff00a224 */ /* 0x000fe200078e0a00 */
[----:B------:R-:W-:-:S07]  /*12c00*/  @!P1 LOP3.LUT R0, RZ, R4, RZ, 0x33, !PT ;  /* 0x00000004ff009212 */ /* 0x000fce00078e33ff */
.L_x_664:
[----:B------:R-:W-:Y:S05]  /*12c10*/  BSYNC B0 ;  /* 0x0000000000007941 */ /* 0x000fea0003800000 */
.L_x_663:
[-C--:B------:R-:W-:Y:S01]  /*12c20*/  IMAD R2, R21, R0.reuse, RZ ;  /* 0x0000000015027224 */ /* 0x080fe200078e02ff */
[----:B------:R-:W-:Y:S04]  /*12c30*/  BSSY B7, `(.L_x_665) ;  /* 0x000039f000077945 */ /* 0x000fe80003800000 */
[----:B------:R-:W-:Y:S01]  /*12c40*/  VIADDMNMX R26, R2, R0, R20, PT ;  /* 0x00000000021a7246 */ /* 0x000fe20003800114 */
[----:B------:R2:W-:Y:S03]  /*12c50*/  STL [R1+0x14], R2 ;  /* 0x0000140201007387 */ /* 0x0005e60000100800 */
[----:B------:R-:W-:Y:S01]  /*12c60*/  ISETP.GT.AND P0, PT, R26, R2, PT ;  /* 0x000000021a00720c */ /* 0x000fe20003f04270 */
[----:B------:R2:W-:-:S12]  /*12c70*/  STL [R1+0x3c], R26 ;  /* 0x00003c1a01007387 */ /* 0x0005d80000100800 */
[----:B--2---:R-:W-:Y:S05]  /*12c80*/  @P0 BRA `(.L_x_666) ;  /* 0x0000000000440947 */ /* 0x004fea0003800000 */
[----:B------:R-:W2:Y:S02]  /*12c90*/  S2R R2, SR_TID.X ;  /* 0x0000000000027919 */ /* 0x000ea40000002100 */
[----:B--2---:R-:W-:-:S04]  /*12ca0*/  LOP3.LUT R2, R2, 0x7f, RZ, 0xc0, !PT ;  /* 0x0000007f02027812 */ /* 0x004fc800078ec0ff */
[----:B------:R-:W-:-:S13]  /*12cb0*/  ISETP.NE.AND P0, PT, R2, RZ, PT ;  /* 0x000000ff0200720c */ /* 0x000fda0003f05270 */
[----:B------:R-:W-:Y:S05]  /*12cc0*/  @P0 BRA `(.L_x_667) ;  /* 0x0000003800540947 */ /* 0x000fea0003800000 */
[----:B------:R-:W2:Y:S01]  /*12cd0*/  S2R R5, SR_LANEID ;  /* 0x0000000000057919 */ /* 0x000ea20000000000 */
[----:B------:R-:W-:Y:S01]  /*12ce0*/  VOTEU.ANY UR4, UPT, PT ;  /* 0x0000000000047886 */ /* 0x000fe200038e0100 */
[----:B------:R-:W3:Y:S01]  /*12cf0*/  LDC.64 R2, c[0x0][0xc60] ;  /* 0x00031800ff027b82 */ /* 0x000ee20000000a00 */
[----:B------:R-:W2:Y:S02]  /*12d00*/  FLO.U32 R0, UR4 ;  /* 0x0000000400007d00 */ /* 0x000ea400080e0000 */
[----:B--2---:R-:W-:-:S06]  /*12d10*/  ISETP.EQ.U32.AND P0, PT, R0, R5, PT ;  /* 0x000000050000720c */ /* 0x004fcc0003f02070 */
[----:B------:R-:W3:Y:S07]  /*12d20*/  POPC R5, UR4 ;  /* 0x0000000400057d09 */ /* 0x000eee0008000000 */
[----:B---3--:R-:W2:Y:S01]  /*12d30*/  @P0 ATOMG.E.ADD.STRONG.GPU PT, R3, desc[UR42][R2.64], R5 ;  /* 0x00000005020309a8 */ /* 0x008ea200081ee1ea */
[----:B------:R-:W3:Y:S02]  /*12d40*/  S2R R4, SR_LTMASK ;  /* 0x0000000000047919 */ /* 0x000ee40000003900 */
[----:B---3--:R-:W-:-:S04]  /*12d50*/  LOP3.LUT R4, R4, UR4, RZ, 0xc0, !PT ;  /* 0x0000000404047c12 */ /* 0x008fc8000f8ec0ff */
[----:B-1----:R-:W1:Y:S01]  /*12d60*/  POPC R7, R4 ;  /* 0x0000000400077309 */ /* 0x002e620000000000 */
[----:B--2---:R-:W1:Y:S02]  /*12d70*/  SHFL.IDX PT, R0, R3, R0, 0x1f ;  /* 0x00001f0003007589 */ /* 0x004e6400000e0000 */
[----:B-1----:R-:W-:Y:S01]  /*12d80*/  IADD3 R24, R0, UR37, R7 ;  /* 0x0000002500187c10 */ /* 0x002fe2000fffe007 */
[----:B------:R-:W-:Y:S06]  /*12d90*/  BRA `(.L_x_667) ;  /* 0x0000003800207947 */ /* 0x000fec0003800000 */
.L_x_666:
        /* <DEDUP_REMOVED lines=9> */
[----:B-1----:R-:W-:Y:S01]  /*12e30*/  MOV R7, UR9 ;  /* 0x0000000900077c02 */ /* 0x002fe20008000f00 */
        /* <DEDUP_REMOVED lines=10> */
.L_x_669:
[----:B------:R-:W-:Y:S05]  /*12ee0*/  BSYNC B6 ;  /* 0x0000000000067941 */ /* 0x000fea0003800000 */
.L_x_668:
        /* <DEDUP_REMOVED lines=8> */
[----:B------:R2:W3:Y:S01]  /*12f70*/  LDC.64 R2, c[0x4][R23] ;  /* 0x0100000017027b82 */ /* 0x0004e20000000a00 */
[----:B------:R-:W-:Y:S01]  /*12f80*/  MOV R4, UR6 ;  /* 0x0000000600047c02 */ /* 0x000fe20008000f00 */
[----:B------:R-:W-:Y:S01]  /*12f90*/  IMAD.U32 R5, RZ, RZ, UR7 ;  /* 0x00000007ff057e24 */ /* 0x000fe2000f8e00ff */
[----:B------:R-:W-:Y:S01]  /*12fa0*/  MOV R12, 0x1 ;  /* 0x00000001000c7802 */ /* 0x000fe20000000f00 */
[----:B------:R-:W-:Y:S02]  /*12fb0*/  IMAD.U32 R6, RZ, RZ, UR8 ;  /* 0x00000008ff067e24 */ /* 0x000fe4000f8e00ff */
[----:B-1----:R-:W-:-:S02]  /*12fc0*/  IMAD.U32 R7, RZ, RZ, UR9 ;  /* 0x00000009ff077e24 */ /* 0x002fc4000f8e00ff */
[----:B------:R-:W-:Y:S02]  /*12fd0*/  IMAD.U32 R10, RZ, RZ, UR4 ;  /* 0x00000004ff0a7e24 */ /* 0x000fe4000f8e00ff */
[----:B------:R-:W-:Y:S02]  /*12fe0*/  IMAD.U32 R11, RZ, RZ, UR5 ;  /* 0x00000005ff0b7e24 */ /* 0x000fe4000f8e00ff */
[----:B------:R-:W-:Y:S02]  /*12ff0*/  IMAD.MOV.U32 R8, RZ, RZ, 0x70 ;  /* 0x00000070ff087424 */ /* 0x000fe400078e00ff */
[----:B--2---:R-:W-:-:S07]  /*13000*/  IMAD.MOV.U32 R13, RZ, RZ, RZ ;  /* 0x000000ffff0d7224 */ /* 0x004fce00078e00ff */
[----:B------:R-:W-:-:S07]  /*13010*/  LEPC R20, `(.L_x_672) ;  /* 0x000000001014794e */ /* 0x000fce0000000000 */
[----:B0--3--:R-:W-:Y:S05]  /*13020*/  CALL.ABS.NOINC R2 ;  /* 0x0000000002007343 */ /* 0x009fea0003c00000 */
.L_x_672:
[----:B------:R0:W1:Y:S01]  /*13030*/  LDC.64 R2, c[0x4][R23] ;  /* 0x0100000017027b82 */ /* 0x0000620000000a00 */
[----:B------:R-:W-:Y:S01]  /*13040*/  ULDC.64 UR4, c[0x4][0x88] ;  /* 0x0100220000047ab9 */ /* 0x000fe20000000a00 */
[----:B------:R-:W-:Y:S01]  /*13050*/  ULDC.64 UR6, c[0x4][0x90] ;  /* 0x0100240000067ab9 */ /* 0x000fe20000000a00 */
[----:B------:R-:W-:Y:S01]  /*13060*/  ULDC.64 UR8, c[0x4][0x18] ;  /* 0x0100060000087ab9 */ /* 0x000fe20000000a00 */
        /* <DEDUP_REMOVED lines=11> */
.L_x_671:
[----:B------:R-:W-:Y:S05]  /*13120*/  BSYNC B6 ;  /* 0x0000000000067941 */ /* 0x000fea0003800000 */
.L_x_670:
[----:B------:R2:W3:Y:S01]  /*13130*/  LDL R20, [R1+0xc] ;  /* 0x00000c0001147983 */ /* 0x0004e20000100800 */
[----:B------:R-:W-:Y:S01]  /*13140*/  ULDC.64 UR4, c[0x0][0x9f8] ;  /* 0x00027e0000047ab9 */ /* 0x000fe20000000a00 */
[----:B------:R-:W-:Y:S01]  /*13150*/  IMAD.MOV.U32 R2, RZ, RZ, R26 ;  /* 0x000000ffff027224 */ /* 0x000fe200078e001a */
[----:B------:R-:W-:Y:S01]  /*13160*/  ISETP.NE.U32.AND P0, PT, RZ, UR4, PT ;  /* 0x00000004ff007c0c */ /* 0x000fe2000bf05070 */
[----:B------:R-:W4:Y:S01]  /*13170*/  LDL R26, [R1+0x10] ;  /* 0x00001000011a7983 */ /* 0x000f220000100800 */
[----:B------:R-:W1:Y:S02]  /*13180*/  LDC R6, c[0x0][0x430] ;  /* 0x00010c00ff067b82 */ /* 0x000e640000000800 */
[----:B------:R-:W-:Y:S01]  /*13190*/  ISETP.NE.AND.EX P0, PT, RZ, UR5, PT, P0 ;  /* 0x00000005ff007c0c */ /* 0x000fe2000bf05300 */
[----:B------:R-:W2:Y:S01]  /*131a0*/  LDL R21, [R1+0x18] ;  /* 0x0000180001157983 */ /* 0x000ea20000100800 */
[----:B------:R-:W3:Y:S03]  /*131b0*/  S2R R23, SR_TID.X ;  /* 0x0000000000177919 */ /* 0x000ee60000002100 */
[----:B0-----:R-:W2:Y:S08]  /*131c0*/  LDL.LU R9, [R1] ;  /* 0x0000000001097983 */ /* 0x001eb00000300800 */
[----:B------:R-:W-:-:S04]  /*131d0*/  @P0 IADD3 R18, P1, R18, UR4, RZ ;  /* 0x0000000412120c10 */ /* 0x000fc8000ff3e0ff */
[----:B------:R-:W-:Y:S02]  /*131e0*/  @P0 IADD3.X R19, R19, UR5, RZ, P1, !PT ;  /* 0x0000000513130c10 */ /* 0x000fe40008ffe4ff */
[----:B-1----:R-:W-:-:S13]  /*131f0*/  ISETP.NE.AND P1, PT, R6, 0x1, PT ;  /* 0x000000010600780c */ /* 0x002fda0003f25270 */
[----:B------:R-:W0:Y:S01]  /*13200*/  @P1 LDC R3, c[0x0][0x434] ;  /* 0x00010d00ff031b82 */ /* 0x000e220000000800 */
[----:B---3--:R-:W3:Y:S01]  /*13210*/  @P0 LDG.E R20, desc[UR42][R18.64] ;  /* 0x0000002a12140981 */ /* 0x008ee2000c1e1900 */
[C---:B------:R-:W-:Y:S01]  /*13220*/  LOP3.LUT R0, R23.reuse, 0x7f, RZ, 0xc0, !PT ;  /* 0x0000007f17007812 */ /* 0x040fe200078ec0ff */
[----:B------:R-:W-:Y:S02]  /*13230*/  IMAD.SHL.U32 R4, R23, 0x10, RZ ;  /* 0x0000001017047824 */ /* 0x000fe400078e00ff */
[----:B------:R-:W-:-:S03]  /*13240*/  VIADD R23, R2, 0xffffffff ;  /* 0xffffffff02177836 */ /* 0x000fc60000000000 */
[----:B------:R-:W1:Y:S01]  /*13250*/  @P1 LDC R2, c[0x0][0x438] ;  /* 0x00010e00ff021b82 */ /* 0x000e620000000800 */
[----:B------:R-:W-:Y:S02]  /*13260*/  SHF.R.U32.HI R0, RZ, 0x3, R0 ;  /* 0x00000003ff007819 */ /* 0x000fe40000011600 */
[----:B------:R-:W-:Y:S02]  /*13270*/  LOP3.LUT R4, R4, 0x70, RZ, 0xc0, !PT ;  /* 0x0000007004047812 */ /* 0x000fe400078ec0ff */
[----:B------:R-:W-:-:S04]  /*13280*/  SHF.L.U32 R8, R23, 0x7, RZ ;  /* 0x0000000717087819 */ /* 0x000fc800000006ff */
[----:B------:R-:W-:Y:S01]  /*13290*/  LOP3.LUT R0, R8, R0, R4, 0xfe, !PT ;  /* 0x0000000008007212 */ /* 0x000fe200078efe04 */
[----:B---3--:R-:W-:Y:S03]  /*132a0*/  @P0 STL [R1+0xc], R20 ;  /* 0x00000c1401000387 */ /* 0x008fe60000100800 */
[C---:B----4-:R-:W-:Y:S01]  /*132b0*/  ISETP.GE.AND P0, PT, R0.reuse, R26, PT ;  /* 0x0000001a0000720c */ /* 0x050fe20003f06270 */
[----:B--2---:R-:W-:-:S04]  /*132c0*/  IMAD.IADD R0, R0, 0x1, R21 ;  /* 0x0000000100007824 */ /* 0x004fc800078e0215 */
[----:B0-----:R-:W-:-:S04]  /*132d0*/  @P1 IMAD.HI.U32 R3, R0, R3, RZ ;  /* 0x0000000300031227 */ /* 0x001fc800078e00ff */
[----:B------:R-:W-:Y:S01]  /*132e0*/  IMAD.MOV.U32 R4, RZ, RZ, R0 ;  /* 0x000000ffff047224 */ /* 0x000fe200078e0000 */
[----:B-1----:R-:W-:-:S03]  /*132f0*/  @P1 SHF.R.U32.HI R4, RZ, R2, R3 ;  /* 0x00000002ff041219 */ /* 0x002fc60000011603 */
[----:B------:R-:W0:Y:S01]  /*13300*/  @!P0 LDC.64 R2, c[0x0][0x428] ;  /* 0x00010a00ff028b82 */ /* 0x000e220000000a00 */
[----:B------:R-:W-:Y:S01]  /*13310*/  SHF.R.S32.HI R7, RZ, 0x1f, R20 ;  /* 0x0000001fff077819 */ /* 0x000fe20000011414 */
[----:B------:R-:W-:-:S04]  /*13320*/  IMAD.MOV R5, RZ, RZ, -R4 ;  /* 0x000000ffff057224 */ /* 0x000fc800078e0a04 */
[----:B------:R-:W-:Y:S01]  /*13330*/  IMAD R0, R6, R5, R0 ;  /* 0x0000000506007224 */ /* 0x000fe200078e0200 */
[--C-:B------:R-:W-:Y:S01]  /*13340*/  @!P0 SHF.R.S32.HI R5, RZ, 0x1f, R4.reuse ;  /* 0x0000001fff058819 */ /* 0x100fe20000011404 */
[----:B------:R0:W-:Y:S02]  /*13350*/  STL [R1+0x1c], R7 ;  /* 0x00001c0701007387 */ /* 0x0001e40000100800 */
[-C--:B0-----:R-:W-:Y:S02]  /*13360*/  @!P0 IMAD R7, R7, R2.reuse, RZ ;  /* 0x0000000207078224 */ /* 0x081fe400078e02ff */
[----:B------:R-:W-:-:S04]  /*13370*/  @!P0 IMAD.WIDE.U32 R4, R20, R2, R4 ;  /* 0x0000000214048225 */ /* 0x000fc800078e0004 */
[----:B------:R-:W-:Y:S02]  /*13380*/  @!P0 IMAD R7, R20, R3, R7 ;  /* 0x0000000314078224 */ /* 0x000fe400078e0207 */
[----:B------:R-:W0:Y:S02]  /*13390*/  @!P0 LDC.64 R2, c[0x0][0x418] ;  /* 0x00010600ff028b82 */ /* 0x000e240000000a00 */
[----:B------:R-:W-:Y:S01]  /*133a0*/  @!P0 IMAD.IADD R7, R5, 0x1, R7 ;  /* 0x0000000105078824 */ /* 0x000fe200078e0207 */
[----:B0-----:R-:W-:Y:S01]  /*133b0*/  @!P0 LEA R6, P1, R4, R2, 0x2 ;  /* 0x0000000204068211 */ /* 0x001fe200078210ff */
[----:B------:R-:W-:-:S03]  /*133c0*/  IMAD.MOV.U32 R2, RZ, RZ, RZ ;  /* 0x000000ffff027224 */ /* 0x000fc600078e00ff */
[----:B------:R-:W-:-:S05]  /*133d0*/  @!P0 LEA.HI.X R7, R4, R3, R7, 0x2, P1 ;  /* 0x0000000304078211 */ /* 0x000fca00008f1407 */
[----:B------:R0:W5:Y:S01]  /*133e0*/  @!P0 LDG.E R2, desc[UR42][R6.64] ;  /* 0x0000002a06028981 */ /* 0x000162000c1e1900 */
[----:B------:R-:W-:-:S05]  /*133f0*/  IMAD.U32 R10, RZ, RZ, UR38 ;  /* 0x00000026ff0a7e24 */ /* 0x000fca000f8e00ff */
[----:B------:R-:W-:Y:S02]  /*13400*/  ISETP.NE.AND P2, PT, R10, 0x3, PT ;  /* 0x000000030a00780c */ /* 0x000fe40003f45270 */
[----:B------:R-:W-:-:S11]  /*13410*/  LOP3.LUT R9, R9, 0xfffffffd, RZ, 0xc0, !PT ;  /* 0xfffffffd09097812 */ /* 0x000fd600078ec0ff */
[----:B------:R-:W-:-:S05]  /*13420*/  @P2 LOP3.LUT R9, R9, 0x2, RZ, 0xfc, !PT ;  /* 0x0000000209092812 */ /* 0x000fca00078efcff */
[----:B------:R0:W-:Y:S01]  /*13430*/  STL [R1], R9 ;  /* 0x0000000901007387 */ /* 0x0001e20000100800 */
[----:B------:R-:W-:-:S03]  /*13440*/  UMOV UR4, 0xffffffff ;  /* 0xffffffff00047882 */ /* 0x000fc60000000000 */
[----:B------:R-:W-:Y:S05]  /*13450*/  BRA.DIV UR4, `(.L_x_673) ;  /* 0x0000005e044c7947 */ /* 0x000fea000b800000 */
.L_x_814:
[----:B------:R-:W-:Y:S05]  /*13460*/  @!P2 BRA `(.L_x_674) ;  /* 0x000000000004a947 */ /* 0x000fea0003800000 */
[----:B------:R-:W-:Y:S01]  /*13470*/  BPT.TRAP 0x1 ;  /* 0x000000040000795c */ /* 0x000fe20000300000 */
.L_x_674:
        /* <DEDUP_REMOVED lines=8> */
[----:B------:R-:W-:-:S04]  /*13500*/  ULDC.64 UR4, c[0x0][0x338] ;  /* 0x0000ce0000047ab9 */ /* 0x000fc80000000a00 */
[----:B------:R-:W-:Y:S01]  /*13510*/  IADD3 R5, R5, R3, RZ ;  /* 0x0000000305057210 */ /* 0x000fe20007ffe0ff */
[----:B------:R-:W-:-:S04]  /*13520*/  IMAD R3, R7, UR4, RZ ;  /* 0x0000000407037c24 */ /* 0x000fc8000f8e02ff */
[C---:B------:R-:W-:Y:S02]  /*13530*/  IMAD R3, R2.reuse, UR5, R3 ;  /* 0x0000000502037c24 */ /* 0x040fe4000f8e0203 */
[----:B------:R-:W-:Y:S01]  /*13540*/  IMAD.WIDE.U32 R4, R2, UR4, R4 ;  /* 0x0000000402047c25 */ /* 0x000fe2000f8e0004 */
[----:B------:R-:W-:-:S03]  /*13550*/  ULDC.64 UR4, c[0x0][0x330] ;  /* 0x0000cc0000047ab9 */ /* 0x000fc60000000a00 */
[----:B------:R-:W-:Y:S02]  /*13560*/  IMAD.IADD R5, R5, 0x1, R3 ;  /* 0x0000000105057824 */ /* 0x000fe400078e0203 */
        /* <DEDUP_REMOVED lines=8> */
.L_x_815:
[----:B------:R-:W-:Y:S05]  /*135f0*/  BSYNC B0 ;  /* 0x0000000000007941 */ /* 0x000fea0003800000 */
.L_x_675:
[----:B------:R-:W2:Y:S01]  /*13600*/  LDL R14, [R1+0x10] ;  /* 0x00001000010e7983 */ /* 0x000ea20000100800 */
[----:B------:R-:W-:Y:S01]  /*13610*/  ULDC.64 UR4, c[0x0][0x300] ;  /* 0x0000c00000047ab9 */ /* 0x000fe20000000a00 */
[----:B------:R-:W-:Y:S02]  /*13620*/  ULDC.64 UR6, c[0x0][0x2e8] ;  /* 0x0000ba0000067ab9 */ /* 0x000fe40000000a00 */
[----:B------:R-:W3:Y:S01]  /*13630*/  LDL.LU R10, [R1] ;  /* 0x00000000010a7983 */ /* 0x000ee20000300800 */
[----:B------:R-:W-:Y:S02]  /*13640*/  IMAD R6, R6, UR4, RZ ;  /* 0x0000000406067c24 */ /* 0x000fe4000f8e02ff */
[C---:B0-----:R-:W-:Y:S01]  /*13650*/  IMAD.WIDE.U32 R4, R0.reuse, UR4, RZ ;  /* 0x0000000400047c25 */ /* 0x041fe2000f8e00ff */
[----:B------:R-:W0:Y:S03]  /*13660*/  S2R R9, SR_TID.X ;  /* 0x0000000000097919 */ /* 0x000e260000002100 */
[----:B------:R-:W-:Y:S01]  /*13670*/  IMAD R6, R0, UR5, R6 ;  /* 0x0000000500067c24 */ /* 0x000fe2000f8e0206 */
[----:B------:R-:W1:Y:S01]  /*13680*/  S2R R13, SR_TID.X ;  /* 0x00000000000d7919 */ /* 0x000e620000002100 */
[----:B------:R-:W-:-:S02]  /*13690*/  ULDC.64 UR4, c[0x0][0x310] ;  /* 0x0000c40000047ab9 */ /* 0x000fc40000000a00 */
[----:B------:R-:W-:Y:S02]  /*136a0*/  IMAD.IADD R5, R5, 0x1, R6 ;  /* 0x0000000105057824 */ /* 0x000fe400078e0206 */
[----:B------:R-:W-:Y:S02]  /*136b0*/  IMAD R7, R7, UR4, RZ ;  /* 0x0000000407077c24 */ /* 0x000fe4000f8e02ff */
[----:B------:R-:W-:-:S04]  /*136c0*/  IMAD.WIDE.U32 R4, R2, UR4, R4 ;  /* 0x0000000402047c25 */ /* 0x000fc8000f8e0004 */
[----:B------:R-:W-:Y:S01]  /*136d0*/  IMAD R7, R2, UR5, R7 ;  /* 0x0000000502077c24 */ /* 0x000fe2000f8e0207 */
[----:B------:R-:W-:-:S03]  /*136e0*/  ULDC.64 UR4, c[0x0][0x308] ;  /* 0x0000c20000047ab9 */ /* 0x000fc60000000a00 */
[----:B------:R-:W-:Y:S02]  /*136f0*/  IMAD.IADD R5, R5, 0x1, R7 ;  /* 0x0000000105057824 */ /* 0x000fe400078e0207 */
[----:B------:R-:W-:Y:S01]  /*13700*/  IMAD.WIDE.U32 R4, R17, UR4, R4 ;  /* 0x0000000411047c25 */ /* 0x000fe2000f8e0004 */
[----:B------:R-:W-:-:S03]  /*13710*/  ULDC UR4, c[0x0][0x2f4] ;  /* 0x0000bd0000047ab9 */ /* 0x000fc60000000800 */
[----:B------:R-:W-:Y:S01]  /*13720*/  IMAD R2, R17, UR5, R5 ;  /* 0x0000000511027c24 */ /* 0x000fe2000f8e0205 */
[C---:B------:R-:W-:Y:S02]  /*13730*/  LEA R0, P0, R4.reuse, UR6, 0x1 ;  /* 0x0000000604007c11 */ /* 0x040fe4000f8008ff */
[----:B0-----:R-:W-:Y:S02]  /*13740*/  LOP3.LUT R11, R9, 0x7f, RZ, 0xc0, !PT ;  /* 0x0000007f090b7812 */ /* 0x001fe400078ec0ff */
[----:B------:R-:W-:Y:S01]  /*13750*/  LEA.HI.X R2, R4, UR7, R2, 0x1, P0 ;  /* 0x0000000704027c11 */ /* 0x000fe200080f0c02 */
[----:B-1----:R-:W-:Y:S01]  /*13760*/  IMAD.SHL.U32 R9, R13, 0x8, RZ ;  /* 0x000000080d097824 */ /* 0x002fe200078e00ff */
[----:B------:R-:W-:-:S04]  /*13770*/  SHF.R.U32.HI R12, RZ, 0x3, R11 ;  /* 0x00000003ff0c7819 */ /* 0x000fc8000001160b */
[----:B------:R-:W-:-:S04]  /*13780*/  LOP3.LUT R9, R9, 0x38, RZ, 0xc0, !PT ;  /* 0x0000003809097812 */ /* 0x000fc800078ec0ff */
[----:B------:R-:W-:Y:S01]  /*13790*/  ISETP.GE.AND P2, PT, R9, UR4, PT ;  /* 0x0000000409007c0c */ /* 0x000fe2000bf46270 */
[----:B------:R-:W-:Y:S01]  /*137a0*/  UMOV UR4, 0xffffffff ;  /* 0xffffffff00047882 */ /* 0x000fe20000000000 */
[----:B--2---:R-:W-:Y:S01]  /*137b0*/  IADD3 R4, -R12, R14, -R8 ;  /* 0x0000000e0c047210 */ /* 0x004fe20007ffe908 */
[----:B------:R-:W-:Y:S01]  /*137c0*/  IMAD.SHL.U32 R12, R11, 0x8, RZ ;  /* 0x000000080b0c7824 */ /* 0x000fe200078e00ff */
[----:B------:R-:W-:Y:S02]  /*137d0*/  SHF.L.U32 R11, R13, 0x3, RZ ;  /* 0x000000030d0b7819 */ /* 0x000fe400000006ff */
[----:B---3--:R-:W-:Y:S02]  /*137e0*/  LOP3.LUT R10, R10, 0xfffffffe, RZ, 0xc0, !PT ;  /* 0xfffffffe0a0a7812 */ /* 0x008fe400078ec0ff */
[----:B------:R-:W-:-:S05]  /*137f0*/  LOP3.LUT R11, R11, 0x1f8, RZ, 0xc0, !PT ;  /* 0x000001f80b0b7812 */ /* 0x000fca00078ec0ff */
[----:B------:R-:W-:Y:S02]  /*13800*/  @P2 LOP3.LUT R10, R10, 0x1, RZ, 0xfc, !PT ;  /* 0x000000010a0a2812 */ /* 0x000fe400078efcff */
[----:B------:R-:W-:Y:S02]  /*13810*/  LOP3.LUT R11, R11, 0x38, R13, 0x78, !PT ;  /* 0x000000380b0b7812 */ /* 0x000fe400078e780d */
[----:B------:R-:W-:Y:S01]  /*13820*/  ISETP.GE.AND P0, PT, R4, 0x1, PT ;  /* 0x000000010400780c */ /* 0x000fe20003f06270 */
[----:B------:R0:W-:Y:S01]  /*13830*/  STL [R1], R10 ;  /* 0x0000000a01007387 */ /* 0x0001e20000100800 */
[----:B------:R-:W-:-:S05]  /*13840*/  LOP3.LUT R11, R11, 0x200, R12, 0xf8, !PT ;  /* 0x000002000b0b7812 */ /* 0x000fca00078ef80c */
[----:B------:R-:W-:Y:S01]  /*13850*/  IMAD R5, R22, 0x2000, R11 ;  /* 0x0000200016057824 */ /* 0x000fe200078e020b */
[----:B------:R-:W-:Y:S06]  /*13860*/  BRA.DIV UR4, `(.L_x_677) ;  /* 0x0000005a04907947 */ /* 0x000fec000b800000 */
[----:B------:R-:W1:Y:S01]  /*13870*/  SHFL.IDX PT, R7, R0, RZ, 0x181f ;  /* 0x00181fff00077589 */ /* 0x000e6200000e0000 */
[----:B------:R-:W-:-:S03]  /*13880*/  @P0 IMAD R8, R5, 0x2, R16 ;  /* 0x0000000205080824 */ /* 0x000fc600078e0210 */
[----:B------:R-:W2:Y:S01]  /*13890*/  SHFL.IDX PT, R6, R2, RZ, 0x181f ;  /* 0x00181fff02067589 */ /* 0x000ea200000e0000 */
[----:B-1----:R-:W-:-:S05]  /*138a0*/  @P0 LEA R7, P1, R9, R7, 0x1 ;  /* 0x0000000709070211 */ /* 0x002fca00078208ff */
[----:B--2---:R-:W-:-:S05]  /*138b0*/  @P0 IMAD.X R6, RZ, RZ, R6, P1 ;  /* 0x000000ffff060224 */ /* 0x004fca00008e0606 */
[----:B------:R-:W-:-:S04]  /*138c0*/  @P0 LOP3.LUT R7, R7, R6, RZ, 0x3c, !PT ;  /* 0x0000000607070212 */ /* 0x000fc800078e3cff */
[----:B------:R-:W-:-:S04]  /*138d0*/  @P0 LOP3.LUT R6, R7, R6, RZ, 0x3c, !PT ;  /* 0x0000000607060212 */ /* 0x000fc800078e3cff */
[----:B------:R-:W-:-:S05]  /*138e0*/  @P0 LOP3.LUT R7, R7, R6, RZ, 0x3c, !PT ;  /* 0x0000000607070212 */ /* 0x000fca00078e3cff */
[----:B------:R-:W-:Y:S01]  /*138f0*/  @!PT LDS RZ, [RZ] ;  /* 0x00000000fffff984 */ /* 0x000fe20000000800 */
        /* <DEDUP_REMOVED lines=57> */
[----:B-1----:R-:W-:-:S04]  /*13c90*/  @P0 LEA R7, P1, R9, R7, 0x1 ;  /* 0x0000000709070211 */ /* 0x002fc800078208ff */
[----:B--2---:R-:W-:-:S04]  /*13ca0*/  @P0 IADD3.X R6, RZ, R6, RZ, P1, !PT ;  /* 0x00000006ff060210 */ /* 0x004fc80000ffe4ff */
[----:B------:R-:W-:-:S04]  /*13cb0*/  @P0 LOP3.LUT R7, R7, R6, RZ, 0x3c, !PT ;  /* 0x0000000607070212 */ /* 0x000fc800078e3cff */
[----:B------:R-:W-:-:S04]  /*13cc0*/  @P0 LOP3.LUT R6, R7, R6, RZ, 0x3c, !PT ;  /* 0x0000000607060212 */ /* 0x000fc800078e3cff */
[----:B------:R-:W-:-:S05]  /*13cd0*/  @P0 LOP3.LUT R7, R7, R6, RZ, 0x3c, !PT ;  /* 0x0000000607070212 */ /* 0x000fca00078e3cff */
[----:B---34-:R1:W-:Y:S02]  /*13ce0*/  @P0 LDGSTS.E.BYPASS.LTC128B.128 [R8+0x11400], desc[UR42][R6.64], !P2 ;  /* 0x1140000006080fae */ /* 0x0183e4000d101d6a */
.L_x_833:
[----:B------:R-:W-:-:S13]  /*13cf0*/  ISETP.GE.AND P0, PT, R4, 0x71, PT ;  /* 0x000000710400780c */ /* 0x000fda0003f06270 */
[----:B01----:R-:W-:Y:S01]  /*13d00*/  @P0 LEA R6, P1, R9, R0, 0x1 ;  /* 0x0000000009060211 */ /* 0x003fe200078208ff */
        /* <DEDUP_REMOVED lines=8> */
.L_x_678:
[----:B------:R-:W-:Y:S02]  /*13d90*/  PLOP3.LUT P1, PT, P1, P0, PT, 0xa2, 0x0 ;  /* 0x000000000000781c */ /* 0x000fe40000f21472 */
[----:B------:R-:W-:-:S08]  /*13da0*/  @P0 R2UR P1, UR4, R3 ;  /* 0x00000000030402ca */ /* 0x000fd00000020000 */
[----:B------:R-:W-:-:S05]  /*13db0*/  @P0 PLOP3.LUT P0, PT, P1, PT, PT, 0x80, 0x0 ;  /* 0x000000000000081c */ /* 0x000fca0000f0f070 */
[----:B------:R-:W-:Y:S01]  /*13dc0*/  @!P1 SYNCS.ARRIVE.TRANS64.RED.A0T1 RZ, [UR4+0x16830], RZ ;  /* 0x016830ffffff99a7 */ /* 0x000fe20008200404 */
[----:B------:R-:W-:Y:S07]  /*13dd0*/  @!P1 ARRIVES.LDGSTSBAR.64.TRANSCNT [UR4+0x16830] ;  /* 0x01683000ff0099b0 */ /* 0x000fee0008000a84 */
[----:B------:R-:W-:Y:S05]  /*13de0*/  @P0 BRA.U.ANY `(.L_x_678) ;  /* 0xfffffffd00e80947 */ /* 0x000fea000393ffff */
[----:B------:R-:W-:Y:S01]  /*13df0*/  NOP ;  /* 0x0000000000007918 */ /* 0x000fe20000000000 */
[----:B------:R-:W-:-:S05]  /*13e00*/  IMAD.U32 R0, RZ, RZ, UR38 ;  /* 0x00000026ff007e24 */ /* 0x000fca000f8e00ff */
[----:B------:R-:W-:-:S13]  /*13e10*/  ISETP.NE.AND P2, PT, R0, 0x3, PT ;  /* 0x000000030000780c */ /* 0x000fda0003f45270 */
[----:B------:R-:W-:Y:S05]  /*13e20*/  @!P2 BRA `(.L_x_679) ;  /* 0x000000000004a947 */ /* 0x000fea0003800000 */
[----:B------:R-:W-:Y:S01]  /*13e30*/  BPT.TRAP 0x1 ;  /* 0x000000040000795c */ /* 0x000fe20000300000 */
.L_x_679:
[----:B------:R1:W5:Y:S01]  /*13e40*/  LDL.LU R4, [R1+0x28] ;  /* 0x0000280001047983 */ /* 0x0003620000300800 */
[----:B------:R1:W-:Y:S03]  /*13e50*/  SYNCS.ARRIVE.TRANS64.A1T0 RZ, [R3+URZ+0x16830], RZ ;  /* 0x016830ff03ff79a7 */ /* 0x0003e6000810003f */
[----:B0-----:R1:W5:Y:S04]  /*13e60*/  LDL.LU R7, [R1+0x20] ;  /* 0x0000200001077983 */ /* 0x0013680000300800 */
[----:B------:R1:W5:Y:S02]  /*13e70*/  LDL.LU R6, [R1+0x38] ;  /* 0x0000380001067983 */ /* 0x0003640000300800 */
[----:B------:R-:W-:Y:S05]  /*13e80*/  WARPSYNC.ALL ;  /* 0x0000000000007948 */ /* 0x000fea0003800000 */
[----:B------:R-:W-:Y:S01]  /*13e90*/  ULDC.64 UR4, c[0x0][0x298] ;  /* 0x0000a60000047ab9 */ /* 0x000fe20000000a00 */
[----:B------:R-:W-:Y:S01]  /*13ea0*/  ULDC.64 UR6, c[0x0][0xa00] ;  /* 0x0002800000067ab9 */ /* 0x000fe20000000a00 */
[----:B------:R-:W-:Y:S01]  /*13eb0*/  VIADD R0, R16, 0x8400 ;  /* 0x0000840010007836 */ /* 0x000fe20000000000 */
[----:B------:R-:W-:Y:S01]  /*13ec0*/  BAR.SYNC.DEFER_BLOCKING 0x8, 0x200 ;  /* 0x0208000000007b1d */ /* 0x000fe20000010000 */
[----:B------:R-:W-:-:S03]  /*13ed0*/  ISETP.NE.U32.AND P0, PT, RZ, UR6, PT ;  /* 0x00000006ff007c0c */ /* 0x000fc6000bf05070 */
[----:B------:R-:W-:Y:S02]  /*13ee0*/  LOP3.LUT P1, RZ, R0, 0x3ff, RZ, 0xc0, !PT ;  /* 0x000003ff00ff7812 */ /* 0x000fe4000782c0ff */
[----:B------:R-:W-:Y:S01]  /*13ef0*/  ISETP.NE.AND.EX P0, PT, RZ, UR7, PT, P0 ;  /* 0x00000007ff007c0c */ /* 0x000fe2000bf05300 */
[----:B------:R-:W-:Y:S01]  /*13f00*/  BSSY B6, `(.L_x_680) ;  /* 0x000001c000067945 */ /* 0x000fe20003800000 */
[----:B-----5:R-:W-:Y:S02]  /*13f10*/  SHF.R.S32.HI R2, RZ, 0x1f, R4 ;  /* 0x0000001fff027819 */ /* 0x020fe40000011404 */
[----:B------:R-:W-:-:S03]  /*13f20*/  SEL R26, R7, RZ, !P0 ;  /* 0x000000ff071a7207 */ /* 0x000fc60004000000 */
[----:B------:R-:W-:-:S04]  /*13f30*/  IMAD R2, R2, UR4, RZ ;  /* 0x0000000402027c24 */ /* 0x000fc8000f8e02ff */
[----:B------:R-:W-:Y:S01]  /*13f40*/  IMAD R0, R4, UR5, R2 ;  /* 0x0000000504007c24 */ /* 0x000fe2000f8e0202 */
[----:B------:R-:W-:Y:S01]  /*13f50*/  SEL R2, R6, RZ, !P0 ;  /* 0x000000ff06027207 */ /* 0x000fe20004000000 */
[----:B------:R-:W-:-:S04]  /*13f60*/  IMAD.WIDE.U32 R4, R4, UR4, RZ ;  /* 0x0000000404047c25 */ /* 0x000fc8000f8e00ff */
[----:B------:R-:W-:Y:S01]  /*13f70*/  IMAD.IADD R0, R5, 0x1, R0 ;  /* 0x0000000105007824 */ /* 0x000fe200078e0200 */
[----:B------:R0:W-:Y:S04]  /*13f80*/  STL.64 [R1+0x30], R4 ;  /* 0x0000300401007387 */ /* 0x0001e80000100a00 */
[----:B------:R0:W-:Y:S04]  /*13f90*/  STL [R1+0x28], R2 ;  /* 0x0000280201007387 */ /* 0x0001e80000100800 */
[----:B------:R0:W-:Y:S01]  /*13fa0*/  STL [R1+0x20], R0 ;  /* 0x0000200001007387 */ /* 0x0001e20000100800 */
[----:B------:R-:W-:Y:S05]  /*13fb0*/  @!P1 BRA `(.L_x_681) ;  /* 0x0000000000409947 */ /* 0x000fea0003800000 */
[----:B0-----:R-:W-:Y:S01]  /*13fc0*/  MOV R2, 0x0 ;  /* 0x0000000000027802 */ /* 0x001fe20000000f00 */
[----:B------:R-:W-:Y:S01]  /*13fd0*/  ULDC.64 UR4, c[0x4][0x88] ;  /* 0x0100220000047ab9 */ /* 0x000fe20000000a00 */
[----:B------:R-:W-:Y:S01]  /*13fe0*/  ULDC.64 UR6, c[0x4][0x90] ;  /* 0x0100240000067ab9 */ /* 0x000fe20000000a00 */
[----:B------:R-:W-:Y:S01]  /*13ff0*/  ULDC.64 UR8, c[0x4][0x20] ;  /* 0x0100080000087ab9 */ /* 0x000fe20000000a00 */
[----:B------:R-:W-:Y:S01]  /*14000*/  MOV R4, UR4 ;  /* 0x0000000400047c02 */ /* 0x000fe20008000f00 */
[----:B------:R-:W-:Y:S01]  /*14010*/  IMAD.U32 R5, RZ, RZ, UR5 ;  /* 0x00000005ff057e24 */ /* 0x000fe2000f8e00ff */
[----:B-1----:R-:W0:Y:S01]  /*14020*/  LDC.64 R2, c[0x4][R2] ;  /* 0x0100000002027b82 */ /* 0x002e220000000a00 */
        /* <DEDUP_REMOVED lines=9> */
.L_x_681:
[----:B------:R-:W-:Y:S05]  /*140c0*/  BSYNC B6 ;  /* 0x0000000000067941 */ /* 0x000fea0003800000 */
.L_x_680:
[----:B0-----:R-:W1:Y:S01]  /*140d0*/  LDL.LU R2, [R1+0x20] ;  /* 0x0000200001027983 */ /* 0x001e620000300800 */
[----:B------:R-:W-:Y:S01]  /*140e0*/  ULDC.64 UR4, c[0x0][0x2d8] ;  /* 0x0000b60000047ab9 */ /* 0x000fe20000000a00 */
[----:B------:R-:W-:Y:S01]  /*140f0*/  ULDC.64 UR6, c[0x0][0x2e0] ;  /* 0x0000b80000067ab9 */ /* 0x000fe20000000a00 */
[----:B------:R-:W0:Y:S01]  /*14100*/  LDC R10, c[0x0][0x448] ;  /* 0x00011200ff0a7b82 */ /* 0x000e220000000800 */
[----:B------:R-:W2:Y:S01]  /*14110*/  LDL.LU.64 R20, [R1+0x30] ;  /* 0x0000300001147983 */ /* 0x000ea20000300a00 */
[----:B------:R-:W-:-:S03]  /*14120*/  ULDC.64 UR8, c[0x0][0x280] ;  /* 0x0000a00000087ab9 */ /* 0x000fc60000000a00 */
[----:B------:R-:W3:Y:S01]  /*14130*/  LDL.LU R0, [R1+0x28] ;  /* 0x0000280001007983 */ /* 0x000ee20000300800 */
[----:B0-----:R-:W-:-:S13]  /*14140*/  ISETP.NE.AND P0, PT, R10, 0x1, PT ;  /* 0x000000010a00780c */ /* 0x001fda0003f05270 */
[----:B------:R-:W0:Y:S08]  /*14150*/  @P0 LDC R7, c[0x0][0x44c] ;  /* 0x00011300ff070b82 */ /* 0x000e300000000800 */
[----:B------:R-:W4:Y:S01]  /*14160*/  @P0 LDC R8, c[0x0][0x450] ;  /* 0x00011400ff080b82 */ /* 0x000f220000000800 */
[----:B-1----:R-:W-:Y:S02]  /*14170*/  IMAD.MOV.U32 R3, RZ, RZ, R2 ;  /* 0x000000ffff037224 */ /* 0x002fe400078e0002 */
[----:B--2---:R-:W-:Y:S01]  /*14180*/  IMAD.MOV.U32 R2, RZ, RZ, R20 ;  /* 0x000000ffff027224 */ /* 0x004fe200078e0014 */
[----:B------:R-:W1:Y:S03]  /*14190*/  S2R R21, SR_TID.X ;  /* 0x0000000000157919 */ /* 0x000e660000002100 */
[C---:B------:R-:W-:Y:S01]  /*141a0*/  IMAD.WIDE.U32 R2, R17.reuse, UR4, R2 ;  /* 0x0000000411027c25 */ /* 0x040fe2000f8e0002 */
[----:B------:R-:W2:Y:S03]  /*141b0*/  S2R R20, SR_TID.X ;  /* 0x0000000000147919 */ /* 0x000ea60000002100 */
[----:B------:R-:W-:Y:S01]  /*141c0*/  IMAD R3, R17, UR5, R3 ;  /* 0x0000000511037c24 */ /* 0x000fe2000f8e0203 */
[----:B------:R-:W-:Y:S01]  /*141d0*/  ULDC.64 UR4, c[0x0][0x2d0] ;  /* 0x0000b40000047ab9 */ /* 0x000fe20000000a00 */
[----:B---3--:R-:W-:-:S02]  /*141e0*/  IMAD R0, R0, UR6, RZ ;  /* 0x0000000600007c24 */ /* 0x008fc4000f8e02ff */
[----:B------:R-:W-:-:S04]  /*141f0*/  IMAD.WIDE.U32 R2, R26, UR6, R2 ;  /* 0x000000061a027c25 */ /* 0x000fc8000f8e0002 */
[----:B------:R-:W-:Y:S01]  /*14200*/  IMAD R0, R26, UR7, R0 ;  /* 0x000000071a007c24 */ /* 0x000fe2000f8e0200 */
[----:B------:R-:W-:Y:S01]  /*14210*/  ULDC.64 UR6, c[0x0][0x2c8] ;  /* 0x0000b20000067ab9 */ /* 0x000fe20000000a00 */
[----:B------:R3:W5:Y:S01]  /*14220*/  LDL R26, [R1+0x40] ;  /* 0x00004000011a7983 */ /* 0x0007620000100800 */
[----:B------:R-:W-:Y:S02]  /*14230*/  IMAD.MOV.U32 R4, RZ, RZ, R2 ;  /* 0x000000ffff047224 */ /* 0x000fe400078e0002 */
[----:B------:R-:W-:Y:S02]  /*14240*/  IMAD.IADD R5, R3, 0x1, R0 ;  /* 0x0000000103057824 */ /* 0x000fe400078e0200 */
[----:B-1----:R-:W-:Y:S01]  /*14250*/  IMAD.SHL.U32 R21, R21, 0x10, RZ ;  /* 0x0000001015157824 */ /* 0x002fe200078e00ff */
[----:B--2---:R-:W-:-:S04]  /*14260*/  LOP3.LUT R20, R20, 0x7f, RZ, 0xc0, !PT ;  /* 0x0000007f14147812 */ /* 0x004fc800078ec0ff */
[----:B------:R-:W-:Y:S02]  /*14270*/  LOP3.LUT R21, R21, 0x70, RZ, 0xc0, !PT ;  /* 0x0000007015157812 */ /* 0x000fe400078ec0ff */
[----:B------:R-:W-:-:S04]  /*14280*/  SHF.R.U32.HI R20, RZ, 0x3, R20 ;  /* 0x00000003ff147819 */ /* 0x000fc80000011614 */
[----:B------:R-:W-:-:S05]  /*14290*/  LOP3.LUT R20, R20, R21, RZ, 0xfc, !PT ;  /* 0x0000001514147212 */ /* 0x000fca00078efcff */
[----:B------:R-:W-:Y:S02]  /*142a0*/  IMAD R6, R25, 0xc0, R20 ;  /* 0x000000c019067824 */ /* 0x000fe400078e0214 */
[----:B------:R3:W5:Y:S02]  /*142b0*/  LDL R20, [R1+0x24] ;  /* 0x0000240001147983 */ /* 0x0007640000100800 */
[----:B0-----:R-:W-:Y:S01]  /*142c0*/  @P0 IMAD.HI.U32 R7, R6, R7, RZ ;  /* 0x0000000706070227 */ /* 0x001fe200078e00ff */
[----:B------:R-:W-:-:S04]  /*142d0*/  MOV R2, R6 ;  /* 0x0000000600027202 */ /* 0x000fc80000000f00 */
[----:B----4-:R-:W-:-:S04]  /*142e0*/  @P0 SHF.R.U32.HI R2, RZ, R8, R7 ;  /* 0x00000008ff020219 */ /* 0x010fc80000011607 */
[----:B------:R-:W-:-:S05]  /*142f0*/  SHF.R.S32.HI R0, RZ, 0x1f, R2 ;  /* 0x0000001fff007819 */ /* 0x000fca0000011402 */
[----:B------:R-:W-:-:S04]  /*14300*/  IMAD R0, R0, UR4, RZ ;  /* 0x0000000400007c24 */ /* 0x000fc8000f8e02ff */
[C---:B------:R-:W-:Y:S02]  /*14310*/  IMAD R7, R2.reuse, UR5, R0 ;  /* 0x0000000502077c24 */ /* 0x040fe4000f8e0200 */
[----:B------:R-:W-:Y:S02]  /*14320*/  IMAD.MOV R0, RZ, RZ, -R2 ;  /* 0x000000ffff007224 */ /* 0x000fe400078e0a02 */
[----:B------:R-:W-:-:S04]  /*14330*/  IMAD.WIDE.U32 R2, R2, UR4, R4 ;  /* 0x0000000402027c25 */ /* 0x000fc8000f8e0004 */
[----:B------:R-:W-:Y:S02]  /*14340*/  IMAD R0, R10, R0, R6 ;  /* 0x000000000a007224 */ /* 0x000fe400078e0206 */
[----:B------:R-:W-:-:S03]  /*14350*/  IMAD.IADD R3, R3, 0x1, R7 ;  /* 0x0000000103037824 */ /* 0x000fc600078e0207 */
[----:B------:R-:W-:Y:S01]  /*14360*/  SHF.R.S32.HI R7, RZ, 0x1f, R0 ;  /* 0x0000001fff077819 */ /* 0x000fe20000011400 */
[----:B------:R-:W-:-:S04]  /*14370*/  IMAD.WIDE.U32 R8, R0, UR6, R2 ;  /* 0x0000000600087c25 */ /* 0x000fc8000f8e0002 */
[----:B------:R-:W-:-:S04]  /*14380*/  IMAD R7, R7, UR6, RZ ;  /* 0x0000000607077c24 */ /* 0x000fc8000f8e02ff */
[----:B------:R-:W-:Y:S01]  /*14390*/  IMAD R0, R0, UR7, R7 ;  /* 0x0000000700007c24 */ /* 0x000fe2000f8e0207 */
[----:B------:R-:W-:Y:S01]  /*143a0*/  LEA R2, P1, R8, UR8, 0x1 ;  /* 0x0000000808027c11 */ /* 0x000fe2000f8208ff */
[----:B------:R-:W0:Y:S02]  /*143b0*/  @P0 LDC R7, c[0x0][0x44c] ;  /* 0x00011300ff070b82 */ /* 0x000e240000000800 */
[----:B------:R-:W-:-:S05]  /*143c0*/  IMAD.IADD R0, R9, 0x1, R0 ;  /* 0x0000000109007824 */ /* 0x000fca00078e0200 */
[----:B------:R-:W-:Y:S02]  /*143d0*/  LEA.HI.X R0, R8, UR9, R0, 0x1, P1 ;  /* 0x0000000908007c11 */ /* 0x000fe400088f0c00 */
[----:B------:R-:W1:Y:S01]  /*143e0*/  @P0 LDC R8, c[0x0][0x450] ;  /* 0x00011400ff080b82 */ /* 0x000e620000000800 */
[----:B------:R-:W-:Y:S01]  /*143f0*/  VIADD R3, R6, 0x80 ;  /* 0x0000008006037836 */ /* 0x000fe20000000000 */
[----:B------:R-:W2:Y:S03]  /*14400*/  S2R R11, SR_TID.X ;  /* 0x00000000000b7919 */ /* 0x000ea60000002100 */
[----:B------:R-:W-:Y:S02]  /*14410*/  IMAD.MOV.U32 R6, RZ, RZ, R3 ;  /* 0x000000ffff067224 */ /* 0x000fe400078e0003 */
[----:B0-----:R-:W-:-:S05]  /*14420*/  @P0 IMAD.HI.U32 R7, R3, R7, RZ ;  /* 0x0000000703070227 */ /* 0x001fca00078e00ff */
[----:B-1----:R-:W-:-:S05]  /*14430*/  @P0 SHF.R.U32.HI R6, RZ, R8, R7 ;  /* 0x00000008ff060219 */ /* 0x002fca0000011607 */
[----:B------:R-:W-:-:S04]  /*14440*/  IMAD.MOV R7, RZ, RZ, -R6 ;  /* 0x000000ffff077224 */ /* 0x000fc800078e0a06 */
[----:B------:R-:W-:Y:S01]  /*14450*/  IMAD R3, R10, R7, R3 ;  /* 0x000000070a037224 */ /* 0x000fe200078e0203 */
[----:B------:R-:W-:Y:S01]  /*14460*/  SHF.R.S32.HI R7, RZ, 0x1f, R6 ;  /* 0x0000001fff077819 */ /* 0x000fe20000011406 */
[----:B------:R-:W-:-:S04]  /*14470*/  IMAD.WIDE.U32 R4, R6, UR4, R4 ;  /* 0x0000000406047c25 */ /* 0x000fc8000f8e0004 */
[----:B------:R-:W-:Y:S01]  /*14480*/  IMAD R7, R7, UR4, RZ ;  /* 0x0000000407077c24 */ /* 0x000fe2000f8e02ff */
[----:B------:R-:W-:Y:S01]  /*14490*/  SHF.R.S32.HI R8, RZ, 0x1f, R3 ;  /* 0x0000001fff087819 */ /* 0x000fe20000011403 */
[----:B--2---:R-:W-:Y:S01]  /*144a0*/  IMAD.SHL.U32 R21, R11, 0x8, RZ ;  /* 0x000000080b157824 */ /* 0x004fe200078e00ff */
[----:B------:R-:W-:Y:S01]  /*144b0*/  ULDC UR4, c[0x0][0x2b8] ;  /* 0x0000ae0000047ab9 */ /* 0x000fe20000000800 */
[----:B------:R-:W-:Y:S02]  /*144c0*/  IMAD R7, R6, UR5, R7 ;  /* 0x0000000506077c24 */ /* 0x000fe4000f8e0207 */
[----:B------:R-:W-:-:S03]  /*144d0*/  IMAD R8, R8, UR6, RZ ;  /* 0x0000000608087c24 */ /* 0x000fc6000f8e02ff */
[----:B------:R-:W-:Y:S01]  /*144e0*/  IADD3 R5, R5, R7, RZ ;  /* 0x0000000705057210 */ /* 0x000fe20007ffe0ff */
[----:B------:R-:W-:Y:S01]  /*144f0*/  IMAD R8, R3, UR7, R8 ;  /* 0x0000000703087c24 */ /* 0x000fe2000f8e0208 */
[----:B------:R-:W-:Y:S01]  /*14500*/  LOP3.LUT R21, R21, 0x38, RZ, 0xc0, !PT ;  /* 0x0000003815157812 */ /* 0x000fe200078ec0ff */
[----:B------:R-:W-:-:S03]  /*14510*/  IMAD.WIDE.U32 R6, R3, UR6, R4 ;  /* 0x0000000603067c25 */ /* 0x000fc6000f8e0004 */
[----:B------:R-:W-:Y:S01]  /*14520*/  ISETP.GE.AND P0, PT, R21, UR4, PT ;  /* 0x0000000415007c0c */ /* 0x000fe2000bf06270 */
[----:B------:R-:W-:Y:S01]  /*14530*/  IMAD.IADD R4, R7, 0x1, R8 ;  /* 0x0000000107047824 */ /* 0x000fe200078e0208 */
[C---:B------:R-:W-:Y:S01]  /*14540*/  LEA R5, P1, R6.reuse, UR8, 0x1 ;  /* 0x0000000806057c11 */ /* 0x040fe2000f8208ff */
[----:B------:R-:W-:Y:S01]  /*14550*/  UMOV UR4, 0xffffffff ;  /* 0xffffffff00047882 */ /* 0x000fe20000000000 */
[----:B------:R-:W-:Y:S02]  /*14560*/  LOP3.LUT R11, R11, 0x7f, RZ, 0xc0, !PT ;  /* 0x0000007f0b0b7812 */ /* 0x000fe400078ec0ff */
[----:B------:R-:W-:Y:S02]  /*14570*/  LEA.HI.X R4, R6, UR9, R4, 0x1, P1 ;  /* 0x0000000906047c11 */ /* 0x000fe400088f0c04 */
[----:B------:R-:W-:Y:S01]  /*14580*/  SHF.R.U32.HI R9, RZ, 0x3, R11 ;  /* 0x00000003ff097819 */ /* 0x000fe2000001160b */
[----:B---3--:R-:W-:Y:S06]  /*14590*/  BRA.DIV UR4, `(.L_x_682) ;  /* 0x0000005604f47947 */ /* 0x008fec000b800000 */
[----:B------:R-:W0:Y:S01]  /*145a0*/  SHFL.IDX PT, R7, R2, RZ, 0x181f ;  /* 0x00181fff02077589 */ /* 0x000e2200000e0000 */
[----:B-----5:R-:W-:Y:S02]  /*145b0*/  IMAD R3, R26, R10, RZ ;  /* 0x0000000a1a037224 */ /* 0x020fe400078e02ff */
[----:B------:R-:W-:Y:S01]  /*145c0*/  IMAD R25, R25, 0xc0, R9 ;  /* 0x000000c019197824 */ /* 0x000fe200078e0209 */
[----:B------:R-:W1:Y:S04]  /*145d0*/  SHFL.IDX PT, R6, R0, RZ, 0x181f ;  /* 0x00181fff00067589 */ /* 0x000e6800000e0000 */
[----:B------:R-:W-:Y:S01]  /*145e0*/  ISETP.GE.AND P1, PT, R25, R3, PT ;  /* 0x000000031900720c */ /* 0x000fe20003f26270 */
[----:B------:R-:W-:-:S12]  /*145f0*/  SHFL.IDX PT, R8, R5, RZ, 0x181f ;  /* 0x00181fff05087589 */ /* 0x000fd800000e0000 */
        /* <DEDUP_REMOVED lines=20> */
[----:B0-----:R-:W-:-:S04]  /*14740*/  @!P1 LEA R7, P2, R21, R7, 0x1 ;  /* 0x0000000715079211 */ /* 0x001fc800078408ff */
[----:B-1----:R-:W-:-:S04]  /*14750*/  @!P1 IADD3.X R6, RZ, R6, RZ, P2, !PT ;  /* 0x00000006ff069210 */ /* 0x002fc800017fe4ff */
        /* <DEDUP_REMOVED lines=46> */
[----:B0-----:R-:W-:-:S05]  /*14a40*/  VIADD R2, R25, 0x80 ;  /* 0x0000008019027836 */ /* 0x001fca0000000000 */
[----:B------:R-:W-:Y:S01]  /*14a50*/  ISETP.GE.AND P1, PT, R2, R3, PT ;  /* 0x000000030200720c */ /* 0x000fe20003f26270 */
[----:B------:R-:W-:-:S05]  /*14a60*/  VIADD R2, R25, 0x70 ;  /* 0x0000007019027836 */ /* 0x000fca0000000000 */
[----:B------:R-:W-:Y:S02]  /*14a70*/  ISETP.GE.AND P3, PT, R2, R3, PT ;  /* 0x000000030200720c */ /* 0x000fe40003f66270 */
[----:B------:R-:W0:Y:S11]  /*14a80*/  SHFL.IDX PT, R2, R4, RZ, 0x181f ;  /* 0x00181fff04027589 */ /* 0x000e3600000e0000 */
[----:B-1----:R-:W-:-:S05]  /*14a90*/  @!P3 LEA R6, P2, R21, R6, 0x1 ;  /* 0x000000061506b211 */ /* 0x002fca00078408ff */
[----:B------:R-:W-:-:S04]  /*14aa0*/  @!P3 IMAD.X R0, RZ, RZ, R0, P2 ;  /* 0x000000ffff00b224 */ /* 0x000fc800010e0600 */
[----:B------:R-:W-:Y:S02]  /*14ab0*/  @!P3 IMAD.MOV.U32 R7, RZ, RZ, R0 ;  /* 0x000000ffff07b224 */ /* 0x000fe400078e0000 */
[----:B------:R-:W-:-:S03]  /*14ac0*/  VIADD R0, R25, 0x90 ;  /* 0x0000009019007836 */ /* 0x000fc60000000000 */
[----:B------:R1:W-:Y:S02]  /*14ad0*/  @!P3 LDGSTS.E.BYPASS.LTC128B.128 [R20+0xbc00], desc[UR42][R6.64], !P0 ;  /* 0x0bc000000614bfae */ /* 0x0003e4000c101d6a */
[----:B-1----:R-:W-:-:S05]  /*14ae0*/  @!P1 LEA R6, P2, R21, R8, 0x1 ;  /* 0x0000000815069211 */ /* 0x002fca00078408ff */
[----:B0-----:R-:W-:-:S05]  /*14af0*/  @!P1 IMAD.X R2, RZ, RZ, R2, P2 ;  /* 0x000000ffff029224 */ /* 0x001fca00010e0602 */
[----:B------:R-:W-:Y:S02]  /*14b00*/  @!P1 MOV R7, R2 ;  /* 0x0000000200079202 */ /* 0x000fe40000000f00 */
[----:B------:R-:W-:Y:S04]  /*14b10*/  SHFL.IDX PT, R2, R5, 0x3, 0x181f ;  /* 0x00781f0005027f89 */ /* 0x000fe800000e0000 */
        /* <DEDUP_REMOVED lines=11> */
[----:B------:R-:W-:Y:S04]  /*14bd0*/  SHFL.IDX PT, R4, R4, 0x3, 0x181f ;  /* 0x00781f0004047f89 */ /* 0x000fe800000e0000 */
[----:B0-----:R-:W0:Y:S03]  /*14be0*/  SHFL.IDX PT, R6, R5, 0x2, 0x181f ;  /* 0x00581f0005067f89 */ /* 0x001e2600000e0000 */
[----:B0-----:R-:W-:-:S05]  /*14bf0*/  @!P1 LEA R6, P2, R21, R6, 0x1 ;  /* 0x0000000615069211 */ /* 0x001fca00078408ff */
[----:B------:R-:W-:-:S04]  /*14c00*/  @!P1 IMAD.X R0, RZ, RZ, R0, P2 ;  /* 0x000000ffff009224 */ /* 0x000fc800010e0600 */
[----:B------:R-:W-:-:S05]  /*14c10*/  @!P1 IMAD.MOV.U32 R7, RZ, RZ, R0 ;  /* 0x000000ffff079224 */ /* 0x000fca00078e0000 */
[----:B------:R0:W-:Y:S02]  /*14c20*/  @!P1 LDGSTS.E.BYPASS.LTC128B.128 [R20+0xd400], desc[UR42][R6.64], !P0 ;  /* 0x0d40000006149fae */ /* 0x0001e4000c101d6a */
.L_x_858:
[----:B------:R-:W-:-:S04]  /*14c30*/  IADD3 R25, R25, 0xb0, RZ ;  /* 0x000000b019197810 */ /* 0x000fc80007ffe0ff */
[----:B------:R-:W-:-:S13]  /*14c40*/  ISETP.GE.AND P1, PT, R25, R3, PT ;  /* 0x000000031900720c */ /* 0x000fda0003f26270 */
[----:B------:R-:W-:-:S05]  /*14c50*/  @!P1 LEA R2, P2, R21, R2, 0x1 ;  /* 0x0000000215029211 */ /* 0x000fca00078408ff */
[----:B------:R-:W-:-:S05]  /*14c60*/  @!P1 IMAD.X R3, RZ, RZ, R4, P2 ;  /* 0x000000ffff039224 */ /* 0x000fca00010e0604 */
[----:B------:R-:W-:Y:S01]  /*14c70*/  @!PT LDS RZ, [RZ] ;  /* 0x00000000fffff984 */ /* 0x000fe20000000800 */
[----:B------:R-:W-:Y:S01]  /*14c80*/  @!PT LDS RZ, [RZ] ;  /* 0x00000000fffff984 */ /* 0x000fe20000000800 */
[----:B------:R-:W-:Y:S01]  /*14c90*/  @!PT LDS RZ, [RZ] ;  /* 0x00000000fffff984 */ /* 0x000fe20000000800 */
[----:B------:R1:W-:Y:S01]  /*14ca0*/  @!P1 LDGSTS.E.BYPASS.LTC128B.128 [R20+0xdc00], desc[UR42][R2.64], !P0 ;  /* 0x0dc0000002149fae */ /* 0x0003e2000c101d6a */
[----:B------:R-:W-:Y:S01]  /*14cb0*/  PLOP3.LUT P0, PT, PT, PT, PT, 0x80, 0x0 ;  /* 0x000000000000781c */ /* 0x000fe20003f0f070 */
[----:B------:R-:W-:-:S12]  /*14cc0*/  NOP ;  /* 0x0000000000007918 */ /* 0x000fd80000000000 */
.L_x_683:
[----:B------:R-:W-:Y:S02]  /*14cd0*/  PLOP3.LUT P1, PT, P1, P0, PT, 0xa2, 0x0 ;  /* 0x000000000000781c */ /* 0x000fe40000f21472 */
[----:B------:R-:W-:-:S08]  /*14ce0*/  @P0 R2UR P1, UR4, R16 ;  /* 0x00000000100402ca */ /* 0x000fd00000020000 */
[----:B------:R-:W-:-:S05]  /*14cf0*/  @P0 PLOP3.LUT P0, PT, P1, PT, PT, 0x80, 0x0 ;  /* 0x000000000000081c */ /* 0x000fca0000f0f070 */
[----:B------:R-:W-:Y:S01]  /*14d00*/  @!P1 SYNCS.ARRIVE.TRANS64.RED.A0T1 RZ, [UR4+0x16800], RZ ;  /* 0x016800ffffff99a7 */ /* 0x000fe20008200404 */
[----:B------:R-:W-:Y:S07]  /*14d10*/  @!P1 ARRIVES.LDGSTSBAR.64.TRANSCNT [UR4+0x16800] ;  /* 0x01680000ff0099b0 */ /* 0x000fee0008000a84 */
[----:B------:R-:W-:Y:S05]  /*14d20*/  @P0 BRA.U.ANY `(.L_x_683) ;  /* 0xfffffffd00e80947 */ /* 0x000fea000393ffff */
[----:B-1----:R-:W2:Y:S02]  /*14d30*/  LDL.LU R2, [R1+0x44] ;  /* 0x0000440001027983 */ /* 0x002ea40000300800 */
        /* <DEDUP_REMOVED lines=9> */
[----:B------:R-:W2:Y:S03]  /*14dd0*/  SYNCS.PHASECHK.TRANS64.TRYWAIT P0, [R16+URZ+0x16820], R0 ;  /* 0x01682000100075a7 */ /* 0x000ea6000800017f */
[----:B-12---:R-:W-:Y:S05]  /*14de0*/  @!P0 BRA `(.L_x_685) ;  /* 0x0000005c00c48947 */ /* 0x006fea0003800000 */
.L_x_859:
[----:B------:R-:W-:Y:S05]  /*14df0*/  BSYNC B0 ;  /* 0x0000000000007941 */ /* 0x000fea0003800000 */
.L_x_684:
[----:B------:R-:W0:Y:S04]  /*14e00*/  LDL.LU R3, [R1+0x3c] ;  /* 0x00003c0001037983 */ /* 0x000e280000300800 */
[----:B------:R-:W2:Y:S01]  /*14e10*/  LDL R2, [R1+0x14] ;  /* 0x0000140001027983 */ /* 0x000ea20000100800 */
[----:B------:R-:W-:Y:S01]  /*14e20*/  BSSY B0, `(.L_x_686) ;  /* 0x0000109000007945 */ /* 0x000fe20003800000 */
[----:B0-----:R-:W-:-:S05]  /*14e30*/  VIADD R7, R3, 0xfffffffe ;  /* 0xfffffffe03077836 */ /* 0x001fca0000000000 */
[----:B--2---:R-:W-:-:S13]  /*14e40*/  ISETP.GE.AND P0, PT, R7, R2, PT ;  /* 0x000000020700720c */ /* 0x004fda0003f06270 */
[----:B------:R-:W-:Y:S05]  /*14e50*/  @!P0 BRA `(.L_x_687) ;  /* 0x0000001000148947 */ /* 0x000fea0003800000 */
[----:B------:R-:W0:Y:S01]  /*14e60*/  S2R R2, SR_TID.X ;  /* 0x0000000000027919 */ /* 0x000e220000002100 */
[----:B------:R-:W-:Y:S01]  /*14e70*/  ULDC UR4, c[0x0][0x2f4] ;  /* 0x0000bd0000047ab9 */ /* 0x000fe20000000800 */
[----:B------:R-:W-:Y:S01]  /*14e80*/  IMAD.MOV.U32 R6, RZ, RZ, R22 ;  /* 0x000000ffff067224 */ /* 0x000fe200078e0016 */
[----:B------:R-:W-:Y:S01]  /*14e90*/  MOV R20, R29 ;  /* 0x0000001d00147202 */ /* 0x000fe20000000f00 */
[----:B------:R-:W-:Y:S02]  /*14ea0*/  IMAD.MOV.U32 R26, RZ, RZ, R23 ;  /* 0x000000ffff1a7224 */ /* 0x000fe400078e0017 */
[----:B0-----:R-:W-:-:S05]  /*14eb0*/  IMAD.SHL.U32 R2, R2, 0x8, RZ ;  /* 0x0000000802027824 */ /* 0x001fca00078e00ff */
[----:B------:R-:W-:-:S04]  /*14ec0*/  LOP3.LUT R2, R2, 0x38, RZ, 0xc0, !PT ;  /* 0x0000003802027812 */ /* 0x000fc800078ec0ff */
[----:B------:R-:W-:-:S13]  /*14ed0*/  ISETP.GE.AND P1, PT, R2, UR4, PT ;  /* 0x0000000402007c0c */ /* 0x000fda000bf26270 */
.L_x_700:
[----:B------:R-:W2:Y:S01]  /*14ee0*/  LDL R10, [R1+0x18] ;  /* 0x00001800010a7983 */ /* 0x000ea20000100800 */
[----:B-1----:R-:W0:Y:S03]  /*14ef0*/  LDC R0, c[0x0][0x430] ;  /* 0x00010c00ff007b82 */ /* 0x002e260000000800 */
[----:B------:R-:W3:Y:S04]  /*14f00*/  LDL R9, [R1+0x1c] ;  /* 0x00001c0001097983 */ /* 0x000ee80000100800 */
[----:B------:R-:W4:Y:S01]  /*14f10*/  LDL R8, [R1+0xc] ;  /* 0x00000c0001087983 */ /* 0x000f220000100800 */
[----:B------:R-:W1:Y:S01]  /*14f20*/  S2R R2, SR_TID.X ;  /* 0x0000000000027919 */ /* 0x000e620000002100 */
[----:B0-----:R-:W-:-:S13]  /*14f30*/  ISETP.NE.AND P0, PT, R0, 0x1, PT ;  /* 0x000000010000780c */ /* 0x001fda0003f05270 */
[----:B------:R-:W0:Y:S01]  /*14f40*/  @P0 LDC R5, c[0x0][0x434] ;  /* 0x00010d00ff050b82 */ /* 0x000e220000000800 */
[----:B-1----:R-:W-:-:S04]  /*14f50*/  LOP3.LUT R3, R2, 0x7f, RZ, 0xc0, !PT ;  /* 0x0000007f02037812 */ /* 0x002fc800078ec0ff */
[----:B------:R-:W-:-:S03]  /*14f60*/  SHF.R.U32.HI R4, RZ, 0x3, R3 ;  /* 0x00000003ff047819 */ /* 0x000fc60000011603 */
[----:B------:R-:W1:Y:S01]  /*14f70*/  @P0 LDC R3, c[0x0][0x438] ;  /* 0x00010e00ff030b82 */ /* 0x000e620000000800 */
[----:B------:R-:W-:Y:S02]  /*14f80*/  IMAD.SHL.U32 R2, R2, 0x10, RZ ;  /* 0x0000001002027824 */ /* 0x000fe400078e00ff */
[----:B------:R-:W-:-:S03]  /*14f90*/  IMAD R4, R7, 0x80, R4 ;  /* 0x0000008007047824 */ /* 0x000fc600078e0204 */
[----:B------:R-:W-:Y:S01]  /*14fa0*/  LOP3.LUT R2, R2, 0x70, RZ, 0xc0, !PT ;  /* 0x0000007002027812 */ /* 0x000fe200078ec0ff */
[----:B------:R-:W-:Y:S05]  /*14fb0*/  YIELD ;  /* 0x0000000000007946 */ /* 0x000fea0003800000 */
[----:B------:R-:W-:Y:S01]  /*14fc0*/  ULDC.64 UR4, c[0x0][0x428] ;  /* 0x00010a0000047ab9 */ /* 0x000fe20000000a00 */
[----:B--2---:R-:W-:-:S05]  /*14fd0*/  IADD3 R4, R2, R4, R10 ;  /* 0x0000000402047210 */ /* 0x004fca0007ffe00a */
[----:B0-----:R-:W-:-:S04]  /*14fe0*/  @P0 IMAD.HI.U32 R5, R4, R5, RZ ;  /* 0x0000000504050227 */ /* 0x001fc800078e00ff */
[----:B------:R-:W-:Y:S01]  /*14ff0*/  IMAD.MOV.U32 R2, RZ, RZ, R4 ;  /* 0x000000ffff027224 */ /* 0x000fe200078e0004 */
[----:B-1----:R-:W-:-:S05]  /*15000*/  @P0 SHF.R.U32.HI R2, RZ, R3, R5 ;  /* 0x00000003ff020219 */ /* 0x002fca0000011605 */
[----:B------:R-:W-:-:S04]  /*15010*/  IMAD.MOV R3, RZ, RZ, -R2 ;  /* 0x000000ffff037224 */ /* 0x000fc800078e0a02 */
[----:B------:R-:W-:Y:S01]  /*15020*/  IMAD R0, R0, R3, R4 ;  /* 0x0000000300007224 */ /* 0x000fe200078e0204 */
[----:B------:R-:W-:Y:S01]  /*15030*/  SHF.R.S32.HI R3, RZ, 0x1f, R2 ;  /* 0x0000001fff037819 */ /* 0x000fe20000011402 */
[----:B---3--:R-:W-:-:S04]  /*15040*/  IMAD R4, R9, UR4, RZ ;  /* 0x0000000409047c24 */ /* 0x008fc8000f8e02ff */
[C---:B----4-:R-:W-:Y:S02]  /*15050*/  IMAD R4, R8.reuse, UR5, R4 ;  /* 0x0000000508047c24 */ /* 0x050fe4000f8e0204 */
[----:B------:R-:W-:Y:S01]  /*15060*/  IMAD.WIDE.U32 R2, R8, UR4, R2 ;  /* 0x0000000408027c25 */ /* 0x000fe2000f8e0002 */
[----:B------:R-:W-:-:S03]  /*15070*/  ULDC.64 UR4, c[0x0][0x418] ;  /* 0x0001060000047ab9 */ /* 0x000fc60000000a00 */
[----:B------:R-:W-:Y:S01]  /*15080*/  IMAD.IADD R3, R4, 0x1, R3 ;  /* 0x0000000104037824 */ /* 0x000fe200078e0203 */
[----:B------:R-:W-:-:S04]  /*15090*/  LEA R4, P0, R2, UR4, 0x2 ;  /* 0x0000000402047c11 */ /* 0x000fc8000f8010ff */
[----:B------:R-:W-:-:S05]  /*150a0*/  LEA.HI.X R5, R2, UR5, R3, 0x2, P0 ;  /* 0x0000000502057c11 */ /* 0x000fca00080f1403 */
[----:B------:R-:W2:Y:S01]  /*150b0*/  LDG.E R4, desc[UR42][R4.64] ;  /* 0x0000002a04047981 */ /* 0x000ea2000c1e1900 */
[----:B------:R-:W-:Y:S01]  /*150c0*/  IMAD.U32 R8, RZ, RZ, UR38 ;  /* 0x00000026ff087e24 */ /* 0x000fe2000f8e00ff */
[----:B------:R-:W-:-:S04]  /*150d0*/  IADD3 R22, R6, 0x1, RZ ;  /* 0x0000000106167810 */ /* 0x000fc80007ffe0ff */
[----:B------:R-:W-:Y:S02]  /*150e0*/  ISETP.NE.AND P2, PT, R8, 0x3, PT ;  /* 0x000000030800780c */ /* 0x000fe40003f45270 */
        /* <DEDUP_REMOVED lines=8> */
.L_x_688:
[----:B------:R-:W-:Y:S01]  /*15170*/  IMAD R5, R22, 0x8, R16 ;  /* 0x0000000816057824 */ /* 0x000fe200078e0210 */
[----:B------:R-:W-:Y:S01]  /*15180*/  SHF.L.U32 R2, R29, 0x1f, RZ ;  /* 0x0000001f1d027819 */ /* 0x000fe200000006ff */
[----:B------:R-:W-:Y:S03]  /*15190*/  BSSY B1, `(.L_x_689) ;  /* 0x0000003000017945 */ /* 0x000fe60003800000 */
[----:B------:R-:W0:Y:S02]  /*151a0*/  SYNCS.PHASECHK.TRANS64.TRYWAIT P0, [R5+URZ+0x16840], R2 ;  /* 0x01684002050075a7 */ /* 0x000e24000800017f */
[----:B0-----:R-:W-:Y:S05]  /*151b0*/  @!P0 BRA `(.L_x_690) ;  /* 0x0000005800e48947 */ /* 0x001fea0003800000 */
.L_x_860:
[----:B------:R-:W-:Y:S05]  /*151c0*/  BSYNC B1 ;  /* 0x0000000000017941 */ /* 0x000fea0003800000 */
.L_x_689:
[----:B------:R-:W2:Y:S01]  /*151d0*/  LDL R3, [R1] ;  /* 0x0000000001037983 */ /* 0x000ea20000100800 */
[----:B------:R-:W-:Y:S01]  /*151e0*/  SHF.R.S32.HI R21, RZ, 0x1f, R0 ;  /* 0x0000001fff157819 */ /* 0x000fe20000011400 */
[----:B------:R-:W-:Y:S01]  /*151f0*/  ULDC.64 UR4, c[0x0][0x300] ;  /* 0x0000c00000047ab9 */ /* 0x000fe20000000a00 */
[----:B------:R-:W-:Y:S01]  /*15200*/  ULDC.64 UR6, c[0x0][0x2e8] ;  /* 0x0000ba0000067ab9 */ /* 0x000fe20000000a00 */
[----:B------:R-:W1:Y:S02]  /*15210*/  S2R R8, SR_TID.X ;  /* 0x0000000000087919 */ /* 0x000e640000002100 */
[----:B------:R-:W-:Y:S01]  /*15220*/  IMAD R7, R21, UR4, RZ ;  /* 0x0000000415077c24 */ /* 0x000fe2000f8e02ff */
[----:B------:R-:W3:Y:S03]  /*15230*/  S2R R9, SR_TID.X ;  /* 0x0000000000097919 */ /* 0x000ee60000002100 */
[----:B------:R-:W-:Y:S01]  /*15240*/  IMAD R7, R0, UR5, R7 ;  /* 0x0000000500077c24 */ /* 0x000fe2000f8e0207 */
[----:B-1----:R-:W-:-:S05]  /*15250*/  LOP3.LUT R8, R8, 0x7f, RZ, 0xc0, !PT ;  /* 0x0000007f08087812 */ /* 0x002fca00078ec0ff */
[----:B------:R-:W-:Y:S01]  /*15260*/  IMAD.SHL.U32 R11, R8, 0x8, RZ ;  /* 0x00000008080b7824 */ /* 0x000fe200078e00ff */
[----:B---3--:R-:W-:-:S04]  /*15270*/  SHF.L.U32 R8, R9, 0x3, RZ ;  /* 0x0000000309087819 */ /* 0x008fc800000006ff */
        /* <DEDUP_REMOVED lines=19> */
[----:B------:R-:W0:Y:S01]  /*153b0*/  S2R R3, SR_TID.X ;  /* 0x0000000000037919 */ /* 0x000e220000002100 */
[----:B------:R-:W-:Y:S01]  /*153c0*/  IMAD R8, R8, 0x2, R16 ;  /* 0x0000000208087824 */ /* 0x000fe200078e0210 */
[----:B------:R-:W1:Y:S01]  /*153d0*/  SHFL.IDX PT, R2, R9, RZ, 0x181f ;  /* 0x00181fff09027589 */ /* 0x000e6200000e0000 */
[----:B0-----:R-:W-:-:S03]  /*153e0*/  IMAD.SHL.U32 R11, R3, 0x8, RZ ;  /* 0x00000008030b7824 */ /* 0x001fc600078e00ff */
[----:B------:R-:W0:Y:S02]  /*153f0*/  SHFL.IDX PT, R3, R10, RZ, 0x181f ;  /* 0x00181fff0a037589 */ /* 0x000e2400000e0000 */
[----:B------:R-:W-:-:S05]  /*15400*/  LOP3.LUT R11, R11, 0x38, RZ, 0xc0, !PT ;  /* 0x000000380b0b7812 */ /* 0x000fca00078ec0ff */
[----:B------:R-:W-:-:S05]  /*15410*/  IMAD.SHL.U32 R7, R11, 0x2, RZ ;  /* 0x000000020b077824 */ /* 0x000fca00078e00ff */
[----:B-1----:R-:W-:-:S05]  /*15420*/  IADD3 R2, P0, R2, R7, RZ ;  /* 0x0000000702027210 */ /* 0x002fca0007f1e0ff */
[----:B0-----:R-:W-:-:S05]  /*15430*/  IMAD.X R3, RZ, RZ, R3, P0 ;  /* 0x000000ffff037224 */ /* 0x001fca00000e0603 */
[----:B------:R-:W-:Y:S01]  /*15440*/  @!PT LDS RZ, [RZ] ;  /* 0x00000000fffff984 */ /* 0x000fe20000000800 */
        /* <DEDUP_REMOVED lines=33> */
.L_x_878:
[----:B-1----:R-:W-:-:S05]  /*15660*/  IADD3 R2, P0, R2, R7, RZ ;  /* 0x0000000702027210 */ /* 0x002fca0007f1e0ff */
[----:B------:R-:W-:Y:S01]  /*15670*/  IMAD.X R3, RZ, RZ, R10, P0 ;  /* 0x000000ffff037224 */ /* 0x000fe200000e060a */
[----:B------:R-:W-:-:S04]  /*15680*/  PLOP3.LUT P0, PT, PT, PT, PT, 0x80, 0x0 ;  /* 0x000000000000781c */ /* 0x000fc80003f0f070 */
[----:B------:R-:W-:Y:S01]  /*15690*/  @!PT LDS RZ, [RZ] ;  /* 0x00000000fffff984 */ /* 0x000fe20000000800 */
[----:B------:R-:W-:Y:S01]  /*156a0*/  @!PT LDS RZ, [RZ] ;  /* 0x00000000fffff984 */ /* 0x000fe20000000800 */
[----:B------:R-:W-:Y:S01]  /*156b0*/  @!PT LDS RZ, [RZ] ;  /* 0x00000000fffff984 */ /* 0x000fe20000000800 */
[----:B------:R1:W-:Y:S01]  /*156c0*/  LDGSTS.E.BYPASS.LTC128B.128 [R8+0x11c00], desc[UR42][R2.64], !P2 ;  /* 0x11c0000002087fae */ /* 0x0003e2000d101d6a */
[----:B------:R-:W-:-:S08]  /*156d0*/  NOP ;  /* 0x0000000000007918 */ /* 0x000fd00000000000 */
.L_x_692:
[----:B------:R-:W-:Y:S02]  /*156e0*/  PLOP3.LUT P2, PT, P2, P0, PT, 0xa2, 0x0 ;  /* 0x000000000000781c */ /* 0x000fe40001741472 */
[----:B------:R-:W-:-:S08]  /*156f0*/  @P0 R2UR P2, UR4, R5 ;  /* 0x00000000050402ca */ /* 0x000fd00000040000 */
[----:B------:R-:W-:-:S05]  /*15700*/  @P0 PLOP3.LUT P0, PT, P2, PT, PT, 0x80, 0x0 ;  /* 0x000000000000081c */ /* 0x000fca000170f070 */
[----:B------:R-:W-:Y:S01]  /*15710*/  @!P2 SYNCS.ARRIVE.TRANS64.RED.A0T1 RZ, [UR4+0x16830], RZ ;  /* 0x016830ffffffa9a7 */ /* 0x000fe20008200404 */
[----:B------:R-:W-:Y:S07]  /*15720*/  @!P2 ARRIVES.LDGSTSBAR.64.TRANSCNT [UR4+0x16830] ;  /* 0x01683000ff00a9b0 */ /* 0x000fee0008000a84 */
[----:B------:R-:W-:Y:S05]  /*15730*/  @P0 BRA.U.ANY `(.L_x_692) ;  /* 0xfffffffd00e80947 */ /* 0x000fea000393ffff */
[----:B------:R-:W-:Y:S01]  /*15740*/  NOP ;  /* 0x0000000000007918 */ /* 0x000fe20000000000 */
[----:B-1----:R-:W-:-:S05]  /*15750*/  IMAD.U32 R2, RZ, RZ, UR38 ;  /* 0x00000026ff027e24 */ /* 0x002fca000f8e00ff */
[----:B------:R-:W-:-:S13]  /*15760*/  ISETP.NE.AND P3, PT, R2, 0x3, PT ;  /* 0x000000030200780c */ /* 0x000fda0003f65270 */
[----:B------:R-:W-:Y:S05]  /*15770*/  @!P3 BRA `(.L_x_693) ;  /* 0x000000000004b947 */ /* 0x000fea0003800000 */
[----:B------:R-:W-:Y:S01]  /*15780*/  BPT.TRAP 0x1 ;  /* 0x000000040000795c */ /* 0x000fe20000300000 */
.L_x_693:
[----:B------:R1:W-:Y:S01]  /*15790*/  SYNCS.ARRIVE.TRANS64.A1T0 RZ, [R5+URZ+0x16830], RZ ;  /* 0x016830ff05ff79a7 */ /* 0x0003e2000810003f */
[----:B------:R-:W-:Y:S05]  /*157a0*/  @!P3 BRA `(.L_x_694) ;  /* 0x000000000004b947 */ /* 0x000fea0003800000 */
[----:B------:R-:W-:Y:S01]  /*157b0*/  BPT.TRAP 0x1 ;  /* 0x000000040000795c */ /* 0x000fe20000300000 */
.L_x_694:
[----:B------:R-:W-:Y:S01]  /*157c0*/  SHF.L.U32 R2, R20, 0x1f, RZ ;  /* 0x0000001f14027819 */ /* 0x000fe200000006ff */
[----:B------:R-:W-:Y:S01]  /*157d0*/  BSSY B1, `(.L_x_695) ;  /* 0x0000004000017945 */ /* 0x000fe20003800000 */
[----:B-1----:R-:W-:-:S04]  /*157e0*/  LEA R5, R6, R16, 0x3 ;  /* 0x0000001006057211 */ /* 0x002fc800078e18ff */
[----:B------:R-:W1:Y:S02]  /*157f0*/  SYNCS.PHASECHK.TRANS64.TRYWAIT P0, [R5+URZ+0x16860], R2 ;  /* 0x01686002050075a7 */ /* 0x000e64000800017f */
[----:B-1----:R-:W-:Y:S05]  /*15800*/  @!P0 BRA `(.L_x_696) ;  /* 0x0000005c00a08947 */ /* 0x002fea0003800000 */
.L_x_879:
[----:B------:R-:W-:Y:S05]  /*15810*/  BSYNC B1 ;  /* 0x0000000000017941 */ /* 0x000fea0003800000 */
.L_x_695:
[----:B------:R-:W2:Y:S01]  /*15820*/  LDL R8, [R1+0x10] ;  /* 0x0000100001087983 */ /* 0x000ea20000100800 */
[----:B------:R-:W0:Y:S01]  /*15830*/  S2R R11, SR_TID.X ;  /* 0x00000000000b7919 */ /* 0x000e220000002100 */
[----:B------:R-:W-:Y:S01]  /*15840*/  UMOV UR4, 0xffffffff ;  /* 0xffffffff00047882 */ /* 0x000fe20000000000 */
[C---:B0-----:R-:W-:Y:S01]  /*15850*/  IMAD.SHL.U32 R9, R11.reuse, 0x8, RZ ;  /* 0x000000080b097824 */ /* 0x041fe200078e00ff */
[----:B------:R-:W-:-:S04]  /*15860*/  LOP3.LUT R3, R11, 0x7f, RZ, 0xc0, !PT ;  /* 0x0000007f0b037812 */ /* 0x000fc800078ec0ff */
[----:B------:R-:W-:Y:S01]  /*15870*/  LOP3.LUT R9, R9, 0x1f8, RZ, 0xc0, !PT ;  /* 0x000001f809097812 */ /* 0x000fe200078ec0ff */
[----:B------:R-:W-:-:S03]  /*15880*/  IMAD.SHL.U32 R10, R3, 0x8, RZ ;  /* 0x00000008030a7824 */ /* 0x000fc600078e00ff */
        /* <DEDUP_REMOVED lines=11> */
[----:B0-----:R-:W-:-:S05]  /*15940*/  IADD3 R2, P2, R2, R7, RZ ;  /* 0x0000000702027210 */ /* 0x001fca0007f5e0ff */
[----:B-1----:R-:W-:-:S05]  /*15950*/  IMAD.X R3, RZ, RZ, R3, P2 ;  /* 0x000000ffff037224 */ /* 0x002fca00010e0603 */
[----:B------:R-:W-:Y:S01]  /*15960*/  @!PT LDS RZ, [RZ] ;  /* 0x00000000fffff984 */ /* 0x000fe20000000800 */
        /* <DEDUP_REMOVED lines=39> */
.L_x_897:
        /* <DEDUP_REMOVED lines=14> */
[----:B------:R-:W-:-:S03]  /*15cc0*/  NOP ;  /* 0x0000000000007918 */ /* 0x000fc60000000000 */
[----:B------:R-:W-:-:S03]  /*15cd0*/  IADD3 R3, R3, R6, RZ ;  /* 0x0000000603037210 */ /* 0x000fc60007ffe0ff */
        /* <DEDUP_REMOVED lines=9> */
.L_x_698:
[----:B------:R-:W-:Y:S02]  /*15d70*/  PLOP3.LUT P2, PT, P2, P0, PT, 0xa2, 0x0 ;  /* 0x000000000000781c */ /* 0x000fe40001741472 */
[----:B------:R-:W-:-:S08]  /*15d80*/  @P0 R2UR P2, UR4, R5 ;  /* 0x00000000050402ca */ /* 0x000fd00000040000 */
[----:B------:R-:W-:-:S05]  /*15d90*/  @P0 PLOP3.LUT P0, PT, P2, PT, PT, 0x80, 0x0 ;  /* 0x000000000000081c */ /* 0x000fca000170f070 */
[----:B------:R-:W-:Y:S01]  /*15da0*/  @!P2 SYNCS.ARRIVE.TRANS64.RED.A0T1 RZ, [UR4+0x16850], RZ ;  /* 0x016850ffffffa9a7 */ /* 0x000fe20008200404 */
[----:B------:R-:W-:Y:S07]  /*15db0*/  @!P2 ARRIVES.LDGSTSBAR.64.TRANSCNT [UR4+0x16850] ;  /* 0x01685000ff00a9b0 */ /* 0x000fee0008000a84 */
[----:B------:R-:W-:Y:S05]  /*15dc0*/  @P0 BRA.U.ANY `(.L_x_698) ;  /* 0xfffffffd00e80947 */ /* 0x000fea000393ffff */
[----:B------:R-:W-:Y:S01]  /*15dd0*/  NOP ;  /* 0x0000000000007918 */ /* 0x000fe20000000000 */
[----:B------:R-:W-:Y:S02]  /*15de0*/  IMAD.U32 R2, RZ, RZ, UR38 ;  /* 0x00000026ff027e24 */ /* 0x000fe4000f8e00ff */
[----:B------:R-:W-:-:S03]  /*15df0*/  IMAD.MOV.U32 R19, RZ, RZ, R0 ;  /* 0x000000ffff137224 */ /* 0x000fc600078e0000 */
[----:B------:R-:W-:-:S13]  /*15e00*/  ISETP.NE.AND P3, PT, R2, 0x3, PT ;  /* 0x000000030200780c */ /* 0x000fda0003f65270 */
[----:B------:R-:W-:Y:S05]  /*15e10*/  @!P3 BRA `(.L_x_699) ;  /* 0x000000000004b947 */ /* 0x000fea0003800000 */
[----:B------:R-:W-:Y:S01]  /*15e20*/  BPT.TRAP 0x1 ;  /* 0x000000040000795c */ /* 0x000fe20000300000 */
.L_x_699:
[----:B------:R-:W2:Y:S01]  /*15e30*/  LDL R0, [R1+0x14] ;  /* 0x0000140001007983 */ /* 0x000ea20000100800 */
[----:B------:R0:W-:Y:S01]  /*15e40*/  SYNCS.ARRIVE.TRANS64.A1T0 RZ, [R5+URZ+0x16850], RZ ;  /* 0x016850ff05ff79a7 */ /* 0x0001e2000810003f */
[C---:B------:R-:W-:Y:S01]  /*15e50*/  VIADD R7, R23.reuse, 0xffffffff ;  /* 0xffffffff17077836 */ /* 0x040fe20000000000 */
[----:B------:R-:W-:Y:S01]  /*15e60*/  MOV R26, R23 ;  /* 0x00000017001a7202 */ /* 0x000fe20000000f00 */
[----:B------:R-:W-:Y:S02]  /*15e70*/  IMAD.MOV.U32 R6, RZ, RZ, R22 ;  /* 0x000000ffff067224 */ /* 0x000fe400078e0016 */
[----:B------:R-:W-:Y:S01]  /*15e80*/  IMAD.MOV.U32 R20, RZ, RZ, R29 ;  /* 0x000000ffff147224 */ /* 0x000fe200078e001d */
[----:B--2---:R-:W-:-:S13]  /*15e90*/  ISETP.GT.AND P0, PT, R23, R0, PT ;  /* 0x000000001700720c */ /* 0x004fda0003f04270 */
[----:B0-----:R-:W-:Y:S05]  /*15ea0*/  @P0 BRA `(.L_x_700) ;  /* 0xfffffff0000c0947 */ /* 0x001fea000383ffff */
.L_x_687:
[----:B------:R-:W-:Y:S05]  /*15eb0*/  BSYNC B0 ;  /* 0x0000000000007941 */ /* 0x000fea0003800000 */
.L_x_686:
[----:B-1----:R-:W0:Y:S01]  /*15ec0*/  S2R R0, SR_TID.X ;  /* 0x0000000000007919 */ /* 0x002e220000002100 */
        /* <DEDUP_REMOVED lines=16> */
.L_x_702:
[----:B------:R-:W-:Y:S05]  /*15fd0*/  BSYNC B0 ;  /* 0x0000000000007941 */ /* 0x000fea0003800000 */
.L_x_701:
[----:B------:R-:W-:-:S05]  /*15fe0*/  IMAD.U32 R0, RZ, RZ, UR38 ;  /* 0x00000026ff007e24 */ /* 0x000fca000f8e00ff */
[----:B------:R-:W-:-:S13]  /*15ff0*/  ISETP.NE.AND P0, PT, R0, 0x3, PT ;  /* 0x000000030000780c */ /* 0x000fda0003f05270 */
[----:B------:R-:W-:Y:S05]  /*16000*/  @!P0 BRA `(.L_x_703) ;  /* 0x0000000000048947 */ /* 0x000fea0003800000 */
[----:B------:R-:W-:Y:S01]  /*16010*/  BPT.TRAP 0x1 ;  /* 0x000000040000795c */ /* 0x000fe20000300000 */
.L_x_703:
[----:B------:R-:W2:Y:S01]  /*16020*/  LDL.LU R2, [R1+0x10] ;  /* 0x0000100001027983 */ /* 0x000ea20000300800 */
[----:B------:R-:W-:Y:S01]  /*16030*/  IMAD R0, R22, 0x8, R16 ;  /* 0x0000000816007824 */ /* 0x000fe200078e0210 */
[----:B------:R-:W-:Y:S01]  /*16040*/  SHF.L.U32 R3, R29, 0x1f, RZ ;  /* 0x0000001f1d037819 */ /* 0x000fe200000006ff */
[----:B------:R-:W-:Y:S03]  /*16050*/  BSSY B0, `(.L_x_704) ;  /* 0x0000004000007945 */ /* 0x000fe60003800000 */
[----:B------:R-:W0:Y:S01]  /*16060*/  SYNCS.PHASECHK.TRANS64.TRYWAIT P0, [R0+URZ+0x16860], R3 ;  /* 0x01686003000075a7 */ /* 0x000e22000800017f */
[----:B--2---:R-:W-:Y:S01]  /*16070*/  IMAD R6, R23, -0x80, R2 ;  /* 0xffffff8017067824 */ /* 0x004fe200078e0202 */
[----:B0-----:R-:W-:Y:S06]  /*16080*/  @!P0 BRA `(.L_x_705) ;  /* 0x0000005c00dc8947 */ /* 0x001fec0003800000 */
.L_x_898:
[----:B------:R-:W-:Y:S05]  /*16090*/  BSYNC B0 ;  /* 0x0000000000007941 */ /* 0x000fea0003800000 */
.L_x_704:
[----:B------:R-:W1:Y:S01]  /*160a0*/  S2R R8, SR_TID.X ;  /* 0x0000000000087919 */ /* 0x000e620000002100 */
[----:B------:R-:W-:Y:S01]  /*160b0*/  ULDC UR4, c[0x0][0x2f4] ;  /* 0x0000bd0000047ab9 */ /* 0x000fe20000000800 */
[C---:B-1----:R-:W-:Y:S01]  /*160c0*/  IMAD.SHL.U32 R2, R8.reuse, 0x8, RZ ;  /* 0x0000000808027824 */ /* 0x042fe200078e00ff */
[C---:B------:R-:W-:Y:S01]  /*160d0*/  LOP3.LUT R5, R8.reuse, 0x7f, RZ, 0xc0, !PT ;  /* 0x0000007f08057812 */ /* 0x040fe200078ec0ff */
[----:B------:R-:W-:-:S03]  /*160e0*/  IMAD.SHL.U32 R7, R8, 0x8, RZ ;  /* 0x0000000808077824 */ /* 0x000fc600078e00ff */
[----:B------:R-:W-:Y:S01]  /*160f0*/  LOP3.LUT R2, R2, 0x1f8, RZ, 0xc0, !PT ;  /* 0x000001f802027812 */ /* 0x000fe200078ec0ff */
[----:B------:R-:W-:Y:S01]  /*16100*/  IMAD.SHL.U32 R4, R5, 0x8, RZ ;  /* 0x0000000805047824 */ /* 0x000fe200078e00ff */
[----:B------:R-:W-:Y:S02]  /*16110*/  LOP3.LUT R7, R7, 0x38, RZ, 0xc0, !PT ;  /* 0x0000003807077812 */ /* 0x000fe400078ec0ff */
[----:B------:R-:W-:Y:S02]  /*16120*/  LOP3.LUT R2, R2, 0x38, R8, 0x78, !PT ;  /* 0x0000003802027812 */ /* 0x000fe400078e7808 */
[----:B------:R-:W-:Y:S01]  /*16130*/  ISETP.GE.AND P0, PT, R7, UR4, PT ;  /* 0x0000000407007c0c */ /* 0x000fe2000bf06270 */
[----:B------:R-:W-:Y:S01]  /*16140*/  UMOV UR4, 0xffffffff ;  /* 0xffffffff00047882 */ /* 0x000fe20000000000 */
[----:B------:R-:W-:Y:S02]  /*16150*/  SHF.R.U32.HI R5, RZ, 0x3, R5 ;  /* 0x00000003ff057819 */ /* 0x000fe40000011605 */
[----:B------:R-:W-:-:S03]  /*16160*/  LOP3.LUT R2, R2, 0x200, R4, 0xf8, !PT ;  /* 0x0000020002027812 */ /* 0x000fc600078ef804 */
[----:B------:R-:W-:Y:S01]  /*16170*/  IMAD.IADD R6, R6, 0x1, -R5 ;  /* 0x0000000106067824 */ /* 0x000fe200078e0a05 */
[----:B------:R-:W-:Y:S01]  /*16180*/  LEA R4, R22, R2, 0xd ;  /* 0x0000000216047211 */ /* 0x000fe200078e68ff */
        /* <DEDUP_REMOVED lines=47> */
.L_x_916:
[----:B------:R-:W-:Y:S02]  /*16480*/  ISETP.LT.OR P0, PT, R6, 0x71, P0 ;  /* 0x000000710600780c */ /* 0x000fe40000701670 */
[----:B--23--:R-:W-:-:S05]  /*16490*/  IADD3 R2, P1, R14, R5, RZ ;  /* 0x000000050e027210 */ /* 0x00cfca0007f3e0ff */
[----:B------:R-:W-:-:S06]  /*164a0*/  IMAD.X R3, RZ, RZ, R19, P1 ;  /* 0x000000ffff037224 */ /* 0x000fcc00008e0613 */
[----:B------:R-:W-:Y:S01]  /*164b0*/  @!PT LDS RZ, [RZ] ;  /* 0x00000000fffff984 */ /* 0x000fe20000000800 */
[----:B------:R-:W-:Y:S01]  /*164c0*/  @!PT LDS RZ, [RZ] ;  /* 0x00000000fffff984 */ /* 0x000fe20000000800 */
[----:B------:R-:W-:Y:S01]  /*164d0*/  @!PT LDS RZ, [RZ] ;  /* 0x00000000fffff984 */ /* 0x000fe20000000800 */
[----:B------:R0:W-:Y:S01]  /*164e0*/  LDGSTS.E.BYPASS.LTC128B.128 [R4+0x3c00], desc[UR42][R2.64], !P0 ;  /* 0x03c0000002047fae */ /* 0x0001e2000c101d6a */
[----:B------:R-:W-:Y:S01]  /*164f0*/  PLOP3.LUT P0, PT, PT, PT, PT, 0x80, 0x0 ;  /* 0x000000000000781c */ /* 0x000fe20003f0f070 */
[----:B------:R-:W-:-:S12]  /*16500*/  NOP ;  /* 0x0000000000007918 */ /* 0x000fd80000000000 */
.L_x_707:
[----:B------:R-:W-:Y:S02]  /*16510*/  PLOP3.LUT P1, PT, P1, P0, PT, 0xa2, 0x0 ;  /* 0x000000000000781c */ /* 0x000fe40000f21472 */
[----:B------:R-:W-:-:S08]  /*16520*/  @P0 R2UR P1, UR4, R0 ;  /* 0x00000000000402ca */ /* 0x000fd00000020000 */
[----:B------:R-:W-:-:S05]  /*16530*/  @P0 PLOP3.LUT P0, PT, P1, PT, PT, 0x80, 0x0 ;  /* 0x000000000000081c */ /* 0x000fca0000f0f070 */
[----:B------:R-:W-:Y:S01]  /*16540*/  @!P1 SYNCS.ARRIVE.TRANS64.RED.A0T1 RZ, [UR4+0x16850], RZ ;  /* 0x016850ffffff99a7 */ /* 0x000fe20008200404 */
[----:B------:R-:W-:Y:S07]  /*16550*/  @!P1 ARRIVES.LDGSTSBAR.64.TRANSCNT [UR4+0x16850] ;  /* 0x01685000ff0099b0 */ /* 0x000fee0008000a84 */
[----:B------:R-:W-:Y:S05]  /*16560*/  @P0 BRA.U.ANY `(.L_x_707) ;  /* 0xfffffffd00e80947 */ /* 0x000fea000393ffff */
[----:B------:R-:W-:Y:S01]  /*16570*/  NOP ;  /* 0x0000000000007918 */ /* 0x000fe20000000000 */
[----:B0-----:R-:W-:-:S05]  /*16580*/  IMAD.U32 R2, RZ, RZ, UR38 ;  /* 0x00000026ff027e24 */ /* 0x001fca000f8e00ff */
[----:B------:R-:W-:-:S13]  /*16590*/  ISETP.NE.AND P2, PT, R2, 0x3, PT ;  /* 0x000000030200780c */ /* 0x000fda0003f45270 */
[----:B------:R-:W-:Y:S05]  /*165a0*/  @!P2 BRA `(.L_x_708) ;  /* 0x000000000004a947 */ /* 0x000fea0003800000 */
[----:B------:R-:W-:Y:S01]  /*165b0*/  BPT.TRAP 0x1 ;  /* 0x000000040000795c */ /* 0x000fe20000300000 */
.L_x_708:
[----:B------:R-:W-:Y:S01]  /*165c0*/  VIADD R22, R22, 0x1 ;  /* 0x0000000116167836 */ /* 0x000fe20000000000 */
[----:B------:R0:W-:Y:S04]  /*165d0*/  SYNCS.ARRIVE.TRANS64.A1T0 RZ, [R0+URZ+0x16850], RZ ;  /* 0x016850ff00ff79a7 */ /* 0x0001e8000810003f */
[----:B------:R-:W-:-:S04]  /*165e0*/  ISETP.NE.AND P0, PT, R22, 0x2, PT ;  /* 0x000000021600780c */ /* 0x000fc80003f05270 */
[----:B0-----:R-:W-:Y:S02]  /*165f0*/  SEL R0, RZ, 0x1, P0 ;  /* 0x00000001ff007807 */ /* 0x001fe40000000000 */
[----:B------:R-:W-:Y:S02]  /*16600*/  SEL R22, R22, RZ, P0 ;  /* 0x000000ff16167207 */ /* 0x000fe40000000000 */
[----:B------:R-:W-:-:S07]  /*16610*/  LOP3.LUT R29, R29, R0, RZ, 0x3c, !PT ;  /* 0x000000001d1d7212 */ /* 0x000fce00078e3cff */
.L_x_667:
[----:B------:R-:W-:Y:S05]  /*16620*/  BSYNC B7 ;  /* 0x0000000000077941 */ /* 0x000fea0003800000 */
.L_x_665:
[----:B------:R-:W2:Y:S02]  /*16630*/  LDL R0, [R1] ;  /* 0x0000000001007983 */ /* 0x000ea40000100800 */
[----:B--2---:R-:W-:-:S13]  /*16640*/  LOP3.LUT P0, RZ, R0, 0x4, RZ, 0xc0, !PT ;  /* 0x0000000400ff7812 */ /* 0x004fda000780c0ff */
[----:B------:R-:W-:Y:S05]  /*16650*/  @!P0 BRA `(.L_x_709) ;  /* 0x0000000000248947 */ /* 0x000fea0003800000 */
[----:B------:R-:W-:Y:S05]  /*16660*/  WARPSYNC.ALL ;  /* 0x0000000000007948 */ /* 0x000fea0003800000 */
[----:B------:R-:W2:Y:S08]  /*16670*/  S2UR UR5, SR_CgaCtaId ;  /* 0x00000000000579c3 */ /* 0x000eb00000008800 */
[----:B------:R-:W-:Y:S06]  /*16680*/  BAR.SYNC.DEFER_BLOCKING 0x5, 0x200 ;  /* 0x0148000000007b1d */ /* 0x000fec0000010000 */
[----:B------:R-:W-:-:S02]  /*16690*/  UMOV UR4, 0x400 ;  /* 0x0000040000047882 */ /* 0x000fc40000000000 */
[----:B--2---:R-:W-:-:S06]  /*166a0*/  ULEA UR4, UR5, UR4, 0x18 ;  /* 0x0000000405047291 */ /* 0x004fcc000f8ec03f */
[----:B------:R-:W-:-:S05]  /*166b0*/  IMAD.U32 R16, RZ, RZ, UR4 ;  /* 0x00000004ff107e24 */ /* 0x000fca000f8e00ff */
[----:B------:R2:W3:Y:S01]  /*166c0*/  LDS.128 R24, [R16+0x168d0] ;  /* 0x0168d00010187984 */ /* 0x0004e20000000c00 */
[----:B------:R-:W-:Y:S06]  /*166d0*/  BAR.ARV 0x4, 0x200 ;  /* 0x0108000000007b1d */ /* 0x000fec0000002000 */
[----:B------:R-:W-:Y:S05]  /*166e0*/  BRA `(.L_x_710) ;  /* 0x0000000800d07947 */ /* 0x000fea0003800000 */
.L_x_709:
[----:B------:R-:W0:Y:S01]  /*166f0*/  S2R R0, SR_TID.X ;  /* 0x0000000000007919 */ /* 0x000e220000002100 */
[----:B------:R-:W-:Y:S01]  /*16700*/  UMOV UR4, 0xffffffff ;  /* 0xffffffff00047882 */ /* 0x000fe20000000000 */
[----:B0-----:R-:W-:-:S04]  /*16710*/  LOP3.LUT R9, R0, 0x1f, RZ, 0xc0, !PT ;  /* 0x0000001f00097812 */ /* 0x001fc800078ec0ff */
[----:B------:R-:W-:Y:S01]  /*16720*/  ISETP.NE.AND P0, PT, R9, 0x1f, PT ;  /* 0x0000001f0900780c */ /* 0x000fe20003f05270 */
[----:B------:R-:W-:-:S12]  /*16730*/  BRA.DIV UR4, `(.L_x_711) ;  /* 0x0000006204707947 */ /* 0x000fd8000b800000 */
[----:B-1----:R-:W-:Y:S01]  /*16740*/  IADD3 R7, R27, R9, RZ ;  /* 0x000000091b077210 */ /* 0x002fe20007ffe0ff */
[----:B------:R-:W-:-:S03]  /*16750*/  ULDC UR4, c[0x0][0xc3c] ;  /* 0x00030f0000047ab9 */ /* 0x000fc60000000800 */
        /* <DEDUP_REMOVED lines=8> */
[C---:B------:R-:W-:Y:S01]  /*167e0*/  ISETP.GE.U32.AND P2, PT, R9.reuse, 0x2, PT ;  /* 0x000000020900780c */ /* 0x040fe20003f46070 */
[----:B------:R-:W-:Y:S01]  /*167f0*/  IMAD.MOV.U32 R4, RZ, RZ, RZ ;  /* 0x000000ffff047224 */ /* 0x000fe200078e00ff */
[C---:B------:R-:W-:Y:S01]  /*16800*/  ISETP.GE.U32.AND P3, PT, R9.reuse, 0x4, PT ;  /* 0x000000040900780c */ /* 0x040fe20003f66070 */
[----:B------:R-:W-:Y:S01]  /*16810*/  SHFL.IDX PT, R0, R24, RZ, 0x1f ;  /* 0x00001fff18007589 */ /* 0x000fe200000e0000 */
[C---:B------:R-:W-:Y:S02]  /*16820*/  ISETP.GE.U32.AND P4, PT, R9.reuse, 0x8, PT ;  /* 0x000000080900780c */ /* 0x040fe40003f86070 */
[----:B------:R-:W-:Y:S01]  /*16830*/  ISETP.GE.U32.AND P5, PT, R9, 0x10, PT ;  /* 0x000000100900780c */ /* 0x000fe20003fa6070 */
[----:B------:R0:W-:Y:S02]  /*16840*/  SHFL.IDX PT, R6, R24, 0x1, 0x1f ;  /* 0x00201f0018067f89 */ /* 0x0001e400000e0000 */
        /* <DEDUP_REMOVED lines=20> */
[----:B------:R0:W1:Y:S02]  /*16990*/  SHFL.IDX PT, R14, R3, 0x1f, 0x1f ;  /* 0x03e01f00030e7f89 */ /* 0x00006400000e0000 */
.L_x_926:
[----:B------:R-:W-:Y:S02]  /*169a0*/  ULDC UR4, c[0x0][0xc38] ;  /* 0x00030e0000047ab9 */ /* 0x000fe40000000800 */
[----:B------:R-:W-:-:S04]  /*169b0*/  IMAD.U32 R2, RZ, RZ, UR4 ;  /* 0x00000004ff027e24 */ /* 0x000fc8000f8e00ff */
[----:B-1----:R-:W-:-:S04]  /*169c0*/  IMAD R5, R14, R2, RZ ;  /* 0x000000020e057224 */ /* 0x002fc800078e02ff */
[----:B------:R-:W-:-:S05]  /*169d0*/  IMAD.IADD R6, R6, 0x1, R5 ;  /* 0x0000000106067824 */ /* 0x000fca00078e0205 */
[----:B------:R-:W-:-:S13]  /*169e0*/  ISETP.GT.AND P6, PT, R6, R0, PT ;  /* 0x000000000600720c */ /* 0x000fda0003fc4270 */
[----:B------:R-:W-:Y:S05]  /*169f0*/  @P6 BRA `(.L_x_712) ;  /* 0x0000000000a46947 */ /* 0x000fea0003800000 */
.L_x_715:
[----:B------:R-:W1:Y:S01]  /*16a00*/  LDC R2, c[0x0][0xc3c] ;  /* 0x00030f00ff027b82 */ /* 0x000e620000000800 */
[----:B------:R-:W-:-:S05]  /*16a10*/  VIADD R27, R27, 0x1f ;  /* 0x0000001f1b1b7836 */ /* 0x000fca0000000000 */
[----:B-1----:R-:W-:-:S13]  /*16a20*/  ISETP.GE.AND P6, PT, R27, R2, PT ;  /* 0x000000021b00720c */ /* 0x002fda0003fc6270 */
[----:B------:R-:W-:Y:S05]  /*16a30*/  @P6 BRA `(.L_x_713) ;  /* 0x0000000400b86947 */ /* 0x000fea0003800000 */
[----:B0-----:R-:W0:Y:S01]  /*16a40*/  S2R R3, SR_TID.X ;  /* 0x0000000000037919 */ /* 0x001e220000002100 */
[----:B------:R-:W-:Y:S01]  /*16a50*/  IMAD.MOV.U32 R7, RZ, RZ, RZ ;  /* 0x000000ffff077224 */ /* 0x000fe200078e00ff */
[----:B0-----:R-:W-:-:S04]  /*16a60*/  LOP3.LUT R3, R3, 0x1f, RZ, 0xc0, !PT ;  /* 0x0000001f03037812 */ /* 0x001fc800078ec0ff */
[----:B------:R-:W-:-:S04]  /*16a70*/  IADD3 R9, R27, R3, RZ ;  /* 0x000000031b097210 */ /* 0x000fc80007ffe0ff */
        /* <DEDUP_REMOVED lines=27> */
.L_x_934:
[----:B------:R-:W-:Y:S02]  /*16c30*/  ULDC UR4, c[0x0][0xc38] ;  /* 0x00030e0000047ab9 */ /* 0x000fe40000000800 */
[----:B------:R-:W-:-:S04]  /*16c40*/  IMAD.U32 R2, RZ, RZ, UR4 ;  /* 0x00000004ff027e24 */ /* 0x000fc8000f8e00ff */
[----:B-1----:R-:W-:-:S04]  /*16c50*/  IMAD R5, R14, R2, RZ ;  /* 0x000000020e057224 */ /* 0x002fc800078e02ff */
[----:B------:R-:W-:-:S05]  /*16c60*/  IMAD.IADD R6, R5, 0x1, R6 ;  /* 0x0000000105067824 */ /* 0x000fca00078e0206 */
[----:B------:R-:W-:-:S13]  /*16c70*/  ISETP.GT.AND P6, PT, R6, R0, PT ;  /* 0x000000000600720c */ /* 0x000fda0003fc4270 */
[----:B------:R-:W-:Y:S05]  /*16c80*/  @!P6 BRA `(.L_x_715) ;  /* 0xfffffffc005ce947 */ /* 0x000fea000383ffff */
.L_x_712:
        /* <DEDUP_REMOVED lines=9> */
.L_x_939:
[----:B------:R-:W-:-:S13]  /*16d20*/  ISETP.NE.AND P0, PT, R8, RZ, PT ;  /* 0x000000ff0800720c */ /* 0x000fda0003f05270 */
[----:B------:R-:W-:Y:S05]  /*16d30*/  @!P0 BRA `(.L_x_717) ;  /* 0x0000000000108947 */ /* 0x000fea0003800000 */
[----:B------:R-:W-:Y:S01]  /*16d40*/  UMOV UR4, 0xffffffff ;  /* 0xffffffff00047882 */ /* 0x000fe20000000000 */
[----:B------:R-:W-:Y:S02]  /*16d50*/  VIADD R12, R5, 0xffffffff ;  /* 0xffffffff050c7836 */ /* 0x000fe40000000000 */
[----:B------:R-:W-:Y:S05]  /*16d60*/  BRA.DIV UR4, `(.L_x_718) ;  /* 0x0000006604347947 */ /* 0x000fea000b800000 */
[----:B------:R4:W0:Y:S02]  /*16d70*/  SHFL.IDX PT, R24, R3, R12, 0x1f ;  /* 0x00001f0c03187589 */ /* 0x00082400000e0000 */
.L_x_717:
[-C--:B--2---:R-:W-:Y:S01]  /*16d80*/  IABS R8, R7.reuse ;  /* 0x0000000700087213 */ /* 0x084fe20000000000 */
[----:B0-----:R-:W-:Y:S01]  /*16d90*/  IMAD R24, R24, R2, R6 ;  /* 0x0000000218187224 */ /* 0x001fe200078e0206 */
[----:B------:R-:W-:Y:S01]  /*16da0*/  MOV R2, RZ ;  /* 0x000000ff00027202 */ /* 0x000fe20000000f00 */
[----:B------:R-:W-:Y:S01]  /*16db0*/  IMAD.IADD R27, R5, 0x1, R27 ;  /* 0x00000001051b7824 */ /* 0x000fe200078e021b */
[----:B------:R-:W0:Y:S01]  /*16dc0*/  I2F.RP R9, R8 ;  /* 0x0000000800097306 */ /* 0x000e220000209400 */
[----:B------:R-:W-:Y:S01]  /*16dd0*/  IMAD.IADD R0, R0, 0x1, -R24 ;  /* 0x0000000100007824 */ /* 0x000fe200078e0a18 */
[----:B------:R-:W-:-:S05]  /*16de0*/  IABS R6, R7 ;  /* 0x0000000700067213 */ /* 0x000fca0000000000 */
[----:B------:R-:W-:Y:S01]  /*16df0*/  IMAD.MOV R10, RZ, RZ, -R6 ;  /* 0x000000ffff0a7224 */ /* 0x000fe200078e0a06 */
[----:B---3--:R-:W-:Y:S01]  /*16e00*/  IABS R6, R4 ;  /* 0x0000000400067213 */ /* 0x008fe20000000000 */
[----:B0-----:R-:W4:Y:S02]  /*16e10*/  MUFU.RCP R9, R9 ;  /* 0x0000000900097308 */ /* 0x001f240000001000 */
[----:B----4-:R-:W-:-:S06]  /*16e20*/  VIADD R3, R9, 0xffffffe ;  /* 0x0ffffffe09037836 */ /* 0x010fcc0000000000 */
[----:B------:R-:W0:Y:S02]  /*16e30*/  F2I.FTZ.U32.TRUNC.NTZ R3, R3 ;  /* 0x0000000300037305 */ /* 0x000e24000021f000 */
[----:B0-----:R-:W-:-:S04]  /*16e40*/  IMAD.MOV R11, RZ, RZ, -R3 ;  /* 0x000000ffff0b7224 */ /* 0x001fc800078e0a03 */
        /* <DEDUP_REMOVED lines=9> */
[----:B------:R-:W-:Y:S01]  /*16ee0*/  @!P1 IMAD.IADD R11, R11, 0x1, -R8 ;  /* 0x000000010b0b9824 */ /* 0x000fe200078e0a08 */
[----:B------:R-:W-:Y:S02]  /*16ef0*/  @!P1 IADD3 R9, R9, 0x1, RZ ;  /* 0x0000000109099810 */ /* 0x000fe40007ffe0ff */
[----:B------:R-:W-:-:S02]  /*16f00*/  ISETP.NE.AND P1, PT, R7, RZ, PT ;  /* 0x000000ff0700720c */ /* 0x000fc40003f25270 */
[----:B------:R-:W-:Y:S02]  /*16f10*/  ISETP.GE.U32.AND P0, PT, R11, R8, PT ;  /* 0x000000080b00720c */ /* 0x000fe40003f06070 */
[----:B------:R-:W-:-:S05]  /*16f20*/  IABS R8, R4 ;  /* 0x0000000400087213 */ /* 0x000fca0000000000 */
[----:B------:R-:W-:Y:S02]  /*16f30*/  IMAD.MOV R8, RZ, RZ, -R8 ;  /* 0x000000ffff087224 */ /* 0x000fe400078e0a08 */
[----:B0-----:R-:W-:-:S04]  /*16f40*/  VIADD R12, R10, 0xffffffe ;  /* 0x0ffffffe0a0c7836 */ /* 0x001fc80000000000 */
[----:B------:R-:W-:Y:S01]  /*16f50*/  @P0 VIADD R9, R9, 0x1 ;  /* 0x0000000109090836 */ /* 0x000fe20000000000 */
[----:B------:R-:W0:Y:S02]  /*16f60*/  F2I.FTZ.U32.TRUNC.NTZ R3, R12 ;  /* 0x0000000c00037305 */ /* 0x000e24000021f000 */
[----:B0-----:R-:W-:-:S04]  /*16f70*/  IMAD.MOV R11, RZ, RZ, -R3 ;  /* 0x000000ffff0b7224 */ /* 0x001fc800078e0a03 */
        /* <DEDUP_REMOVED lines=12> */
[----:B------:R-:W-:Y:S02]  /*17040*/  @!P1 IMAD.IADD R3, R3, 0x1, -R6 ;  /* 0x0000000103039824 */ /* 0x000fe400078e0a06 */
[----:B------:R-:W-:Y:S01]  /*17050*/  @!P1 VIADD R2, R2, 0x1 ;  /* 0x0000000102029836 */ /* 0x000fe20000000000 */
[----:B------:R-:W-:Y:S02]  /*17060*/  ISETP.NE.AND P1, PT, R4, RZ, PT ;  /* 0x000000ff0400720c */ /* 0x000fe40003f25270 */
[----:B------:R-:W-:Y:S02]  /*17070*/  ISETP.GE.U32.AND P0, PT, R3, R6, PT ;  /* 0x000000060300720c */ /* 0x000fe40003f06070 */
[----:B------:R-:W-:-:S04]  /*17080*/  LOP3.LUT R3, R9, R4, RZ, 0x3c, !PT ;  /* 0x0000000409037212 */ /* 0x000fc800078e3cff */
[----:B------:R-:W-:-:S07]  /*17090*/  ISETP.GE.AND P2, PT, R3, RZ, PT ;  /* 0x000000ff0300720c */ /* 0x000fce0003f46270 */
[----:B------:R-:W-:-:S06]  /*170a0*/  @P0 VIADD R2, R2, 0x1 ;  /* 0x0000000102020836 */ /* 0x000fcc0000000000 */
[----:B------:R-:W-:Y:S02]  /*170b0*/  @!P2 IADD3 R2, -R2, RZ, RZ ;  /* 0x000000ff0202a210 */ /* 0x000fe40007ffe1ff */
[----:B------:R-:W-:-:S05]  /*170c0*/  @!P1 LOP3.LUT R2, RZ, R4, RZ, 0x33, !PT ;  /* 0x00000004ff029212 */ /* 0x000fca00078e33ff */
[--C-:B------:R-:W-:Y:S02]  /*170d0*/  IMAD.MOV R3, RZ, RZ, -R2.reuse ;  /* 0x000000ffff037224 */ /* 0x100fe400078e0a02 */
[C---:B------:R-:W-:Y:S02]  /*170e0*/  IMAD R2, R4.reuse, 0x1000000, R2 ;  /* 0x0100000004027824 */ /* 0x040fe400078e0202 */
[----:B------:R-:W-:-:S04]  /*170f0*/  IMAD R9, R4, R3, R9 ;  /* 0x0000000304097224 */ /* 0x000fc800078e0209 */
[----:B------:R-:W-:Y:S01]  /*17100*/  IMAD R26, R9, 0x10000, R2 ;  /* 0x00010000091a7824 */ /* 0x000fe200078e0202 */
[----:B------:R-:W-:Y:S06]  /*17110*/  BRA `(.L_x_719) ;  /* 0x00000000001c7947 */ /* 0x000fec0003800000 */
.L_x_713:
[----:B------:R-:W-:Y:S01]  /*17120*/  UMOV UR4, URZ ;  /* 0x0000003f00047c82 */ /* 0x000fe20008000000 */
[----:B------:R-:W-:Y:S01]  /*17130*/  UMOV UR5, URZ ;  /* 0x0000003f00057c82 */ /* 0x000fe20008000000 */
[----:B------:R-:W-:Y:S01]  /*17140*/  ULDC UR6, c[0x0][0xc3c] ;  /* 0x00030f0000067ab9 */ /* 0x000fe20000000800 */
[----:B------:R-:W-:Y:S01]  /*17150*/  IMAD.MOV.U32 R24, RZ, RZ, R0 ;  /* 0x000000ffff187224 */ /* 0x000fe200078e0000 */
[----:B------:R-:W-:Y:S01]  /*17160*/  MOV R25, UR4 ;  /* 0x0000000400197c02 */ /* 0x000fe20008000f00 */
[----:B------:R-:W-:Y:S02]  /*17170*/  IMAD.U32 R26, RZ, RZ, UR5 ;  /* 0x00000005ff1a7e24 */ /* 0x000fe4000f8e00ff */
[----:B------:R-:W-:-:S07]  /*17180*/  IMAD.U32 R27, RZ, RZ, UR6 ;  /* 0x00000006ff1b7e24 */ /* 0x000fce000f8e00ff */
.L_x_719:
        /* <DEDUP_REMOVED lines=10> */
.L_x_710:
[----:B------:R-:W-:Y:S02]  /*17230*/  ULDC UR4, c[0x0][0xc3c] ;  /* 0x00030f0000047ab9 */ /* 0x000fe40000000800 */
[----:B---3--:R-:W-:-:S13]  /*17240*/  ISETP.GE.AND P0, PT, R27, UR4, PT ;  /* 0x000000041b007c0c */ /* 0x008fda000bf06270 */
[----:B------:R-:W-:Y:S05]  /*17250*/  @!P0 BRA `(.L_x_720) ;  /* 0xffffffa000708947 */ /* 0x000fea000383ffff */
[----:B------:R-:W-:Y:S05]  /*17260*/  BSYNC B8 ;  /* 0x0000000000087941 */ /* 0x000fea0003800000 */
.L_x_625:
[----:B0-----:R-:W3:Y:S01]  /*17270*/  LDL.LU R0, [R1+0x44] ;  /* 0x0000440001007983 */ /* 0x001ee20000300800 */
[----:B------:R-:W-:Y:S01]  /*17280*/  BSSY B0, `(.L_x_721) ;  /* 0x000000b000007945 */ /* 0x000fe20003800000 */
[----:B-1----:R-:W0:Y:S01]  /*17290*/  S2R R5, SR_CgaCtaId ;  /* 0x0000000000057919 */ /* 0x002e220000008800 */
        /* <DEDUP_REMOVED lines=9> */
.L_x_942:
[----:B------:R-:W-:Y:S05]  /*17330*/  BSYNC B0 ;  /* 0x0000000000007941 */ /* 0x000fea0003800000 */
.L_x_721:
[----:B------:R-:W-:-:S03]  /*17340*/  UMOV UR4, 0xffffffff ;  /* 0xffffffff00047882 */ /* 0x000fc60000000000 */
[----:B------:R-:W-:Y:S05]  /*17350*/  BRA.DIV UR4, `(.L_x_723) ;  /* 0x0000005e04f47947 */ /* 0x000fea000b800000 */
[----:B0-----:R-:W0:Y:S02]  /*17360*/  S2R R0, SR_TID.X ;  /* 0x0000000000007919 */ /* 0x001e240000002100 */
[----:B0-----:R-:W-:-:S04]  /*17370*/  SHF.R.U32.HI R0, RZ, 0x5, R0 ;  /* 0x00000005ff007819 */ /* 0x001fc80000011600 */
[----:B------:R-:W-:-:S05]  /*17380*/  LOP3.LUT R0, R0, 0x3, RZ, 0xc0, !PT ;  /* 0x0000000300007812 */ /* 0x000fca00078ec0ff */
[----:B------:R0:W1:Y:S02]  /*17390*/  SHFL.IDX PT, R14, R0, RZ, 0x1f ;  /* 0x00001fff000e7589 */ /* 0x00006400000e0000 */
.L_x_945:
[----:B-1----:R-:W-:-:S13]  /*173a0*/  ISETP.NE.AND P0, PT, R14, RZ, PT ;  /* 0x000000ff0e00720c */ /* 0x002fda0003f05270 */
[----:B------:R-:W-:Y:S05]  /*173b0*/  @P0 BRA `(.L_x_478) ;  /* 0x0000000000880947 */ /* 0x000fea0003800000 */
[----:B------:R-:W-:-:S03]  /*173c0*/  UMOV UR4, 0xffffffff ;  /* 0xffffffff00047882 */ /* 0x000fc60000000000 */
[----:B------:R-:W-:Y:S05]  /*173d0*/  BRA.DIV UR4, `(.L_x_724) ;  /* 0x0000006204087947 */ /* 0x000fea000b800000 */
[----:B------:R-:W-:-:S13]  /*173e0*/  ELECT P6, URZ, PT ;  /* 0x00000000003f782f */ /* 0x000fda00038c0000 */
.L_x_948:
[----:B------:R-:W-:Y:S05]  /*173f0*/  @!P6 BRA `(.L_x_478) ;  /* 0x000000000078e947 */ /* 0x000fea0003800000 */
[----:B------:R-:W-:-:S06]  /*17400*/  ULOP3.LUT UR4, UR36, 0x2, URZ, 0xfc, !UPT ;  /* 0x0000000224047892 */ /* 0x000fcc000f8efc3f */
[----:B0-----:R-:W-:-:S05]  /*17410*/  IMAD.U32 R0, RZ, RZ, UR4 ;  /* 0x00000004ff007e24 */ /* 0x001fca000f8e00ff */
[----:B------:R-:W-:-:S13]  /*17420*/  ISETP.NE.AND P0, PT, R0, 0x3, PT ;  /* 0x000000030000780c */ /* 0x000fda0003f05270 */
[----:B------:R-:W-:Y:S05]  /*17430*/  @!P0 BRA `(.L_x_725) ;  /* 0x0000000000048947 */ /* 0x000fea0003800000 */
[----:B------:R-:W-:Y:S01]  /*17440*/  BPT.TRAP 0x1 ;  /* 0x000000040000795c */ /* 0x000fe20000300000 */
.L_x_725:
[C---:B------:R-:W-:Y:S01]  /*17450*/  IMAD R3, R22.reuse, 0x8, R5 ;  /* 0x0000000816037824 */ /* 0x040fe200078e0205 */
[----:B------:R-:W-:Y:S02]  /*17460*/  SHF.L.U32 R2, R29, 0x1f, RZ ;  /* 0x0000001f1d027819 */ /* 0x000fe400000006ff */
[----:B------:R-:W-:Y:S02]  /*17470*/  IADD3 R22, R22, 0x1, RZ ;  /* 0x0000000116167810 */ /* 0x000fe40007ffe0ff */
[----:B------:R-:W0:Y:S02]  /*17480*/  SYNCS.PHASECHK.TRANS64.TRYWAIT P1, [R3+URZ+0x16840], R2 ;  /* 0x01684002030075a7 */ /* 0x000e24000802017f */
[----:B------:R-:W-:-:S04]  /*17490*/  ISETP.NE.AND P2, PT, R22, 0x2, PT ;  /* 0x000000021600780c */ /* 0x000fc80003f45270 */
[----:B------:R-:W-:Y:S01]  /*174a0*/  SEL R0, RZ, 0x1, P2 ;  /* 0x00000001ff007807 */ /* 0x000fe20001000000 */
[----:B0-----:R-:W-:Y:S08]  /*174b0*/  @!P1 BRA `(.L_x_726) ;  /* 0x0000005c00f09947 */ /* 0x001ff00003800000 */
.L_x_949:
[----:B------:R-:W-:Y:S02]  /*174c0*/  SEL R22, R22, RZ, P2 ;  /* 0x000000ff16167207 */ /* 0x000fe40001000000 */
[----:B------:R-:W-:Y:S01]  /*174d0*/  LOP3.LUT R0, R29, R0, RZ, 0x3c, !PT ;  /* 0x000000001d007212 */ /* 0x000fe200078e3cff */
[----:B------:R-:W-:Y:S06]  /*174e0*/  @!P0 BRA `(.L_x_727) ;  /* 0x0000000000048947 */ /* 0x000fec0003800000 */
[----:B------:R-:W-:Y:S01]  /*174f0*/  BPT.TRAP 0x1 ;  /* 0x000000040000795c */ /* 0x000fe20000300000 */
.L_x_727:
[----:B------:R-:W-:Y:S01]  /*17500*/  IMAD R5, R22, 0x8, R5 ;  /* 0x0000000816057824 */ /* 0x000fe200078e0205 */
[----:B------:R-:W-:-:S04]  /*17510*/  SHF.L.U32 R0, R0, 0x1f, RZ ;  /* 0x0000001f00007819 */ /* 0x000fc800000006ff */
[----:B------:R-:W1:Y:S02]  /*17520*/  SYNCS.PHASECHK.TRANS64.TRYWAIT P1, [R5+URZ+0x16840], R0 ;  /* 0x01684000050075a7 */ /* 0x000e64000802017f */
[----:B-1----:R-:W-:Y:S05]  /*17530*/  @!P1 BRA `(.L_x_728) ;  /* 0x0000005c00e49947 */ /* 0x002fea0003800000 */
.L_x_950:
[----:B------:R-:W-:Y:S05]  /*17540*/  @!P0 BRA `(.L_x_729) ;  /* 0x0000000000048947 */ /* 0x000fea0003800000 */
[----:B------:R-:W-:Y:S01]  /*17550*/  BPT.TRAP 0x1 ;  /* 0x000000040000795c */ /* 0x000fe20000300000 */
.L_x_729:
[----:B------:R-:W3:Y:S02]  /*17560*/  SYNCS.PHASECHK.TRANS64.TRYWAIT P1, [R3+URZ+0x16860], R2 ;  /* 0x01686002030075a7 */ /* 0x000ee4000802017f */
[----:B---3--:R-:W-:Y:S05]  /*17570*/  @!P1 BRA `(.L_x_730) ;  /* 0x0000005c00e89947 */ /* 0x008fea0003800000 */
.L_x_951:
[----:B------:R-:W-:Y:S05]  /*17580*/  @!P0 BRA `(.L_x_731) ;  /* 0x0000000000048947 */ /* 0x000fea0003800000 */
[----:B------:R-:W-:Y:S01]  /*17590*/  BPT.TRAP 0x1 ;  /* 0x000000040000795c */ /* 0x000fe20000300000 */
.L_x_731:
[----:B------:R0:W0:Y:S02]  /*175a0*/  SYNCS.PHASECHK.TRANS64.TRYWAIT P0, [R5+URZ+0x16860], R0 ;  /* 0x01686000050075a7 */ /* 0x000024000800017f */
[----:B0-----:R-:W-:Y:S05]  /*175b0*/  @!P0 NANOSLEEP.SYNCS 0x989680 ;  /* 0x009896800000895d */ /* 0x001fea0003900000 */
[----:B------:R-:W0:Y:S02]  /*175c0*/  @!P0 SYNCS.PHASECHK.TRANS64 P0, [R5+URZ+0x16860], R0 ;  /* 0x01686000050085a7 */ /* 0x000e24000800007f */
[----:B0-----:R-:W-:Y:S05]  /*175d0*/  @!P0 BRA `(.L_x_731) ;  /* 0xfffffffc00f08947 */ /* 0x001fea000383ffff */
.L_x_478:
[----:B------:R-:W-:Y:S05]  /*175e0*/  BSYNC B9 ;  /* 0x0000000000097941 */ /* 0x000fea0003800000 */
.L_x_475:
[----:B------:R-:W-:Y:S05]  /*175f0*/  EXIT ;  /* 0x000000000000794d */ /* 0x000fea0003800000 */
.L_x_498:
[----:B0-----:R0:W1:Y:S02]  /*17600*/  SYNCS.PHASECHK.TRANS64.TRYWAIT P6, [R70+URZ+0x16890], R78 ;  /* 0x0168904e460075a7 */ /* 0x00106400080c017f */
[----:B-1----:R-:W-:Y:S05]  /*17610*/  @!P6 NANOSLEEP.SYNCS 0x989680 ;  /* 0x009896800000e95d */ /* 0x002fea0003900000 */
[----:B------:R-:W1:Y:S02]  /*17620*/  @!P6 SYNCS.PHASECHK.TRANS64 P6, [R70+URZ+0x16890], R78 ;  /* 0x0168904e4600e5a7 */ /* 0x000e6400080c007f */
[----:B-1----:R-:W-:Y:S05]  /*17630*/  @!P6 BRA `(.L_x_498) ;  /* 0xfffffffc00f0e947 */ /* 0x002fea000383ffff */
[----:B------:R-:W-:Y:S05]  /*17640*/  BRA `(.L_x_732) ;  /* 0xfffffeb400cc7947 */ /* 0x000fea000383ffff */
.L_x_499:
        /* <DEDUP_REMOVED lines=8> */
.L_x_734:
[----:B------:R-:W-:Y:S05]  /*176d0*/  BSYNC B1 ;  /* 0x0000000000017941 */ /* 0x000fea0003800000 */
.L_x_733:
[----:B------:R-:W-:Y:S01]  /*176e0*/  MOV R13, R79 ;  /* 0x0000004f000d7202 */ /* 0x000fe20000000f00 */
[----:B------:R-:W-:Y:S02]  /*176f0*/  IMAD.MOV.U32 R12, RZ, RZ, RZ ;  /* 0x000000ffff0c7224 */ /* 0x000fe400078e00ff */
[----:B------:R-:W-:Y:S02]  /*17700*/  IMAD.MOV.U32 R11, RZ, RZ, 0x1c1f ;  /* 0x00001c1fff0b7424 */ /* 0x000fe400078e00ff */
[----:B------:R-:W-:Y:S02]  /*17710*/  IMAD.MOV.U32 R15, RZ, RZ, -0x1 ;  /* 0xffffffffff0f7424 */ /* 0x000fe400078e00ff */
[----:B------:R-:W-:-:S07]  /*17720*/  IMAD.MOV.U32 R81, RZ, RZ, R14 ;  /* 0x000000ffff517224 */ /* 0x000fce00078e000e */
[----:B------:R-:W-:Y:S05]  /*17730*/  WARPSYNC.COLLECTIVE R15, `(.L_x_735) ;  /* 0x000000000f087348 */ /* 0x000fea0003c00000 */
[----:B------:R0:W1:Y:S02]  /*17740*/  SHFL.IDX P6, R14, R13, R12, R11 ;  /* 0x0000000c0d0e7389 */ /* 0x00006400000c000b */
[----:B01----:R-:W-:Y:S01]  /*17750*/  ENDCOLLECTIVE ;  /* 0x000000000000791b */ /* 0x003fe20003800000 */
.L_x_735:
[----:B------:R-:W-:Y:S05]  /*17760*/  BRA `(.L_x_736) ;  /* 0xfffffeb400987947 */ /* 0x000fea000383ffff */
.L_x_508:
[----:B------:R-:W-:Y:S01]  /*17770*/  BSSY B1, `(.L_x_737) ;  /* 0x0000008000017945 */ /* 0x000fe20003800000 */
[----:B0---4-:R-:W-:Y:S01]  /*17780*/  IMAD.MOV.U32 R13, RZ, RZ, R84 ;  /* 0x000000ffff0d7224 */ /* 0x011fe200078e0054 */
[----:B------:R-:W-:Y:S01]  /*17790*/  MOV R15, 0xffffffff ;  /* 0xffffffff000f7802 */ /* 0x000fe20000000f00 */
[----:B------:R-:W-:Y:S02]  /*177a0*/  IMAD.MOV.U32 R12, RZ, RZ, 0x1 ;  /* 0x00000001ff0c7424 */ /* 0x000fe400078e00ff */
[----:B------:R-:W-:-:S07]  /*177b0*/  IMAD.MOV.U32 R11, RZ, RZ, 0x1c1f ;  /* 0x00001c1fff0b7424 */ /* 0x000fce00078e00ff */
[----:B-123--:R-:W-:Y:S05]  /*177c0*/  WARPSYNC.COLLECTIVE R15, `(.L_x_738) ;  /* 0x000000000f087348 */ /* 0x00efea0003c00000 */
[----:B---3--:R0:W3:Y:S02]  /*177d0*/  SHFL.IDX P6, R14, R13, R12, R11 ;  /* 0x0000000c0d0e7389 */ /* 0x0080e400000c000b */
[----:B0123--:R-:W-:Y:S01]  /*177e0*/  ENDCOLLECTIVE ;  /* 0x000000000000791b */ /* 0x00ffe20003800000 */
.L_x_738:
[----:B------:R-:W-:Y:S05]  /*177f0*/  BSYNC B1 ;  /* 0x0000000000017941 */ /* 0x000fea0003800000 */
.L_x_737:
[----:B------:R-:W-:Y:S02]  /*17800*/  IMAD.MOV.U32 R13, RZ, RZ, R79 ;  /* 0x000000ffff0d7224 */ /* 0x000fe400078e004f */
[----:B------:R-:W-:Y:S02]  /*17810*/  IMAD.MOV.U32 R12, RZ, RZ, 0x1 ;  /* 0x00000001ff0c7424 */ /* 0x000fe400078e00ff */
[----:B------:R-:W-:Y:S02]  /*17820*/  IMAD.MOV.U32 R11, RZ, RZ, 0x1c1f ;  /* 0x00001c1fff0b7424 */ /* 0x000fe400078e00ff */
[----:B------:R-:W-:Y:S02]  /*17830*/  IMAD.MOV.U32 R15, RZ, RZ, -0x1 ;  /* 0xffffffffff0f7424 */ /* 0x000fe400078e00ff */
[----:B------:R-:W-:-:S07]  /*17840*/  IMAD.MOV.U32 R45, RZ, RZ, R14 ;  /* 0x000000ffff2d7224 */ /* 0x000fce00078e000e */
[----:B------:R-:W-:Y:S05]  /*17850*/  WARPSYNC.COLLECTIVE R15, `(.L_x_739) ;  /* 0x000000000f087348 */ /* 0x000fea0003c00000 */
[----:B------:R0:W1:Y:S02]  /*17860*/  SHFL.IDX P6, R14, R13, R12, R11 ;  /* 0x0000000c0d0e7389 */ /* 0x00006400000c000b */
[----:B01----:R-:W-:Y:S01]  /*17870*/  ENDCOLLECTIVE ;  /* 0x000000000000791b */ /* 0x003fe20003800000 */
.L_x_739:
[----:B------:R-:W-:Y:S05]  /*17880*/  BRA `(.L_x_740) ;  /* 0xfffffebc00287947 */ /* 0x000fea000383ffff */
.L_x_520:
[----:B-1----:R1:W2:Y:S02]  /*17890*/  SYNCS.PHASECHK.TRANS64.TRYWAIT P4, [R70+URZ+0x16890], R78 ;  /* 0x0168904e460075a7 */ /* 0x0022a4000808017f */
[----:B--2---:R-:W-:Y:S05]  /*178a0*/  @!P4 NANOSLEEP.SYNCS 0x989680 ;  /* 0x009896800000c95d */ /* 0x004fea0003900000 */
[----:B------:R-:W2:Y:S02]  /*178b0*/  @!P4 SYNCS.PHASECHK.TRANS64 P4, [R70+URZ+0x16890], R78 ;  /* 0x0168904e4600c5a7 */ /* 0x000ea4000808007f */
[----:B--2---:R-:W-:Y:S05]  /*178c0*/  @!P4 BRA `(.L_x_520) ;  /* 0xfffffffc00f0c947 */ /* 0x004fea000383ffff */
[----:B------:R-:W-:Y:S05]  /*178d0*/  BRA `(.L_x_741) ;  /* 0xfffffec800487947 */ /* 0x000fea000383ffff */
.L_x_521:
        /* <DEDUP_REMOVED lines=8> */
.L_x_743:
[----:B------:R-:W-:Y:S05]  /*17960*/  BSYNC B1 ;  /* 0x0000000000017941 */ /* 0x000fea0003800000 */
.L_x_742:
[----:B------:R-:W-:Y:S01]  /*17970*/  IMAD.MOV.U32 R13, RZ, RZ, R79 ;  /* 0x000000ffff0d7224 */ /* 0x000fe200078e004f */
[----:B------:R-:W-:Y:S01]  /*17980*/  MOV R15, 0xffffffff ;  /* 0xffffffff000f7802 */ /* 0x000fe20000000f00 */
[----:B------:R-:W-:Y:S02]  /*17990*/  IMAD.MOV.U32 R12, RZ, RZ, RZ ;  /* 0x000000ffff0c7224 */ /* 0x000fe400078e00ff */
[----:B------:R-:W-:Y:S02]  /*179a0*/  IMAD.MOV.U32 R11, RZ, RZ, 0x1c1f ;  /* 0x00001c1fff0b7424 */ /* 0x000fe400078e00ff */
[----:B------:R-:W-:-:S07]  /*179b0*/  IMAD.MOV.U32 R83, RZ, RZ, R14 ;  /* 0x000000ffff537224 */ /* 0x000fce00078e000e */
[----:B------:R-:W-:Y:S05]  /*179c0*/  WARPSYNC.COLLECTIVE R15, `(.L_x_744) ;  /* 0x000000000f087348 */ /* 0x000fea0003c00000 */
[----:B------:R0:W1:Y:S02]  /*179d0*/  SHFL.IDX P6, R14, R13, R12, R11 ;  /* 0x0000000c0d0e7389 */ /* 0x00006400000c000b */
[----:B01----:R-:W-:Y:S01]  /*179e0*/  ENDCOLLECTIVE ;  /* 0x000000000000791b */ /* 0x003fe20003800000 */
.L_x_744:
[----:B------:R-:W-:Y:S01]  /*179f0*/  IMAD.MOV.U32 R82, RZ, RZ, R14 ;  /* 0x000000ffff527224 */ /* 0x000fe200078e000e */
[----:B------:R-:W-:Y:S06]  /*17a00*/  BRA `(.L_x_745) ;  /* 0xfffffec800147947 */ /* 0x000fec000383ffff */
.L_x_526:
[----:B------:R-:W-:Y:S01]  /*17a10*/  BSSY B1, `(.L_x_746) ;  /* 0x0000008000017945 */ /* 0x000fe20003800000 */
[----:B----4-:R-:W-:Y:S02]  /*17a20*/  IMAD.MOV.U32 R13, RZ, RZ, R84 ;  /* 0x000000ffff0d7224 */ /* 0x010fe400078e0054 */
[----:B------:R-:W-:Y:S02]  /*17a30*/  IMAD.MOV.U32 R12, RZ, RZ, 0x1 ;  /* 0x00000001ff0c7424 */ /* 0x000fe400078e00ff */
[----:B------:R-:W-:Y:S02]  /*17a40*/  IMAD.MOV.U32 R11, RZ, RZ, 0x1c1f ;  /* 0x00001c1fff0b7424 */ /* 0x000fe400078e00ff */
[----:B------:R-:W-:-:S07]  /*17a50*/  IMAD.MOV.U32 R15, RZ, RZ, -0x1 ;  /* 0xffffffffff0f7424 */ /* 0x000fce00078e00ff */
[----:B0123--:R-:W-:Y:S05]  /*17a60*/  WARPSYNC.COLLECTIVE R15, `(.L_x_747) ;  /* 0x000000000f087348 */ /* 0x00ffea0003c00000 */
[----:B------:R4:W0:Y:S02]  /*17a70*/  SHFL.IDX P6, R14, R13, R12, R11 ;  /* 0x0000000c0d0e7389 */ /* 0x00082400000c000b */
[----:B01234-:R-:W-:Y:S01]  /*17a80*/  ENDCOLLECTIVE ;  /* 0x000000000000791b */ /* 0x01ffe20003800000 */
.L_x_747:
[----:B------:R-:W-:Y:S05]  /*17a90*/  BSYNC B1 ;  /* 0x0000000000017941 */ /* 0x000fea0003800000 */
.L_x_746:
[----:B------:R-:W-:Y:S01]  /*17aa0*/  MOV R13, R79 ;  /* 0x0000004f000d7202 */ /* 0x000fe20000000f00 */
[----:B------:R-:W-:Y:S02]  /*17ab0*/  IMAD.MOV.U32 R12, RZ, RZ, 0x1 ;  /* 0x00000001ff0c7424 */ /* 0x000fe400078e00ff */
[----:B------:R-:W-:Y:S02]  /*17ac0*/  IMAD.MOV.U32 R11, RZ, RZ, 0x1c1f ;  /* 0x00001c1fff0b7424 */ /* 0x000fe400078e00ff */
[----:B------:R-:W-:Y:S02]  /*17ad0*/  IMAD.MOV.U32 R15, RZ, RZ, -0x1 ;  /* 0xffffffffff0f7424 */ /* 0x000fe400078e00ff */
[----:B------:R-:W-:-:S07]  /*17ae0*/  IMAD.MOV.U32 R39, RZ, RZ, R14 ;  /* 0x000000ffff277224 */ /* 0x000fce00078e000e */
[----:B------:R-:W-:Y:S05]  /*17af0*/  WARPSYNC.COLLECTIVE R15, `(.L_x_748) ;  /* 0x000000000f087348 */ /* 0x000fea0003c00000 */
[----:B------:R0:W1:Y:S02]  /*17b00*/  SHFL.IDX P6, R14, R13, R12, R11 ;  /* 0x0000000c0d0e7389 */ /* 0x00006400000c000b */
[----:B01----:R-:W-:Y:S01]  /*17b10*/  ENDCOLLECTIVE ;  /* 0x000000000000791b */ /* 0x003fe20003800000 */
.L_x_748:
[----:B------:R-:W-:Y:S01]  /*17b20*/  IMAD.MOV.U32 R38, RZ, RZ, R14 ;  /* 0x000000ffff267224 */ /* 0x000fe200078e000e */
[----:B------:R-:W-:Y:S06]  /*17b30*/  BRA `(.L_x_749) ;  /* 0xfffffecc00c87947 */ /* 0x000fec000383ffff */
.L_x_531:
[----:B0-----:R0:W1:Y:S02]  /*17b40*/  SYNCS.PHASECHK.TRANS64.TRYWAIT P3, [R70+URZ+0x16890], R78 ;  /* 0x0168904e460075a7 */ /* 0x001064000806017f */
[----:B-1----:R-:W-:Y:S05]  /*17b50*/  @!P3 NANOSLEEP.SYNCS 0x989680 ;  /* 0x009896800000b95d */ /* 0x002fea0003900000 */
[----:B------:R-:W1:Y:S02]  /*17b60*/  @!P3 SYNCS.PHASECHK.TRANS64 P3, [R70+URZ+0x16890], R78 ;  /* 0x0168904e4600b5a7 */ /* 0x000e64000806007f */
[----:B-1----:R-:W-:Y:S05]  /*17b70*/  @!P3 BRA `(.L_x_531) ;  /* 0xfffffffc00f0b947 */ /* 0x002fea000383ffff */
[----:B------:R-:W-:Y:S05]  /*17b80*/  BRA `(.L_x_750) ;  /* 0xfffffed400ec7947 */ /* 0x000fea000383ffff */
.L_x_532:
        /* <DEDUP_REMOVED lines=8> */
.L_x_752:
[----:B------:R-:W-:Y:S05]  /*17c10*/  BSYNC B1 ;  /* 0x0000000000017941 */ /* 0x000fea0003800000 */
.L_x_751:
[----:B------:R-:W-:Y:S02]  /*17c20*/  IMAD.MOV.U32 R13, RZ, RZ, R36 ;  /* 0x000000ffff0d7224 */ /* 0x000fe400078e0024 */
[----:B------:R-:W-:Y:S02]  /*17c30*/  IMAD.MOV.U32 R12, RZ, RZ, RZ ;  /* 0x000000ffff0c7224 */ /* 0x000fe400078e00ff */
[----:B------:R-:W-:Y:S02]  /*17c40*/  IMAD.MOV.U32 R11, RZ, RZ, 0x1c1f ;  /* 0x00001c1fff0b7424 */ /* 0x000fe400078e00ff */
[----:B------:R-:W-:Y:S02]  /*17c50*/  IMAD.MOV.U32 R15, RZ, RZ, -0x1 ;  /* 0xffffffffff0f7424 */ /* 0x000fe400078e00ff */
[----:B------:R-:W-:-:S07]  /*17c60*/  IMAD.MOV.U32 R9, RZ, RZ, R14 ;  /* 0x000000ffff097224 */ /* 0x000fce00078e000e */
[----:B------:R-:W-:Y:S05]  /*17c70*/  WARPSYNC.COLLECTIVE R15, `(.L_x_753) ;  /* 0x000000000f087348 */ /* 0x000fea0003c00000 */
[----:B------:R0:W1:Y:S02]  /*17c80*/  SHFL.IDX P6, R14, R13, R12, R11 ;  /* 0x0000000c0d0e7389 */ /* 0x00006400000c000b */
[----:B01----:R-:W-:Y:S01]  /*17c90*/  ENDCOLLECTIVE ;  /* 0x000000000000791b */ /* 0x003fe20003800000 */
.L_x_753:
[----:B------:R-:W-:Y:S01]  /*17ca0*/  MOV R37, R14 ;  /* 0x0000000e00257202 */ /* 0x000fe20000000f00 */
[----:B------:R-:W-:Y:S06]  /*17cb0*/  BRA `(.L_x_754) ;  /* 0xfffffed800087947 */ /* 0x000fec000383ffff */
.L_x_535:
        /* <DEDUP_REMOVED lines=8> */
.L_x_756:
[----:B------:R-:W-:Y:S05]  /*17d40*/  BSYNC B1 ;  /* 0x0000000000017941 */ /* 0x000fea0003800000 */
.L_x_755:
[----:B------:R-:W-:Y:S01]  /*17d50*/  IMAD.MOV.U32 R13, RZ, RZ, R36 ;  /* 0x000000ffff0d7224 */ /* 0x000fe200078e0024 */
[----:B------:R-:W-:Y:S01]  /*17d60*/  MOV R12, 0x1 ;  /* 0x00000001000c7802 */ /* 0x000fe20000000f00 */
[----:B------:R-:W-:Y:S02]  /*17d70*/  IMAD.MOV.U32 R11, RZ, RZ, 0x1c1f ;  /* 0x00001c1fff0b7424 */ /* 0x000fe400078e00ff */
[----:B------:R-:W-:Y:S02]  /*17d80*/  IMAD.MOV.U32 R15, RZ, RZ, -0x1 ;  /* 0xffffffffff0f7424 */ /* 0x000fe400078e00ff */
[----:B------:R-:W-:-:S07]  /*17d90*/  IMAD.MOV.U32 R9, RZ, RZ, R14 ;  /* 0x000000ffff097224 */ /* 0x000fce00078e000e */
[----:B------:R-:W-:Y:S05]  /*17da0*/  WARPSYNC.COLLECTIVE R15, `(.L_x_757) ;  /* 0x000000000f087348 */ /* 0x000fea0003c00000 */
[----:B------:R0:W1:Y:S02]  /*17db0*/  SHFL.IDX P6, R14, R13, R12, R11 ;  /* 0x0000000c0d0e7389 */ /* 0x00006400000c000b */
[----:B01----:R-:W-:Y:S01]  /*17dc0*/  ENDCOLLECTIVE ;  /* 0x000000000000791b */ /* 0x003fe20003800000 */
.L_x_757:
[----:B------:R-:W-:Y:S01]  /*17dd0*/  IMAD.MOV.U32 R37, RZ, RZ, R14 ;  /* 0x000000ffff257224 */ /* 0x000fe200078e000e */
[----:B------:R-:W-:Y:S06]  /*17de0*/  BRA `(.L_x_758) ;  /* 0xfffffed800047947 */ /* 0x000fec000383ffff */
.L_x_539:
[----:B0-----:R0:W4:Y:S02]  /*17df0*/  SYNCS.PHASECHK.TRANS64.TRYWAIT P4, [R70+URZ+0x168b0], R78 ;  /* 0x0168b04e460075a7 */ /* 0x001124000808017f */
[----:B----4-:R-:W-:Y:S05]  /*17e00*/  @!P4 NANOSLEEP.SYNCS 0x989680 ;  /* 0x009896800000c95d */ /* 0x010fea0003900000 */
[----:B------:R-:W4:Y:S02]  /*17e10*/  @!P4 SYNCS.PHASECHK.TRANS64 P4, [R70+URZ+0x168b0], R78 ;  /* 0x0168b04e4600c5a7 */ /* 0x000f24000808007f */
[----:B----4-:R-:W-:Y:S05]  /*17e20*/  @!P4 BRA `(.L_x_539) ;  /* 0xfffffffc00f0c947 */ /* 0x010fea000383ffff */
[----:B------:R-:W-:Y:S05]  /*17e30*/  BRA `(.L_x_759) ;  /* 0xfffffed8007c7947 */ /* 0x000fea000383ffff */
.L_x_549:
[----:B------:R-:W0:Y:S01]  /*17e40*/  S2R R4, SR_TID.X ;  /* 0x0000000000047919 */ /* 0x000e220000002100 */
[----:B------:R-:W-:Y:S01]  /*17e50*/  BSSY B0, `(.L_x_760) ;  /* 0x000000c000007945 */ /* 0x000fe20003800000 */
[----:B-1----:R-:W-:Y:S01]  /*17e60*/  IMAD.MOV.U32 R12, RZ, RZ, RZ ;  /* 0x000000ffff0c7224 */ /* 0x002fe200078e00ff */
[----:B------:R-:W-:Y:S01]  /*17e70*/  MOV R11, 0x1f ;  /* 0x0000001f000b7802 */ /* 0x000fe20000000f00 */
[----:B------:R-:W-:Y:S02]  /*17e80*/  IMAD.MOV.U32 R15, RZ, RZ, -0x1 ;  /* 0xffffffffff0f7424 */ /* 0x000fe400078e00ff */
[----:B0-----:R-:W-:-:S05]  /*17e90*/  VIADD R5, R4, 0xffffff80 ;  /* 0xffffff8004057836 */ /* 0x001fca0000000000 */
[----:B------:R-:W-:-:S04]  /*17ea0*/  SHF.R.S32.HI R4, RZ, 0x1f, R5 ;  /* 0x0000001fff047819 */ /* 0x000fc80000011405 */
[----:B------:R-:W-:-:S04]  /*17eb0*/  LEA.HI R4, R4, R5, RZ, 0x7 ;  /* 0x0000000504047211 */ /* 0x000fc800078f38ff */
[----:B------:R-:W-:-:S05]  /*17ec0*/  SHF.R.S32.HI R4, RZ, 0x7, R4 ;  /* 0x00000007ff047819 */ /* 0x000fca0000011404 */
[----:B--2---:R-:W-:-:S07]  /*17ed0*/  IMAD.MOV.U32 R13, RZ, RZ, R4 ;  /* 0x000000ffff0d7224 */ /* 0x004fce00078e0004 */
[----:B-----5:R-:W-:Y:S05]  /*17ee0*/  WARPSYNC.COLLECTIVE R15, `(.L_x_761) ;  /* 0x000000000f087348 */ /* 0x020fea0003c00000 */
[----:B------:R0:W1:Y:S02]  /*17ef0*/  SHFL.IDX P6, R14, R13, R12, R11 ;  /* 0x0000000c0d0e7389 */ /* 0x00006400000c000b */
[----:B01---5:R-:W-:Y:S01]  /*17f00*/  ENDCOLLECTIVE ;  /* 0x000000000000791b */ /* 0x023fe20003800000 */
.L_x_761:
[----:B------:R-:W-:Y:S05]  /*17f10*/  BSYNC B0 ;  /* 0x0000000000007941 */ /* 0x000fea0003800000 */
.L_x_760:
[----:B------:R3:W-:Y:S01]  /*17f20*/  STL [R1+0x1c], R14 ;  /* 0x00001c0e01007387 */ /* 0x0007e20000100800 */
[----:B------:R-:W-:Y:S05]  /*17f30*/  BRA `(.L_x_762) ;  /* 0xfffffee000887947 */ /* 0x000fea000383ffff */
.L_x_561:
[----:B------:R-:W-:Y:S01]  /*17f40*/  BSSY B1, `(.L_x_763) ;  /* 0x0000008000017945 */ /* 0x000fe20003800000 */
[----:B--2---:R-:W-:Y:S02]  /*17f50*/  IMAD.MOV.U32 R13, RZ, RZ, R26 ;  /* 0x000000ffff0d7224 */ /* 0x004fe400078e001a */
[----:B------:R-:W-:Y:S02]  /*17f60*/  IMAD.MOV.U32 R12, RZ, RZ, RZ ;  /* 0x000000ffff0c7224 */ /* 0x000fe400078e00ff */
[----:B------:R-:W-:Y:S02]  /*17f70*/  IMAD.MOV.U32 R11, RZ, RZ, 0x1c1f ;  /* 0x00001c1fff0b7424 */ /* 0x000fe400078e00ff */
[----:B------:R-:W-:-:S07]  /*17f80*/  IMAD.MOV.U32 R15, RZ, RZ, -0x1 ;  /* 0xffffffffff0f7424 */ /* 0x000fce00078e00ff */
[----:B---3--:R-:W-:Y:S05]  /*17f90*/  WARPSYNC.COLLECTIVE R15, `(.L_x_764) ;  /* 0x000000000f087348 */ /* 0x008fea0003c00000 */
[----:B---3--:R0:W1:Y:S02]  /*17fa0*/  SHFL.IDX P6, R14, R13, R12, R11 ;  /* 0x0000000c0d0e7389 */ /* 0x00806400000c000b */
[----:B01----:R-:W-:Y:S01]  /*17fb0*/  ENDCOLLECTIVE ;  /* 0x000000000000791b */ /* 0x003fe20003800000 */
.L_x_764:
[----:B------:R-:W-:Y:S05]  /*17fc0*/  BSYNC B1 ;  /* 0x0000000000017941 */ /* 0x000fea0003800000 */
.L_x_763:
        /* <DEDUP_REMOVED lines=8> */
.L_x_765:
[----:B------:R-:W-:Y:S02]  /*18050*/  IMAD.MOV.U32 R13, RZ, RZ, R28 ;  /* 0x000000ffff0d7224 */ /* 0x000fe400078e001c */
[----:B------:R-:W-:-:S07]  /*18060*/  IMAD.MOV.U32 R0, RZ, RZ, R14 ;  /* 0x000000ffff007224 */ /* 0x000fce00078e000e */
[----:B------:R-:W-:Y:S05]  /*18070*/  WARPSYNC.COLLECTIVE R15, `(.L_x_766) ;  /* 0x000000000f087348 */ /* 0x000fea0003c00000 */
[----:B------:R0:W1:Y:S02]  /*18080*/  SHFL.IDX P6, R14, R13, R12, R11 ;  /* 0x0000000c0d0e7389 */ /* 0x00006400000c000b */
[----:B01----:R-:W-:Y:S01]  /*18090*/  ENDCOLLECTIVE ;  /* 0x000000000000791b */ /* 0x003fe20003800000 */
.L_x_766:
[----:B------:R-:W-:Y:S01]  /*180a0*/  MOV R13, R27 ;  /* 0x0000001b000d7202 */ /* 0x000fe20000000f00 */
[----:B------:R-:W-:-:S07]  /*180b0*/  IMAD.MOV.U32 R5, RZ, RZ, R14 ;  /* 0x000000ffff057224 */ /* 0x000fce00078e000e */
[----:B------:R-:W-:Y:S05]  /*180c0*/  WARPSYNC.COLLECTIVE R15, `(.L_x_767) ;  /* 0x000000000f087348 */ /* 0x000fea0003c00000 */
[----:B------:R0:W1:Y:S02]  /*180d0*/  SHFL.IDX P6, R14, R13, R12, R11 ;  /* 0x0000000c0d0e7389 */ /* 0x00006400000c000b */
[----:B01----:R-:W-:Y:S01]  /*180e0*/  ENDCOLLECTIVE ;  /* 0x000000000000791b */ /* 0x003fe20003800000 */
.L_x_767:
[----:B------:R-:W-:Y:S05]  /*180f0*/  BRA `(.L_x_768) ;  /* 0xfffffee400987947 */ /* 0x000fea000383ffff */
.L_x_565:
[----:B0-----:R0:W1:Y:S02]  /*18100*/  SYNCS.PHASECHK.TRANS64.TRYWAIT P0, [R18+URZ+0x16800], R5 ;  /* 0x01680005120075a7 */ /* 0x001064000800017f */
[----:B-1----:R-:W-:Y:S05]  /*18110*/  @!P0 NANOSLEEP.SYNCS 0x989680 ;  /* 0x009896800000895d */ /* 0x002fea0003900000 */
[----:B------:R-:W1:Y:S02]  /*18120*/  @!P0 SYNCS.PHASECHK.TRANS64 P0, [R18+URZ+0x16800], R5 ;  /* 0x01680005120085a7 */ /* 0x000e64000800007f */
[----:B-1----:R-:W-:Y:S05]  /*18130*/  @!P0 BRA `(.L_x_565) ;  /* 0xfffffffc00f08947 */ /* 0x002fea000383ffff */
[----:B------:R-:W-:Y:S05]  /*18140*/  BRA `(.L_x_769) ;  /* 0xfffffee800c47947 */ /* 0x000fea000383ffff */
.L_x_573:
        /* <DEDUP_REMOVED lines=8> */
.L_x_771:
[----:B------:R-:W-:Y:S05]  /*181d0*/  BSYNC B1 ;  /* 0x0000000000017941 */ /* 0x000fea0003800000 */
.L_x_770:
[----:B------:R-:W-:Y:S01]  /*181e0*/  IMAD.MOV.U32 R13, RZ, RZ, R25 ;  /* 0x000000ffff0d7224 */ /* 0x000fe200078e0019 */
[----:B------:R-:W-:Y:S01]  /*181f0*/  MOV R12, RZ ;  /* 0x000000ff000c7202 */ /* 0x000fe20000000f00 */
[----:B------:R-:W-:Y:S02]  /*18200*/  IMAD.MOV.U32 R11, RZ, RZ, 0x1c1f ;  /* 0x00001c1fff0b7424 */ /* 0x000fe400078e00ff */
[----:B------:R-:W-:Y:S02]  /*18210*/  IMAD.MOV.U32 R15, RZ, RZ, -0x1 ;  /* 0xffffffffff0f7424 */ /* 0x000fe400078e00ff */
[----:B------:R-:W-:-:S07]  /*18220*/  IMAD.MOV.U32 R0, RZ, RZ, R14 ;  /* 0x000000ffff007224 */ /* 0x000fce00078e000e */
[----:B------:R-:W-:Y:S05]  /*18230*/  WARPSYNC.COLLECTIVE R15, `(.L_x_772) ;  /* 0x000000000f087348 */ /* 0x000fea0003c00000 */
[----:B------:R0:W1:Y:S02]  /*18240*/  SHFL.IDX P6, R14, R13, R12, R11 ;  /* 0x0000000c0d0e7389 */ /* 0x00006400000c000b */
[----:B01----:R-:W-:Y:S01]  /*18250*/  ENDCOLLECTIVE ;  /* 0x000000000000791b */ /* 0x003fe20003800000 */
.L_x_772:
[----:B------:R-:W-:Y:S02]  /*18260*/  IMAD.MOV.U32 R13, RZ, RZ, R28 ;  /* 0x000000ffff0d7224 */ /* 0x000fe400078e001c */
[----:B------:R-:W-:-:S07]  /*18270*/  IMAD.MOV.U32 R3, RZ, RZ, R14 ;  /* 0x000000ffff037224 */ /* 0x000fce00078e000e */
[----:B------:R-:W-:Y:S05]  /*18280*/  WARPSYNC.COLLECTIVE R15, `(.L_x_773) ;  /* 0x000000000f087348 */ /* 0x000fea0003c00000 */
[----:B------:R0:W1:Y:S02]  /*18290*/  SHFL.IDX P6, R14, R13, R12, R11 ;  /* 0x0000000c0d0e7389 */ /* 0x00006400000c000b */
[----:B01----:R-:W-:Y:S01]  /*182a0*/  ENDCOLLECTIVE ;  /* 0x000000000000791b */ /* 0x003fe20003800000 */
.L_x_773:
[----:B------:R-:W-:Y:S02]  /*182b0*/  IMAD.MOV.U32 R13, RZ, RZ, R27 ;  /* 0x000000ffff0d7224 */ /* 0x000fe400078e001b */
[----:B------:R-:W-:-:S07]  /*182c0*/  IMAD.MOV.U32 R20, RZ, RZ, R14 ;  /* 0x000000ffff147224 */ /* 0x000fce00078e000e */
[----:B------:R-:W-:Y:S05]  /*182d0*/  WARPSYNC.COLLECTIVE R15, `(.L_x_774) ;  /* 0x000000000f087348 */ /* 0x000fea0003c00000 */
[----:B------:R0:W1:Y:S02]  /*182e0*/  SHFL.IDX P6, R14, R13, R12, R11 ;  /* 0x0000000c0d0e7389 */ /* 0x00006400000c000b */
[----:B01----:R-:W-:Y:S01]  /*182f0*/  ENDCOLLECTIVE ;  /* 0x000000000000791b */ /* 0x003fe20003800000 */
.L_x_774:
[----:B------:R-:W-:Y:S05]  /*18300*/  BRA `(.L_x_775) ;  /* 0xfffffef400347947 */ /* 0x000fea000383ffff */
.L_x_577:
[----:B0-----:R0:W1:Y:S02]  /*18310*/  SYNCS.PHASECHK.TRANS64.TRYWAIT P1, [R18+URZ+0x16800], R27 ;  /* 0x0168001b120075a7 */ /* 0x001064000802017f */
[----:B-1----:R-:W-:Y:S05]  /*18320*/  @!P1 NANOSLEEP.SYNCS 0x989680 ;  /* 0x009896800000995d */ /* 0x002fea0003900000 */
[----:B------:R-:W1:Y:S02]  /*18330*/  @!P1 SYNCS.PHASECHK.TRANS64 P1, [R18+URZ+0x16800], R27 ;  /* 0x0168001b120095a7 */ /* 0x000e64000802007f */
[----:B-1----:R-:W-:Y:S05]  /*18340*/  @!P1 BRA `(.L_x_577) ;  /* 0xfffffffc00f09947 */ /* 0x002fea000383ffff */
[----:B------:R-:W-:Y:S05]  /*18350*/  BRA `(.L_x_776) ;  /* 0xfffffef800147947 */ /* 0x000fea000383ffff */
.L_x_583:
[----:B-1----:R1:W3:Y:S02]  /*18360*/  SYNCS.PHASECHK.TRANS64.TRYWAIT P1, [R0+URZ+0x16830], R5 ;  /* 0x01683005000075a7 */ /* 0x0022e4000802017f */
[----:B---3--:R-:W-:Y:S05]  /*18370*/  @!P1 NANOSLEEP.SYNCS 0x989680 ;  /* 0x009896800000995d */ /* 0x008fea0003900000 */
[----:B------:R-:W3:Y:S02]  /*18380*/  @!P1 SYNCS.PHASECHK.TRANS64 P1, [R0+URZ+0x16830], R5 ;  /* 0x01683005000095a7 */ /* 0x000ee4000802007f */
[----:B---3--:R-:W-:Y:S05]  /*18390*/  @!P1 BRA `(.L_x_583) ;  /* 0xfffffffc00f09947 */ /* 0x008fea000383ffff */
[----:B------:R-:W-:Y:S05]  /*183a0*/  BRA `(.L_x_582) ;  /* 0xffffff0400687947 */ /* 0x000fea000383ffff */
.L_x_590:
[----:B-1----:R1:W2:Y:S02]  /*183b0*/  SYNCS.PHASECHK.TRANS64.TRYWAIT P2, [R5+URZ+0x16830], R6 ;  /* 0x01683006050075a7 */ /* 0x0022a4000804017f */
[----:B--2---:R-:W-:Y:S05]  /*183c0*/  @!P2 NANOSLEEP.SYNCS 0x989680 ;  /* 0x009896800000a95d */ /* 0x004fea0003900000 */
[----:B------:R-:W2:Y:S02]  /*183d0*/  @!P2 SYNCS.PHASECHK.TRANS64 P2, [R5+URZ+0x16830], R6 ;  /* 0x016830060500a5a7 */ /* 0x000ea4000804007f */
[----:B--2---:R-:W-:Y:S05]  /*183e0*/  @!P2 BRA `(.L_x_590) ;  /* 0xfffffffc00f0a947 */ /* 0x004fea000383ffff */
[----:B------:R-:W-:Y:S05]  /*183f0*/  BRA `(.L_x_589) ;  /* 0xffffff2c009c7947 */ /* 0x000fea000383ffff */
.L_x_594:
[----:B-1----:R1:W2:Y:S02]  /*18400*/  SYNCS.PHASECHK.TRANS64.TRYWAIT P1, [R5+URZ+0x16850], R4 ;  /* 0x01685004050075a7 */ /* 0x0022a4000802017f */
[----:B--2---:R-:W-:Y:S05]  /*18410*/  @!P1 NANOSLEEP.SYNCS 0x989680 ;  /* 0x009896800000995d */ /* 0x004fea0003900000 */
[----:B------:R-:W2:Y:S02]  /*18420*/  @!P1 SYNCS.PHASECHK.TRANS64 P1, [R5+URZ+0x16850], R4 ;  /* 0x01685004050095a7 */ /* 0x000ea4000802007f */
[----:B--2---:R-:W-:Y:S05]  /*18430*/  @!P1 BRA `(.L_x_594) ;  /* 0xfffffffc00f09947 */ /* 0x004fea000383ffff */
[----:B------:R-:W-:Y:S05]  /*18440*/  BRA `(.L_x_591) ;  /* 0xffffff30006c7947 */ /* 0x000fea000383ffff */
.L_x_601:
[----:B-1----:R1:W2:Y:S02]  /*18450*/  SYNCS.PHASECHK.TRANS64.TRYWAIT P1, [R11+URZ+0x16850], R4 ;  /* 0x016850040b0075a7 */ /* 0x0022a4000802017f */
[----:B--2---:R-:W-:Y:S05]  /*18460*/  @!P1 NANOSLEEP.SYNCS 0x989680 ;  /* 0x009896800000995d */ /* 0x004fea0003900000 */
[----:B------:R-:W2:Y:S02]  /*18470*/  @!P1 SYNCS.PHASECHK.TRANS64 P1, [R11+URZ+0x16850], R4 ;  /* 0x016850040b0095a7 */ /* 0x000ea4000802007f */
[----:B--2---:R-:W-:Y:S05]  /*18480*/  @!P1 BRA `(.L_x_601) ;  /* 0xfffffffc00f09947 */ /* 0x004fea000383ffff */
[----:B------:R-:W-:Y:S05]  /*18490*/  BRA `(.L_x_600) ;  /* 0xffffff54003c7947 */ /* 0x000fea000383ffff */
.L_x_607:
[----:B------:R-:W-:Y:S01]  /*184a0*/  MOV R13, R41 ;  /* 0x00000029000d7202 */ /* 0x000fe20000000f00 */
[----:B------:R-:W-:Y:S02]  /*184b0*/  IMAD.MOV.U32 R12, RZ, RZ, RZ ;  /* 0x000000ffff0c7224 */ /* 0x000fe400078e00ff */
[----:B------:R-:W-:Y:S02]  /*184c0*/  IMAD.MOV.U32 R11, RZ, RZ, 0x181f ;  /* 0x0000181fff0b7424 */ /* 0x000fe400078e00ff */
[----:B------:R-:W-:Y:S02]  /*184d0*/  IMAD.MOV.U32 R15, RZ, RZ, -0x1 ;  /* 0xffffffffff0f7424 */ /* 0x000fe400078e00ff */
[----:B------:R-:W-:-:S07]  /*184e0*/  IMAD R42, R68, 0xc0, R70 ;  /* 0x000000c0442a7824 */ /* 0x000fce00078e0246 */
[----:B-----5:R-:W-:Y:S05]  /*184f0*/  WARPSYNC.COLLECTIVE R15, `(.L_x_777) ;  /* 0x000000000f087348 */ /* 0x020fea0003c00000 */
[----:B------:R0:W1:Y:S02]  /*18500*/  SHFL.IDX P6, R14, R13, R12, R11 ;  /* 0x0000000c0d0e7389 */ /* 0x00006400000c000b */
[----:B01---5:R-:W-:Y:S01]  /*18510*/  ENDCOLLECTIVE ;  /* 0x000000000000791b */ /* 0x023fe20003800000 */
.L_x_777:
[----:B------:R-:W-:Y:S02]  /*18520*/  VIADD R20, R42, 0x30 ;  /* 0x000000302a147836 */ /* 0x000fe40000000000 */
[----:B------:R-:W-:Y:S02]  /*18530*/  IMAD.MOV.U32 R13, RZ, RZ, R40 ;  /* 0x000000ffff0d7224 */ /* 0x000fe400078e0028 */
[----:B------:R-:W-:-:S07]  /*18540*/  IMAD.MOV.U32 R0, RZ, RZ, R14 ;  /* 0x000000ffff007224 */ /* 0x000fce00078e000e */
[----:B------:R-:W-:Y:S05]  /*18550*/  WARPSYNC.COLLECTIVE R15, `(.L_x_778) ;  /* 0x000000000f087348 */ /* 0x000fea0003c00000 */
[----:B------:R0:W1:Y:S02]  /*18560*/  SHFL.IDX P6, R14, R13, R12, R11 ;  /* 0x0000000c0d0e7389 */ /* 0x00006400000c000b */
[----:B01----:R-:W-:Y:S01]  /*18570*/  ENDCOLLECTIVE ;  /* 0x000000000000791b */ /* 0x003fe20003800000 */
.L_x_778:
[----:B------:R-:W-:Y:S02]  /*18580*/  ULDC UR4, c[0x0][0xac8] ;  /* 0x0002b20000047ab9 */ /* 0x000fe40000000800 */
[----:B------:R-:W-:-:S04]  /*18590*/  ISETP.GE.AND P0, PT, R59, UR4, PT ;  /* 0x000000043b007c0c */ /* 0x000fc8000bf06270 */
[-C--:B------:R-:W-:Y:S01]  /*185a0*/  ISETP.GE.OR P4, PT, R20, R61.reuse, P0 ;  /* 0x0000003d1400720c */ /* 0x080fe20000786670 */
[C---:B------:R-:W-:Y:S01]  /*185b0*/  VIADD R20, R42.reuse, 0x60 ;  /* 0x000000602a147836 */ /* 0x040fe20000000000 */
[----:B------:R-:W-:-:S04]  /*185c0*/  ISETP.GE.OR P3, PT, R42, R61, P0 ;  /* 0x0000003d2a00720c */ /* 0x000fc80000766670 */
[----:B------:R-:W-:Y:S01]  /*185d0*/  ISETP.GE.OR P2, PT, R20, R61, P0 ;  /* 0x0000003d1400720c */ /* 0x000fe20000746670 */
[----:B------:R-:W-:Y:S01]  /*185e0*/  IMAD.MOV.U32 R12, RZ, RZ, 0x1 ;  /* 0x00000001ff0c7424 */ /* 0x000fe200078e00ff */
[----:B------:R-:W-:Y:S01]  /*185f0*/  MOV R13, R41 ;  /* 0x00000029000d7202 */ /* 0x000fe20000000f00 */
[----:B------:R-:W-:-:S10]  /*18600*/  IMAD.MOV.U32 R3, RZ, RZ, R14 ;  /* 0x000000ffff037224 */ /* 0x000fd400078e000e */
[----:B------:R-:W-:Y:S05]  /*18610*/  WARPSYNC.COLLECTIVE R15, `(.L_x_779) ;  /* 0x000000000f087348 */ /* 0x000fea0003c00000 */
[----:B------:R0:W1:Y:S02]  /*18620*/  SHFL.IDX P6, R14, R13, R12, R11 ;  /* 0x0000000c0d0e7389 */ /* 0x00006400000c000b */
[----:B01----:R-:W-:Y:S01]  /*18630*/  ENDCOLLECTIVE ;  /* 0x000000000000791b */ /* 0x003fe20003800000 */
.L_x_779:
[----:B------:R-:W-:-:S04]  /*18640*/  @!P3 LEA R32, P5, R59, R3, 0x1 ;  /* 0x000000033b20b211 */ /* 0x000fc800078a08ff */
[----:B------:R-:W-:Y:S01]  /*18650*/  @!P3 LEA.HI.X R3, R59, R0, R58, 0x1, P5 ;  /* 0x000000003b03b211 */ /* 0x000fe200028f0c3a */
[----:B------:R-:W-:Y:S02]  /*18660*/  IMAD.MOV.U32 R13, RZ, RZ, R40 ;  /* 0x000000ffff0d7224 */ /* 0x000fe400078e0028 */
[----:B------:R-:W-:-:S07]  /*18670*/  IMAD.MOV.U32 R8, RZ, RZ, R14 ;  /* 0x000000ffff087224 */ /* 0x000fce00078e000e */
[----:B------:R-:W-:Y:S05]  /*18680*/  WARPSYNC.COLLECTIVE R15, `(.L_x_780) ;  /* 0x000000000f087348 */ /* 0x000fea0003c00000 */
[----:B------:R0:W1:Y:S02]  /*18690*/  SHFL.IDX P6, R14, R13, R12, R11 ;  /* 0x0000000c0d0e7389 */ /* 0x00006400000c000b */
[----:B01----:R-:W-:Y:S01]  /*186a0*/  ENDCOLLECTIVE ;  /* 0x000000000000791b */ /* 0x003fe20003800000 */
.L_x_780:
[----:B------:R-:W-:Y:S02]  /*186b0*/  IMAD.MOV.U32 R13, RZ, RZ, R41 ;  /* 0x000000ffff0d7224 */ /* 0x000fe400078e0029 */
[----:B------:R-:W-:Y:S02]  /*186c0*/  IMAD.MOV.U32 R12, RZ, RZ, 0x2 ;  /* 0x00000002ff0c7424 */ /* 0x000fe400078e00ff */
[----:B------:R-:W-:-:S07]  /*186d0*/  IMAD.MOV.U32 R9, RZ, RZ, R14 ;  /* 0x000000ffff097224 */ /* 0x000fce00078e000e */
[----:B------:R-:W-:Y:S05]  /*186e0*/  WARPSYNC.COLLECTIVE R15, `(.L_x_781) ;  /* 0x000000000f087348 */ /* 0x000fea0003c00000 */
[----:B------:R0:W1:Y:S02]  /*186f0*/  SHFL.IDX P6, R14, R13, R12, R11 ;  /* 0x0000000c0d0e7389 */ /* 0x00006400000c000b */
[----:B01----:R-:W-:Y:S01]  /*18700*/  ENDCOLLECTIVE ;  /* 0x000000000000791b */ /* 0x003fe20003800000 */
.L_x_781:
[----:B------:R-:W-:Y:S01]  /*18710*/  @!P4 LEA R20, P1, R59, R9, 0x1 ;  /* 0x000000093b14c211 */ /* 0x000fe200078208ff */
[----:B------:R-:W-:-:S03]  /*18720*/  @!P3 IMAD.MOV.U32 R9, RZ, RZ, R3 ;  /* 0x000000ffff09b224 */ /* 0x000fc600078e0003 */
[----:B------:R-:W-:Y:S01]  /*18730*/  @!P4 LEA.HI.X R21, R59, R8, R58, 0x1, P1 ;  /* 0x000000083b15c211 */ /* 0x000fe200008f0c3a */
[----:B------:R-:W-:-:S05]  /*18740*/  @!P3 IMAD.MOV.U32 R8, RZ, RZ, R32 ;  /* 0x000000ffff08b224 */ /* 0x000fca00078e0020 */
[----:B------:R0:W-:Y:S01]  /*18750*/  @!P3 ST.E.128 desc[UR42][R8.64], R4 ;  /* 0x000000040800b985 */ /* 0x0001e2000c101d2a */
[----:B------:R-:W-:-:S03]  /*18760*/  IMAD.MOV.U32 R13, RZ, RZ, R40 ;  /* 0x000000ffff0d7224 */ /* 0x000fc600078e0028 */
[----:B------:R0:W-:Y:S01]  /*18770*/  @!P4 ST.E.128 desc[UR42][R20.64], R24 ;  /* 0x000000181400c985 */ /* 0x0001e2000c101d2a */
[----:B------:R-:W-:-:S07]  /*18780*/  MOV R10, R14 ;  /* 0x0000000e000a7202 */ /* 0x000fce0000000f00 */
[----:B0-----:R-:W-:Y:S05]  /*18790*/  WARPSYNC.COLLECTIVE R15, `(.L_x_782) ;  /* 0x000000000f087348 */ /* 0x001fea0003c00000 */
[----:B------:R1:W2:Y:S02]  /*187a0*/  SHFL.IDX P6, R14, R13, R12, R11 ;  /* 0x0000000c0d0e7389 */ /* 0x0002a400000c000b */
[----:B012---:R-:W-:Y:S01]  /*187b0*/  ENDCOLLECTIVE ;  /* 0x000000000000791b */ /* 0x007fe20003800000 */
.L_x_782:
[----:B------:R-:W-:Y:S01]  /*187c0*/  IMAD.MOV.U32 R13, RZ, RZ, R41 ;  /* 0x000000ffff0d7224 */ /* 0x000fe200078e0029 */
[----:B------:R-:W-:Y:S02]  /*187d0*/  MOV R12, 0x3 ;  /* 0x00000003000c7802 */ /* 0x000fe40000000f00 */
[----:B------:R-:W-:-:S13]  /*187e0*/  @!P2 LEA R43, P5, R59, R14, 0x1 ;  /* 0x0000000e3b2ba211 */ /* 0x000fda00078a08ff */
[----:B------:R-:W-:Y:S05]  /*187f0*/  WARPSYNC.COLLECTIVE R15, `(.L_x_783) ;  /* 0x000000000f087348 */ /* 0x000fea0003c00000 */
[----:B------:R0:W1:Y:S02]  /*18800*/  SHFL.IDX P6, R14, R13, R12, R11 ;  /* 0x0000000c0d0e7389 */ /* 0x00006400000c000b */
[----:B01----:R-:W-:Y:S01]  /*18810*/  ENDCOLLECTIVE ;  /* 0x000000000000791b */ /* 0x003fe20003800000 */
.L_x_783:
[----:B------:R-:W-:Y:S01]  /*18820*/  @!P2 LEA.HI.X R10, R59, R10, R58, 0x1, P5 ;  /* 0x0000000a3b0aa211 */ /* 0x000fe200028f0c3a */
[----:B------:R-:W-:-:S04]  /*18830*/  @!P2 IMAD.MOV.U32 R4, RZ, RZ, R43 ;  /* 0x000000ffff04a224 */ /* 0x000fc800078e002b */
[----:B------:R-:W-:-:S05]  /*18840*/  @!P2 IMAD.MOV.U32 R5, RZ, RZ, R10 ;  /* 0x000000ffff05a224 */ /* 0x000fca00078e000a */
[----:B------:R0:W-:Y:S01]  /*18850*/  @!P2 ST.E.128 desc[UR42][R4.64], R28 ;  /* 0x0000001c0400a985 */ /* 0x0001e2000c101d2a */
[----:B------:R-:W-:Y:S02]  /*18860*/  IMAD.MOV.U32 R13, RZ, RZ, R40 ;  /* 0x000000ffff0d7224 */ /* 0x000fe400078e0028 */
[----:B------:R-:W-:-:S07]  /*18870*/  IMAD.MOV.U32 R0, RZ, RZ, R14 ;  /* 0x000000ffff007224 */ /* 0x000fce00078e000e */
[----:B0-----:R-:W-:Y:S05]  /*18880*/  WARPSYNC.COLLECTIVE R15, `(.L_x_784) ;  /* 0x000000000f087348 */ /* 0x001fea0003c00000 */
[----:B------:R1:W2:Y:S02]  /*18890*/  SHFL.IDX P6, R14, R13, R12, R11 ;  /* 0x0000000c0d0e7389 */ /* 0x0002a400000c000b */
[----:B012---:R-:W-:Y:S01]  /*188a0*/  ENDCOLLECTIVE ;  /* 0x000000000000791b */ /* 0x007fe20003800000 */
.L_x_784:
[----:B------:R-:W-:Y:S05]  /*188b0*/  BRA `(.L_x_785) ;  /* 0xffffff6800807947 */ /* 0x000fea000383ffff */
.L_x_609:
[----:B------:R-:W-:Y:S01]  /*188c0*/  IMAD.MOV.U32 R13, RZ, RZ, R4 ;  /* 0x000000ffff0d7224 */ /* 0x000fe200078e0004 */
[----:B------:R-:W-:Y:S01]  /*188d0*/  MOV R12, RZ ;  /* 0x000000ff000c7202 */ /* 0x000fe20000000f00 */
[----:B------:R-:W-:Y:S02]  /*188e0*/  IMAD.MOV.U32 R11, RZ, RZ, 0x1c1f ;  /* 0x00001c1fff0b7424 */ /* 0x000fe400078e00ff */
[----:B------:R-:W-:-:S07]  /*188f0*/  IMAD.MOV.U32 R15, RZ, RZ, -0x1 ;  /* 0xffffffffff0f7424 */ /* 0x000fce00078e00ff */
[----:B------:R-:W-:Y:S05]  /*18900*/  WARPSYNC.COLLECTIVE R15, `(.L_x_786) ;  /* 0x000000000f087348 */ /* 0x000fea0003c00000 */
[----:B------:R0:W1:Y:S02]  /*18910*/  SHFL.IDX P6, R14, R13, R12, R11 ;  /* 0x0000000c0d0e7389 */ /* 0x00006400000c000b */
[----:B01----:R-:W-:Y:S01]  /*18920*/  ENDCOLLECTIVE ;  /* 0x000000000000791b */ /* 0x003fe20003800000 */
.L_x_786:
[----:B------:R-:W-:Y:S02]  /*18930*/  IMAD.MOV.U32 R13, RZ, RZ, R0 ;  /* 0x000000ffff0d7224 */ /* 0x000fe400078e0000 */
[----:B------:R-:W-:-:S07]  /*18940*/  IMAD.MOV.U32 R3, RZ, RZ, R14 ;  /* 0x000000ffff037224 */ /* 0x000fce00078e000e */
[----:B------:R-:W-:Y:S05]  /*18950*/  WARPSYNC.COLLECTIVE R15, `(.L_x_787) ;  /* 0x000000000f087348 */ /* 0x000fea0003c00000 */
[----:B------:R0:W1:Y:S02]  /*18960*/  SHFL.IDX P6, R14, R13, R12, R11 ;  /* 0x0000000c0d0e7389 */ /* 0x00006400000c000b */
[----:B01----:R-:W-:Y:S01]  /*18970*/  ENDCOLLECTIVE ;  /* 0x000000000000791b */ /* 0x003fe20003800000 */
.L_x_787:
[----:B------:R-:W-:Y:S05]  /*18980*/  BRA `(.L_x_788) ;  /* 0xffffff6c005c7947 */ /* 0x000fea000383ffff */
.L_x_612:
[----:B------:R-:W-:Y:S01]  /*18990*/  BSSY B1, `(.L_x_789) ;  /* 0x0000008000017945 */ /* 0x000fe20003800000 */
[----:B---3--:R-:W-:Y:S01]  /*189a0*/  IMAD.MOV.U32 R13, RZ, RZ, R4 ;  /* 0x000000ffff0d7224 */ /* 0x008fe200078e0004 */
[----:B------:R-:W-:Y:S01]  /*189b0*/  MOV R12, 0x1 ;  /* 0x00000001000c7802 */ /* 0x000fe20000000f00 */
[----:B------:R-:W-:Y:S02]  /*189c0*/  IMAD.MOV.U32 R11, RZ, RZ, 0x1c1f ;  /* 0x00001c1fff0b7424 */ /* 0x000fe400078e00ff */
[----:B------:R-:W-:-:S07]  /*189d0*/  IMAD.MOV.U32 R15, RZ, RZ, -0x1 ;  /* 0xffffffffff0f7424 */ /* 0x000fce00078e00ff */
[----:B012---:R-:W-:Y:S05]  /*189e0*/  WARPSYNC.COLLECTIVE R15, `(.L_x_790) ;  /* 0x000000000f087348 */ /* 0x007fea0003c00000 */
[----:B--2---:R2:W3:Y:S02]  /*189f0*/  SHFL.IDX P6, R14, R13, R12, R11 ;  /* 0x0000000c0d0e7389 */ /* 0x0044e400000c000b */
[----:B0123--:R-:W-:Y:S01]  /*18a00*/  ENDCOLLECTIVE ;  /* 0x000000000000791b */ /* 0x00ffe20003800000 */
.L_x_790:
[----:B------:R-:W-:Y:S05]  /*18a10*/  BSYNC B1 ;  /* 0x0000000000017941 */ /* 0x000fea0003800000 */
.L_x_789:
        /* <DEDUP_REMOVED lines=8> */
.L_x_791:
[----:B------:R-:W-:Y:S05]  /*18aa0*/  BRA `(.L_x_792) ;  /* 0xffffff6c00b87947 */ /* 0x000fea000383ffff */
.L_x_616:
[----:B------:R-:W-:Y:S02]  /*18ab0*/  IMAD.MOV.U32 R13, RZ, RZ, R20 ;  /* 0x000000ffff0d7224 */ /* 0x000fe400078e0014 */
[----:B------:R-:W-:Y:S02]  /*18ac0*/  IMAD.MOV.U32 R12, RZ, RZ, RZ ;  /* 0x000000ffff0c7224 */ /* 0x000fe400078e00ff */
[----:B------:R-:W-:Y:S02]  /*18ad0*/  IMAD.MOV.U32 R11, RZ, RZ, 0x181f ;  /* 0x0000181fff0b7424 */ /* 0x000fe400078e00ff */
[----:B------:R-:W-:Y:S02]  /*18ae0*/  IMAD.MOV.U32 R15, RZ, RZ, -0x1 ;  /* 0xffffffffff0f7424 */ /* 0x000fe400078e00ff */
[----:B------:R-:W-:Y:S02]  /*18af0*/  IMAD R24, R27, 0xc0, R28 ;  /* 0x000000c01b187824 */ /* 0x000fe400078e021c */
[----:B------:R-:W-:-:S07]  /*18b00*/  IMAD R21, R25, R8, RZ ;  /* 0x0000000819157224 */ /* 0x000fce00078e02ff */
[----:B-1----:R-:W-:Y:S05]  /*18b10*/  WARPSYNC.COLLECTIVE R15, `(.L_x_793) ;  /* 0x000000000f087348 */ /* 0x002fea0003c00000 */
[----:B------:R0:W2:Y:S02]  /*18b20*/  SHFL.IDX P6, R14, R13, R12, R11 ;  /* 0x0000000c0d0e7389 */ /* 0x0000a400000c000b */
[----:B012---:R-:W-:Y:S01]  /*18b30*/  ENDCOLLECTIVE ;  /* 0x000000000000791b */ /* 0x007fe20003800000 */
.L_x_793:
[C---:B------:R-:W-:Y:S02]  /*18b40*/  IADD3 R8, R24.reuse, 0x30, RZ ;  /* 0x0000003018087810 */ /* 0x040fe40007ffe0ff */
[-C--:B------:R-:W-:Y:S02]  /*18b50*/  ISETP.GE.OR P3, PT, R24, R21.reuse, P0 ;  /* 0x000000151800720c */ /* 0x080fe40000766670 */
[----:B------:R-:W-:Y:S01]  /*18b60*/  ISETP.GE.OR P4, PT, R8, R21, P0 ;  /* 0x000000150800720c */ /* 0x000fe20000786670 */
[----:B------:R-:W-:-:S05]  /*18b70*/  VIADD R8, R24, 0x60 ;  /* 0x0000006018087836 */ /* 0x000fca0000000000 */
[----:B------:R-:W-:Y:S01]  /*18b80*/  ISETP.GE.OR P2, PT, R8, R21, P0 ;  /* 0x000000150800720c */ /* 0x000fe20000746670 */
[----:B------:R-:W-:Y:S01]  /*18b90*/  IMAD.MOV.U32 R13, RZ, RZ, R7 ;  /* 0x000000ffff0d7224 */ /* 0x000fe200078e0007 */
[----:B------:R-:W-:-:S11]  /*18ba0*/  MOV R0, R14 ;  /* 0x0000000e00007202 */ /* 0x000fd60000000f00 */
[----:B------:R-:W-:Y:S05]  /*18bb0*/  WARPSYNC.COLLECTIVE R15, `(.L_x_794) ;  /* 0x000000000f087348 */ /* 0x000fea0003c00000 */
[----:B------:R0:W1:Y:S02]  /*18bc0*/  SHFL.IDX P6, R14, R13, R12, R11 ;  /* 0x0000000c0d0e7389 */ /* 0x00006400000c000b */
[----:B01----:R-:W-:Y:S01]  /*18bd0*/  ENDCOLLECTIVE ;  /* 0x000000000000791b */ /* 0x003fe20003800000 */
.L_x_794:
[----:B------:R-:W-:Y:S02]  /*18be0*/  IMAD.MOV.U32 R13, RZ, RZ, R20 ;  /* 0x000000ffff0d7224 */ /* 0x000fe400078e0014 */
[----:B------:R-:W-:Y:S02]  /*18bf0*/  IMAD.MOV.U32 R12, RZ, RZ, 0x1 ;  /* 0x00000001ff0c7424 */ /* 0x000fe400078e00ff */
[----:B------:R-:W-:-:S07]  /*18c00*/  IMAD.MOV.U32 R3, RZ, RZ, R14 ;  /* 0x000000ffff037224 */ /* 0x000fce00078e000e */
[----:B------:R-:W-:Y:S05]  /*18c10*/  WARPSYNC.COLLECTIVE R15, `(.L_x_795) ;  /* 0x000000000f087348 */ /* 0x000fea0003c00000 */
[----:B------:R0:W1:Y:S02]  /*18c20*/  SHFL.IDX P6, R14, R13, R12, R11 ;  /* 0x0000000c0d0e7389 */ /* 0x00006400000c000b */
[----:B01----:R-:W-:Y:S01]  /*18c30*/  ENDCOLLECTIVE ;  /* 0x000000000000791b */ /* 0x003fe20003800000 */
.L_x_795:
[----:B------:R-:W-:-:S04]  /*18c40*/  @!P3 LEA R10, P5, R59, R3, 0x1 ;  /* 0x000000033b0ab211 */ /* 0x000fc800078a08ff */
[----:B------:R-:W-:Y:S02]  /*18c50*/  @!P3 LEA.HI.X R3, R59, R0, R58, 0x1, P5 ;  /* 0x000000003b03b211 */ /* 0x000fe400028f0c3a */
[----:B------:R-:W-:Y:S01]  /*18c60*/  MOV R13, R7 ;  /* 0x00000007000d7202 */ /* 0x000fe20000000f00 */
[----:B------:R-:W-:-:S07]  /*18c70*/  IMAD.MOV.U32 R4, RZ, RZ, R14 ;  /* 0x000000ffff047224 */ /* 0x000fce00078e000e */
[----:B------:R-:W-:Y:S05]  /*18c80*/  WARPSYNC.COLLECTIVE R15, `(.L_x_796) ;  /* 0x000000000f087348 */ /* 0x000fea0003c00000 */
[----:B------:R0:W1:Y:S02]  /*18c90*/  SHFL.IDX P6, R14, R13, R12, R11 ;  /* 0x0000000c0d0e7389 */ /* 0x00006400000c000b */
[----:B01----:R-:W-:Y:S01]  /*18ca0*/  ENDCOLLECTIVE ;  /* 0x000000000000791b */ /* 0x003fe20003800000 */
.L_x_796:
[----:B------:R-:W-:Y:S02]  /*18cb0*/  IMAD.MOV.U32 R13, RZ, RZ, R20 ;  /* 0x000000ffff0d7224 */ /* 0x000fe400078e0014 */
[----:B------:R-:W-:Y:S02]  /*18cc0*/  IMAD.MOV.U32 R12, RZ, RZ, 0x2 ;  /* 0x00000002ff0c7424 */ /* 0x000fe400078e00ff */
[----:B------:R-:W-:-:S07]  /*18cd0*/  IMAD.MOV.U32 R5, RZ, RZ, R14 ;  /* 0x000000ffff057224 */ /* 0x000fce00078e000e */
[----:B------:R-:W-:Y:S05]  /*18ce0*/  WARPSYNC.COLLECTIVE R15, `(.L_x_797) ;  /* 0x000000000f087348 */ /* 0x000fea0003c00000 */
[----:B------:R0:W1:Y:S02]  /*18cf0*/  SHFL.IDX P6, R14, R13, R12, R11 ;  /* 0x0000000c0d0e7389 */ /* 0x00006400000c000b */
[----:B01----:R-:W-:Y:S01]  /*18d00*/  ENDCOLLECTIVE ;  /* 0x000000000000791b */ /* 0x003fe20003800000 */
.L_x_797:
[----:B------:R-:W-:-:S04]  /*18d10*/  @!P4 LEA R8, P1, R59, R5, 0x1 ;  /* 0x000000053b08c211 */ /* 0x000fc800078208ff */
[----:B------:R-:W-:Y:S01]  /*18d20*/  @!P4 LEA.HI.X R9, R59, R4, R58, 0x1, P1 ;  /* 0x000000043b09c211 */ /* 0x000fe200008f0c3a */
[----:B------:R-:W-:Y:S02]  /*18d30*/  IMAD.MOV.U32 R13, RZ, RZ, R7 ;  /* 0x000000ffff0d7224 */ /* 0x000fe400078e0007 */
[----:B------:R-:W-:-:S07]  /*18d40*/  IMAD.MOV.U32 R6, RZ, RZ, R14 ;  /* 0x000000ffff067224 */ /* 0x000fce00078e000e */
[----:B------:R-:W-:Y:S05]  /*18d50*/  WARPSYNC.COLLECTIVE R15, `(.L_x_798) ;  /* 0x000000000f087348 */ /* 0x000fea0003c00000 */
[----:B------:R0:W1:Y:S02]  /*18d60*/  SHFL.IDX P6, R14, R13, R12, R11 ;  /* 0x0000000c0d0e7389 */ /* 0x00006400000c000b */
[----:B01----:R-:W-:Y:S01]  /*18d70*/  ENDCOLLECTIVE ;  /* 0x000000000000791b */ /* 0x003fe20003800000 */
.L_x_798:
[----:B------:R-:W-:Y:S02]  /*18d80*/  @!P3 IMAD.MOV.U32 R11, RZ, RZ, R3 ;  /* 0x000000ffff0bb224 */ /* 0x000fe400078e0003 */
[----:B------:R-:W-:Y:S02]  /*18d90*/  IMAD.MOV.U32 R13, RZ, RZ, R20 ;  /* 0x000000ffff0d7224 */ /* 0x000fe400078e0014 */
[----:B------:R-:W-:Y:S01]  /*18da0*/  IMAD.MOV.U32 R12, RZ, RZ, 0x3 ;  /* 0x00000003ff0c7424 */ /* 0x000fe200078e00ff */
[----:B------:R0:W-:Y:S04]  /*18db0*/  @!P3 ST.E.128 desc[UR42][R10.64], RZ ;  /* 0x000000ff0a00b985 */ /* 0x0001e8000c101d2a */
[----:B------:R1:W-:Y:S01]  /*18dc0*/  @!P4 ST.E.128 desc[UR42][R8.64], RZ ;  /* 0x000000ff0800c985 */ /* 0x0003e2000c101d2a */
[----:B------:R-:W-:-:S04]  /*18dd0*/  @!P2 LEA R25, P5, R59, R14, 0x1 ;  /* 0x0000000e3b19a211 */ /* 0x000fc800078a08ff */
[----:B------:R-:W-:Y:S01]  /*18de0*/  @!P2 LEA.HI.X R5, R59, R6, R58, 0x1, P5 ;  /* 0x000000063b05a211 */ /* 0x000fe200028f0c3a */
[----:B0-----:R-:W-:Y:S02]  /*18df0*/  IMAD.MOV.U32 R11, RZ, RZ, 0x181f ;  /* 0x0000181fff0b7424 */ /* 0x001fe400078e00ff */
[----:B------:R-:W-:-:S07]  /*18e00*/  @!P2 IMAD.MOV.U32 R4, RZ, RZ, R25 ;  /* 0x000000ffff04a224 */ /* 0x000fce00078e0019 */
[----:B-1----:R-:W-:Y:S05]  /*18e10*/  WARPSYNC.COLLECTIVE R15, `(.L_x_799) ;  /* 0x000000000f087348 */ /* 0x002fea0003c00000 */
[----:B------:R0:W2:Y:S02]  /*18e20*/  SHFL.IDX P6, R14, R13, R12, R11 ;  /* 0x0000000c0d0e7389 */ /* 0x0000a400000c000b */
[----:B012---:R-:W-:Y:S01]  /*18e30*/  ENDCOLLECTIVE ;  /* 0x000000000000791b */ /* 0x007fe20003800000 */
.L_x_799:
[----:B------:R0:W-:Y:S01]  /*18e40*/  @!P2 ST.E.128 desc[UR42][R4.64], RZ ;  /* 0x000000ff0400a985 */ /* 0x0001e2000c101d2a */
[----:B------:R-:W-:Y:S01]  /*18e50*/  IMAD.MOV.U32 R13, RZ, RZ, R7 ;  /* 0x000000ffff0d7224 */ /* 0x000fe200078e0007 */
[----:B------:R-:W-:-:S07]  /*18e60*/  MOV R0, R14 ;  /* 0x0000000e00007202 */ /* 0x000fce0000000f00 */
[----:B0-----:R-:W-:Y:S05]  /*18e70*/  WARPSYNC.COLLECTIVE R15, `(.L_x_800) ;  /* 0x000000000f087348 */ /* 0x001fea0003c00000 */
[----:B------:R1:W2:Y:S02]  /*18e80*/  SHFL.IDX P6, R14, R13, R12, R11 ;  /* 0x0000000c0d0e7389 */ /* 0x0002a400000c000b */
[----:B012---:R-:W-:Y:S01]  /*18e90*/  ENDCOLLECTIVE ;  /* 0x000000000000791b */ /* 0x007fe20003800000 */
.L_x_800:
[----:B------:R-:W-:Y:S05]  /*18ea0*/  BRA `(.L_x_801) ;  /* 0xffffff7400d87947 */ /* 0x000fea000383ffff */
.L_x_633:
[----:B------:R-:W0:Y:S01]  /*18eb0*/  S2R R7, SR_TID.X ;  /* 0x0000000000077919 */ /* 0x000e220000002100 */
[----:B------:R-:W-:Y:S01]  /*18ec0*/  BSSY B1, `(.L_x_802) ;  /* 0x000000a000017945 */ /* 0x000fe20003800000 */
[----:B------:R-:W-:Y:S01]  /*18ed0*/  IMAD.MOV.U32 R12, RZ, RZ, RZ ;  /* 0x000000ffff0c7224 */ /* 0x000fe200078e00ff */
[----:B------:R-:W-:Y:S01]  /*18ee0*/  MOV R15, 0xffffffff ;  /* 0xffffffff000f7802 */ /* 0x000fe20000000f00 */
[----:B------:R-:W-:Y:S01]  /*18ef0*/  IMAD.MOV.U32 R11, RZ, RZ, 0x1f ;  /* 0x0000001fff0b7424 */ /* 0x000fe200078e00ff */
[----:B0-----:R-:W-:-:S04]  /*18f00*/  SHF.R.U32.HI R7, RZ, 0x5, R7 ;  /* 0x00000005ff077819 */ /* 0x001fc80000011607 */
[----:B------:R-:W-:-:S05]  /*18f10*/  LOP3.LUT R7, R7, 0x3, RZ, 0xc0, !PT ;  /* 0x0000000307077812 */ /* 0x000fca00078ec0ff */
[----:B------:R-:W-:-:S07]  /*18f20*/  IMAD.MOV.U32 R13, RZ, RZ, R7 ;  /* 0x000000ffff0d7224 */ /* 0x000fce00078e0007 */
[----:B------:R-:W-:Y:S05]  /*18f30*/  WARPSYNC.COLLECTIVE R15, `(.L_x_803) ;  /* 0x000000000f087348 */ /* 0x000fea0003c00000 */
[----:B------:R0:W1:Y:S02]  /*18f40*/  SHFL.IDX P6, R14, R13, R12, R11 ;  /* 0x0000000c0d0e7389 */ /* 0x00006400000c000b */
[----:B01----:R-:W-:Y:S01]  /*18f50*/  ENDCOLLECTIVE ;  /* 0x000000000000791b */ /* 0x003fe20003800000 */
.L_x_803:
[----:B------:R-:W-:Y:S05]  /*18f60*/  BSYNC B1 ;  /* 0x0000000000017941 */ /* 0x000fea0003800000 */
.L_x_802:
[----:B------:R-:W-:Y:S05]  /*18f70*/  BRA `(.L_x_804) ;  /* 0xffffff8c00887947 */ /* 0x000fea000383ffff */
.L_x_635:
[----:B------:R-:W-:Y:S01]  /*18f80*/  BSSY B1, `(.L_x_805) ;  /* 0x0000006000017945 */ /* 0x000fe20003800000 */
[----:B------:R-:W-:-:S07]  /*18f90*/  IMAD.MOV.U32 R15, RZ, RZ, -0x1 ;  /* 0xffffffffff0f7424 */ /* 0x000fce00078e00ff */
[----:B0-----:R-:W-:Y:S05]  /*18fa0*/  WARPSYNC.COLLECTIVE R15, `(.L_x_806) ;  /* 0x000000000f0c7348 */ /* 0x001fea0003c00000 */
[----:B------:R-:W-:Y:S02]  /*18fb0*/  ELECT P6, UR62, PT ;  /* 0x00000000003e782f */ /* 0x000fe400038c0000 */
[----:B------:R-:W-:Y:S01]  /*18fc0*/  MOV R14, UR62 ;  /* 0x0000003e000e7c02 */ /* 0x000fe20008000f00 */
[----:B0-----:R-:W-:Y:S10]  /*18fd0*/  ENDCOLLECTIVE ;  /* 0x000000000000791b */ /* 0x001ff40003800000 */
.L_x_806:
[----:B------:R-:W-:Y:S05]  /*18fe0*/  BSYNC B1 ;  /* 0x0000000000017941 */ /* 0x000fea0003800000 */
.L_x_805:
[----:B------:R-:W-:Y:S05]  /*18ff0*/  BRA `(.L_x_634) ;  /* 0xffffff8c00807947 */ /* 0x000fea000383ffff */
.L_x_637:
[----:B0-----:R0:W1:Y:S02]  /*19000*/  SYNCS.PHASECHK.TRANS64.TRYWAIT P0, [R16+URZ+0x16820], R6 ;  /* 0x01682006100075a7 */ /* 0x001064000800017f */
[----:B-1----:R-:W-:Y:S05]  /*19010*/  @!P0 NANOSLEEP.SYNCS 0x989680 ;  /* 0x009896800000895d */ /* 0x002fea0003900000 */
[----:B------:R-:W1:Y:S02]  /*19020*/  @!P0 SYNCS.PHASECHK.TRANS64 P0, [R16+URZ+0x16820], R6 ;  /* 0x01682006100085a7 */ /* 0x000e64000800007f */
[----:B-1----:R-:W-:Y:S05]  /*19030*/  @!P0 BRA `(.L_x_637) ;  /* 0xfffffffc00f08947 */ /* 0x002fea000383ffff */
[----:B------:R-:W-:Y:S05]  /*19040*/  BRA `(.L_x_807) ;  /* 0xffffff8c00907947 */ /* 0x000fea000383ffff */
.L_x_641:
[----:B0-----:R0:W1:Y:S02]  /*19050*/  SYNCS.PHASECHK.TRANS64.TRYWAIT P0, [R6+URZ+0x168a0], R10 ;  /* 0x0168a00a060075a7 */ /* 0x001064000800017f */
[----:B-1----:R-:W-:Y:S05]  /*19060*/  @!P0 NANOSLEEP.SYNCS 0x989680 ;  /* 0x009896800000895d */ /* 0x002fea0003900000 */
[----:B------:R-:W1:Y:S02]  /*19070*/  @!P0 SYNCS.PHASECHK.TRANS64 P0, [R6+URZ+0x168a0], R10 ;  /* 0x0168a00a060085a7 */ /* 0x000e64000800007f */
[----:B-1----:R-:W-:Y:S05]  /*19080*/  @!P0 BRA `(.L_x_641) ;  /* 0xfffffffc00f08947 */ /* 0x002fea000383ffff */
[----:B------:R-:W-:Y:S05]  /*19090*/  BRA `(.L_x_808) ;  /* 0xffffff8c00ac7947 */ /* 0x000fea000383ffff */
.L_x_646:
[----:B-1----:R1:W2:Y:S02]  /*190a0*/  SYNCS.PHASECHK.TRANS64.TRYWAIT P0, [R6+URZ+0x168c0], R10 ;  /* 0x0168c00a060075a7 */ /* 0x0022a4000800017f */
[----:B--2---:R-:W-:Y:S05]  /*190b0*/  @!P0 NANOSLEEP.SYNCS 0x989680 ;  /* 0x009896800000895d */ /* 0x004fea0003900000 */
[----:B------:R-:W2:Y:S02]  /*190c0*/  @!P0 SYNCS.PHASECHK.TRANS64 P0, [R6+URZ+0x168c0], R10 ;  /* 0x0168c00a060085a7 */ /* 0x000ea4000800007f */
[----:B--2---:R-:W-:Y:S05]  /*190d0*/  @!P0 BRA `(.L_x_646) ;  /* 0xfffffffc00f08947 */ /* 0x004fea000383ffff */
[----:B------:R-:W-:Y:S05]  /*190e0*/  BRA `(.L_x_809) ;  /* 0xffffff90002c7947 */ /* 0x000fea000383ffff */
.L_x_653:
[----:B-1----:R1:W2:Y:S02]  /*190f0*/  SYNCS.PHASECHK.TRANS64.TRYWAIT P2, [R6+URZ+0x168a0], R7 ;  /* 0x0168a007060075a7 */ /* 0x0022a4000804017f */
[----:B--2---:R-:W-:Y:S05]  /*19100*/  @!P2 NANOSLEEP.SYNCS 0x989680 ;  /* 0x009896800000a95d */ /* 0x004fea0003900000 */
[----:B------:R-:W2:Y:S02]  /*19110*/  @!P2 SYNCS.PHASECHK.TRANS64 P2, [R6+URZ+0x168a0], R7 ;  /* 0x0168a0070600a5a7 */ /* 0x000ea4000804007f */
[----:B--2---:R-:W-:Y:S05]  /*19120*/  @!P2 BRA `(.L_x_653) ;  /* 0xfffffffc00f0a947 */ /* 0x004fea000383ffff */
[----:B------:R-:W-:Y:S05]  /*19130*/  BRA `(.L_x_810) ;  /* 0xffffff9000f87947 */ /* 0x000fea000383ffff */
.L_x_658:
[----:B0-----:R0:W2:Y:S02]  /*19140*/  SYNCS.PHASECHK.TRANS64.TRYWAIT P2, [R6+URZ+0x168c0], R7 ;  /* 0x0168c007060075a7 */ /* 0x0010a4000804017f */
[----:B--2---:R-:W-:Y:S05]  /*19150*/  @!P2 NANOSLEEP.SYNCS 0x989680 ;  /* 0x009896800000a95d */ /* 0x004fea0003900000 */
[----:B------:R-:W2:Y:S02]  /*19160*/  @!P2 SYNCS.PHASECHK.TRANS64 P2, [R6+URZ+0x168c0], R7 ;  /* 0x0168c0070600a5a7 */ /* 0x000ea4000804007f */
[----:B--2---:R-:W-:Y:S05]  /*19170*/  @!P2 BRA `(.L_x_658) ;  /* 0xfffffffc00f0a947 */ /* 0x004fea000383ffff */
[----:B------:R-:W-:Y:S05]  /*19180*/  BRA `(.L_x_811) ;  /* 0xffffff9400707947 */ /* 0x000fea000383ffff */
.L_x_673:
[----:B------:R-:W0:Y:S01]  /*19190*/  S2R R20, SR_TID.X ;  /* 0x0000000000147919 */ /* 0x000e220000002100 */
[----:B------:R-:W-:Y:S01]  /*191a0*/  BSSY B0, `(.L_x_812) ;  /* 0x000000a000007945 */ /* 0x000fe20003800000 */
[----:B------:R-:W-:Y:S02]  /*191b0*/  IMAD.MOV.U32 R12, RZ, RZ, RZ ;  /* 0x000000ffff0c7224 */ /* 0x000fe400078e00ff */
[----:B------:R-:W-:Y:S02]  /*191c0*/  IMAD.MOV.U32 R11, RZ, RZ, 0x1f ;  /* 0x0000001fff0b7424 */ /* 0x000fe400078e00ff */
[----:B------:R-:W-:Y:S01]  /*191d0*/  IMAD.MOV.U32 R15, RZ, RZ, -0x1 ;  /* 0xffffffffff0f7424 */ /* 0x000fe200078e00ff */
[----:B0-----:R-:W-:-:S04]  /*191e0*/  SHF.R.U32.HI R9, RZ, 0x5, R20 ;  /* 0x00000005ff097819 */ /* 0x001fc80000011614 */
[----:B------:R-:W-:-:S05]  /*191f0*/  LOP3.LUT R9, R9, 0x3, RZ, 0xc0, !PT ;  /* 0x0000000309097812 */ /* 0x000fca00078ec0ff */
[----:B------:R-:W-:-:S07]  /*19200*/  IMAD.MOV.U32 R13, RZ, RZ, R9 ;  /* 0x000000ffff0d7224 */ /* 0x000fce00078e0009 */
[----:B-----5:R-:W-:Y:S05]  /*19210*/  WARPSYNC.COLLECTIVE R15, `(.L_x_813) ;  /* 0x000000000f087348 */ /* 0x020fea0003c00000 */
[----:B------:R0:W1:Y:S02]  /*19220*/  SHFL.IDX P6, R14, R13, R12, R11 ;  /* 0x0000000c0d0e7389 */ /* 0x00006400000c000b */
[----:B01---5:R-:W-:Y:S01]  /*19230*/  ENDCOLLECTIVE ;  /* 0x000000000000791b */ /* 0x023fe20003800000 */
.L_x_813:
[----:B------:R-:W-:Y:S05]  /*19240*/  BSYNC B0 ;  /* 0x0000000000007941 */ /* 0x000fea0003800000 */
.L_x_812:
[----:B------:R-:W-:Y:S05]  /*19250*/  BRA `(.L_x_814) ;  /* 0xffffffa000807947 */ /* 0x000fea000383ffff */
.L_x_676:
[----:B0-----:R0:W1:Y:S02]  /*19260*/  SYNCS.PHASECHK.TRANS64.TRYWAIT P0, [R3+URZ+0x16840], R4 ;  /* 0x01684004030075a7 */ /* 0x001064000800017f */
[----:B-1----:R-:W-:Y:S05]  /*19270*/  @!P0 NANOSLEEP.SYNCS 0x989680 ;  /* 0x009896800000895d */ /* 0x002fea0003900000 */
[----:B------:R-:W1:Y:S02]  /*19280*/  @!P0 SYNCS.PHASECHK.TRANS64 P0, [R3+URZ+0x16840], R4 ;  /* 0x01684004030085a7 */ /* 0x000e64000800007f */
[----:B-1----:R-:W-:Y:S05]  /*19290*/  @!P0 BRA `(.L_x_676) ;  /* 0xfffffffc00f08947 */ /* 0x002fea000383ffff */
[----:B------:R-:W-:Y:S05]  /*192a0*/  BRA `(.L_x_815) ;  /* 0xffffffa000d07947 */ /* 0x000fea000383ffff */
.L_x_677:
[----:B------:R-:W-:Y:S01]  /*192b0*/  BSSY B0, `(.L_x_816) ;  /* 0x0000008000007945 */ /* 0x000fe20003800000 */
[----:B------:R-:W-:Y:S01]  /*192c0*/  MOV R13, R2 ;  /* 0x00000002000d7202 */ /* 0x000fe20000000f00 */
[----:B------:R-:W-:Y:S02]  /*192d0*/  IMAD.MOV.U32 R12, RZ, RZ, RZ ;  /* 0x000000ffff0c7224 */ /* 0x000fe400078e00ff */
[----:B------:R-:W-:Y:S02]  /*192e0*/  IMAD.MOV.U32 R11, RZ, RZ, 0x181f ;  /* 0x0000181fff0b7424 */ /* 0x000fe400078e00ff */
[----:B------:R-:W-:-:S07]  /*192f0*/  IMAD.MOV.U32 R15, RZ, RZ, -0x1 ;  /* 0xffffffffff0f7424 */ /* 0x000fce00078e00ff */
[----:B0-----:R-:W-:Y:S05]  /*19300*/  WARPSYNC.COLLECTIVE R15, `(.L_x_817) ;  /* 0x000000000f087348 */ /* 0x001fea0003c00000 */
[----:B------:R1:W2:Y:S02]  /*19310*/  SHFL.IDX P6, R14, R13, R12, R11 ;  /* 0x0000000c0d0e7389 */ /* 0x0002a400000c000b */
[----:B012---:R-:W-:Y:S01]  /*19320*/  ENDCOLLECTIVE ;  /* 0x000000000000791b */ /* 0x007fe20003800000 */
.L_x_817:
[----:B------:R-:W-:Y:S05]  /*19330*/  BSYNC B0 ;  /* 0x0000000000007941 */ /* 0x000fea0003800000 */
.L_x_816:
[----:B------:R-:W-:Y:S01]  /*19340*/  IMAD.MOV.U32 R13, RZ, RZ, R0 ;  /* 0x000000ffff0d7224 */ /* 0x000fe200078e0000 */
[----:B------:R-:W-:Y:S01]  /*19350*/  MOV R12, RZ ;  /* 0x000000ff000c7202 */ /* 0x000fe20000000f00 */
[----:B------:R-:W-:Y:S02]  /*19360*/  IMAD.MOV.U32 R11, RZ, RZ, 0x181f ;  /* 0x0000181fff0b7424 */ /* 0x000fe400078e00ff */
[----:B------:R-:W-:Y:S02]  /*19370*/  IMAD.MOV.U32 R15, RZ, RZ, -0x1 ;  /* 0xffffffffff0f7424 */ /* 0x000fe400078e00ff */
[----:B------:R-:W-:Y:S02]  /*19380*/  IMAD.MOV.U32 R6, RZ, RZ, R14 ;  /* 0x000000ffff067224 */ /* 0x000fe400078e000e */
[----:B------:R-:W-:-:S07]  /*19390*/  @P0 IMAD R8, R5, 0x2, R16 ;  /* 0x0000000205080824 */ /* 0x000fce00078e0210 */
[----:B------:R-:W-:Y:S05]  /*193a0*/  WARPSYNC.COLLECTIVE R15, `(.L_x_818) ;  /* 0x000000000f087348 */ /* 0x000fea0003c00000 */
[----:B------:R0:W1:Y:S02]  /*193b0*/  SHFL.IDX P6, R14, R13, R12, R11 ;  /* 0x0000000c0d0e7389 */ /* 0x00006400000c000b */
[----:B01----:R-:W-:Y:S01]  /*193c0*/  ENDCOLLECTIVE ;  /* 0x000000000000791b */ /* 0x003fe20003800000 */
.L_x_818:
[----:B------:R-:W-:Y:S01]  /*193d0*/  MOV R13, R2 ;  /* 0x00000002000d7202 */ /* 0x000fe20000000f00 */
[----:B------:R-:W-:Y:S02]  /*193e0*/  IMAD.MOV.U32 R12, RZ, RZ, 0x1 ;  /* 0x00000001ff0c7424 */ /* 0x000fe400078e00ff */
[----:B------:R-:W-:-:S07]  /*193f0*/  IMAD.MOV.U32 R7, RZ, RZ, R14 ;  /* 0x000000ffff077224 */ /* 0x000fce00078e000e */
[----:B------:R-:W-:Y:S05]  /*19400*/  WARPSYNC.COLLECTIVE R15, `(.L_x_819) ;  /* 0x000000000f087348 */ /* 0x000fea0003c00000 */
[----:B------:R0:W1:Y:S02]  /*19410*/  SHFL.IDX P6, R14, R13, R12, R11 ;  /* 0x0000000c0d0e7389 */ /* 0x00006400000c000b */
[----:B01----:R-:W-:Y:S01]  /*19420*/  ENDCOLLECTIVE ;  /* 0x000000000000791b */ /* 0x003fe20003800000 */
.L_x_819:
        /* <DEDUP_REMOVED lines=15> */
.L_x_820:
[----:B------:R-:W-:Y:S01]  /*19520*/  @P0 LEA R8, R5, R16, 0x1 ;  /* 0x0000001005080211 */ /* 0x000fe200078e08ff */
[----:B------:R-:W-:Y:S02]  /*19530*/  IMAD.MOV.U32 R13, RZ, RZ, R2 ;  /* 0x000000ffff0d7224 */ /* 0x000fe400078e0002 */
[----:B------:R-:W-:Y:S02]  /*19540*/  IMAD.MOV.U32 R12, RZ, RZ, 0x2 ;  /* 0x00000002ff0c7424 */ /* 0x000fe400078e00ff */
[----:B------:R-:W-:-:S07]  /*19550*/  IMAD.MOV.U32 R7, RZ, RZ, R14 ;  /* 0x000000ffff077224 */ /* 0x000fce00078e000e */
[----:B------:R-:W-:Y:S05]  /*19560*/  WARPSYNC.COLLECTIVE R15, `(.L_x_821) ;  /* 0x000000000f087348 */ /* 0x000fea0003c00000 */
[----:B------:R0:W1:Y:S02]  /*19570*/  SHFL.IDX P6, R14, R13, R12, R11 ;  /* 0x0000000c0d0e7389 */ /* 0x00006400000c000b */
[----:B01----:R-:W-:Y:S01]  /*19580*/  ENDCOLLECTIVE ;  /* 0x000000000000791b */ /* 0x003fe20003800000 */
.L_x_821:
        /* <DEDUP_REMOVED lines=15> */
.L_x_822:
[----:B------:R-:W-:Y:S02]  /*19680*/  @P0 IMAD R8, R5, 0x2, R16 ;  /* 0x0000000205080824 */ /* 0x000fe400078e0210 */
[----:B------:R-:W-:Y:S02]  /*19690*/  IMAD.MOV.U32 R13, RZ, RZ, R2 ;  /* 0x000000ffff0d7224 */ /* 0x000fe400078e0002 */
[----:B------:R-:W-:Y:S02]  /*196a0*/  IMAD.MOV.U32 R12, RZ, RZ, 0x3 ;  /* 0x00000003ff0c7424 */ /* 0x000fe400078e00ff */
[----:B------:R-:W-:-:S07]  /*196b0*/  IMAD.MOV.U32 R7, RZ, RZ, R14 ;  /* 0x000000ffff077224 */ /* 0x000fce00078e000e */
[----:B------:R-:W-:Y:S05]  /*196c0*/  WARPSYNC.COLLECTIVE R15, `(.L_x_823) ;  /* 0x000000000f087348 */ /* 0x000fea0003c00000 */
[----:B------:R0:W1:Y:S02]  /*196d0*/  SHFL.IDX P6, R14, R13, R12, R11 ;  /* 0x0000000c0d0e7389 */ /* 0x00006400000c000b */
[----:B01----:R-:W-:Y:S01]  /*196e0*/  ENDCOLLECTIVE ;  /* 0x000000000000791b */ /* 0x003fe20003800000 */
.L_x_823:
[----:B------:R-:W-:-:S04]  /*196f0*/  @P0 LEA R7, P1, R9, R7, 0x1 ;  /* 0x0000000709070211 */ /* 0x000fc800078208ff */
[----:B------:R-:W-:-:S04]  /*19700*/  @P0 IADD3.X R6, RZ, R6, RZ, P1, !PT ;  /* 0x00000006ff060210 */ /* 0x000fc80000ffe4ff */
        /* <DEDUP_REMOVED lines=13> */
.L_x_824:
[----:B------:R-:W-:Y:S02]  /*197e0*/  @P0 IMAD R8, R5, 0x2, R16 ;  /* 0x0000000205080824 */ /* 0x000fe400078e0210 */
[----:B------:R-:W-:Y:S02]  /*197f0*/  IMAD.MOV.U32 R13, RZ, RZ, R2 ;  /* 0x000000ffff0d7224 */ /* 0x000fe400078e0002 */
[----:B------:R-:W-:Y:S01]  /*19800*/  IMAD.MOV.U32 R12, RZ, RZ, 0x4 ;  /* 0x00000004ff0c7424 */ /* 0x000fe200078e00ff */
[----:B------:R-:W-:-:S07]  /*19810*/  MOV R7, R14 ;  /* 0x0000000e00077202 */ /* 0x000fce0000000f00 */
[----:B------:R-:W-:Y:S05]  /*19820*/  WARPSYNC.COLLECTIVE R15, `(.L_x_825) ;  /* 0x000000000f087348 */ /* 0x000fea0003c00000 */
[----:B------:R0:W1:Y:S02]  /*19830*/  SHFL.IDX P6, R14, R13, R12, R11 ;  /* 0x0000000c0d0e7389 */ /* 0x00006400000c000b */
[----:B01----:R-:W-:Y:S01]  /*19840*/  ENDCOLLECTIVE ;  /* 0x000000000000791b */ /* 0x003fe20003800000 */
.L_x_825:
        /* <DEDUP_REMOVED lines=15> */
.L_x_826:
[----:B------:R-:W-:Y:S02]  /*19940*/  @P0 IMAD R8, R5, 0x2, R16 ;  /* 0x0000000205080824 */ /* 0x000fe400078e0210 */
[----:B------:R-:W-:Y:S02]  /*19950*/  IMAD.MOV.U32 R13, RZ, RZ, R2 ;  /* 0x000000ffff0d7224 */ /* 0x000fe400078e0002 */
[----:B------:R-:W-:Y:S02]  /*19960*/  IMAD.MOV.U32 R12, RZ, RZ, 0x5 ;  /* 0x00000005ff0c7424 */ /* 0x000fe400078e00ff */
[----:B------:R-:W-:-:S07]  /*19970*/  IMAD.MOV.U32 R7, RZ, RZ, R14 ;  /* 0x000000ffff077224 */ /* 0x000fce00078e000e */
[----:B------:R-:W-:Y:S05]  /*19980*/  WARPSYNC.COLLECTIVE R15, `(.L_x_827) ;  /* 0x000000000f087348 */ /* 0x000fea0003c00000 */
[----:B------:R0:W1:Y:S02]  /*19990*/  SHFL.IDX P6, R14, R13, R12, R11 ;  /* 0x0000000c0d0e7389 */ /* 0x00006400000c000b */
[----:B01----:R-:W-:Y:S01]  /*199a0*/  ENDCOLLECTIVE ;  /* 0x000000000000791b */ /* 0x003fe20003800000 */
.L_x_827:
        /* <DEDUP_REMOVED lines=15> */
.L_x_828:
[----:B------:R-:W-:Y:S02]  /*19aa0*/  @P0 IMAD R8, R5, 0x2, R16 ;  /* 0x0000000205080824 */ /* 0x000fe400078e0210 */
[----:B------:R-:W-:Y:S01]  /*19ab0*/  IMAD.MOV.U32 R13, RZ, RZ, R2 ;  /* 0x000000ffff0d7224 */ /* 0x000fe200078e0002 */
[----:B------:R-:W-:Y:S01]  /*19ac0*/  MOV R12, 0x6 ;  /* 0x00000006000c7802 */ /* 0x000fe20000000f00 */
[----:B------:R-:W-:-:S07]  /*19ad0*/  IMAD.MOV.U32 R7, RZ, RZ, R14 ;  /* 0x000000ffff077224 */ /* 0x000fce00078e000e */
[----:B------:R-:W-:Y:S05]  /*19ae0*/  WARPSYNC.COLLECTIVE R15, `(.L_x_829) ;  /* 0x000000000f087348 */ /* 0x000fea0003c00000 */
[----:B------:R0:W1:Y:S02]  /*19af0*/  SHFL.IDX P6, R14, R13, R12, R11 ;  /* 0x0000000c0d0e7389 */ /* 0x00006400000c000b */
[----:B01----:R-:W-:Y:S01]  /*19b00*/  ENDCOLLECTIVE ;  /* 0x000000000000791b */ /* 0x003fe20003800000 */
.L_x_829:
        /* <DEDUP_REMOVED lines=15> */
.L_x_830:
[----:B------:R-:W-:Y:S01]  /*19c00*/  @P0 IMAD R8, R5, 0x2, R16 ;  /* 0x0000000205080824 */ /* 0x000fe200078e0210 */
[----:B------:R-:W-:Y:S01]  /*19c10*/  MOV R13, R2 ;  /* 0x00000002000d7202 */ /* 0x000fe20000000f00 */
[----:B------:R-:W-:Y:S02]  /*19c20*/  IMAD.MOV.U32 R12, RZ, RZ, 0x7 ;  /* 0x00000007ff0c7424 */ /* 0x000fe400078e00ff */
[----:B------:R-:W-:-:S07]  /*19c30*/  IMAD.MOV.U32 R7, RZ, RZ, R14 ;  /* 0x000000ffff077224 */ /* 0x000fce00078e000e */
[----:B------:R-:W-:Y:S05]  /*19c40*/  WARPSYNC.COLLECTIVE R15, `(.L_x_831) ;  /* 0x000000000f087348 */ /* 0x000fea0003c00000 */
[----:B------:R0:W1:Y:S02]  /*19c50*/  SHFL.IDX P6, R14, R13, R12, R11 ;  /* 0x0000000c0d0e7389 */ /* 0x00006400000c000b */
[----:B01----:R-:W-:Y:S01]  /*19c60*/  ENDCOLLECTIVE ;  /* 0x000000000000791b */ /* 0x003fe20003800000 */
.L_x_831:
[----:B------:R-:W-:-:S05]  /*19c70*/  @P0 LEA R7, P1, R9, R7, 0x1 ;  /* 0x0000000709070211 */ /* 0x000fca00078208ff */
[----:B------:R-:W-:-:S05]  /*19c80*/  @P0 IMAD.X R6, RZ, RZ, R6, P1 ;  /* 0x000000ffff060224 */ /* 0x000fca00008e0606 */
[----:B------:R-:W-:Y:S01]  /*19c90*/  @P0 LOP3.LUT R7, R7, R6, RZ, 0x3c, !PT ;  /* 0x0000000607070212 */ /* 0x000fe200078e3cff */
[----:B------:R-:W-:-:S03]  /*19ca0*/  IMAD.MOV.U32 R13, RZ, RZ, R0 ;  /* 0x000000ffff0d7224 */ /* 0x000fc600078e0000 */
[----:B------:R-:W-:-:S04]  /*19cb0*/  @P0 LOP3.LUT R6, R7, R6, RZ, 0x3c, !PT ;  /* 0x0000000607060212 */ /* 0x000fc800078e3cff */
[----:B------:R-:W-:Y:S01]  /*19cc0*/  @P0 LOP3.LUT R7, R7, R6, RZ, 0x3c, !PT ;  /* 0x0000000607070212 */ /* 0x000fe200078e3cff */
[----:B------:R-:W-:-:S07]  /*19cd0*/  IMAD.MOV.U32 R2, RZ, RZ, R14 ;  /* 0x000000ffff027224 */ /* 0x000fce00078e000e */
[----:B------:R-:W-:Y:S05]  /*19ce0*/  WARPSYNC.COLLECTIVE R15, `(.L_x_832) ;  /* 0x000000000f087348 */ /* 0x000fea0003c00000 */
[----:B------:R0:W1:Y:S02]  /*19cf0*/  SHFL.IDX P6, R14, R13, R12, R11 ;  /* 0x0000000c0d0e7389 */ /* 0x00006400000c000b */
[----:B01----:R-:W-:Y:S01]  /*19d00*/  ENDCOLLECTIVE ;  /* 0x000000000000791b */ /* 0x003fe20003800000 */
.L_x_832:
[----:B------:R-:W-:Y:S01]  /*19d10*/  @!PT LDS RZ, [RZ] ;  /* 0x00000000fffff984 */ /* 0x000fe20000000800 */
[----:B------:R-:W-:Y:S01]  /*19d20*/  @!PT LDS RZ, [RZ] ;  /* 0x00000000fffff984 */ /* 0x000fe20000000800 */
[----:B------:R-:W-:Y:S01]  /*19d30*/  @!PT LDS RZ, [RZ] ;  /* 0x00000000fffff984 */ /* 0x000fe20000000800 */
[----:B------:R0:W-:Y:S01]  /*19d40*/  @P0 LDGSTS.E.BYPASS.LTC128B.128 [R8+0x11400], desc[UR42][R6.64], !P2 ;  /* 0x1140000006080fae */ /* 0x0001e2000d101d6a */
[----:B------:R-:W-:Y:S01]  /*19d50*/  IMAD.MOV.U32 R0, RZ, RZ, R14 ;  /* 0x000000ffff007224 */ /* 0x000fe200078e000e */
[----:B------:R-:W-:Y:S06]  /*19d60*/  BRA `(.L_x_833) ;  /* 0xffffff9c00e07947 */ /* 0x000fec000383ffff */
.L_x_682:
[----:B------:R-:W-:Y:S01]  /*19d70*/  IMAD.MOV.U32 R13, RZ, RZ, R0 ;  /* 0x000000ffff0d7224 */ /* 0x000fe200078e0000 */
[----:B------:R-:W-:Y:S01]  /*19d80*/  MOV R12, RZ ;  /* 0x000000ff000c7202 */ /* 0x000fe20000000f00 */
[----:B------:R-:W-:Y:S02]  /*19d90*/  IMAD.MOV.U32 R11, RZ, RZ, 0x181f ;  /* 0x0000181fff0b7424 */ /* 0x000fe400078e00ff */
[----:B------:R-:W-:Y:S02]  /*19da0*/  IMAD.MOV.U32 R15, RZ, RZ, -0x1 ;  /* 0xffffffffff0f7424 */ /* 0x000fe400078e00ff */
[----:B-----5:R-:W-:Y:S02]  /*19db0*/  IMAD R3, R26, R10, RZ ;  /* 0x0000000a1a037224 */ /* 0x020fe400078e02ff */
[----:B------:R-:W-:-:S07]  /*19dc0*/  IMAD R25, R25, 0xc0, R9 ;  /* 0x000000c019197824 */ /* 0x000fce00078e0209 */
[----:B------:R-:W-:Y:S05]  /*19dd0*/  WARPSYNC.COLLECTIVE R15, `(.L_x_834) ;  /* 0x000000000f087348 */ /* 0x000fea0003c00000 */
[----:B------:R0:W1:Y:S02]  /*19de0*/  SHFL.IDX P6, R14, R13, R12, R11 ;  /* 0x0000000c0d0e7389 */ /* 0x00006400000c000b */
[----:B01----:R-:W-:Y:S01]  /*19df0*/  ENDCOLLECTIVE ;  /* 0x000000000000791b */ /* 0x003fe20003800000 */
.L_x_834:
[C---:B------:R-:W-:Y:S01]  /*19e00*/  VIADD R8, R25.reuse, 0x10 ;  /* 0x0000001019087836 */ /* 0x040fe20000000000 */
[----:B------:R-:W-:Y:S01]  /*19e10*/  ISETP.GE.AND P1, PT, R25, R3, PT ;  /* 0x000000031900720c */ /* 0x000fe20003f26270 */
[----:B------:R-:W-:Y:S02]  /*19e20*/  IMAD.MOV.U32 R13, RZ, RZ, R2 ;  /* 0x000000ffff0d7224 */ /* 0x000fe400078e0002 */
[----:B------:R-:W-:-:S10]  /*19e30*/  IMAD.MOV.U32 R6, RZ, RZ, R14 ;  /* 0x000000ffff067224 */ /* 0x000fd400078e000e */
[----:B------:R-:W-:Y:S05]  /*19e40*/  WARPSYNC.COLLECTIVE R15, `(.L_x_835) ;  /* 0x000000000f087348 */ /* 0x000fea0003c00000 */
[----:B------:R0:W1:Y:S02]  /*19e50*/  SHFL.IDX P6, R14, R13, R12, R11 ;  /* 0x0000000c0d0e7389 */ /* 0x00006400000c000b */
[----:B01----:R-:W-:Y:S01]  /*19e60*/  ENDCOLLECTIVE ;  /* 0x000000000000791b */ /* 0x003fe20003800000 */
.L_x_835:
[----:B------:R-:W-:Y:S02]  /*19e70*/  IMAD.MOV.U32 R13, RZ, RZ, R0 ;  /* 0x000000ffff0d7224 */ /* 0x000fe400078e0000 */
[----:B------:R-:W-:Y:S02]  /*19e80*/  IMAD.MOV.U32 R12, RZ, RZ, 0x1 ;  /* 0x00000001ff0c7424 */ /* 0x000fe400078e00ff */
[----:B------:R-:W-:-:S07]  /*19e90*/  IMAD.MOV.U32 R7, RZ, RZ, R14 ;  /* 0x000000ffff077224 */ /* 0x000fce00078e000e */
[----:B------:R-:W-:Y:S05]  /*19ea0*/  WARPSYNC.COLLECTIVE R15, `(.L_x_836) ;  /* 0x000000000f087348 */ /* 0x000fea0003c00000 */
[----:B------:R0:W1:Y:S02]  /*19eb0*/  SHFL.IDX P6, R14, R13, R12, R11 ;  /* 0x0000000c0d0e7389 */ /* 0x00006400000c000b */
[----:B01----:R-:W-:Y:S01]  /*19ec0*/  ENDCOLLECTIVE ;  /* 0x000000000000791b */ /* 0x003fe20003800000 */
.L_x_836:
        /* <DEDUP_REMOVED lines=9> */
[----:B------:R0:W-:Y:S01]  /*19f60*/  @!P1 LDGSTS.E.BYPASS.LTC128B.128 [R20+0x8400], desc[UR42][R6.64], !P0 ;  /* 0x0840000006149fae */ /* 0x0001e2000c101d6a */
[----:B------:R-:W-:Y:S01]  /*19f70*/  ISETP.GE.AND P1, PT, R8, R3, PT ;  /* 0x000000030800720c */ /* 0x000fe20003f26270 */
[----:B0-----:R-:W-:-:S12]  /*19f80*/  IMAD.MOV.U32 R6, RZ, RZ, R14 ;  /* 0x000000ffff067224 */ /* 0x001fd800078e000e */
[----:B------:R-:W-:Y:S05]  /*19f90*/  WARPSYNC.COLLECTIVE R15, `(.L_x_837) ;  /* 0x000000000f087348 */ /* 0x000fea0003c00000 */
[----:B------:R0:W1:Y:S02]  /*19fa0*/  SHFL.IDX P6, R14, R13, R12, R11 ;  /* 0x0000000c0d0e7389 */ /* 0x00006400000c000b */
[----:B01----:R-:W-:Y:S01]  /*19fb0*/  ENDCOLLECTIVE ;  /* 0x000000000000791b */ /* 0x003fe20003800000 */
.L_x_837:
[----:B------:R-:W-:Y:S02]  /*19fc0*/  IMAD.MOV.U32 R13, RZ, RZ, R0 ;  /* 0x000000ffff0d7224 */ /* 0x000fe400078e0000 */
[----:B------:R-:W-:Y:S01]  /*19fd0*/  IMAD.MOV.U32 R12, RZ, RZ, 0x2 ;  /* 0x00000002ff0c7424 */ /* 0x000fe200078e00ff */
[----:B------:R-:W-:-:S07]  /*19fe0*/  MOV R7, R14 ;  /* 0x0000000e00077202 */ /* 0x000fce0000000f00 */
[----:B------:R-:W-:Y:S05]  /*19ff0*/  WARPSYNC.COLLECTIVE R15, `(.L_x_838) ;  /* 0x000000000f087348 */ /* 0x000fea0003c00000 */
[----:B------:R0:W1:Y:S02]  /*1a000*/  SHFL.IDX P6, R14, R13, R12, R11 ;  /* 0x0000000c0d0e7389 */ /* 0x00006400000c000b */
[----:B01----:R-:W-:Y:S01]  /*1a010*/  ENDCOLLECTIVE ;  /* 0x000000000000791b */ /* 0x003fe20003800000 */
.L_x_838:
        /* <DEDUP_REMOVED lines=16> */
.L_x_839:
[----:B------:R-:W-:Y:S02]  /*1a120*/  IMAD.MOV.U32 R13, RZ, RZ, R0 ;  /* 0x000000ffff0d7224 */ /* 0x000fe400078e0000 */
[----:B------:R-:W-:Y:S02]  /*1a130*/  IMAD.MOV.U32 R12, RZ, RZ, 0x3 ;  /* 0x00000003ff0c7424 */ /* 0x000fe400078e00ff */
[----:B------:R-:W-:-:S07]  /*1a140*/  IMAD.MOV.U32 R7, RZ, RZ, R14 ;  /* 0x000000ffff077224 */ /* 0x000fce00078e000e */
[----:B------:R-:W-:Y:S05]  /*1a150*/  WARPSYNC.COLLECTIVE R15, `(.L_x_840) ;  /* 0x000000000f087348 */ /* 0x000fea0003c00000 */
[----:B------:R0:W1:Y:S02]  /*1a160*/  SHFL.IDX P6, R14, R13, R12, R11 ;  /* 0x0000000c0d0e7389 */ /* 0x00006400000c000b */
[----:B01----:R-:W-:Y:S01]  /*1a170*/  ENDCOLLECTIVE ;  /* 0x000000000000791b */ /* 0x003fe20003800000 */
.L_x_840:
        /* <DEDUP_REMOVED lines=11> */
[----:B------:R-:W-:Y:S02]  /*1a230*/  ISETP.GE.AND P1, PT, R6, R3, PT ;  /* 0x000000030600720c */ /* 0x000fe40003f26270 */
[----:B------:R-:W-:-:S11]  /*1a240*/  MOV R6, R14 ;  /* 0x0000000e00067202 */ /* 0x000fd60000000f00 */
[----:B------:R-:W-:Y:S05]  /*1a250*/  WARPSYNC.COLLECTIVE R15, `(.L_x_841) ;  /* 0x000000000f087348 */ /* 0x000fea0003c00000 */
[----:B------:R0:W1:Y:S02]  /*1a260*/  SHFL.IDX P6, R14, R13, R12, R11 ;  /* 0x0000000c0d0e7389 */ /* 0x00006400000c000b */
[----:B01----:R-:W-:Y:S01]  /*1a270*/  ENDCOLLECTIVE ;  /* 0x000000000000791b */ /* 0x003fe20003800000 */
.L_x_841:
[----:B------:R-:W-:Y:S01]  /*1a280*/  IMAD.MOV.U32 R13, RZ, RZ, R0 ;  /* 0x000000ffff0d7224 */ /* 0x000fe200078e0000 */
[----:B------:R-:W-:Y:S01]  /*1a290*/  MOV R12, 0x4 ;  /* 0x00000004000c7802 */ /* 0x000fe20000000f00 */
[----:B------:R-:W-:-:S07]  /*1a2a0*/  IMAD.MOV.U32 R7, RZ, RZ, R14 ;  /* 0x000000ffff077224 */ /* 0x000fce00078e000e */
[----:B------:R-:W-:Y:S05]  /*1a2b0*/  WARPSYNC.COLLECTIVE R15, `(.L_x_842) ;  /* 0x000000000f087348 */ /* 0x000fea0003c00000 */
[----:B------:R0:W1:Y:S02]  /*1a2c0*/  SHFL.IDX P6, R14, R13, R12, R11 ;  /* 0x0000000c0d0e7389 */ /* 0x00006400000c000b */
[----:B01----:R-:W-:Y:S01]  /*1a2d0*/  ENDCOLLECTIVE ;  /* 0x000000000000791b */ /* 0x003fe20003800000 */
.L_x_842:
        /* <DEDUP_REMOVED lines=16> */
.L_x_843:
[----:B------:R-:W-:Y:S01]  /*1a3e0*/  MOV R13, R0 ;  /* 0x00000000000d7202 */ /* 0x000fe20000000f00 */
[----:B------:R-:W-:Y:S02]  /*1a3f0*/  IMAD.MOV.U32 R12, RZ, RZ, 0x5 ;  /* 0x00000005ff0c7424 */ /* 0x000fe400078e00ff */
[----:B------:R-:W-:-:S07]  /*1a400*/  IMAD.MOV.U32 R7, RZ, RZ, R14 ;  /* 0x000000ffff077224 */ /* 0x000fce00078e000e */
[----:B------:R-:W-:Y:S05]  /*1a410*/  WARPSYNC.COLLECTIVE R15, `(.L_x_844) ;  /* 0x000000000f087348 */ /* 0x000fea0003c00000 */
[----:B------:R0:W1:Y:S02]  /*1a420*/  SHFL.IDX P6, R14, R13, R12, R11 ;  /* 0x0000000c0d0e7389 */ /* 0x00006400000c000b */
[----:B01----:R-:W-:Y:S01]  /*1a430*/  ENDCOLLECTIVE ;  /* 0x000000000000791b */ /* 0x003fe20003800000 */
.L_x_844:
        /* <DEDUP_REMOVED lines=16> */
.L_x_845:
[----:B------:R-:W-:Y:S02]  /*1a540*/  IMAD.MOV.U32 R13, RZ, RZ, R0 ;  /* 0x000000ffff0d7224 */ /* 0x000fe400078e0000 */
[----:B------:R-:W-:Y:S02]  /*1a550*/  IMAD.MOV.U32 R12, RZ, RZ, 0x6 ;  /* 0x00000006ff0c7424 */ /* 0x000fe400078e00ff */
[----:B------:R-:W-:-:S07]  /*1a560*/  IMAD.MOV.U32 R7, RZ, RZ, R14 ;  /* 0x000000ffff077224 */ /* 0x000fce00078e000e */
[----:B------:R-:W-:Y:S05]  /*1a570*/  WARPSYNC.COLLECTIVE R15, `(.L_x_846) ;  /* 0x000000000f087348 */ /* 0x000fea0003c00000 */
[----:B------:R0:W1:Y:S02]  /*1a580*/  SHFL.IDX P6, R14, R13, R12, R11 ;  /* 0x0000000c0d0e7389 */ /* 0x00006400000c000b */
[----:B01----:R-:W-:Y:S01]  /*1a590*/  ENDCOLLECTIVE ;  /* 0x000000000000791b */ /* 0x003fe20003800000 */
.L_x_846:
        /* <DEDUP_REMOVED lines=16> */
.L_x_847:
[----:B------:R-:W-:Y:S02]  /*1a6a0*/  IMAD.MOV.U32 R13, RZ, RZ, R0 ;  /* 0x000000ffff0d7224 */ /* 0x000fe400078e0000 */
[----:B------:R-:W-:Y:S02]  /*1a6b0*/  IMAD.MOV.U32 R12, RZ, RZ, 0x7 ;  /* 0x00000007ff0c7424 */ /* 0x000fe400078e00ff */
[----:B------:R-:W-:-:S07]  /*1a6c0*/  IMAD.MOV.U32 R7, RZ, RZ, R14 ;  /* 0x000000ffff077224 */ /* 0x000fce00078e000e */
[----:B------:R-:W-:Y:S05]  /*1a6d0*/  WARPSYNC.COLLECTIVE R15, `(.L_x_848) ;  /* 0x000000000f087348 */ /* 0x000fea0003c00000 */
[----:B------:R0:W1:Y:S02]  /*1a6e0*/  SHFL.IDX P6, R14, R13, R12, R11 ;  /* 0x0000000c0d0e7389 */ /* 0x00006400000c000b */
[----:B01----:R-:W-:Y:S01]  /*1a6f0*/  ENDCOLLECTIVE ;  /* 0x000000000000791b */ /* 0x003fe20003800000 */
.L_x_848:
[----:B------:R-:W-:-:S04]  /*1a700*/  @!P1 LEA R7, P2, R21, R7, 0x1 ;  /* 0x0000000715079211 */ /* 0x000fc800078408ff */
[----:B------:R-:W-:-:S04]  /*1a710*/  @!P1 IADD3.X R6, RZ, R6, RZ, P2, !PT ;  /* 0x00000006ff069210 */ /* 0x000fc800017fe4ff */
[----:B------:R-:W-:Y:S01]  /*1a720*/  @!P1 LOP3.LUT R7, R7, R6, RZ, 0x3c, !PT ;  /* 0x0000000607079212 */ /* 0x000fe200078e3cff */
[----:B------:R-:W-:-:S03]  /*1a730*/  IMAD.MOV.U32 R13, RZ, RZ, R2 ;  /* 0x000000ffff0d7224 */ /* 0x000fc600078e0002 */
[----:B------:R-:W-:Y:S02]  /*1a740*/  @!P1 LOP3.LUT R6, R7, R6, RZ, 0x3c, !PT ;  /* 0x0000000607069212 */ /* 0x000fe400078e3cff */
[----:B------:R-:W-:Y:S02]  /*1a750*/  IADD3 R2, R25, 0x70, RZ ;  /* 0x0000007019027810 */ /* 0x000fe40007ffe0ff */
[----:B------:R-:W-:Y:S01]  /*1a760*/  @!P1 LOP3.LUT R7, R7, R6, RZ, 0x3c, !PT ;  /* 0x0000000607079212 */ /* 0x000fe200078e3cff */
[----:B------:R-:W-:-:S04]  /*1a770*/  IMAD.MOV.U32 R0, RZ, RZ, R14 ;  /* 0x000000ffff007224 */ /* 0x000fc800078e000e */
[----:B------:R-:W-:Y:S01]  /*1a780*/  @!PT LDS RZ, [RZ] ;  /* 0x00000000fffff984 */ /* 0x000fe20000000800 */
[----:B------:R-:W-:Y:S01]  /*1a790*/  @!PT LDS RZ, [RZ] ;  /* 0x00000000fffff984 */ /* 0x000fe20000000800 */
[----:B------:R-:W-:Y:S01]  /*1a7a0*/  @!PT LDS RZ, [RZ] ;  /* 0x00000000fffff984 */ /* 0x000fe20000000800 */
[----:B------:R0:W-:Y:S01]  /*1a7b0*/  @!P1 LDGSTS.E.BYPASS.LTC128B.128 [R20+0xb400], desc[UR42][R6.64], !P0 ;  /* 0x0b40000006149fae */ /* 0x0001e2000c101d6a */
[----:B------:R-:W-:-:S13]  /*1a7c0*/  ISETP.GE.AND P1, PT, R2, R3, PT ;  /* 0x000000030200720c */ /* 0x000fda0003f26270 */
[----:B0-----:R-:W-:Y:S05]  /*1a7d0*/  WARPSYNC.COLLECTIVE R15, `(.L_x_849) ;  /* 0x000000000f087348 */ /* 0x001fea0003c00000 */
[----:B------:R1:W2:Y:S02]  /*1a7e0*/  SHFL.IDX P6, R14, R13, R12, R11 ;  /* 0x0000000c0d0e7389 */ /* 0x0002a400000c000b */
[----:B012---:R-:W-:Y:S01]  /*1a7f0*/  ENDCOLLECTIVE ;  /* 0x000000000000791b */ /* 0x007fe20003800000 */
.L_x_849:
[----:B------:R-:W-:Y:S02]  /*1a800*/  IMAD.MOV.U32 R13, RZ, RZ, R4 ;  /* 0x000000ffff0d7224 */ /* 0x000fe400078e0004 */
[----:B------:R-:W-:Y:S02]  /*1a810*/  IMAD.MOV.U32 R12, RZ, RZ, RZ ;  /* 0x000000ffff0c7224 */ /* 0x000fe400078e00ff */
[----:B------:R-:W-:-:S07]  /*1a820*/  IMAD.MOV.U32 R6, RZ, RZ, R14 ;  /* 0x000000ffff067224 */ /* 0x000fce00078e000e */
[----:B------:R-:W-:Y:S05]  /*1a830*/  WARPSYNC.COLLECTIVE R15, `(.L_x_850) ;  /* 0x000000000f087348 */ /* 0x000fea0003c00000 */
[----:B------:R0:W1:Y:S02]  /*1a840*/  SHFL.IDX P6, R14, R13, R12, R11 ;  /* 0x0000000c0d0e7389 */ /* 0x00006400000c000b */
[----:B01----:R-:W-:Y:S01]  /*1a850*/  ENDCOLLECTIVE ;  /* 0x000000000000791b */ /* 0x003fe20003800000 */
.L_x_850:
[----:B------:R-:W-:-:S05]  /*1a860*/  @!P1 LEA R6, P2, R21, R6, 0x1 ;  /* 0x0000000615069211 */ /* 0x000fca00078408ff */
[----:B------:R-:W-:-:S04]  /*1a870*/  @!P1 IMAD.X R0, RZ, RZ, R0, P2 ;  /* 0x000000ffff009224 */ /* 0x000fc800010e0600 */
[----:B------:R-:W-:Y:S02]  /*1a880*/  @!P1 IMAD.MOV.U32 R7, RZ, RZ, R0 ;  /* 0x000000ffff079224 */ /* 0x000fe400078e0000 */
[----:B------:R-:W-:Y:S02]  /*1a890*/  IMAD.MOV.U32 R13, RZ, RZ, R5 ;  /* 0x000000ffff0d7224 */ /* 0x000fe400078e0005 */
[C---:B------:R-:W-:Y:S01]  /*1a8a0*/  VIADD R0, R25.reuse, 0x80 ;  /* 0x0000008019007836 */ /* 0x040fe20000000000 */
[----:B------:R-:W-:Y:S01]  /*1a8b0*/  @!PT LDS RZ, [RZ] ;  /* 0x00000000fffff984 */ /* 0x000fe20000000800 */
[----:B------:R-:W-:Y:S01]  /*1a8c0*/  @!PT LDS RZ, [RZ] ;  /* 0x00000000fffff984 */ /* 0x000fe20000000800 */
[----:B------:R-:W-:Y:S01]  /*1a8d0*/  @!PT LDS RZ, [RZ] ;  /* 0x00000000fffff984 */ /* 0x000fe20000000800 */
[----:B------:R0:W-:Y:S04]  /*1a8e0*/  @!P1 LDGSTS.E.BYPASS.LTC128B.128 [R20+0xbc00], desc[UR42][R6.64], !P0 ;  /* 0x0bc0000006149fae */ /* 0x0001e8000c101d6a */
[----:B------:R-:W-:Y:S01]  /*1a8f0*/  ISETP.GE.AND P1, PT, R0, R3, PT ;  /* 0x000000030000720c */ /* 0x000fe20003f26270 */
[----:B------:R-:W-:Y:S01]  /*1a900*/  VIADD R0, R25, 0x90 ;  /* 0x0000009019007836 */ /* 0x000fe20000000000 */
[----:B------:R-:W-:-:S11]  /*1a910*/  MOV R2, R14 ;  /* 0x0000000e00027202 */ /* 0x000fd60000000f00 */
[----:B0-----:R-:W-:Y:S05]  /*1a920*/  WARPSYNC.COLLECTIVE R15, `(.L_x_851) ;  /* 0x000000000f087348 */ /* 0x001fea0003c00000 */
[----:B------:R1:W2:Y:S02]  /*1a930*/  SHFL.IDX P6, R14, R13, R12, R11 ;  /* 0x0000000c0d0e7389 */ /* 0x0002a400000c000b */
[----:B012---:R-:W-:Y:S01]  /*1a940*/  ENDCOLLECTIVE ;  /* 0x000000000000791b */ /* 0x007fe20003800000 */
.L_x_851:
[----:B------:R-:W-:Y:S01]  /*1a950*/  MOV R13, R4 ;  /* 0x00000004000d7202 */ /* 0x000fe20000000f00 */
[----:B------:R-:W-:Y:S02]  /*1a960*/  IMAD.MOV.U32 R12, RZ, RZ, 0x1 ;  /* 0x00000001ff0c7424 */ /* 0x000fe400078e00ff */
[----:B------:R-:W-:-:S07]  /*1a970*/  IMAD.MOV.U32 R8, RZ, RZ, R14 ;  /* 0x000000ffff087224 */ /* 0x000fce00078e000e */
[----:B------:R-:W-:Y:S05]  /*1a980*/  WARPSYNC.COLLECTIVE R15, `(.L_x_852) ;  /* 0x000000000f087348 */ /* 0x000fea0003c00000 */
[----:B------:R0:W1:Y:S02]  /*1a990*/  SHFL.IDX P6, R14, R13, R12, R11 ;  /* 0x0000000c0d0e7389 */ /* 0x00006400000c000b */
[----:B01----:R-:W-:Y:S01]  /*1a9a0*/  ENDCOLLECTIVE ;  /* 0x000000000000791b */ /* 0x003fe20003800000 */
.L_x_852:
[----:B------:R-:W-:-:S05]  /*1a9b0*/  @!P1 LEA R6, P2, R21, R8, 0x1 ;  /* 0x0000000815069211 */ /* 0x000fca00078408ff */
[----:B------:R-:W-:-:S04]  /*1a9c0*/  @!P1 IMAD.X R2, RZ, RZ, R2, P2 ;  /* 0x000000ffff029224 */ /* 0x000fc800010e0602 */
[----:B------:R-:W-:Y:S01]  /*1a9d0*/  @!P1 IMAD.MOV.U32 R7, RZ, RZ, R2 ;  /* 0x000000ffff079224 */ /* 0x000fe200078e0002 */
[----:B------:R-:W-:Y:S01]  /*1a9e0*/  IADD3 R2, R25, 0xa0, RZ ;  /* 0x000000a019027810 */ /* 0x000fe20007ffe0ff */
[----:B------:R-:W-:-:S03]  /*1a9f0*/  IMAD.MOV.U32 R13, RZ, RZ, R5 ;  /* 0x000000ffff0d7224 */ /* 0x000fc600078e0005 */
[----:B------:R-:W-:Y:S01]  /*1aa00*/  @!PT LDS RZ, [RZ] ;  /* 0x00000000fffff984 */ /* 0x000fe20000000800 */
[----:B------:R-:W-:Y:S01]  /*1aa10*/  @!PT LDS RZ, [RZ] ;  /* 0x00000000fffff984 */ /* 0x000fe20000000800 */
[----:B------:R-:W-:Y:S01]  /*1aa20*/  @!PT LDS RZ, [RZ] ;  /* 0x00000000fffff984 */ /* 0x000fe20000000800 */
[----:B------:R0:W-:Y:S01]  /*1aa30*/  @!P1 LDGSTS.E.BYPASS.LTC128B.128 [R20+0xc400], desc[UR42][R6.64], !P0 ;  /* 0x0c40000006149fae */ /* 0x0001e2000c101d6a */
[----:B------:R-:W-:Y:S01]  /*1aa40*/  ISETP.GE.AND P1, PT, R0, R3, PT ;  /* 0x000000030000720c */ /* 0x000fe20003f26270 */
[----:B------:R-:W-:-:S12]  /*1aa50*/  IMAD.MOV.U32 R0, RZ, RZ, R14 ;  /* 0x000000ffff007224 */ /* 0x000fd800078e000e */
[----:B0-----:R-:W-:Y:S05]  /*1aa60*/  WARPSYNC.COLLECTIVE R15, `(.L_x_853) ;  /* 0x000000000f087348 */ /* 0x001fea0003c00000 */
[----:B------:R1:W2:Y:S02]  /*1aa70*/  SHFL.IDX P6, R14, R13, R12, R11 ;  /* 0x0000000c0d0e7389 */ /* 0x0002a400000c000b */
[----:B012---:R-:W-:Y:S01]  /*1aa80*/  ENDCOLLECTIVE ;  /* 0x000000000000791b */ /* 0x007fe20003800000 */
.L_x_853:
[----:B------:R-:W-:Y:S02]  /*1aa90*/  IMAD.MOV.U32 R13, RZ, RZ, R4 ;  /* 0x000000ffff0d7224 */ /* 0x000fe400078e0004 */
[----:B------:R-:W-:Y:S02]  /*1aaa0*/  IMAD.MOV.U32 R12, RZ, RZ, 0x2 ;  /* 0x00000002ff0c7424 */ /* 0x000fe400078e00ff */
[----:B------:R-:W-:-:S07]  /*1aab0*/  IMAD.MOV.U32 R6, RZ, RZ, R14 ;  /* 0x000000ffff067224 */ /* 0x000fce00078e000e */
[----:B------:R-:W-:Y:S05]  /*1aac0*/  WARPSYNC.COLLECTIVE R15, `(.L_x_854) ;  /* 0x000000000f087348 */ /* 0x000fea0003c00000 */
[----:B------:R0:W1:Y:S02]  /*1aad0*/  SHFL.IDX P6, R14, R13, R12, R11 ;  /* 0x0000000c0d0e7389 */ /* 0x00006400000c000b */
[----:B01----:R-:W-:Y:S01]  /*1aae0*/  ENDCOLLECTIVE ;  /* 0x000000000000791b */ /* 0x003fe20003800000 */
.L_x_854:
[----:B------:R-:W-:-:S05]  /*1aaf0*/  @!P1 LEA R6, P2, R21, R6, 0x1 ;  /* 0x0000000615069211 */ /* 0x000fca00078408ff */
[----:B------:R-:W-:-:S05]  /*1ab00*/  @!P1 IMAD.X R0, RZ, RZ, R0, P2 ;  /* 0x000000ffff009224 */ /* 0x000fca00010e0600 */
[----:B------:R-:W-:Y:S01]  /*1ab10*/  @!P1 MOV R7, R0 ;  /* 0x0000000000079202 */ /* 0x000fe20000000f00 */
[----:B------:R-:W-:-:S04]  /*1ab20*/  IMAD.MOV.U32 R13, RZ, RZ, R5 ;  /* 0x000000ffff0d7224 */ /* 0x000fc800078e0005 */
        /* <DEDUP_REMOVED lines=9> */
.L_x_855:
[----:B------:R-:W-:Y:S02]  /*1abc0*/  IMAD.MOV.U32 R13, RZ, RZ, R4 ;  /* 0x000000ffff0d7224 */ /* 0x000fe400078e0004 */
[----:B------:R-:W-:Y:S02]  /*1abd0*/  IMAD.MOV.U32 R12, RZ, RZ, 0x3 ;  /* 0x00000003ff0c7424 */ /* 0x000fe400078e00ff */
[----:B------:R-:W-:-:S07]  /*1abe0*/  IMAD.MOV.U32 R6, RZ, RZ, R14 ;  /* 0x000000ffff067224 */ /* 0x000fce00078e000e */
[----:B------:R-:W-:Y:S05]  /*1abf0*/  WARPSYNC.COLLECTIVE R15, `(.L_x_856) ;  /* 0x000000000f087348 */ /* 0x000fea0003c00000 */
[----:B------:R0:W1:Y:S02]  /*1ac00*/  SHFL.IDX P6, R14, R13, R12, R11 ;  /* 0x0000000c0d0e7389 */ /* 0x00006400000c000b */
[----:B01----:R-:W-:Y:S01]  /*1ac10*/  ENDCOLLECTIVE ;  /* 0x000000000000791b */ /* 0x003fe20003800000 */
.L_x_856:
[----:B------:R-:W-:-:S05]  /*1ac20*/  @!P1 LEA R6, P2, R21, R6, 0x1 ;  /* 0x0000000615069211 */ /* 0x000fca00078408ff */
[----:B------:R-:W-:-:S04]  /*1ac30*/  @!P1 IMAD.X R0, RZ, RZ, R0, P2 ;  /* 0x000000ffff009224 */ /* 0x000fc800010e0600 */
        /* <DEDUP_REMOVED lines=10> */
.L_x_857:
[----:B------:R-:W-:Y:S01]  /*1ace0*/  IMAD.MOV.U32 R2, RZ, RZ, R14 ;  /* 0x000000ffff027224 */ /* 0x000fe200078e000e */
[----:B------:R-:W-:Y:S06]  /*1acf0*/  BRA `(.L_x_858) ;  /* 0xffffff9c00cc7947 */ /* 0x000fec000383ffff */
.L_x_685:
[----:B-1----:R1:W2:Y:S02]  /*1ad00*/  SYNCS.PHASECHK.TRANS64.TRYWAIT P0, [R16+URZ+0x16820], R0 ;  /* 0x01682000100075a7 */ /* 0x0022a4000800017f */
[----:B--2---:R-:W-:Y:S05]  /*1ad10*/  @!P0 NANOSLEEP.SYNCS 0x989680 ;  /* 0x009896800000895d */ /* 0x004fea0003900000 */
[----:B------:R-:W2:Y:S02]  /*1ad20*/  @!P0 SYNCS.PHASECHK.TRANS64 P0, [R16+URZ+0x16820], R0 ;  /* 0x01682000100085a7 */ /* 0x000ea4000800007f */
[----:B--2---:R-:W-:Y:S05]  /*1ad30*/  @!P0 BRA `(.L_x_685) ;  /* 0xfffffffc00f08947 */ /* 0x004fea000383ffff */
[----:B------:R-:W-:Y:S05]  /*1ad40*/  BRA `(.L_x_859) ;  /* 0xffffffa000287947 */ /* 0x000fea000383ffff */
.L_x_690:
[----:B0-----:R0:W1:Y:S02]  /*1ad50*/  SYNCS.PHASECHK.TRANS64.TRYWAIT P0, [R5+URZ+0x16840], R2 ;  /* 0x01684002050075a7 */ /* 0x001064000800017f */
[----:B-1----:R-:W-:Y:S05]  /*1ad60*/  @!P0 NANOSLEEP.SYNCS 0x989680 ;  /* 0x009896800000895d */ /* 0x002fea0003900000 */
[----:B------:R-:W1:Y:S02]  /*1ad70*/  @!P0 SYNCS.PHASECHK.TRANS64 P0, [R5+URZ+0x16840], R2 ;  /* 0x01684002050085a7 */ /* 0x000e64000800007f */
[----:B-1----:R-:W-:Y:S05]  /*1ad80*/  @!P0 BRA `(.L_x_690) ;  /* 0xfffffffc00f08947 */ /* 0x002fea000383ffff */
[----:B------:R-:W-:Y:S05]  /*1ad90*/  BRA `(.L_x_860) ;  /* 0xffffffa400087947 */ /* 0x000fea000383ffff */
.L_x_691:
[----:B------:R-:W-:Y:S01]  /*1ada0*/  BSSY B1, `(.L_x_861) ;  /* 0x0000008000017945 */ /* 0x000fe20003800000 */
[----:B------:R-:W-:Y:S02]  /*1adb0*/  IMAD.MOV.U32 R13, RZ, RZ, R10 ;  /* 0x000000ffff0d7224 */ /* 0x000fe400078e000a */
[----:B------:R-:W-:Y:S02]  /*1adc0*/  IMAD.MOV.U32 R12, RZ, RZ, RZ ;  /* 0x000000ffff0c7224 */ /* 0x000fe400078e00ff */
[----:B------:R-:W-:Y:S02]  /*1add0*/  IMAD.MOV.U32 R11, RZ, RZ, 0x181f ;  /* 0x0000181fff0b7424 */ /* 0x000fe400078e00ff */
[----:B------:R-:W-:-:S07]  /*1ade0*/  IMAD.MOV.U32 R15, RZ, RZ, -0x1 ;  /* 0xffffffffff0f7424 */ /* 0x000fce00078e00ff */
[----:B------:R-:W-:Y:S05]  /*1adf0*/  WARPSYNC.COLLECTIVE R15, `(.L_x_862) ;  /* 0x000000000f087348 */ /* 0x000fea0003c00000 */
[----:B------:R0:W1:Y:S02]  /*1ae00*/  SHFL.IDX P6, R14, R13, R12, R11 ;  /* 0x0000000c0d0e7389 */ /* 0x00006400000c000b */
[----:B01----:R-:W-:Y:S01]  /*1ae10*/  ENDCOLLECTIVE ;  /* 0x000000000000791b */ /* 0x003fe20003800000 */
.L_x_862:
[----:B------:R-:W-:Y:S05]  /*1ae20*/  BSYNC B1 ;  /* 0x0000000000017941 */ /* 0x000fea0003800000 */
.L_x_861:
[----:B------:R-:W0:Y:S01]  /*1ae30*/  S2R R7, SR_TID.X ;  /* 0x0000000000077919 */ /* 0x000e220000002100 */
[----:B------:R-:W-:Y:S01]  /*1ae40*/  IMAD.MOV.U32 R13, RZ, RZ, R9 ;  /* 0x000000ffff0d7224 */ /* 0x000fe200078e0009 */
[----:B------:R-:W-:Y:S01]  /*1ae50*/  MOV R3, R14 ;  /* 0x0000000e00037202 */ /* 0x000fe20000000f00 */
[----:B------:R-:W-:Y:S02]  /*1ae60*/  IMAD.MOV.U32 R12, RZ, RZ, RZ ;  /* 0x000000ffff0c7224 */ /* 0x000fe400078e00ff */
[----:B------:R-:W-:Y:S02]  /*1ae70*/  IMAD.MOV.U32 R11, RZ, RZ, 0x181f ;  /* 0x0000181fff0b7424 */ /* 0x000fe400078e00ff */
[----:B------:R-:W-:Y:S02]  /*1ae80*/  IMAD.MOV.U32 R15, RZ, RZ, -0x1 ;  /* 0xffffffffff0f7424 */ /* 0x000fe400078e00ff */
[----:B------:R-:W-:-:S07]  /*1ae90*/  IMAD R8, R8, 0x2, R16 ;  /* 0x0000000208087824 */ /* 0x000fce00078e0210 */
[----:B0-----:R-:W-:Y:S05]  /*1aea0*/  WARPSYNC.COLLECTIVE R15, `(.L_x_863) ;  /* 0x000000000f087348 */ /* 0x001fea0003c00000 */
[----:B------:R1:W2:Y:S02]  /*1aeb0*/  SHFL.IDX P6, R14, R13, R12, R11 ;  /* 0x0000000c0d0e7389 */ /* 0x0002a400000c000b */
[----:B012---:R-:W-:Y:S01]  /*1aec0*/  ENDCOLLECTIVE ;  /* 0x000000000000791b */ /* 0x007fe20003800000 */
.L_x_863:
[----:B------:R-:W-:Y:S02]  /*1aed0*/  IMAD.MOV.U32 R13, RZ, RZ, R10 ;  /* 0x000000ffff0d7224 */ /* 0x000fe400078e000a */
[----:B------:R-:W-:Y:S02]  /*1aee0*/  IMAD.MOV.U32 R12, RZ, RZ, 0x1 ;  /* 0x00000001ff0c7424 */ /* 0x000fe400078e00ff */
[----:B------:R-:W-:Y:S01]  /*1aef0*/  IMAD.SHL.U32 R7, R7, 0x8, RZ ;  /* 0x0000000807077824 */ /* 0x000fe200078e00ff */
[----:B------:R-:W-:-:S07]  /*1af00*/  MOV R2, R14 ;  /* 0x0000000e00027202 */ /* 0x000fce0000000f00 */
[----:B------:R-:W-:Y:S05]  /*1af10*/  WARPSYNC.COLLECTIVE R15, `(.L_x_864) ;  /* 0x000000000f087348 */ /* 0x000fea0003c00000 */
[----:B------:R0:W1:Y:S02]  /*1af20*/  SHFL.IDX P6, R14, R13, R12, R11 ;  /* 0x0000000c0d0e7389 */ /* 0x00006400000c000b */
[----:B01----:R-:W-:Y:S01]  /*1af30*/  ENDCOLLECTIVE ;  /* 0x000000000000791b */ /* 0x003fe20003800000 */
.L_x_864:
[----:B------:R-:W-:-:S05]  /*1af40*/  LOP3.LUT R7, R7, 0x38, RZ, 0xc0, !PT ;  /* 0x0000003807077812 */ /* 0x000fca00078ec0ff */
[----:B------:R-:W-:-:S05]  /*1af50*/  IMAD.SHL.U32 R7, R7, 0x2, RZ ;  /* 0x0000000207077824 */ /* 0x000fca00078e00ff */
[----:B------:R-:W-:Y:S01]  /*1af60*/  IADD3 R2, P0, R2, R7, RZ ;  /* 0x0000000702027210 */ /* 0x000fe20007f1e0ff */
[----:B------:R-:W-:-:S04]  /*1af70*/  IMAD.MOV.U32 R13, RZ, RZ, R9 ;  /* 0x000000ffff0d7224 */ /* 0x000fc800078e0009 */
[----:B------:R-:W-:-:S05]  /*1af80*/  IMAD.X R3, RZ, RZ, R3, P0 ;  /* 0x000000ffff037224 */ /* 0x000fca00000e0603 */
[----:B------:R-:W-:Y:S01]  /*1af90*/  @!PT LDS RZ, [RZ] ;  /* 0x00000000fffff984 */ /* 0x000fe20000000800 */
[----:B------:R-:W-:Y:S01]  /*1afa0*/  @!PT LDS RZ, [RZ] ;  /* 0x00000000fffff984 */ /* 0x000fe20000000800 */
[----:B------:R-:W-:Y:S01]  /*1afb0*/  @!PT LDS RZ, [RZ] ;  /* 0x00000000fffff984 */ /* 0x000fe20000000800 */
[----:B------:R0:W-:Y:S02]  /*1afc0*/  LDGSTS.E.BYPASS.LTC128B.128 [R8+0xe400], desc[UR42][R2.64], !P2 ;  /* 0x0e40000002087fae */ /* 0x0001e4000d101d6a */
[----:B0-----:R-:W-:-:S07]  /*1afd0*/  MOV R3, R14 ;  /* 0x0000000e00037202 */ /* 0x001fce0000000f00 */
[----:B------:R-:W-:Y:S05]  /*1afe0*/  WARPSYNC.COLLECTIVE R15, `(.L_x_865) ;  /* 0x000000000f087348 */ /* 0x000fea0003c00000 */
[----:B------:R0:W1:Y:S02]  /*1aff0*/  SHFL.IDX P6, R14, R13, R12, R11 ;  /* 0x0000000c0d0e7389 */ /* 0x00006400000c000b */
[----:B01----:R-:W-:Y:S01]  /*1b000*/  ENDCOLLECTIVE ;  /* 0x000000000000791b */ /* 0x003fe20003800000 */
.L_x_865:
[----:B------:R-:W-:Y:S02]  /*1b010*/  IMAD.MOV.U32 R13, RZ, RZ, R10 ;  /* 0x000000ffff0d7224 */ /* 0x000fe400078e000a */
[----:B------:R-:W-:Y:S02]  /*1b020*/  IMAD.MOV.U32 R12, RZ, RZ, 0x2 ;  /* 0x00000002ff0c7424 */ /* 0x000fe400078e00ff */
[----:B------:R-:W-:-:S07]  /*1b030*/  IMAD.MOV.U32 R2, RZ, RZ, R14 ;  /* 0x000000ffff027224 */ /* 0x000fce00078e000e */
[----:B------:R-:W-:Y:S05]  /*1b040*/  WARPSYNC.COLLECTIVE R15, `(.L_x_866) ;  /* 0x000000000f087348 */ /* 0x000fea0003c00000 */
[----:B------:R0:W1:Y:S02]  /*1b050*/  SHFL.IDX P6, R14, R13, R12, R11 ;  /* 0x0000000c0d0e7389 */ /* 0x00006400000c000b */
[----:B01----:R-:W-:Y:S01]  /*1b060*/  ENDCOLLECTIVE ;  /* 0x000000000000791b */ /* 0x003fe20003800000 */
.L_x_866:
        /* <DEDUP_REMOVED lines=11> */
.L_x_867:
[----:B------:R-:W-:Y:S02]  /*1b120*/  IMAD.MOV.U32 R13, RZ, RZ, R10 ;  /* 0x000000ffff0d7224 */ /* 0x000fe400078e000a */
[----:B------:R-:W-:Y:S02]  /*1b130*/  IMAD.MOV.U32 R12, RZ, RZ, 0x3 ;  /* 0x00000003ff0c7424 */ /* 0x000fe400078e00ff */
[----:B------:R-:W-:-:S07]  /*1b140*/  IMAD.MOV.U32 R2, RZ, RZ, R14 ;  /* 0x000000ffff027224 */ /* 0x000fce00078e000e */
[----:B------:R-:W-:Y:S05]  /*1b150*/  WARPSYNC.COLLECTIVE R15, `(.L_x_868) ;  /* 0x000000000f087348 */ /* 0x000fea0003c00000 */
[----:B------:R0:W1:Y:S02]  /*1b160*/  SHFL.IDX P6, R14, R13, R12, R11 ;  /* 0x0000000c0d0e7389 */ /* 0x00006400000c000b */
[----:B01----:R-:W-:Y:S01]  /*1b170*/  ENDCOLLECTIVE ;  /* 0x000000000000791b */ /* 0x003fe20003800000 */
.L_x_868:
        /* <DEDUP_REMOVED lines=11> */
.L_x_869:
[----:B------:R-:W-:Y:S02]  /*1b230*/  IMAD.MOV.U32 R13, RZ, RZ, R10 ;  /* 0x000000ffff0d7224 */ /* 0x000fe400078e000a */
[----:B------:R-:W-:Y:S02]  /*1b240*/  IMAD.MOV.U32 R12, RZ, RZ, 0x4 ;  /* 0x00000004ff0c7424 */ /* 0x000fe400078e00ff */
[----:B------:R-:W-:-:S07]  /*1b250*/  IMAD.MOV.U32 R2, RZ, RZ, R14 ;  /* 0x000000ffff027224 */ /* 0x000fce00078e000e */
[----:B------:R-:W-:Y:S05]  /*1b260*/  WARPSYNC.COLLECTIVE R15, `(.L_x_870) ;  /* 0x000000000f087348 */ /* 0x000fea0003c00000 */
[----:B------:R0:W1:Y:S02]  /*1b270*/  SHFL.IDX P6, R14, R13, R12, R11 ;  /* 0x0000000c0d0e7389 */ /* 0x00006400000c000b */
[----:B01----:R-:W-:Y:S01]  /*1b280*/  ENDCOLLECTIVE ;  /* 0x000000000000791b */ /* 0x003fe20003800000 */
.L_x_870:
        /* <DEDUP_REMOVED lines=11> */
.L_x_871:
[----:B------:R-:W-:Y:S02]  /*1b340*/  IMAD.MOV.U32 R13, RZ, RZ, R10 ;  /* 0x000000ffff0d7224 */ /* 0x000fe400078e000a */
[----:B------:R-:W-:Y:S02]  /*1b350*/  IMAD.MOV.U32 R12, RZ, RZ, 0x5 ;  /* 0x00000005ff0c7424 */ /* 0x000fe400078e00ff */
[----:B------:R-:W-:-:S07]  /*1b360*/  IMAD.MOV.U32 R2, RZ, RZ, R14 ;  /* 0x000000ffff027224 */ /* 0x000fce00078e000e */
[----:B------:R-:W-:Y:S05]  /*1b370*/  WARPSYNC.COLLECTIVE R15, `(.L_x_872) ;  /* 0x000000000f087348 */ /* 0x000fea0003c00000 */
[----:B------:R0:W1:Y:S02]  /*1b380*/  SHFL.IDX P6, R14, R13, R12, R11 ;  /* 0x0000000c0d0e7389 */ /* 0x00006400000c000b */
[----:B01----:R-:W-:Y:S01]  /*1b390*/  ENDCOLLECTIVE ;  /* 0x000000000000791b */ /* 0x003fe20003800000 */
.L_x_872:
        /* <DEDUP_REMOVED lines=11> */
.L_x_873:
[----:B------:R-:W-:Y:S02]  /*1b450*/  IMAD.MOV.U32 R13, RZ, RZ, R10 ;  /* 0x000000ffff0d7224 */ /* 0x000fe400078e000a */
[----:B------:R-:W-:Y:S02]  /*1b460*/  IMAD.MOV.U32 R12, RZ, RZ, 0x6 ;  /* 0x00000006ff0c7424 */ /* 0x000fe400078e00ff */
[----:B------:R-:W-:-:S07]  /*1b470*/  IMAD.MOV.U32 R2, RZ, RZ, R14 ;  /* 0x000000ffff027224 */ /* 0x000fce00078e000e */
[----:B------:R-:W-:Y:S05]  /*1b480*/  WARPSYNC.COLLECTIVE R15, `(.L_x_874) ;  /* 0x000000000f087348 */ /* 0x000fea0003c00000 */
[----:B------:R0:W1:Y:S02]  /*1b490*/  SHFL.IDX P6, R14, R13, R12, R11 ;  /* 0x0000000c0d0e7389 */ /* 0x00006400000c000b */
[----:B01----:R-:W-:Y:S01]  /*1b4a0*/  ENDCOLLECTIVE ;  /* 0x000000000000791b */ /* 0x003fe20003800000 */
.L_x_874:
        /* <DEDUP_REMOVED lines=11> */
.L_x_875:
[----:B------:R-:W-:Y:S02]  /*1b560*/  IMAD.MOV.U32 R13, RZ, RZ, R10 ;  /* 0x000000ffff0d7224 */ /* 0x000fe400078e000a */
[----:B------:R-:W-:Y:S02]  /*1b570*/  IMAD.MOV.U32 R12, RZ, RZ, 0x7 ;  /* 0x00000007ff0c7424 */ /* 0x000fe400078e00ff */
[----:B------:R-:W-:-:S07]  /*1b580*/  IMAD.MOV.U32 R2, RZ, RZ, R14 ;  /* 0x000000ffff027224 */ /* 0x000fce00078e000e */
[----:B------:R-:W-:Y:S05]  /*1b590*/  WARPSYNC.COLLECTIVE R15, `(.L_x_876) ;  /* 0x000000000f087348 */ /* 0x000fea0003c00000 */
[----:B------:R0:W1:Y:S02]  /*1b5a0*/  SHFL.IDX P6, R14, R13, R12, R11 ;  /* 0x0000000c0d0e7389 */ /* 0x00006400000c000b */
[----:B01----:R-:W-:Y:S01]  /*1b5b0*/  ENDCOLLECTIVE ;  /* 0x000000000000791b */ /* 0x003fe20003800000 */
.L_x_876:
[----:B------:R-:W-:-:S05]  /*1b5c0*/  IADD3 R2, P0, R2, R7, RZ ;  /* 0x0000000702027210 */ /* 0x000fca0007f1e0ff */
[----:B------:R-:W-:-:S05]  /*1b5d0*/  IMAD.X R3, RZ, RZ, R3, P0 ;  /* 0x000000ffff037224 */ /* 0x000fca00000e0603 */
        /* <DEDUP_REMOVED lines=9> */
.L_x_877:
[----:B------:R-:W-:Y:S01]  /*1b670*/  IMAD.MOV.U32 R2, RZ, RZ, R14 ;  /* 0x000000ffff027224 */ /* 0x000fe200078e000e */
[----:B------:R-:W-:Y:S06]  /*1b680*/  BRA `(.L_x_878) ;  /* 0xffffff9c00f47947 */ /* 0x000fec000383ffff */
.L_x_696:
[----:B-1----:R1:W2:Y:S02]  /*1b690*/  SYNCS.PHASECHK.TRANS64.TRYWAIT P0, [R5+URZ+0x16860], R2 ;  /* 0x01686002050075a7 */ /* 0x0022a4000800017f */
[----:B--2---:R-:W-:Y:S05]  /*1b6a0*/  @!P0 NANOSLEEP.SYNCS 0x989680 ;  /* 0x009896800000895d */ /* 0x004fea0003900000 */
[----:B------:R-:W2:Y:S02]  /*1b6b0*/  @!P0 SYNCS.PHASECHK.TRANS64 P0, [R5+URZ+0x16860], R2 ;  /* 0x01686002050085a7 */ /* 0x000ea4000800007f */
[----:B--2---:R-:W-:Y:S05]  /*1b6c0*/  @!P0 BRA `(.L_x_696) ;  /* 0xfffffffc00f08947 */ /* 0x004fea000383ffff */
[----:B------:R-:W-:Y:S05]  /*1b6d0*/  BRA `(.L_x_879) ;  /* 0xffffffa0004c7947 */ /* 0x000fea000383ffff */
.L_x_697:
[----:B------:R-:W-:Y:S01]  /*1b6e0*/  BSSY B1, `(.L_x_880) ;  /* 0x0000008000017945 */ /* 0x000fe20003800000 */
[----:B------:R-:W-:Y:S01]  /*1b6f0*/  IMAD.MOV.U32 R13, RZ, RZ, R19 ;  /* 0x000000ffff0d7224 */ /* 0x000fe200078e0013 */
[----:B------:R-:W-:Y:S01]  /*1b700*/  MOV R15, 0xffffffff ;  /* 0xffffffff000f7802 */ /* 0x000fe20000000f00 */
[----:B------:R-:W-:Y:S02]  /*1b710*/  IMAD.MOV.U32 R12, RZ, RZ, RZ ;  /* 0x000000ffff0c7224 */ /* 0x000fe400078e00ff */
[----:B------:R-:W-:-:S07]  /*1b720*/  IMAD.MOV.U32 R11, RZ, RZ, 0x181f ;  /* 0x0000181fff0b7424 */ /* 0x000fce00078e00ff */
[----:B-1----:R-:W-:Y:S05]  /*1b730*/  WARPSYNC.COLLECTIVE R15, `(.L_x_881) ;  /* 0x000000000f087348 */ /* 0x002fea0003c00000 */
[----:B------:R0:W2:Y:S02]  /*1b740*/  SHFL.IDX P6, R14, R13, R12, R11 ;  /* 0x0000000c0d0e7389 */ /* 0x0000a400000c000b */
[----:B012---:R-:W-:Y:S01]  /*1b750*/  ENDCOLLECTIVE ;  /* 0x000000000000791b */ /* 0x007fe20003800000 */
.L_x_881:
[----:B------:R-:W-:Y:S05]  /*1b760*/  BSYNC B1 ;  /* 0x0000000000017941 */ /* 0x000fea0003800000 */
.L_x_880:
[----:B------:R-:W-:Y:S01]  /*1b770*/  IMAD.MOV.U32 R13, RZ, RZ, R18 ;  /* 0x000000ffff0d7224 */ /* 0x000fe200078e0012 */
[----:B------:R-:W-:Y:S01]  /*1b780*/  ISETP.LT.OR P2, PT, R8, 0x1, P1 ;  /* 0x000000010800780c */ /* 0x000fe20000f41670 */
[----:B------:R-:W-:Y:S02]  /*1b790*/  IMAD.MOV.U32 R12, RZ, RZ, RZ ;  /* 0x000000ffff0c7224 */ /* 0x000fe400078e00ff */
[----:B------:R-:W-:Y:S02]  /*1b7a0*/  IMAD.MOV.U32 R11, RZ, RZ, 0x181f ;  /* 0x0000181fff0b7424 */ /* 0x000fe400078e00ff */
[----:B------:R-:W-:Y:S02]  /*1b7b0*/  IMAD.MOV.U32 R15, RZ, RZ, -0x1 ;  /* 0xffffffffff0f7424 */ /* 0x000fe400078e00ff */
[----:B------:R-:W-:Y:S02]  /*1b7c0*/  IMAD.MOV.U32 R3, RZ, RZ, R14 ;  /* 0x000000ffff037224 */ /* 0x000fe400078e000e */
[----:B------:R-:W-:-:S07]  /*1b7d0*/  IMAD R6, R6, 0x2, R16 ;  /* 0x0000000206067824 */ /* 0x000fce00078e0210 */
[----:B------:R-:W-:Y:S05]  /*1b7e0*/  WARPSYNC.COLLECTIVE R15, `(.L_x_882) ;  /* 0x000000000f087348 */ /* 0x000fea0003c00000 */
[----:B------:R0:W1:Y:S02]  /*1b7f0*/  SHFL.IDX P6, R14, R13, R12, R11 ;  /* 0x0000000c0d0e7389 */ /* 0x00006400000c000b */
[----:B01----:R-:W-:Y:S01]  /*1b800*/  ENDCOLLECTIVE ;  /* 0x000000000000791b */ /* 0x003fe20003800000 */
.L_x_882:
[----:B------:R-:W-:Y:S02]  /*1b810*/  IMAD.MOV.U32 R13, RZ, RZ, R19 ;  /* 0x000000ffff0d7224 */ /* 0x000fe400078e0013 */
[----:B------:R-:W-:Y:S01]  /*1b820*/  IMAD.MOV.U32 R12, RZ, RZ, 0x1 ;  /* 0x00000001ff0c7424 */ /* 0x000fe200078e00ff */
[----:B------:R-:W-:-:S07]  /*1b830*/  MOV R2, R14 ;  /* 0x0000000e00027202 */ /* 0x000fce0000000f00 */
[----:B------:R-:W-:Y:S05]  /*1b840*/  WARPSYNC.COLLECTIVE R15, `(.L_x_883) ;  /* 0x000000000f087348 */ /* 0x000fea0003c00000 */
[----:B------:R0:W1:Y:S02]  /*1b850*/  SHFL.IDX P6, R14, R13, R12, R11 ;  /* 0x0000000c0d0e7389 */ /* 0x00006400000c000b */
[----:B01----:R-:W-:Y:S01]  /*1b860*/  ENDCOLLECTIVE ;  /* 0x000000000000791b */ /* 0x003fe20003800000 */
.L_x_883:
        /* <DEDUP_REMOVED lines=12> */
.L_x_884:
[----:B------:R-:W-:Y:S02]  /*1b930*/  IMAD.MOV.U32 R13, RZ, RZ, R19 ;  /* 0x000000ffff0d7224 */ /* 0x000fe400078e0013 */
[----:B------:R-:W-:Y:S02]  /*1b940*/  IMAD.MOV.U32 R12, RZ, RZ, 0x2 ;  /* 0x00000002ff0c7424 */ /* 0x000fe400078e00ff */
[----:B------:R-:W-:-:S07]  /*1b950*/  IMAD.MOV.U32 R2, RZ, RZ, R14 ;  /* 0x000000ffff027224 */ /* 0x000fce00078e000e */
[----:B------:R-:W-:Y:S05]  /*1b960*/  WARPSYNC.COLLECTIVE R15, `(.L_x_885) ;  /* 0x000000000f087348 */ /* 0x000fea0003c00000 */
[----:B------:R0:W1:Y:S02]  /*1b970*/  SHFL.IDX P6, R14, R13, R12, R11 ;  /* 0x0000000c0d0e7389 */ /* 0x00006400000c000b */
[----:B01----:R-:W-:Y:S01]  /*1b980*/  ENDCOLLECTIVE ;  /* 0x000000000000791b */ /* 0x003fe20003800000 */
.L_x_885:
[----:B------:R-:W-:-:S05]  /*1b990*/  IADD3 R2, P0, R2, R7, RZ ;  /* 0x0000000702027210 */ /* 0x000fca0007f1e0ff */
[----:B------:R-:W-:-:S05]  /*1b9a0*/  IMAD.X R3, RZ, RZ, R3, P0 ;  /* 0x000000ffff037224 */ /* 0x000fca00000e0603 */
[----:B------:R-:W-:Y:S01]  /*1b9b0*/  @!PT LDS RZ, [RZ] ;  /* 0x00000000fffff984 */ /* 0x000fe20000000800 */
[----:B------:R-:W-:Y:S01]  /*1b9c0*/  @!PT LDS RZ, [RZ] ;  /* 0x00000000fffff984 */ /* 0x000fe20000000800 */
[----:B------:R-:W-:Y:S01]  /*1b9d0*/  @!PT LDS RZ, [RZ] ;  /* 0x00000000fffff984 */ /* 0x000fe20000000800 */
[----:B------:R0:W-:Y:S01]  /*1b9e0*/  LDGSTS.E.BYPASS.LTC128B.128 [R6+0xc00], desc[UR42][R2.64], !P2 ;  /* 0x00c0000002067fae */ /* 0x0001e2000d101d6a */
[----:B------:R-:W-:Y:S02]  /*1b9f0*/  MOV R13, R18 ;  /* 0x00000012000d7202 */ /* 0x000fe40000000f00 */
[----:B------:R-:W-:Y:S01]  /*1ba00*/  ISETP.LT.OR P2, PT, R8, 0x21, P1 ;  /* 0x000000210800780c */ /* 0x000fe20000f41670 */
[----:B0-----:R-:W-:-:S12]  /*1ba10*/  IMAD.MOV.U32 R3, RZ, RZ, R14 ;  /* 0x000000ffff037224 */ /* 0x001fd800078e000e */
[----:B------:R-:W-:Y:S05]  /*1ba20*/  WARPSYNC.COLLECTIVE R15, `(.L_x_886) ;  /* 0x000000000f087348 */ /* 0x000fea0003c00000 */
[----:B------:R0:W1:Y:S02]  /*1ba30*/  SHFL.IDX P6, R14, R13, R12, R11 ;  /* 0x0000000c0d0e7389 */ /* 0x00006400000c000b */
[----:B01----:R-:W-:Y:S01]  /*1ba40*/  ENDCOLLECTIVE ;  /* 0x000000000000791b */ /* 0x003fe20003800000 */
.L_x_886:
[----:B------:R-:W-:Y:S02]  /*1ba50*/  IMAD.MOV.U32 R13, RZ, RZ, R19 ;  /* 0x000000ffff0d7224 */ /* 0x000fe400078e0013 */
[----:B------:R-:W-:Y:S02]  /*1ba60*/  IMAD.MOV.U32 R12, RZ, RZ, 0x3 ;  /* 0x00000003ff0c7424 */ /* 0x000fe400078e00ff */
[----:B------:R-:W-:-:S07]  /*1ba70*/  IMAD.MOV.U32 R2, RZ, RZ, R14 ;  /* 0x000000ffff027224 */ /* 0x000fce00078e000e */
[----:B------:R-:W-:Y:S05]  /*1ba80*/  WARPSYNC.COLLECTIVE R15, `(.L_x_887) ;  /* 0x000000000f087348 */ /* 0x000fea0003c00000 */
[----:B------:R0:W1:Y:S02]  /*1ba90*/  SHFL.IDX P6, R14, R13, R12, R11 ;  /* 0x0000000c0d0e7389 */ /* 0x00006400000c000b */
[----:B01----:R-:W-:Y:S01]  /*1baa0*/  ENDCOLLECTIVE ;  /* 0x000000000000791b */ /* 0x003fe20003800000 */
.L_x_887:
        /* <DEDUP_REMOVED lines=12> */
.L_x_888:
[----:B------:R-:W-:Y:S02]  /*1bb70*/  IMAD.MOV.U32 R13, RZ, RZ, R19 ;  /* 0x000000ffff0d7224 */ /* 0x000fe400078e0013 */
[----:B------:R-:W-:Y:S02]  /*1bb80*/  IMAD.MOV.U32 R12, RZ, RZ, 0x4 ;  /* 0x00000004ff0c7424 */ /* 0x000fe400078e00ff */
[----:B------:R-:W-:-:S07]  /*1bb90*/  IMAD.MOV.U32 R2, RZ, RZ, R14 ;  /* 0x000000ffff027224 */ /* 0x000fce00078e000e */
[----:B------:R-:W-:Y:S05]  /*1bba0*/  WARPSYNC.COLLECTIVE R15, `(.L_x_889) ;  /* 0x000000000f087348 */ /* 0x000fea0003c00000 */
[----:B------:R0:W1:Y:S02]  /*1bbb0*/  SHFL.IDX P6, R14, R13, R12, R11 ;  /* 0x0000000c0d0e7389 */ /* 0x00006400000c000b */
[----:B01----:R-:W-:Y:S01]  /*1bbc0*/  ENDCOLLECTIVE ;  /* 0x000000000000791b */ /* 0x003fe20003800000 */
.L_x_889:
        /* <DEDUP_REMOVED lines=12> */
.L_x_890:
[----:B------:R-:W-:Y:S02]  /*1bc90*/  IMAD.MOV.U32 R13, RZ, RZ, R19 ;  /* 0x000000ffff0d7224 */ /* 0x000fe400078e0013 */
[----:B------:R-:W-:Y:S02]  /*1bca0*/  IMAD.MOV.U32 R12, RZ, RZ, 0x5 ;  /* 0x00000005ff0c7424 */ /* 0x000fe400078e00ff */
[----:B------:R-:W-:-:S07]  /*1bcb0*/  IMAD.MOV.U32 R2, RZ, RZ, R14 ;  /* 0x000000ffff027224 */ /* 0x000fce00078e000e */
[----:B------:R-:W-:Y:S05]  /*1bcc0*/  WARPSYNC.COLLECTIVE R15, `(.L_x_891) ;  /* 0x000000000f087348 */ /* 0x000fea0003c00000 */
[----:B------:R0:W1:Y:S02]  /*1bcd0*/  SHFL.IDX P6, R14, R13, R12, R11 ;  /* 0x0000000c0d0e7389 */ /* 0x00006400000c000b */
[----:B01----:R-:W-:Y:S01]  /*1bce0*/  ENDCOLLECTIVE ;  /* 0x000000000000791b */ /* 0x003fe20003800000 */
.L_x_891:
        /* <DEDUP_REMOVED lines=12> */
.L_x_892:
[----:B------:R-:W-:Y:S02]  /*1bdb0*/  IMAD.MOV.U32 R13, RZ, RZ, R19 ;  /* 0x000000ffff0d7224 */ /* 0x000fe400078e0013 */
[----:B------:R-:W-:Y:S02]  /*1bdc0*/  IMAD.MOV.U32 R12, RZ, RZ, 0x6 ;  /* 0x00000006ff0c7424 */ /* 0x000fe400078e00ff */
[----:B------:R-:W-:-:S07]  /*1bdd0*/  IMAD.MOV.U32 R2, RZ, RZ, R14 ;  /* 0x000000ffff027224 */ /* 0x000fce00078e000e */
[----:B------:R-:W-:Y:S05]  /*1bde0*/  WARPSYNC.COLLECTIVE R15, `(.L_x_893) ;  /* 0x000000000f087348 */ /* 0x000fea0003c00000 */
[----:B------:R0:W1:Y:S02]  /*1bdf0*/  SHFL.IDX P6, R14, R13, R12, R11 ;  /* 0x0000000c0d0e7389 */ /* 0x00006400000c000b */
[----:B01----:R-:W-:Y:S01]  /*1be00*/  ENDCOLLECTIVE ;  /* 0x000000000000791b */ /* 0x003fe20003800000 */
.L_x_893:
        /* <DEDUP_REMOVED lines=12> */
.L_x_894:
[----:B------:R-:W-:Y:S02]  /*1bed0*/  IMAD.MOV.U32 R13, RZ, RZ, R19 ;  /* 0x000000ffff0d7224 */ /* 0x000fe400078e0013 */
[----:B------:R-:W-:Y:S02]  /*1bee0*/  IMAD.MOV.U32 R12, RZ, RZ, 0x7 ;  /* 0x00000007ff0c7424 */ /* 0x000fe400078e00ff */
[----:B------:R-:W-:-:S07]  /*1bef0*/  IMAD.MOV.U32 R2, RZ, RZ, R14 ;  /* 0x000000ffff027224 */ /* 0x000fce00078e000e */
[----:B------:R-:W-:Y:S05]  /*1bf00*/  WARPSYNC.COLLECTIVE R15, `(.L_x_895) ;  /* 0x000000000f087348 */ /* 0x000fea0003c00000 */
[----:B------:R0:W1:Y:S02]  /*1bf10*/  SHFL.IDX P6, R14, R13, R12, R11 ;  /* 0x0000000c0d0e7389 */ /* 0x00006400000c000b */
[----:B01----:R-:W-:Y:S01]  /*1bf20*/  ENDCOLLECTIVE ;  /* 0x000000000000791b */ /* 0x003fe20003800000 */
.L_x_895:
        /* <DEDUP_REMOVED lines=11> */
.L_x_896:
[----:B------:R-:W-:Y:S01]  /*1bfe0*/  IMAD.MOV.U32 R2, RZ, RZ, R14 ;  /* 0x000000ffff027224 */ /* 0x000fe200078e000e */
[----:B------:R-:W-:Y:S06]  /*1bff0*/  BRA `(.L_x_897) ;  /* 0xffffff9800f87947 */ /* 0x000fec000383ffff */
.L_x_705:
[----:B0-----:R0:W1:Y:S02]  /*1c000*/  SYNCS.PHASECHK.TRANS64.TRYWAIT P0, [R0+URZ+0x16860], R3 ;  /* 0x01686003000075a7 */ /* 0x001064000800017f */
[----:B-1----:R-:W-:Y:S05]  /*1c010*/  @!P0 NANOSLEEP.SYNCS 0x989680 ;  /* 0x009896800000895d */ /* 0x002fea0003900000 */
[----:B------:R-:W1:Y:S02]  /*1c020*/  @!P0 SYNCS.PHASECHK.TRANS64 P0, [R0+URZ+0x16860], R3 ;  /* 0x01686003000085a7 */ /* 0x000e64000800007f */
[----:B-1----:R-:W-:Y:S05]  /*1c030*/  @!P0 BRA `(.L_x_705) ;  /* 0xfffffffc00f08947 */ /* 0x002fea000383ffff */
[----:B------:R-:W-:Y:S05]  /*1c040*/  BRA `(.L_x_898) ;  /* 0xffffffa000107947 */ /* 0x000fea000383ffff */
.L_x_706:
        /* <DEDUP_REMOVED lines=8> */
.L_x_900:
[----:B------:R-:W-:Y:S05]  /*1c0d0*/  BSYNC B0 ;  /* 0x0000000000007941 */ /* 0x000fea0003800000 */
.L_x_899:
[----:B------:R-:W-:Y:S01]  /*1c0e0*/  IMAD.MOV.U32 R13, RZ, RZ, R18 ;  /* 0x000000ffff0d7224 */ /* 0x000fe200078e0012 */
[----:B------:R-:W-:Y:S01]  /*1c0f0*/  MOV R3, R14 ;  /* 0x0000000e00037202 */ /* 0x000fe20000000f00 */
[----:B------:R-:W-:Y:S01]  /*1c100*/  IMAD.MOV.U32 R12, RZ, RZ, RZ ;  /* 0x000000ffff0c7224 */ /* 0x000fe200078e00ff */
[----:B------:R-:W-:Y:S01]  /*1c110*/  ISETP.LT.OR P2, PT, R6, 0x1, P0 ;  /* 0x000000010600780c */ /* 0x000fe20000741670 */
[----:B------:R-:W-:Y:S02]  /*1c120*/  IMAD.MOV.U32 R11, RZ, RZ, 0x181f ;  /* 0x0000181fff0b7424 */ /* 0x000fe400078e00ff */
[----:B------:R-:W-:Y:S02]  /*1c130*/  IMAD.MOV.U32 R15, RZ, RZ, -0x1 ;  /* 0xffffffffff0f7424 */ /* 0x000fe400078e00ff */
[----:B------:R-:W-:Y:S02]  /*1c140*/  IMAD.SHL.U32 R5, R7, 0x2, RZ ;  /* 0x0000000207057824 */ /* 0x000fe400078e00ff */
[----:B------:R-:W-:-:S07]  /*1c150*/  IMAD R4, R4, 0x2, R16 ;  /* 0x0000000204047824 */ /* 0x000fce00078e0210 */
[----:B------:R-:W-:Y:S05]  /*1c160*/  WARPSYNC.COLLECTIVE R15, `(.L_x_901) ;  /* 0x000000000f087348 */ /* 0x000fea0003c00000 */
[----:B------:R0:W1:Y:S02]  /*1c170*/  SHFL.IDX P6, R14, R13, R12, R11 ;  /* 0x0000000c0d0e7389 */ /* 0x00006400000c000b */
[----:B01----:R-:W-:Y:S01]  /*1c180*/  ENDCOLLECTIVE ;  /* 0x000000000000791b */ /* 0x003fe20003800000 */
.L_x_901:
[----:B------:R-:W-:Y:S02]  /*1c190*/  IMAD.MOV.U32 R13, RZ, RZ, R19 ;  /* 0x000000ffff0d7224 */ /* 0x000fe400078e0013 */
[----:B------:R-:W-:Y:S01]  /*1c1a0*/  IMAD.MOV.U32 R12, RZ, RZ, 0x1 ;  /* 0x00000001ff0c7424 */ /* 0x000fe200078e00ff */
[----:B------:R-:W-:-:S13]  /*1c1b0*/  IADD3 R2, P1, R14, R5, RZ ;  /* 0x000000050e027210 */ /* 0x000fda0007f3e0ff */
[----:B------:R-:W-:Y:S05]  /*1c1c0*/  WARPSYNC.COLLECTIVE R15, `(.L_x_902) ;  /* 0x000000000f087348 */ /* 0x000fea0003c00000 */
[----:B------:R0:W1:Y:S02]  /*1c1d0*/  SHFL.IDX P6, R14, R13, R12, R11 ;  /* 0x0000000c0d0e7389 */ /* 0x00006400000c000b */
[----:B01----:R-:W-:Y:S01]  /*1c1e0*/  ENDCOLLECTIVE ;  /* 0x000000000000791b */ /* 0x003fe20003800000 */
.L_x_902:
        /* <DEDUP_REMOVED lines=11> */
.L_x_903:
[----:B------:R-:W-:Y:S02]  /*1c2a0*/  IMAD.MOV.U32 R13, RZ, RZ, R19 ;  /* 0x000000ffff0d7224 */ /* 0x000fe400078e0013 */
[----:B------:R-:W-:Y:S01]  /*1c2b0*/  IMAD.MOV.U32 R12, RZ, RZ, 0x2 ;  /* 0x00000002ff0c7424 */ /* 0x000fe200078e00ff */
[----:B------:R-:W-:-:S13]  /*1c2c0*/  IADD3 R2, P1, R14, R5, RZ ;  /* 0x000000050e027210 */ /* 0x000fda0007f3e0ff */
[----:B------:R-:W-:Y:S05]  /*1c2d0*/  WARPSYNC.COLLECTIVE R15, `(.L_x_904) ;  /* 0x000000000f087348 */ /* 0x000fea0003c00000 */
[----:B------:R0:W1:Y:S02]  /*1c2e0*/  SHFL.IDX P6, R14, R13, R12, R11 ;  /* 0x0000000c0d0e7389 */ /* 0x00006400000c000b */
[----:B01----:R-:W-:Y:S01]  /*1c2f0*/  ENDCOLLECTIVE ;  /* 0x000000000000791b */ /* 0x003fe20003800000 */
.L_x_904:
        /* <DEDUP_REMOVED lines=11> */
.L_x_905:
[----:B------:R-:W-:Y:S01]  /*1c3b0*/  MOV R13, R19 ;  /* 0x00000013000d7202 */ /* 0x000fe20000000f00 */
[----:B------:R-:W-:Y:S01]  /*1c3c0*/  IMAD.MOV.U32 R12, RZ, RZ, 0x3 ;  /* 0x00000003ff0c7424 */ /* 0x000fe200078e00ff */
[----:B------:R-:W-:-:S13]  /*1c3d0*/  IADD3 R2, P1, R14, R5, RZ ;  /* 0x000000050e027210 */ /* 0x000fda0007f3e0ff */
[----:B------:R-:W-:Y:S05]  /*1c3e0*/  WARPSYNC.COLLECTIVE R15, `(.L_x_906) ;  /* 0x000000000f087348 */ /* 0x000fea0003c00000 */
[----:B------:R0:W1:Y:S02]  /*1c3f0*/  SHFL.IDX P6, R14, R13, R12, R11 ;  /* 0x0000000c0d0e7389 */ /* 0x00006400000c000b */
[----:B01----:R-:W-:Y:S01]  /*1c400*/  ENDCOLLECTIVE ;  /* 0x000000000000791b */ /* 0x003fe20003800000 */
.L_x_906:
        /* <DEDUP_REMOVED lines=11> */
.L_x_907:
[----:B------:R-:W-:Y:S01]  /*1c4c0*/  IMAD.MOV.U32 R13, RZ, RZ, R19 ;  /* 0x000000ffff0d7224 */ /* 0x000fe200078e0013 */
[----:B------:R-:W-:Y:S02]  /*1c4d0*/  MOV R12, 0x4 ;  /* 0x00000004000c7802 */ /* 0x000fe40000000f00 */
[----:B------:R-:W-:-:S13]  /*1c4e0*/  IADD3 R2, P1, R14, R5, RZ ;  /* 0x000000050e027210 */ /* 0x000fda0007f3e0ff */
[----:B------:R-:W-:Y:S05]  /*1c4f0*/  WARPSYNC.COLLECTIVE R15, `(.L_x_908) ;  /* 0x000000000f087348 */ /* 0x000fea0003c00000 */
[----:B------:R0:W1:Y:S02]  /*1c500*/  SHFL.IDX P6, R14, R13, R12, R11 ;  /* 0x0000000c0d0e7389 */ /* 0x00006400000c000b */
[----:B01----:R-:W-:Y:S01]  /*1c510*/  ENDCOLLECTIVE ;  /* 0x000000000000791b */ /* 0x003fe20003800000 */
.L_x_908:
        /* <DEDUP_REMOVED lines=11> */
.L_x_909:
[----:B------:R-:W-:Y:S02]  /*1c5d0*/  IMAD.MOV.U32 R13, RZ, RZ, R19 ;  /* 0x000000ffff0d7224 */ /* 0x000fe400078e0013 */
[----:B------:R-:W-:Y:S01]  /*1c5e0*/  IMAD.MOV.U32 R12, RZ, RZ, 0x5 ;  /* 0x00000005ff0c7424 */ /* 0x000fe200078e00ff */
[----:B------:R-:W-:-:S13]  /*1c5f0*/  IADD3 R2, P1, R14, R5, RZ ;  /* 0x000000050e027210 */ /* 0x000fda0007f3e0ff */
[----:B------:R-:W-:Y:S05]  /*1c600*/  WARPSYNC.COLLECTIVE R15, `(.L_x_910) ;  /* 0x000000000f087348 */ /* 0x000fea0003c00000 */
[----:B------:R0:W1:Y:S02]  /*1c610*/  SHFL.IDX P6, R14, R13, R12, R11 ;  /* 0x0000000c0d0e7389 */ /* 0x00006400000c000b */
[----:B01----:R-:W-:Y:S01]  /*1c620*/  ENDCOLLECTIVE ;  /* 0x000000000000791b */ /* 0x003fe20003800000 */
.L_x_910:
[----:B------:R-:W-:-:S05]  /*1c630*/  IMAD.X R3, RZ, RZ, R3, P1 ;  /* 0x000000ffff037224 */ /* 0x000fca00008e0603 */
[----:B------:R-:W-:Y:S01]  /*1c640*/  @!PT LDS RZ, [RZ] ;  /* 0x00000000fffff984 */ /* 0x000fe20000000800 */
[----:B------:R-:W-:Y:S01]  /*1c650*/  @!PT LDS RZ, [RZ] ;  /* 0x00000000fffff984 */ /* 0x000fe20000000800 */
[----:B------:R-:W-:Y:S01]  /*1c660*/  @!PT LDS RZ, [RZ] ;  /* 0x00000000fffff984 */ /* 0x000fe20000000800 */
[----:B------:R0:W-:Y:S01]  /*1c670*/  LDGSTS.E.BYPASS.LTC128B.128 [R4+0x2400], desc[UR42][R2.64], !P2 ;  /* 0x0240000002047fae */ /* 0x0001e2000d101d6a */
[----:B------:R-:W-:Y:S01]  /*1c680*/  ISETP.LT.OR P2, PT, R6, 0x51, P0 ;  /* 0x000000510600780c */ /* 0x000fe20000741670 */
[----:B------:R-:W-:Y:S01]  /*1c690*/  IMAD.MOV.U32 R13, RZ, RZ, R18 ;  /* 0x000000ffff0d7224 */ /* 0x000fe200078e0012 */
[----:B0-----:R-:W-:-:S11]  /*1c6a0*/  MOV R3, R14 ;  /* 0x0000000e00037202 */ /* 0x001fd60000000f00 */
[----:B------:R-:W-:Y:S05]  /*1c6b0*/  WARPSYNC.COLLECTIVE R15, `(.L_x_911) ;  /* 0x000000000f087348 */ /* 0x000fea0003c00000 */
[----:B------:R0:W1:Y:S02]  /*1c6c0*/  SHFL.IDX P6, R14, R13, R12, R11 ;  /* 0x0000000c0d0e7389 */ /* 0x00006400000c000b */
[----:B01----:R-:W-:Y:S01]  /*1c6d0*/  ENDCOLLECTIVE ;  /* 0x000000000000791b */ /* 0x003fe20003800000 */
.L_x_911:
[----:B------:R-:W-:Y:S02]  /*1c6e0*/  IMAD.MOV.U32 R13, RZ, RZ, R19 ;  /* 0x000000ffff0d7224 */ /* 0x000fe400078e0013 */
[----:B------:R-:W-:Y:S01]  /*1c6f0*/  IMAD.MOV.U32 R12, RZ, RZ, 0x6 ;  /* 0x00000006ff0c7424 */ /* 0x000fe200078e00ff */
[----:B------:R-:W-:-:S13]  /*1c700*/  IADD3 R2, P1, R14, R5, RZ ;  /* 0x000000050e027210 */ /* 0x000fda0007f3e0ff */
[----:B------:R-:W-:Y:S05]  /*1c710*/  WARPSYNC.COLLECTIVE R15, `(.L_x_912) ;  /* 0x000000000f087348 */ /* 0x000fea0003c00000 */
[----:B------:R0:W1:Y:S02]  /*1c720*/  SHFL.IDX P6, R14, R13, R12, R11 ;  /* 0x0000000c0d0e7389 */ /* 0x00006400000c000b */
[----:B01----:R-:W-:Y:S01]  /*1c730*/  ENDCOLLECTIVE ;  /* 0x000000000000791b */ /* 0x003fe20003800000 */
.L_x_912:
        /* <DEDUP_REMOVED lines=11> */
.L_x_913:
[----:B------:R-:W-:Y:S02]  /*1c7f0*/  IMAD.MOV.U32 R13, RZ, RZ, R19 ;  /* 0x000000ffff0d7224 */ /* 0x000fe400078e0013 */
[----:B------:R-:W-:Y:S01]  /*1c800*/  IMAD.MOV.U32 R12, RZ, RZ, 0x7 ;  /* 0x00000007ff0c7424 */ /* 0x000fe200078e00ff */
[----:B------:R-:W-:-:S13]  /*1c810*/  IADD3 R2, P1, R14, R5, RZ ;  /* 0x000000050e027210 */ /* 0x000fda0007f3e0ff */
[----:B------:R-:W-:Y:S05]  /*1c820*/  WARPSYNC.COLLECTIVE R15, `(.L_x_914) ;  /* 0x000000000f087348 */ /* 0x000fea0003c00000 */
[----:B------:R0:W1:Y:S02]  /*1c830*/  SHFL.IDX P6, R14, R13, R12, R11 ;  /* 0x0000000c0d0e7389 */ /* 0x00006400000c000b */
[----:B01----:R-:W-:Y:S01]  /*1c840*/  ENDCOLLECTIVE ;  /* 0x000000000000791b */ /* 0x003fe20003800000 */
.L_x_914:
        /* <DEDUP_REMOVED lines=10> */
.L_x_915:
[----:B------:R-:W-:Y:S05]  /*1c8f0*/  BRA `(.L_x_916) ;  /* 0xffffff9800e07947 */ /* 0x000fea000383ffff */
.L_x_711:
[----:B------:R-:W-:Y:S01]  /*1c900*/  BSSY B0, `(.L_x_917) ;  /* 0x0000008000007945 */ /* 0x000fe20003800000 */
[----:B------:R-:W-:Y:S01]  /*1c910*/  MOV R13, R24 ;  /* 0x00000018000d7202 */ /* 0x000fe20000000f00 */
[----:B------:R-:W-:Y:S02]  /*1c920*/  IMAD.MOV.U32 R12, RZ, RZ, RZ ;  /* 0x000000ffff0c7224 */ /* 0x000fe400078e00ff */
[----:B------:R-:W-:Y:S02]  /*1c930*/  IMAD.MOV.U32 R11, RZ, RZ, 0x1f ;  /* 0x0000001fff0b7424 */ /* 0x000fe400078e00ff */
[----:B------:R-:W-:-:S07]  /*1c940*/  IMAD.MOV.U32 R15, RZ, RZ, -0x1 ;  /* 0xffffffffff0f7424 */ /* 0x000fce00078e00ff */
[----:B-1----:R-:W-:Y:S05]  /*1c950*/  WARPSYNC.COLLECTIVE R15, `(.L_x_918) ;  /* 0x000000000f087348 */ /* 0x002fea0003c00000 */
[----:B------:R0:W2:Y:S02]  /*1c960*/  SHFL.IDX P6, R14, R13, R12, R11 ;  /* 0x0000000c0d0e7389 */ /* 0x0000a400000c000b */
[----:B012---:R-:W-:Y:S01]  /*1c970*/  ENDCOLLECTIVE ;  /* 0x000000000000791b */ /* 0x007fe20003800000 */
.L_x_918:
[----:B------:R-:W-:Y:S05]  /*1c980*/  BSYNC B0 ;  /* 0x0000000000007941 */ /* 0x000fea0003800000 */
.L_x_917:
        /* <DEDUP_REMOVED lines=9> */
.L_x_919:
        /* <DEDUP_REMOVED lines=14> */
[----:B------:R-:W-:Y:S01]  /*1cb00*/  IMAD.MOV.U32 R24, RZ, RZ, RZ ;  /* 0x000000ffff187224 */ /* 0x000fe200078e00ff */
[C---:B------:R-:W-:Y:S02]  /*1cb10*/  ISETP.GE.U32.AND P4, PT, R9.reuse, 0x8, PT ;  /* 0x000000080900780c */ /* 0x040fe40003f86070 */
[C---:B------:R-:W-:Y:S02]  /*1cb20*/  ISETP.GE.U32.AND P5, PT, R9.reuse, 0x10, PT ;  /* 0x000000100900780c */ /* 0x040fe40003fa6070 */
[----:B--2---:R-:W-:Y:S01]  /*1cb30*/  @!P1 MOV R7, R8 ;  /* 0x0000000800079202 */ /* 0x004fe20000000f00 */
[----:B---3--:R-:W-:Y:S01]  /*1cb40*/  @!P1 IMAD.MOV.U32 R4, RZ, RZ, R5 ;  /* 0x000000ffff049224 */ /* 0x008fe200078e0005 */
[----:B------:R-:W-:-:S03]  /*1cb50*/  ISETP.NE.AND P1, PT, R9, RZ, PT ;  /* 0x000000ff0900720c */ /* 0x000fc60003f25270 */
[----:B------:R-:W-:-:S10]  /*1cb60*/  IMAD R13, R4, R7, RZ ;  /* 0x00000007040d7224 */ /* 0x000fd400078e02ff */
[----:B------:R-:W-:Y:S05]  /*1cb70*/  WARPSYNC.COLLECTIVE R15, `(.L_x_920) ;  /* 0x000000000f087348 */ /* 0x000fea0003c00000 */
[----:B------:R0:W1:Y:S02]  /*1cb80*/  SHFL.UP P6, R14, R13, R12, R11 ;  /* 0x0400000c0d0e7389 */ /* 0x00006400000c000b */
[----:B01----:R-:W-:Y:S01]  /*1cb90*/  ENDCOLLECTIVE ;  /* 0x000000000000791b */ /* 0x003fe20003800000 */
.L_x_920:
[----:B------:R-:W-:Y:S02]  /*1cba0*/  MOV R12, 0x2 ;  /* 0x00000002000c7802 */ /* 0x000fe40000000f00 */
[----:B------:R-:W-:-:S05]  /*1cbb0*/  SEL R14, R14, RZ, P1 ;  /* 0x000000ff0e0e7207 */ /* 0x000fca0000800000 */
[----:B------:R-:W-:-:S04]  /*1cbc0*/  IMAD.IADD R5, R13, 0x1, R14 ;  /* 0x000000010d057824 */ /* 0x000fc800078e020e */
[----:B------:R-:W-:-:S07]  /*1cbd0*/  IMAD.MOV.U32 R13, RZ, RZ, R5 ;  /* 0x000000ffff0d7224 */ /* 0x000fce00078e0005 */
[----:B------:R-:W-:Y:S05]  /*1cbe0*/  WARPSYNC.COLLECTIVE R15, `(.L_x_921) ;  /* 0x000000000f087348 */ /* 0x000fea0003c00000 */
[----:B------:R0:W1:Y:S02]  /*1cbf0*/  SHFL.UP P6, R14, R13, R12, R11 ;  /* 0x0400000c0d0e7389 */ /* 0x00006400000c000b */
[----:B01----:R-:W-:Y:S01]  /*1cc00*/  ENDCOLLECTIVE ;  /* 0x000000000000791b */ /* 0x003fe20003800000 */
.L_x_921:
[----:B------:R-:W-:Y:S01]  /*1cc10*/  IMAD.MOV.U32 R12, RZ, RZ, 0x4 ;  /* 0x00000004ff0c7424 */ /* 0x000fe200078e00ff */
[----:B------:R-:W-:-:S05]  /*1cc20*/  SEL R2, R14, RZ, P2 ;  /* 0x000000ff0e027207 */ /* 0x000fca0001000000 */
[----:B------:R-:W-:-:S04]  /*1cc30*/  IMAD.IADD R2, R5, 0x1, R2 ;  /* 0x0000000105027824 */ /* 0x000fc800078e0202 */
[----:B------:R-:W-:-:S07]  /*1cc40*/  IMAD.MOV.U32 R13, RZ, RZ, R2 ;  /* 0x000000ffff0d7224 */ /* 0x000fce00078e0002 */
[----:B------:R-:W-:Y:S05]  /*1cc50*/  WARPSYNC.COLLECTIVE R15, `(.L_x_922) ;  /* 0x000000000f087348 */ /* 0x000fea0003c00000 */
[----:B------:R0:W1:Y:S02]  /*1cc60*/  SHFL.UP P6, R14, R13, R12, R11 ;  /* 0x0400000c0d0e7389 */ /* 0x00006400000c000b */
[----:B01----:R-:W-:Y:S01]  /*1cc70*/  ENDCOLLECTIVE ;  /* 0x000000000000791b */ /* 0x003fe20003800000 */
.L_x_922:
[----:B------:R-:W-:Y:S02]  /*1cc80*/  MOV R12, 0x8 ;  /* 0x00000008000c7802 */ /* 0x000fe40000000f00 */
[----:B------:R-:W-:-:S05]  /*1cc90*/  SEL R3, R14, RZ, P3 ;  /* 0x000000ff0e037207 */ /* 0x000fca0001800000 */
[----:B------:R-:W-:-:S04]  /*1cca0*/  IMAD.IADD R8, R2, 0x1, R3 ;  /* 0x0000000102087824 */ /* 0x000fc800078e0203 */
[----:B------:R-:W-:-:S07]  /*1ccb0*/  IMAD.MOV.U32 R13, RZ, RZ, R8 ;  /* 0x000000ffff0d7224 */ /* 0x000fce00078e0008 */
[----:B------:R-:W-:Y:S05]  /*1ccc0*/  WARPSYNC.COLLECTIVE R15, `(.L_x_923) ;  /* 0x000000000f087348 */ /* 0x000fea0003c00000 */
[----:B------:R0:W1:Y:S02]  /*1ccd0*/  SHFL.UP P6, R14, R13, R12, R11 ;  /* 0x0400000c0d0e7389 */ /* 0x00006400000c000b */
[----:B01----:R-:W-:Y:S01]  /*1cce0*/  ENDCOLLECTIVE ;  /* 0x000000000000791b */ /* 0x003fe20003800000 */
.L_x_923:
[----:B------:R-:W-:Y:S01]  /*1ccf0*/  IMAD.MOV.U32 R12, RZ, RZ, 0x10 ;  /* 0x00000010ff0c7424 */ /* 0x000fe200078e00ff */
[----:B------:R-:W-:-:S05]  /*1cd00*/  SEL R5, R14, RZ, P4 ;  /* 0x000000ff0e057207 */ /* 0x000fca0002000000 */
[----:B------:R-:W-:-:S04]  /*1cd10*/  IMAD.IADD R5, R8, 0x1, R5 ;  /* 0x0000000108057824 */ /* 0x000fc800078e0205 */
[----:B------:R-:W-:-:S07]  /*1cd20*/  IMAD.MOV.U32 R13, RZ, RZ, R5 ;  /* 0x000000ffff0d7224 */ /* 0x000fce00078e0005 */
[----:B------:R-:W-:Y:S05]  /*1cd30*/  WARPSYNC.COLLECTIVE R15, `(.L_x_924) ;  /* 0x000000000f087348 */ /* 0x000fea0003c00000 */
[----:B------:R0:W1:Y:S02]  /*1cd40*/  SHFL.UP P6, R14, R13, R12, R11 ;  /* 0x0400000c0d0e7389 */ /* 0x00006400000c000b */
[----:B01----:R-:W-:Y:S01]  /*1cd50*/  ENDCOLLECTIVE ;  /* 0x000000000000791b */ /* 0x003fe20003800000 */
.L_x_924:
[----:B------:R-:W-:Y:S01]  /*1cd60*/  MOV R12, 0x1f ;  /* 0x0000001f000c7802 */ /* 0x000fe20000000f00 */
[----:B------:R-:W-:Y:S01]  /*1cd70*/  IMAD.MOV.U32 R11, RZ, RZ, 0x1f ;  /* 0x0000001fff0b7424 */ /* 0x000fe200078e00ff */
[----:B------:R-:W-:-:S05]  /*1cd80*/  SEL R14, R14, RZ, P5 ;  /* 0x000000ff0e0e7207 */ /* 0x000fca0002800000 */
[----:B------:R-:W-:-:S04]  /*1cd90*/  IMAD.IADD R3, R5, 0x1, R14 ;  /* 0x0000000105037824 */ /* 0x000fc800078e020e */
[----:B------:R-:W-:-:S07]  /*1cda0*/  IMAD.MOV.U32 R13, RZ, RZ, R3 ;  /* 0x000000ffff0d7224 */ /* 0x000fce00078e0003 */
[----:B------:R-:W-:Y:S05]  /*1cdb0*/  WARPSYNC.COLLECTIVE R15, `(.L_x_925) ;  /* 0x000000000f087348 */ /* 0x000fea0003c00000 */
[----:B------:R0:W1:Y:S02]  /*1cdc0*/  SHFL.IDX P6, R14, R13, R12, R11 ;  /* 0x0000000c0d0e7389 */ /* 0x00006400000c000b */
[----:B01----:R-:W-:Y:S01]  /*1cdd0*/  ENDCOLLECTIVE ;  /* 0x000000000000791b */ /* 0x003fe20003800000 */
.L_x_925:
[----:B------:R-:W-:Y:S05]  /*1cde0*/  BRA `(.L_x_926) ;  /* 0xffffff9800ec7947 */ /* 0x000fea000383ffff */
.L_x_714:
[----:B------:R-:W-:Y:S01]  /*1cdf0*/  BSSY B0, `(.L_x_927) ;  /* 0x0000007000007945 */ /* 0x000fe20003800000 */
[----:B------:R-:W-:Y:S02]  /*1ce00*/  IMAD.MOV.U32 R12, RZ, RZ, 0x1 ;  /* 0x00000001ff0c7424 */ /* 0x000fe400078e00ff */
[----:B------:R-:W-:Y:S02]  /*1ce10*/  IMAD.MOV.U32 R11, RZ, RZ, RZ ;  /* 0x000000ffff0b7224 */ /* 0x000fe400078e00ff */
[----:B------:R-:W-:-:S07]  /*1ce20*/  IMAD.MOV.U32 R15, RZ, RZ, -0x1 ;  /* 0xffffffffff0f7424 */ /* 0x000fce00078e00ff */
[----:B------:R-:W-:Y:S05]  /*1ce30*/  WARPSYNC.COLLECTIVE R15, `(.L_x_928) ;  /* 0x000000000f087348 */ /* 0x000fea0003c00000 */
[----:B------:R0:W1:Y:S02]  /*1ce40*/  SHFL.UP P6, R14, R13, R12, R11 ;  /* 0x0400000c0d0e7389 */ /* 0x00006400000c000b */
[----:B01----:R-:W-:Y:S01]  /*1ce50*/  ENDCOLLECTIVE ;  /* 0x000000000000791b */ /* 0x003fe20003800000 */
.L_x_928:
[----:B------:R-:W-:Y:S05]  /*1ce60*/  BSYNC B0 ;  /* 0x0000000000007941 */ /* 0x000fea0003800000 */
.L_x_927:
[----:B------:R-:W-:Y:S01]  /*1ce70*/  SEL R14, R14, RZ, P1 ;  /* 0x000000ff0e0e7207 */ /* 0x000fe20000800000 */
[----:B------:R-:W-:Y:S02]  /*1ce80*/  IMAD.MOV.U32 R12, RZ, RZ, 0x2 ;  /* 0x00000002ff0c7424 */ /* 0x000fe400078e00ff */
[----:B------:R-:W-:Y:S01]  /*1ce90*/  IMAD.MOV.U32 R11, RZ, RZ, RZ ;  /* 0x000000ffff0b7224 */ /* 0x000fe200078e00ff */
[----:B------:R-:W-:Y:S01]  /*1cea0*/  IADD3 R13, R13, R14, RZ ;  /* 0x0000000e0d0d7210 */ /* 0x000fe20007ffe0ff */
[----:B------:R-:W-:-:S07]  /*1ceb0*/  IMAD.MOV.U32 R15, RZ, RZ, -0x1 ;  /* 0xffffffffff0f7424 */ /* 0x000fce00078e00ff */
[----:B------:R-:W-:Y:S05]  /*1cec0*/  WARPSYNC.COLLECTIVE R15, `(.L_x_929) ;  /* 0x000000000f087348 */ /* 0x000fea0003c00000 */
[----:B------:R0:W1:Y:S02]  /*1ced0*/  SHFL.UP P6, R14, R13, R12, R11 ;  /* 0x0400000c0d0e7389 */ /* 0x00006400000c000b */
[----:B01----:R-:W-:Y:S01]  /*1cee0*/  ENDCOLLECTIVE ;  /* 0x000000000000791b */ /* 0x003fe20003800000 */
.L_x_929:
[----:B------:R-:W-:Y:S02]  /*1cef0*/  MOV R12, 0x4 ;  /* 0x00000004000c7802 */ /* 0x000fe40000000f00 */
[----:B------:R-:W-:-:S05]  /*1cf00*/  SEL R2, R14, RZ, P2 ;  /* 0x000000ff0e027207 */ /* 0x000fca0001000000 */
[----:B------:R-:W-:-:S04]  /*1cf10*/  IMAD.IADD R2, R13, 0x1, R2 ;  /* 0x000000010d027824 */ /* 0x000fc800078e0202 */
[----:B------:R-:W-:-:S07]  /*1cf20*/  IMAD.MOV.U32 R13, RZ, RZ, R2 ;  /* 0x000000ffff0d7224 */ /* 0x000fce00078e0002 */
[----:B------:R-:W-:Y:S05]  /*1cf30*/  WARPSYNC.COLLECTIVE R15, `(.L_x_930) ;  /* 0x000000000f087348 */ /* 0x000fea0003c00000 */
[----:B------:R0:W1:Y:S02]  /*1cf40*/  SHFL.UP P6, R14, R13, R12, R11 ;  /* 0x0400000c0d0e7389 */ /* 0x00006400000c000b */
[----:B01----:R-:W-:Y:S01]  /*1cf50*/  ENDCOLLECTIVE ;  /* 0x000000000000791b */ /* 0x003fe20003800000 */
.L_x_930:
[----:B------:R-:W-:Y:S01]  /*1cf60*/  IMAD.MOV.U32 R12, RZ, RZ, 0x8 ;  /* 0x00000008ff0c7424 */ /* 0x000fe200078e00ff */
[----:B------:R-:W-:-:S05]  /*1cf70*/  SEL R3, R14, RZ, P3 ;  /* 0x000000ff0e037207 */ /* 0x000fca0001800000 */
[----:B------:R-:W-:-:S04]  /*1cf80*/  IMAD.IADD R3, R2, 0x1, R3 ;  /* 0x0000000102037824 */ /* 0x000fc800078e0203 */
[----:B------:R-:W-:-:S07]  /*1cf90*/  IMAD.MOV.U32 R13, RZ, RZ, R3 ;  /* 0x000000ffff0d7224 */ /* 0x000fce00078e0003 */
[----:B------:R-:W-:Y:S05]  /*1cfa0*/  WARPSYNC.COLLECTIVE R15, `(.L_x_931) ;  /* 0x000000000f087348 */ /* 0x000fea0003c00000 */
[----:B------:R0:W1:Y:S02]  /*1cfb0*/  SHFL.UP P6, R14, R13, R12, R11 ;  /* 0x0400000c0d0e7389 */ /* 0x00006400000c000b */
[----:B01----:R-:W-:Y:S01]  /*1cfc0*/  ENDCOLLECTIVE ;  /* 0x000000000000791b */ /* 0x003fe20003800000 */
.L_x_931:
[----:B------:R-:W-:Y:S02]  /*1cfd0*/  MOV R12, 0x10 ;  /* 0x00000010000c7802 */ /* 0x000fe40000000f00 */
[----:B------:R-:W-:-:S05]  /*1cfe0*/  SEL R14, R14, RZ, P4 ;  /* 0x000000ff0e0e7207 */ /* 0x000fca0002000000 */
[----:B------:R-:W-:-:S04]  /*1cff0*/  IMAD.IADD R5, R3, 0x1, R14 ;  /* 0x0000000103057824 */ /* 0x000fc800078e020e */
[----:B------:R-:W-:-:S07]  /*1d000*/  IMAD.MOV.U32 R13, RZ, RZ, R5 ;  /* 0x000000ffff0d7224 */ /* 0x000fce00078e0005 */
[----:B------:R-:W-:Y:S05]  /*1d010*/  WARPSYNC.COLLECTIVE R15, `(.L_x_932) ;  /* 0x000000000f087348 */ /* 0x000fea0003c00000 */
[----:B------:R0:W1:Y:S02]  /*1d020*/  SHFL.UP P6, R14, R13, R12, R11 ;  /* 0x0400000c0d0e7389 */ /* 0x00006400000c000b */
[----:B01----:R-:W-:Y:S01]  /*1d030*/  ENDCOLLECTIVE ;  /* 0x000000000000791b */ /* 0x003fe20003800000 */
.L_x_932:
        /* <DEDUP_REMOVED lines=8> */
.L_x_933:
[----:B------:R-:W-:Y:S05]  /*1d0c0*/  BRA `(.L_x_934) ;  /* 0xffffff9800d87947 */ /* 0x000fea000383ffff */
.L_x_716:
[----:B------:R-:W-:Y:S01]  /*1d0d0*/  BSSY B0, `(.L_x_935) ;  /* 0x0000006000007945 */ /* 0x000fe20003800000 */
[----:B------:R-:W-:Y:S01]  /*1d0e0*/  PLOP3.LUT P6, PT, P6, PT, PT, 0x8, 0x0 ;  /* 0x000000000000781c */ /* 0x000fe200037ce170 */
[----:B------:R-:W-:-:S12]  /*1d0f0*/  IMAD.MOV.U32 R15, RZ, RZ, -0x1 ;  /* 0xffffffffff0f7424 */ /* 0x000fd800078e00ff */
[----:B0-----:R-:W-:Y:S05]  /*1d100*/  WARPSYNC.COLLECTIVE R15, `(.L_x_936) ;  /* 0x000000000f087348 */ /* 0x001fea0003c00000 */
[----:B------:R-:W-:Y:S01]  /*1d110*/  VOTE.ANY R14, PT, P6 ;  /* 0x00000000000e7806 */ /* 0x000fe200030e0100 */
[----:B0-----:R-:W-:Y:S06]  /*1d120*/  ENDCOLLECTIVE ;  /* 0x000000000000791b */ /* 0x001fec0003800000 */
.L_x_936:
[----:B------:R-:W-:Y:S05]  /*1d130*/  BSYNC B0 ;  /* 0x0000000000007941 */ /* 0x000fea0003800000 */
.L_x_935:
[----:B------:R-:W-:Y:S01]  /*1d140*/  MOV R8, R14 ;  /* 0x0000000e00087202 */ /* 0x000fe20000000f00 */
[----:B------:R-:W-:Y:S02]  /*1d150*/  IMAD.MOV.U32 R13, RZ, RZ, R7 ;  /* 0x000000ffff0d7224 */ /* 0x000fe400078e0007 */
[----:B------:R-:W-:Y:S01]  /*1d160*/  IMAD.MOV.U32 R11, RZ, RZ, 0x1f ;  /* 0x0000001fff0b7424 */ /* 0x000fe200078e00ff */
[----:B------:R-:W0:Y:S01]  /*1d170*/  POPC R5, R8 ;  /* 0x0000000800057309 */ /* 0x000e220000000000 */
[----:B------:R-:W-:Y:S02]  /*1d180*/  IMAD.MOV.U32 R15, RZ, RZ, -0x1 ;  /* 0xffffffffff0f7424 */ /* 0x000fe400078e00ff */
[----:B0-----:R-:W-:-:S07]  /*1d190*/  IMAD.MOV.U32 R12, RZ, RZ, R5 ;  /* 0x000000ffff0c7224 */ /* 0x001fce00078e0005 */
[----:B------:R-:W-:Y:S05]  /*1d1a0*/  WARPSYNC.COLLECTIVE R15, `(.L_x_937) ;  /* 0x000000000f087348 */ /* 0x000fea0003c00000 */
[----:B------:R0:W1:Y:S02]  /*1d1b0*/  SHFL.IDX P6, R14, R13, R12, R11 ;  /* 0x0000000c0d0e7389 */ /* 0x00006400000c000b */
[----:B01----:R-:W-:Y:S01]  /*1d1c0*/  ENDCOLLECTIVE ;  /* 0x000000000000791b */ /* 0x003fe20003800000 */
.L_x_937:
[----:B------:R-:W-:Y:S01]  /*1d1d0*/  MOV R13, R4 ;  /* 0x00000004000d7202 */ /* 0x000fe20000000f00 */
[----:B------:R-:W-:-:S07]  /*1d1e0*/  IMAD.MOV.U32 R7, RZ, RZ, R14 ;  /* 0x000000ffff077224 */ /* 0x000fce00078e000e */
[----:B------:R-:W-:Y:S05]  /*1d1f0*/  WARPSYNC.COLLECTIVE R15, `(.L_x_938) ;  /* 0x000000000f087348 */ /* 0x000fea0003c00000 */
[----:B------:R0:W1:Y:S02]  /*1d200*/  SHFL.IDX P6, R14, R13, R12, R11 ;  /* 0x0000000c0d0e7389 */ /* 0x00006400000c000b */
[----:B01----:R-:W-:Y:S01]  /*1d210*/  ENDCOLLECTIVE ;  /* 0x000000000000791b */ /* 0x003fe20003800000 */
.L_x_938:
[----:B------:R-:W-:Y:S01]  /*1d220*/  IMAD.MOV.U32 R4, RZ, RZ, R14 ;  /* 0x000000ffff047224 */ /* 0x000fe200078e000e */
[----:B------:R-:W-:Y:S06]  /*1d230*/  BRA `(.L_x_939) ;  /* 0xffffff9800b87947 */ /* 0x000fec000383ffff */
.L_x_718:
[----:B------:R-:W-:Y:S01]  /*1d240*/  BSSY B0, `(.L_x_940) ;  /* 0x0000007000007945 */ /* 0x000fe20003800000 */
[----:B------:R-:W-:Y:S02]  /*1d250*/  IMAD.MOV.U32 R13, RZ, RZ, R3 ;  /* 0x000000ffff0d7224 */ /* 0x000fe400078e0003 */
[----:B------:R-:W-:Y:S02]  /*1d260*/  IMAD.MOV.U32 R11, RZ, RZ, 0x1f ;  /* 0x0000001fff0b7424 */ /* 0x000fe400078e00ff */
[----:B------:R-:W-:-:S07]  /*1d270*/  IMAD.MOV.U32 R15, RZ, RZ, -0x1 ;  /* 0xffffffffff0f7424 */ /* 0x000fce00078e00ff */
[----:B0123--:R-:W-:Y:S05]  /*1d280*/  WARPSYNC.COLLECTIVE R15, `(.L_x_941) ;  /* 0x000000000f087348 */ /* 0x00ffea0003c00000 */
[----:B------:R4:W0:Y:S02]  /*1d290*/  SHFL.IDX P6, R14, R13, R12, R11 ;  /* 0x0000000c0d0e7389 */ /* 0x00082400000c000b */
[----:B01234-:R-:W-:Y:S01]  /*1d2a0*/  ENDCOLLECTIVE ;  /* 0x000000000000791b */ /* 0x01ffe20003800000 */
.L_x_941:
[----:B------:R-:W-:Y:S05]  /*1d2b0*/  BSYNC B0 ;  /* 0x0000000000007941 */ /* 0x000fea0003800000 */
.L_x_940:
[----:B------:R-:W-:Y:S01]  /*1d2c0*/  IMAD.MOV.U32 R24, RZ, RZ, R14 ;  /* 0x000000ffff187224 */ /* 0x000fe200078e000e */
[----:B------:R-:W-:Y:S06]  /*1d2d0*/  BRA `(.L_x_717) ;  /* 0xffffff9800a87947 */ /* 0x000fec000383ffff */
.L_x_722:
[----:B0-----:R0:W1:Y:S02]  /*1d2e0*/  SYNCS.PHASECHK.TRANS64.TRYWAIT P0, [R5+URZ+0x16820], R0 ;  /* 0x01682000050075a7 */ /* 0x001064000800017f */
[----:B-1----:R-:W-:Y:S05]  /*1d2f0*/  @!P0 NANOSLEEP.SYNCS 0x989680 ;  /* 0x009896800000895d */ /* 0x002fea0003900000 */
[----:B------:R-:W1:Y:S02]  /*1d300*/  @!P0 SYNCS.PHASECHK.TRANS64 P0, [R5+URZ+0x16820], R0 ;  /* 0x01682000050085a7 */ /* 0x000e64000800007f */
[----:B-1----:R-:W-:Y:S05]  /*1d310*/  @!P0 BRA `(.L_x_722) ;  /* 0xfffffffc00f08947 */ /* 0x002fea000383ffff */
[----:B------:R-:W-:Y:S05]  /*1d320*/  BRA `(.L_x_942) ;  /* 0xffffffa000007947 */ /* 0x000fea000383ffff */
.L_x_723:
[----:B------:R-:W1:Y:S01]  /*1d330*/  S2R R2, SR_TID.X ;  /* 0x0000000000027919 */ /* 0x000e620000002100 */
[----:B------:R-:W-:Y:S01]  /*1d340*/  BSSY B0, `(.L_x_943) ;  /* 0x000000a000007945 */ /* 0x000fe20003800000 */
[----:B------:R-:W-:Y:S02]  /*1d350*/  IMAD.MOV.U32 R12, RZ, RZ, RZ ;  /* 0x000000ffff0c7224 */ /* 0x000fe400078e00ff */
[----:B------:R-:W-:Y:S02]  /*1d360*/  IMAD.MOV.U32 R11, RZ, RZ, 0x1f ;  /* 0x0000001fff0b7424 */ /* 0x000fe400078e00ff */
[----:B------:R-:W-:Y:S01]  /*1d370*/  IMAD.MOV.U32 R15, RZ, RZ, -0x1 ;  /* 0xffffffffff0f7424 */ /* 0x000fe200078e00ff */
[----:B-1----:R-:W-:-:S04]  /*1d380*/  SHF.R.U32.HI R2, RZ, 0x5, R2 ;  /* 0x00000005ff027819 */ /* 0x002fc80000011602 */
[----:B------:R-:W-:-:S04]  /*1d390*/  LOP3.LUT R2, R2, 0x3, RZ, 0xc0, !PT ;  /* 0x0000000302027812 */ /* 0x000fc800078ec0ff */
[----:B------:R-:W-:-:S07]  /*1d3a0*/  MOV R13, R2 ;  /* 0x00000002000d7202 */ /* 0x000fce0000000f00 */
[----:B0-2-4-:R-:W-:Y:S05]  /*1d3b0*/  WARPSYNC.COLLECTIVE R15, `(.L_x_944) ;  /* 0x000000000f087348 */ /* 0x015fea0003c00000 */
[----:B------:R1:W3:Y:S02]  /*1d3c0*/  SHFL.IDX P6, R14, R13, R12, R11 ;  /* 0x0000000c0d0e7389 */ /* 0x0002e400000c000b */
[----:B01234-:R-:W-:Y:S01]  /*1d3d0*/  ENDCOLLECTIVE ;  /* 0x000000000000791b */ /* 0x01ffe20003800000 */
.L_x_944:
[----:B------:R-:W-:Y:S05]  /*1d3e0*/  BSYNC B0 ;  /* 0x0000000000007941 */ /* 0x000fea0003800000 */
.L_x_943:
[----:B------:R-:W-:Y:S05]  /*1d3f0*/  BRA `(.L_x_945) ;  /* 0xffffff9c00e87947 */ /* 0x000fea000383ffff */
.L_x_724:
[----:B------:R-:W-:Y:S01]  /*1d400*/  BSSY B0, `(.L_x_946) ;  /* 0x0000006000007945 */ /* 0x000fe20003800000 */
[----:B------:R-:W-:-:S07]  /*1d410*/  IMAD.MOV.U32 R15, RZ, RZ, -0x1 ;  /* 0xffffffffff0f7424 */ /* 0x000fce00078e00ff */
[----:B0-2-4-:R-:W-:Y:S05]  /*1d420*/  WARPSYNC.COLLECTIVE R15, `(.L_x_947) ;  /* 0x000000000f0c7348 */ /* 0x015fea0003c00000 */
[----:B------:R-:W-:Y:S02]  /*1d430*/  ELECT P6, UR62, PT ;  /* 0x00000000003e782f */ /* 0x000fe400038c0000 */
[----:B------:R-:W-:Y:S01]  /*1d440*/  MOV R14, UR62 ;  /* 0x0000003e000e7c02 */ /* 0x000fe20008000f00 */
[----:B0-2-4-:R-:W-:Y:S10]  /*1d450*/  ENDCOLLECTIVE ;  /* 0x000000000000791b */ /* 0x015ff40003800000 */
.L_x_947:
[----:B------:R-:W-:Y:S05]  /*1d460*/  BSYNC B0 ;  /* 0x0000000000007941 */ /* 0x000fea0003800000 */
.L_x_946:
[----:B------:R-:W-:Y:S05]  /*1d470*/  BRA `(.L_x_948) ;  /* 0xffffff9c00dc7947 */ /* 0x000fea000383ffff */
.L_x_726:
[----:B0-----:R0:W1:Y:S02]  /*1d480*/  SYNCS.PHASECHK.TRANS64.TRYWAIT P1, [R3+URZ+0x16840], R2 ;  /* 0x01684002030075a7 */ /* 0x001064000802017f */
[----:B-1----:R-:W-:Y:S05]  /*1d490*/  @!P1 NANOSLEEP.SYNCS 0x989680 ;  /* 0x009896800000995d */ /* 0x002fea0003900000 */
[----:B------:R-:W1:Y:S02]  /*1d4a0*/  @!P1 SYNCS.PHASECHK.TRANS64 P1, [R3+URZ+0x16840], R2 ;  /* 0x01684002030095a7 */ /* 0x000e64000802007f */
[----:B-1----:R-:W-:Y:S05]  /*1d4b0*/  @!P1 BRA `(.L_x_726) ;  /* 0xfffffffc00f09947 */ /* 0x002fea000383ffff */
[----:B------:R-:W-:Y:S05]  /*1d4c0*/  BRA `(.L_x_949) ;  /* 0xffffff9c00fc7947 */ /* 0x000fea000383ffff */
.L_x_728:
[----:B-1----:R1:W3:Y:S02]  /*1d4d0*/  SYNCS.PHASECHK.TRANS64.TRYWAIT P1, [R5+URZ+0x16840], R0 ;  /* 0x01684000050075a7 */ /* 0x0022e4000802017f */
[----:B---3--:R-:W-:Y:S05]  /*1d4e0*/  @!P1 NANOSLEEP.SYNCS 0x989680 ;  /* 0x009896800000995d */ /* 0x008fea0003900000 */
[----:B------:R-:W3:Y:S02]  /*1d4f0*/  @!P1 SYNCS.PHASECHK.TRANS64 P1, [R5+URZ+0x16840], R0 ;  /* 0x01684000050095a7 */ /* 0x000ee4000802007f */
[----:B---3--:R-:W-:Y:S05]  /*1d500*/  @!P1 BRA `(.L_x_728) ;  /* 0xfffffffc00f09947 */ /* 0x008fea000383ffff */
[----:B------:R-:W-:Y:S05]  /*1d510*/  BRA `(.L_x_950) ;  /* 0xffffffa000087947 */ /* 0x000fea000383ffff */
.L_x_730:
[----:B---3--:R3:W0:Y:S02]  /*1d520*/  SYNCS.PHASECHK.TRANS64.TRYWAIT P1, [R3+URZ+0x16860], R2 ;  /* 0x01686002030075a7 */ /* 0x008624000802017f */
[----:B0-----:R-:W-:Y:S05]  /*1d530*/  @!P1 NANOSLEEP.SYNCS 0x989680 ;  /* 0x009896800000995d */ /* 0x001fea0003900000 */
[----:B------:R-:W0:Y:S02]  /*1d540*/  @!P1 SYNCS.PHASECHK.TRANS64 P1, [R3+URZ+0x16860], R2 ;  /* 0x01686002030095a7 */ /* 0x000e24000802007f */
[----:B0-----:R-:W-:Y:S05]  /*1d550*/  @!P1 BRA `(.L_x_730) ;  /* 0xfffffffc00f09947 */ /* 0x001fea000383ffff */
[----:B------:R-:W-:Y:S05]  /*1d560*/  BRA `(.L_x_951) ;  /* 0xffffffa000047947 */ /* 0x000fea000383ffff */
.L_x_952:
        /* <DEDUP_REMOVED lines=9> */
.L_x_3168:


//--------------------- .text._ZN7cutlass13device_kernelIN5flash11enable_sm90INS1_16FlashAttnFwdSm90INS1_25CollectiveMainloopFwdSm90ILi2EN4cute5tupleIJNS5_1CILi1EEES8_S8_EEENS6_IJNS7_ILi192EEENS7_ILi128EEENS7_ILi64EEEEEELi64ENS_10bfloat16_tEfNS_4arch4Sm90ELb0ELb1ELb1ELb0ELb1ELb0ELb0ELb1ELb1ELb1ELb1ELb0EEENS1_21CollectiveEpilogueFwdINS6_IJSA_SC_SB_EEES9_SE_SG_Li384ELb0ELb1ELb1ELb0EEENS1_19SingleTileSchedulerILb0ELb1ELb1ELi192EEEEEEEEEvNT_6ParamsE --------------------------
	.section	.text._ZN7cutlass13device_kernelIN5flash11enable_sm90INS1_16FlashAttnFwdSm90INS1_25CollectiveMainloopFwdSm90ILi2EN4cute5tupleIJNS5_1CILi1EEES8_S8_EEENS6_IJNS7_ILi192EEENS7_ILi128EEENS7_ILi64EEEEEELi64ENS_10bfloat16_tEfNS_4arch4Sm90ELb0ELb1ELb1ELb0ELb1ELb0ELb0ELb1ELb1ELb1ELb1ELb0EEENS1_21CollectiveEpilogueFwdINS6_IJSA_SC_SB_EEES9_SE_SG_Li384ELb0ELb1ELb1ELb0EEENS1_19SingleTileSchedulerILb0ELb1ELb1ELi192EEEEEEEEEvNT_6ParamsE,"ax",@progbits
	.align	128
.text._ZN7cutlass13device_kernelIN5flash11enable_sm90INS1_16FlashAttnFwdSm90INS1_25CollectiveMainloopFwdSm90ILi2EN4cute5tupleIJNS5_1CILi1EEES8_S8_EEENS6_IJNS7_ILi192EEENS7_ILi128EEENS7_ILi64EEEEEELi64ENS_10bfloat16_tEfNS_4arch4Sm90ELb0ELb1ELb1ELb0ELb1ELb0ELb0ELb1ELb1ELb1ELb1ELb0EEENS1_21CollectiveEpilogueFwdINS6_IJSA_SC_SB_EEES9_SE_SG_Li384ELb0ELb1ELb1ELb0EEENS1_19SingleTileSchedulerILb0ELb1ELb1ELi192EEEEEEEEEvNT_6ParamsE:
        .type           _ZN7cutlass13device_kernelIN5flash11enable_sm90INS1_16FlashAttnFwdSm90INS1_25CollectiveMainloopFwdSm90ILi2EN4cute5tupleIJNS5_1CILi1EEES8_S8_EEENS6_IJNS7_ILi192EEENS7_ILi128EEENS7_ILi64EEEEEELi64ENS_10bfloat16_tEfNS_4arch4Sm90ELb0ELb1ELb1ELb0ELb1ELb0ELb0ELb1ELb1ELb1ELb1ELb0EEENS1_21CollectiveEpilogueFwdINS6_IJSA_SC_SB_EEES9_SE_SG_Li384ELb0ELb1ELb1ELb0EEENS1_19SingleTileSchedulerILb0ELb1ELb1ELi192EEEEEEEEEvNT_6ParamsE,@function
        .size           _ZN7cutlass13device_kernelIN5flash11enable_sm90INS1_16FlashAttnFwdSm90INS1_25CollectiveMainloopFwdSm90ILi2EN4cute5tupleIJNS5_1CILi1EEES8_S8_EEENS6_IJNS7_ILi192EEENS7_ILi128EEENS7_ILi64EEEEEELi64ENS_10bfloat16_tEfNS_4arch4Sm90ELb0ELb1ELb1ELb0ELb1ELb0ELb0ELb1ELb1ELb1ELb1ELb0EEENS1_21CollectiveEpilogueFwdINS6_IJSA_SC_SB_EEES9_SE_SG_Li384ELb0ELb1ELb1ELb0EEENS1_19SingleTileSchedulerILb0ELb1ELb1ELi192EEEEEEEEEvNT_6ParamsE,(.L_x_3169 - _ZN7cutlass13device_kernelIN5flash11enable_sm90INS1_16FlashAttnFwdSm90INS1_25CollectiveMainloopFwdSm90ILi2EN4cute5tupleIJNS5_1CILi1EEES8_S8_EEENS6_IJNS7_ILi192EEENS7_ILi128EEENS7_ILi64EEEEEELi64ENS_10bfloat16_tEfNS_4arch4Sm90ELb0ELb1ELb1ELb0ELb1ELb0ELb0ELb1ELb1ELb1ELb1ELb0EEENS1_21CollectiveEpilogueFwdINS6_IJSA_SC_SB_EEES9_SE_SG_Li384ELb0ELb1ELb1ELb0EEENS1_19SingleTileSchedulerILb0ELb1ELb1ELi192EEEEEEEEEvNT_6ParamsE)
        .other          _ZN7cutlass13device_kernelIN5flash11enable_sm90INS1_16FlashAttnFwdSm90INS1_25CollectiveMainloopFwdSm90ILi2EN4cute5tupleIJNS5_1CILi1EEES8_S8_EEENS6_IJNS7_ILi192EEENS7_ILi128EEENS7_ILi64EEEEEELi64ENS_10bfloat16_tEfNS_4arch4Sm90ELb0ELb1ELb1ELb0ELb1ELb0ELb0ELb1ELb1ELb1ELb1ELb0EEENS1_21CollectiveEpilogueFwdINS6_IJSA_SC_SB_EEES9_SE_SG_Li384ELb0ELb1ELb1ELb0EEENS1_19SingleTileSchedulerILb0ELb1ELb1ELi192EEEEEEEEEvNT_6ParamsE,@"STO_CUDA_ENTRY STV_DEFAULT"
_ZN7cutlass13device_kernelIN5flash11enable_sm90INS1_16FlashAttnFwdSm90INS1_25CollectiveMainloopFwdSm90ILi2EN4cute5tupleIJNS5_1CILi1EEES8_S8_EEENS6_IJNS7_ILi192EEENS7_ILi128EEENS7_ILi64EEEEEELi64ENS_10bfloat16_tEfNS_4arch4Sm90ELb0ELb1ELb1ELb0ELb1ELb0ELb0ELb1ELb1ELb1ELb1ELb0EEENS1_21CollectiveEpilogueFwdINS6_IJSA_SC_SB_EEES9_SE_SG_Li384ELb0ELb1ELb1ELb0EEENS1_19SingleTileSchedulerILb0ELb1ELb1ELi192EEEEEEEEEvNT_6ParamsE:
        /* <DEDUP_REMOVED lines=45> */
.L_x_953:
        /* <DEDUP_REMOVED lines=22> */
.L_x_954:
        /* <DEDUP_REMOVED lines=18> */
.L_x_955:
        /* <DEDUP_REMOVED lines=22> */
.L_x_956:
        /* <DEDUP_REMOVED lines=23> */
.L_x_957:
        /* <DEDUP_REMOVED lines=9> */
.L_x_960:
        /* <DEDUP_REMOVED lines=21> */
[----:B------:R-:W0:Y:S01]  /*0a00*/  LDC.64 R2, c[0x0][0x418] ;  /* 0x00010600ff027b82 */ /* 0x000e220000000a00 */
[----:B------:R-:W-:Y:S01]  /*0a10*/  ULDC UR4, c[0x0][0x448] ;  /* 0x0001120000047ab9 */ /* 0x000fe20000000800 */
[----:B------:R-:W-:Y:S01]  /*0a20*/  VIADD R18, R23, 0xffffff80 ;  /* 0xffffff8017127836 */ /* 0x000fe20000000000 */
[----:B------:R-:W-:-:S03]  /*0a30*/  UISETP.NE.AND UP0, UPT, UR4, 0x1, UPT ;  /* 0x000000010400788c */ /* 0x000fc6000bf05270 */
[----:B------:R-:W-:Y:S01]  /*0a40*/  ULDC.64 UR4, c[0x0][0x9e0] ;  /* 0x0002780000047ab9 */ /* 0x000fe20000000a00 */
[----:B------:R-:W-:Y:S01]  /*0a50*/  UP2UR UR40, UPR, URZ, 0x1 ;  /* 0x000000013f287883 */ /* 0x000fe20008000000 */
[----:B------:R-:W1:Y:S06]  /*0a60*/  LDC R5, c[0x0][0x288] ;  /* 0x0000a200ff057b82 */ /* 0x000e6c0000000800 */
[----:B------:R-:W-:Y:S01]  /*0a70*/  @UP0 ULDC UR9, c[0x0][0x44c] ;  /* 0x0001130000090ab9 */ /* 0x000fe20000000800 */
[----:B------:R-:W-:Y:S01]  /*0a80*/  @UP0 ULDC UR11, c[0x0][0x450] ;  /* 0x00011400000b0ab9 */ /* 0x000fe20000000800 */
[----:B------:R-:W2:Y:S08]  /*0a90*/  LDC R16, c[0x0][0x424] ;  /* 0x00010900ff107b82 */ /* 0x000eb00000000800 */
[----:B------:R-:W3:Y:S01]  /*0aa0*/  S2UR UR45, SR_CTAID.X ;  /* 0x00000000002d79c3 */ /* 0x000ee20000002500 */
[----:B0-----:R-:W-:-:S04]  /*0ab0*/  ISETP.NE.U32.AND P0, PT, R2, RZ, PT ;  /* 0x000000ff0200720c */ /* 0x001fc80003f05070 */
[----:B------:R-:W-:-:S03]  /*0ac0*/  ISETP.NE.AND.EX P0, PT, R3, RZ, PT, P0 ;  /* 0x000000ff0300720c */ /* 0x000fc60003f05300 */
[----:B------:R-:W0:Y:S01]  /*0ad0*/  LDC R7, c[0x0][0x2f0] ;  /* 0x0000bc00ff077b82 */ /* 0x000e220000000800 */
[----:B-1----:R-:W-:Y:S02]  /*0ae0*/  IADD3 R3, -R5, 0x1, RZ ;  /* 0x0000000105037810 */ /* 0x002fe40007ffe1ff */
[----:B--2---:R-:W-:Y:S01]  /*0af0*/  SEL R16, R16, 0x1, P0 ;  /* 0x0000000110107807 */ /* 0x004fe20000000000 */
[----:B---3--:R-:W-:-:S04]  /*0b00*/  UIMAD UR45, UR45, 0xc0, URZ ;  /* 0x000000c02d2d78a4 */ /* 0x008fc8000f8e023f */
[----:B------:R-:W-:Y:S02]  /*0b10*/  @UP0 UIADD3 UR8, UR45, 0xbf, URZ ;  /* 0x000000bf2d080890 */ /* 0x000fe4000fffe03f */
[----:B------:R-:W-:Y:S01]  /*0b20*/  UIADD3 UR7, UR45, 0xbf, URZ ;  /* 0x000000bf2d077890 */ /* 0x000fe2000fffe03f */
[----:B0-----:R-:W-:Y:S01]  /*0b30*/  IMAD R3, R16, R7, R3 ;  /* 0x0000000710037224 */ /* 0x001fe200078e0203 */
[----:B------:R-:W-:-:S04]  /*0b40*/  UIMAD.WIDE.U32 UR8, UR8, UR9, URZ ;  /* 0x00000009080872a5 */ /* 0x000fc8000f8e003f */
[----:B------:R-:W-:Y:S01]  /*0b50*/  R2UR UR10, R3 ;  /* 0x00000000030a72ca */ /* 0x000fe200000e0000 */
[----:B------:R-:W-:Y:S02]  /*0b60*/  @UP0 USHF.R.U32.HI UR7, URZ, UR11, UR9 ;  /* 0x0000000b3f070299 */ /* 0x000fe40008011609 */
[----:B------:R-:W-:-:S04]  /*0b70*/  UISETP.GE.AND UP0, UPT, UR5, 0x1, UPT ;  /* 0x000000010500788c */ /* 0x000fc8000bf06270 */
[----:B------:R-:W-:Y:S02]  /*0b80*/  UP2UR UR44, UPR, URZ, 0x1 ;  /* 0x000000013f2c7883 */ /* 0x000fe40008000000 */
[----:B------:R-:W-:-:S04]  /*0b90*/  PLOP3.LUT P0, PT, PT, PT, UP0, 0x40, 0x0 ;  /* 0x000000000000781c */ /* 0x000fc80003f0e808 */
[----:B------:R-:W-:-:S04]  /*0ba0*/  UIADD3 UR7, UR10, UR7, URZ ;  /* 0x000000070a077290 */ /* 0x000fc8000fffe03f */
[----:B------:R-:W-:-:S06]  /*0bb0*/  UIADD3 UR4, UR7, UR4, URZ ;  /* 0x0000000407047290 */ /* 0x000fcc000fffe03f */
[----:B------:R-:W-:Y:S01]  /*0bc0*/  IMAD.U32 R0, RZ, RZ, UR4 ;  /* 0x00000004ff007e24 */ /* 0x000fe2000f8e00ff */
[----:B------:R-:W-:Y:S06]  /*0bd0*/  @P0 BRA `(.L_x_962) ;  /* 0x0000000000400947 */ /* 0x000fec0003800000 */
[----:B------:R-:W-:Y:S01]  /*0be0*/  ISETP.LT.AND P0, PT, RZ, UR7, PT ;  /* 0x00000007ff007c0c */ /* 0x000fe2000bf01270 */
[----:B------:R-:W-:-:S12]  /*0bf0*/  UIADD3 UR4, UR7, -0x1, URZ ;  /* 0xffffffff07047890 */ /* 0x000fd8000fffe03f */
[----:B------:R-:W-:Y:S05]  /*0c00*/  @P0 BRA `(.L_x_963) ;  /* 0x00000000001c0947 */ /* 0x000fea0003800000 */
[----:B------:R-:W-:Y:S02]  /*0c10*/  UISETP.NE.AND UP0, UPT, UR5, 0x1, UPT ;  /* 0x000000010500788c */ /* 0x000fe4000bf05270 */
[----:B------:R-:W-:-:S09]  /*0c20*/  UIADD3 UR4, -UR7, URZ, URZ ;  /* 0x0000003f07047290 */ /* 0x000fd2000fffe13f */
[----:B------:R-:W-:Y:S02]  /*0c30*/  @UP0 ULDC.64 UR10, c[0x0][0x9e8] ;  /* 0x00027a00000a0ab9 */ /* 0x000fe40000000a00 */
[----:B------:R-:W-:-:S04]  /*0c40*/  UIMAD.WIDE.U32 UR8, UR4, UR10, URZ ;  /* 0x0000000a040872a5 */ /* 0x000fc8000f8e003f */
[----:B------:R-:W-:-:S04]  /*0c50*/  @UP0 USHF.R.U32.HI UR4, URZ, UR11, UR9 ;  /* 0x0000000b3f040299 */ /* 0x000fc80008011609 */
[----:B------:R-:W-:Y:S01]  /*0c60*/  ULOP3.LUT UR4, URZ, UR4, URZ, 0x33, !UPT ;  /* 0x000000043f047292 */ /* 0x000fe2000f8e333f */
[----:B------:R-:W-:Y:S11]  /*0c70*/  BRA `(.L_x_964) ;  /* 0x0000000000107947 */ /* 0x000ff60003800000 */
.L_x_963:
[----:B------:R-:W-:-:S11]  /*0c80*/  UISETP.NE.AND UP0, UPT, UR5, 0x1, UPT ;  /* 0x000000010500788c */ /* 0x000fd6000bf05270 */
[----:B------:R-:W-:Y:S02]  /*0c90*/  @UP0 ULDC.64 UR10, c[0x0][0x9e8] ;  /* 0x00027a00000a0ab9 */ /* 0x000fe40000000a00 */
[----:B------:R-:W-:-:S04]  /*0ca0*/  UIMAD.WIDE.U32 UR8, UR4, UR10, URZ ;  /* 0x0000000a040872a5 */ /* 0x000fc8000f8e003f */
[----:B------:R-:W-:-:S12]  /*0cb0*/  @UP0 USHF.R.U32.HI UR4, URZ, UR11, UR9 ;  /* 0x0000000b3f040299 */ /* 0x000fd80008011609 */
.L_x_964:
[----:B------:R-:W-:-:S06]  /*0cc0*/  UIMAD UR4, UR4, UR5, UR5 ;  /* 0x00000005040472a4 */ /* 0x000fcc000f8e0205 */
[----:B------:R-:W-:-:S07]  /*0cd0*/  VIMNMX R0, R0, UR4, PT ;  /* 0x0000000400007c48 */ /* 0x000fce000bfe0100 */
.L_x_962:
[----:B------:R-:W-:Y:S01]  /*0ce0*/  UISETP.NE.AND UP0, UPT, UR40, URZ, UPT ;  /* 0x0000003f2800728c */ /* 0x000fe2000bf05270 */
[-C--:B------:R-:W-:Y:S01]  /*0cf0*/  IMAD R22, R16, R7.reuse, -R5 ;  /* 0x0000000710167224 */ /* 0x080fe200078e0a05 */
[----:B------:R-:W-:Y:S01]  /*0d00*/  UMOV UR4, UR45 ;  /* 0x0000002d00047c82 */ /* 0x000fe20008000000 */
[----:B------:R-:W-:Y:S02]  /*0d10*/  VIADD R2, R0, 0x7f ;  /* 0x0000007f00027836 */ /* 0x000fe40000000000 */
[----:B------:R-:W-:Y:S01]  /*0d20*/  IMAD R0, R16, R7, 0x7f ;  /* 0x0000007f10007424 */ /* 0x000fe200078e0207 */
[----:B------:R-:W-:Y:S02]  /*0d30*/  R2UR UR7, R22 ;  /* 0x00000000160772ca */ /* 0x000fe400000e0000 */
[----:B------:R-:W-:Y:S02]  /*0d40*/  SHF.R.S32.HI R5, RZ, 0x1f, R2 ;  /* 0x0000001fff057819 */ /* 0x000fe40000011402 */
[----:B------:R-:W-:Y:S01]  /*0d50*/  SHF.R.S32.HI R3, RZ, 0x1f, R0 ;  /* 0x0000001fff037819 */ /* 0x000fe20000011400 */
[----:B------:R-:W-:Y:S01]  /*0d60*/  @UP0 ULDC UR8, c[0x0][0x44c] ;  /* 0x0001130000080ab9 */ /* 0x000fe20000000800 */
[----:B------:R-:W-:Y:S01]  /*0d70*/  @UP0 ULDC UR10, c[0x0][0x450] ;  /* 0x00011400000a0ab9 */ /* 0x000fe20000000800 */
[----:B------:R-:W-:Y:S01]  /*0d80*/  UIMAD.WIDE.U32 UR8, UR45, UR8, URZ ;  /* 0x000000082d0872a5 */ /* 0x000fe2000f8e003f */
[----:B------:R-:W-:-:S02]  /*0d90*/  LEA.HI R5, R5, R2, RZ, 0x7 ;  /* 0x0000000205057211 */ /* 0x000fc400078f38ff */
[----:B------:R-:W-:Y:S01]  /*0da0*/  LEA.HI R3, R3, R0, RZ, 0x7 ;  /* 0x0000000003037211 */ /* 0x000fe200078f38ff */
[----:B------:R-:W-:Y:S01]  /*0db0*/  @UP0 USHF.R.U32.HI UR4, URZ, UR10, UR9 ;  /* 0x0000000a3f040299 */ /* 0x000fe20008011609 */
[----:B------:R-:W-:Y:S01]  /*0dc0*/  SHF.R.S32.HI R0, RZ, 0x7, R5 ;  /* 0x00000007ff007819 */ /* 0x000fe20000011405 */
[----:B------:R-:W-:Y:S01]  /*0dd0*/  UISETP.GE.AND UP0, UPT, UR5, 0x1, UPT ;  /* 0x000000010500788c */ /* 0x000fe2000bf06270 */
[----:B------:R-:W-:Y:S01]  /*0de0*/  SHF.R.S32.HI R3, RZ, 0x7, R3 ;  /* 0x00000007ff037819 */ /* 0x000fe20000011403 */
[----:B------:R-:W-:-:S03]  /*0df0*/  UIADD3 UR4, UR7, UR4, URZ ;  /* 0x0000000407047290 */ /* 0x000fc6000fffe03f */
[----:B------:R-:W-:Y:S01]  /*0e00*/  ULDC UR7, c[0x0][0x9dc] ;  /* 0x0002770000077ab9 */ /* 0x000fe20000000800 */
[----:B------:R-:W-:Y:S01]  /*0e10*/  PLOP3.LUT P0, PT, PT, PT, UP0, 0x40, 0x0 ;  /* 0x000000000000781c */ /* 0x000fe20003f0e808 */
[----:B------:R-:W-:Y:S01]  /*0e20*/  UIADD3 UR7, UR4, -UR7, URZ ;  /* 0x8000000704077290 */ /* 0x000fe2000fffe03f */
[----:B------:R-:W-:-:S11]  /*0e30*/  VIMNMX R19, R3, R0, PT ;  /* 0x0000000003137248 */ /* 0x000fd60003fe0100 */
[----:B------:R-:W-:Y:S05]  /*0e40*/  @P0 BRA `(.L_x_965) ;  /* 0x0000000000440947 */ /* 0x000fea0003800000 */
[----:B------:R-:W-:-:S06]  /*0e50*/  UISETP.GT.AND UP0, UPT, UR4, -0x1, UPT ;  /* 0xffffffff0400788c */ /* 0x000fcc000bf04270 */
[----:B------:R-:W-:-:S13]  /*0e60*/  PLOP3.LUT P0, PT, PT, PT, UP0, 0x80, 0x0 ;  /* 0x000000000000781c */ /* 0x000fda0003f0f008 */
[----:B------:R-:W-:Y:S05]  /*0e70*/  @P0 BRA `(.L_x_966) ;  /* 0x00000000001c0947 */ /* 0x000fea0003800000 */
[----:B------:R-:W-:Y:S02]  /*0e80*/  UISETP.NE.AND UP0, UPT, UR5, 0x1, UPT ;  /* 0x000000010500788c */ /* 0x000fe4000bf05270 */
[----:B------:R-:W-:-:S09]  /*0e90*/  ULOP3.LUT UR4, URZ, UR4, URZ, 0x33, !UPT ;  /* 0x000000043f047292 */ /* 0x000fd2000f8e333f */
[----:B------:R-:W-:Y:S02]  /*0ea0*/  @UP0 ULDC.64 UR10, c[0x0][0x9e8] ;  /* 0x00027a00000a0ab9 */ /* 0x000fe40000000a00 */
[----:B------:R-:W-:-:S04]  /*0eb0*/  UIMAD.WIDE.U32 UR8, UR4, UR10, URZ ;  /* 0x0000000a040872a5 */ /* 0x000fc8000f8e003f */
[----:B------:R-:W-:-:S04]  /*0ec0*/  @UP0 USHF.R.U32.HI UR4, URZ, UR11, UR9 ;  /* 0x0000000b3f040299 */ /* 0x000fc80008011609 */
[----:B------:R-:W-:Y:S01]  /*0ed0*/  ULOP3.LUT UR4, URZ, UR4, URZ, 0x33, !UPT ;  /* 0x000000043f047292 */ /* 0x000fe2000f8e333f */
[----:B------:R-:W-:Y:S11]  /*0ee0*/  BRA `(.L_x_967) ;  /* 0x0000000000107947 */ /* 0x000ff60003800000 */
.L_x_966:
[----:B------:R-:W-:-:S11]  /*0ef0*/  UISETP.NE.AND UP0, UPT, UR5, 0x1, UPT ;  /* 0x000000010500788c */ /* 0x000fd6000bf05270 */
[----:B------:R-:W-:Y:S02]  /*0f00*/  @UP0 ULDC.64 UR10, c[0x0][0x9e8] ;  /* 0x00027a00000a0ab9 */ /* 0x000fe40000000a00 */
[----:B------:R-:W-:-:S04]  /*0f10*/  UIMAD.WIDE.U32 UR8, UR4, UR10, URZ ;  /* 0x0000000a040872a5 */ /* 0x000fc8000f8e003f */
[----:B------:R-:W-:-:S12]  /*0f20*/  @UP0 USHF.R.U32.HI UR4, URZ, UR11, UR9 ;  /* 0x0000000b3f040299 */ /* 0x000fd80008011609 */
.L_x_967:
[----:B------:R-:W-:-:S04]  /*0f30*/  UIMAD UR4, UR4, UR5, URZ ;  /* 0x00000005040472a4 */ /* 0x000fc8000f8e023f */
[----:B------:R-:W-:-:S04]  /*0f40*/  UISETP.LT.AND UP0, UPT, UR7, UR4, UPT ;  /* 0x000000040700728c */ /* 0x000fc8000bf01270 */
[----:B------:R-:W-:-:S12]  /*0f50*/  USEL UR7, UR7, UR4, !UP0 ;  /* 0x0000000407077287 */ /* 0x000fd8000c000000 */
.L_x_965:
[----:B------:R-:W-:Y:S02]  /*0f60*/  USHF.R.S32.HI UR4, URZ, 0x1f, UR7 ;  /* 0x0000001f3f047899 */ /* 0x000fe40008011407 */
[----:B------:R-:W-:Y:S02]  /*0f70*/  USHF.R.U32.HI UR10, URZ, 0x10, UR6 ;  /* 0x000000103f0a7899 */ /* 0x000fe40008011606 */
[----:B------:R-:W-:Y:S02]  /*0f80*/  ULEA.HI UR4, UR4, UR7, URZ, 0x7 ;  /* 0x0000000704047291 */ /* 0x000fe4000f8f383f */
[----:B------:R-:W-:Y:S02]  /*0f90*/  ULOP3.LUT UR41, UR6, 0xffff, URZ, 0xc0, !UPT ;  /* 0x0000ffff06297892 */ /* 0x000fe4000f8ec03f */
[----:B------:R-:W-:-:S04]  /*0fa0*/  USHF.R.S32.HI UR4, URZ, 0x7, UR4 ;  /* 0x000000073f047899 */ /* 0x000fc80008011404 */
[----:B------:R-:W-:-:S04]  /*0fb0*/  UISETP.LT.AND UP0, UPT, URZ, UR4, UPT ;  /* 0x000000043f00728c */ /* 0x000fc8000bf01270 */
[----:B------:R-:W-:Y:S02]  /*0fc0*/  USEL UR9, URZ, UR4, !UP0 ;  /* 0x000000043f097287 */ /* 0x000fe4000c000000 */
[----:B------:R-:W-:Y:S01]  /*0fd0*/  UISETP.NE.AND UP0, UPT, UR10, URZ, UPT ;  /* 0x0000003f0a00728c */ /* 0x000fe2000bf05270 */
[----:B------:R-:W-:-:S03]  /*0fe0*/  UMOV UR4, URZ ;  /* 0x0000003f00047c82 */ /* 0x000fc60008000000 */
[----:B------:R-:W-:-:S07]  /*0ff0*/  ISETP.GT.AND P0, PT, R19, UR9, PT ;  /* 0x0000000913007c0c */ /* 0x000fce000bf04270 */
[----:B------:R-:W-:-:S06]  /*1000*/  @!UP0 ULDC UR10, c[0x0][0x9f0] ;  /* 0x00027c00000a8ab9 */ /* 0x000fcc0000000800 */
[----:B------:R-:W-:Y:S05]  /*1010*/  @!P0 BRA `(.L_x_968) ;  /* 0x00000000008c8947 */ /* 0x000fea0003800000 */
[----:B------:R-:W-:Y:S01]  /*1020*/  IMAD.U32 R4, RZ, RZ, UR10 ;  /* 0x0000000aff047e24 */ /* 0x000fe2000f8e00ff */
[----:B------:R-:W-:-:S04]  /*1030*/  UMOV UR4, URZ ;  /* 0x0000003f00047c82 */ /* 0x000fc80008000000 */
[----:B------:R-:W-:-:S04]  /*1040*/  IABS R0, R4 ;  /* 0x0000000400007213 */ /* 0x000fc80000000000 */
[----:B------:R-:W-:Y:S02]  /*1050*/  R2UR UR11, R0 ;  /* 0x00000000000b72ca */ /* 0x000fe400000e0000 */
[----:B------:R-:W-:Y:S02]  /*1060*/  IADD3 R0, R4, -0x1, R19 ;  /* 0xffffffff04007810 */ /* 0x000fe40007ffe013 */
[----:B------:R-:W-:Y:S02]  /*1070*/  IABS R4, R4 ;  /* 0x0000000400047213 */ /* 0x000fe40000000000 */
[----:B------:R-:W-:-:S03]  /*1080*/  R2UR UR6, R0 ;  /* 0x00000000000672ca */ /* 0x000fc600000e0000 */
[----:B------:R-:W-:-:S04]  /*1090*/  IMAD.MOV R4, RZ, RZ, -R4 ;  /* 0x000000ffff047224 */ /* 0x000fc800078e0a04 */
[----:B------:R-:W0:Y:S06]  /*10a0*/  I2F.RP R2, UR11 ;  /* 0x0000000b00027d06 */ /* 0x000e2c0008209400 */
[----:B------:R-:W-:-:S06]  /*10b0*/  UIADD3 UR6, -UR9, UR6, URZ ;  /* 0x0000000609067290 */ /* 0x000fcc000fffe13f */
[----:B------:R-:W-:Y:S01]  /*10c0*/  IMAD.U32 R0, RZ, RZ, UR6 ;  /* 0x00000006ff007e24 */ /* 0x000fe2000f8e00ff */
[----:B------:R-:W-:Y:S01]  /*10d0*/  ULOP3.LUT UR6, UR6, UR10, URZ, 0x3c, !UPT ;  /* 0x0000000a06067292 */ /* 0x000fe2000f8e3c3f */
[----:B0-----:R-:W0:Y:S03]  /*10e0*/  MUFU.RCP R2, R2 ;  /* 0x0000000200027308 */ /* 0x001e260000001000 */
[----:B------:R-:W-:-:S04]  /*10f0*/  IABS R0, R0 ;  /* 0x0000000000007213 */ /* 0x000fc80000000000 */
[----:B------:R-:W-:Y:S01]  /*1100*/  R2UR UR8, R0 ;  /* 0x00000000000872ca */ /* 0x000fe200000e0000 */
[----:B------:R-:W-:Y:S02]  /*1110*/  IMAD.MOV.U32 R0, RZ, RZ, R4 ;  /* 0x000000ffff007224 */ /* 0x000fe400078e0004 */
[----:B0-----:R-:W-:-:S06]  /*1120*/  VIADD R3, R2, 0xffffffe ;  /* 0x0ffffffe02037836 */ /* 0x001fcc0000000000 */
        /* <DEDUP_REMOVED lines=18> */
.L_x_968:
[----:B------:R-:W-:Y:S02]  /*1250*/  UIMAD UR41, UR41, UR4, UR9 ;  /* 0x00000004292972a4 */ /* 0x000fe4000f8e0209 */
[----:B------:R-:W-:Y:S01]  /*1260*/  IMAD.U32 R2, RZ, RZ, UR4 ;  /* 0x00000004ff027e24 */ /* 0x000fe2000f8e00ff */
[----:B------:R-:W-:Y:S01]  /*1270*/  PLOP3.LUT P0, PT, PT, PT, PT, 0x80, 0x0 ;  /* 0x000000000000781c */ /* 0x000fe20003f0f070 */
[----:B------:R-:W-:Y:S01]  /*1280*/  IMAD.MOV.U32 R0, RZ, RZ, RZ ;  /* 0x000000ffff007224 */ /* 0x000fe200078e00ff */
[----:B------:R-:W-:Y:S02]  /*1290*/  CS2R R118, SRZ ;  /* 0x0000000000767805 */ /* 0x000fe4000001ff00 */
[----:B------:R-:W-:Y:S02]  /*12a0*/  CS2R R116, SRZ ;  /* 0x0000000000747805 */ /* 0x000fe4000001ff00 */
[----:B------:R-:W-:Y:S01]  /*12b0*/  VIADDMNMX R19, R2, UR41, R19, PT ;  /* 0x0000002902137c46 */ /* 0x000fe2000b800113 */
[----:B------:R-:W-:Y:S01]  /*12c0*/  IMAD.MOV.U32 R2, RZ, RZ, RZ ;  /* 0x000000ffff027224 */ /* 0x000fe200078e00ff */
[----:B------:R-:W-:-:S02]  /*12d0*/  CS2R R114, SRZ ;  /* 0x0000000000727805 */ /* 0x000fc4000001ff00 */
[----:B------:R-:W-:Y:S02]  /*12e0*/  CS2R R112, SRZ ;  /* 0x0000000000707805 */ /* 0x000fe4000001ff00 */
[----:B------:R-:W-:Y:S02]  /*12f0*/  ISETP.GT.AND P1, PT, R19, UR41, PT ;  /* 0x0000002913007c0c */ /* 0x000fe4000bf24270 */
        /* <DEDUP_REMOVED lines=13> */
[----:B------:R-:W-:Y:S01]  /*13d0*/  SHF.R.S32.HI R89, RZ, 0x1f, R18 ;  /* 0x0000001fff597819 */ /* 0x000fe20000011412 */
[----:B------:R-:W0:Y:S01]  /*13e0*/  S2UR UR6, SR_CgaCtaId ;  /* 0x00000000000679c3 */ /* 0x000e220000008800 */
[----:B------:R-:W-:Y:S02]  /*13f0*/  UMOV UR43, 0x400 ;  /* 0x00000400002b7882 */ /* 0x000fe40000000000 */
[----:B------:R-:W-:-:S04]  /*1400*/  LEA.HI R90, R89, R18, RZ, 0x7 ;  /* 0x00000012595a7211 */ /* 0x000fc800078f38ff */
[----:B------:R-:W-:-:S05]  /*1410*/  SHF.R.S32.HI R88, RZ, 0x7, R90 ;  /* 0x00000007ff587819 */ /* 0x000fca000001145a */
        /* <DEDUP_REMOVED lines=16> */
[----:B------:R-:W-:Y:S01]  /*1520*/  IMAD.U32 R4, RZ, RZ, UR4 ;  /* 0x00000004ff047e24 */ /* 0x000fe2000f8e00ff */
[----:B------:R0:W1:Y:S01]  /*1530*/  LDC.64 R2, c[0x4][R0] ;  /* 0x0100000000027b82 */ /* 0x0000620000000a00 */
[----:B------:R-:W-:Y:S01]  /*1540*/  IMAD.U32 R5, RZ, RZ, UR5 ;  /* 0x00000005ff057e24 */ /* 0x000fe2000f8e00ff */
[----:B------:R-:W-:Y:S01]  /*1550*/  ULDC.64 UR4, c[0x4][0x90] ;  /* 0x0100240000047ab9 */ /* 0x000fe20000000a00 */
        /* <DEDUP_REMOVED lines=9> */
.L_x_970:
[----:B------:R-:W-:-:S04]  /*15f0*/  SHF.L.U32 R0, RZ, 0x1f, RZ ;  /* 0x0000001fff007819 */ /* 0x000fc800000006ff */
[----:B------:R-:W0:Y:S02]  /*1600*/  SYNCS.PHASECHK.TRANS64.TRYWAIT P0, [UR43+0x16800], R0 ;  /* 0x01680000ff0075a7 */ /* 0x000e24000800016b */
[----:B0-----:R-:W-:Y:S05]  /*1610*/  @!P0 BRA `(.L_x_971) ;  /* 0x0000012800d48947 */ /* 0x001fea0003800000 */
.L_x_1102:
[----:B------:R-:W-:-:S06]  /*1620*/  ULOP3.LUT UR4, UR38, 0x1, URZ, 0xfc, !UPT ;  /* 0x0000000126047892 */ /* 0x000fcc000f8efc3f */
[----:B------:R-:W-:-:S05]  /*1630*/  IMAD.U32 R2, RZ, RZ, UR4 ;  /* 0x00000004ff027e24 */ /* 0x000fca000f8e00ff */
[----:B------:R-:W-:-:S13]  /*1640*/  ISETP.NE.AND P0, PT, R2, 0x3, PT ;  /* 0x000000030200780c */ /* 0x000fda0003f05270 */
[----:B------:R-:W-:Y:S05]  /*1650*/  @!P0 BRA `(.L_x_972) ;  /* 0x0000000000048947 */ /* 0x000fea0003800000 */
[----:B------:R-:W-:Y:S01]  /*1660*/  BPT.TRAP 0x1 ;  /* 0x000000040000795c */ /* 0x000fe20000300000 */
.L_x_972:
[----:B------:R1:W2:Y:S01]  /*1670*/  SYNCS.PHASECHK.TRANS64.TRYWAIT P1, [UR43+0x16830], R0 ;  /* 0x01683000ff0075a7 */ /* 0x0002a2000802016b */
[----:B------:R-:W-:Y:S05]  /*1680*/  @!P0 BRA `(.L_x_973) ;  /* 0x0000000000048947 */ /* 0x000fea0003800000 */
[----:B------:R-:W-:Y:S01]  /*1690*/  BPT.TRAP 0x1 ;  /* 0x000000040000795c */ /* 0x000fe20000300000 */
.L_x_973:
[----:B------:R-:W-:-:S05]  /*16a0*/  IMAD.U32 R4, RZ, RZ, UR46 ;  /* 0x0000002eff047e24 */ /* 0x000fca000f8e00ff */
[----:B------:R-:W-:Y:S01]  /*16b0*/  LOP3.LUT R4, R4, 0x10000, RZ, 0xfc, !PT ;  /* 0x0001000004047812 */ /* 0x000fe200078efcff */
[----:B--2---:R-:W-:Y:S06]  /*16c0*/  @P1 BRA `(.L_x_974) ;  /* 0x0000000000081947 */ /* 0x004fec0003800000 */
[----:B------:R-:W2:Y:S02]  /*16d0*/  SYNCS.PHASECHK.TRANS64.TRYWAIT P1, [UR43+0x16830], R0 ;  /* 0x01683000ff0075a7 */ /* 0x000ea4000802016b */
[----:B--2---:R-:W-:Y:S05]  /*16e0*/  @!P1 BRA `(.L_x_975) ;  /* 0x0000012800b89947 */ /* 0x004fea0003800000 */
.L_x_974:
[----:B------:R-:W-:Y:S05]  /*16f0*/  WARPSYNC.ALL ;  /* 0x0000000000007948 */ /* 0x000fea0003800000 */
[----:B------:R-:W-:Y:S01]  /*1700*/  IMAD.MOV.U32 R5, RZ, RZ, 0x40000040 ;  /* 0x40000040ff057424 */ /* 0x000fe200078e00ff */
[----:B------:R-:W-:Y:S01]  /*1710*/  UIADD3 UR4, UR43, 0xe400, URZ ;  /* 0x0000e4002b047890 */ /* 0x000fe2000fffe03f */
[C---:B------:R-:W-:Y:S01]  /*1720*/  R2UR UR8, R4.reuse ;  /* 0x00000000040872ca */ /* 0x040fe200000e0000 */
[----:B------:R-:W-:Y:S02]  /*1730*/  WARPGROUP.ARRIVE ;  /* 0x00000000000079c5 */ /* 0x000fe40000000000 */
[----:B------:R-:W-:Y:S01]  /*1740*/  R2UR UR9, R5 ;  /* 0x00000000050972ca */ /* 0x000fe200000e0000 */
[----:B------:R-:W-:Y:S01]  /*1750*/  USHF.R.U32.HI UR4, URZ, 0x4, UR4 ;  /* 0x000000043f047899 */ /* 0x000fe20008011604 */
[----:B------:R-:W-:Y:S01]  /*1760*/  R2UR UR16, R4 ;  /* 0x00000000041072ca */ /* 0x000fe200000e0000 */
[----:B------:R-:W-:Y:S01]  /*1770*/  UMOV UR11, 0x40000040 ;  /* 0x40000040000b7882 */ /* 0x000fe20000000000 */
[----:B------:R-:W-:Y:S01]  /*1780*/  UMOV UR13, 0x40000040 ;  /* 0x40000040000d7882 */ /* 0x000fe20000000000 */
[----:B------:R-:W-:Y:S01]  /*1790*/  ULOP3.LUT UR4, UR4, 0x3fff, URZ, 0xc0, !UPT ;  /* 0x00003fff04047892 */ /* 0x000fe2000f8ec03f */
[----:B------:R-:W2:Y:S01]  /*17a0*/  S2UR UR5, SR_CgaCtaId ;  /* 0x00000000000579c3 */ /* 0x000ea20000008800 */
        /* <DEDUP_REMOVED lines=24> */
[----:B--2---:R-:W-:Y:S05]  /*1930*/  @!P0 BRA `(.L_x_976) ;  /* 0x0000000000048947 */ /* 0x004fea0003800000 */
[----:B------:R-:W-:Y:S01]  /*1940*/  BPT.TRAP 0x1 ;  /* 0x000000040000795c */ /* 0x000fe20000300000 */
.L_x_976:
[----:B------:R-:W-:Y:S01]  /*1950*/  ULDC UR7, c[0x0][0x9d8] ;  /* 0x0002760000077ab9 */ /* 0x000fe20000000800 */
[----:B------:R-:W-:Y:S01]  /*1960*/  LEA.HI R89, R89, R18, RZ, 0x2 ;  /* 0x0000001259597211 */ /* 0x000fe200078f10ff */
[----:B0-----:R-:W-:Y:S01]  /*1970*/  FMUL.FTZ R3, R27, UR7 ;  /* 0x000000071b037c20 */ /* 0x001fe20008410000 */
[----:B------:R-:W-:Y:S01]  /*1980*/  LOP3.LUT R27, R90, 0xffffff80, RZ, 0xc0, !PT ;  /* 0xffffff805a1b7812 */ /* 0x000fe200078ec0ff */
[----:B------:R-:W-:Y:S01]  /*1990*/  FMUL.FTZ R95, R33, UR7 ;  /* 0x00000007215f7c20 */ /* 0x000fe20008410000 */
[----:B------:R-:W-:Y:S01]  /*19a0*/  LOP3.LUT R89, R89, 0xfffffffc, RZ, 0xc0, !PT ;  /* 0xfffffffc59597812 */ /* 0x000fe200078ec0ff */
[----:B------:R-:W-:Y:S01]  /*19b0*/  FMUL.FTZ R9, R31, UR7 ;  /* 0x000000071f097c20 */ /* 0x000fe20008410000 */
[----:B------:R-:W-:Y:S01]  /*19c0*/  FMUL.FTZ R94, R32, UR7 ;  /* 0x00000007205e7c20 */ /* 0x000fe20008410000 */
[----:B------:R-:W-:Y:S02]  /*19d0*/  IMAD.IADD R27, R18, 0x1, -R27 ;  /* 0x00000001121b7824 */ /* 0x000fe400078e0a1b */
[----:B------:R-:W-:Y:S01]  /*19e0*/  FMUL.FTZ R7, R24, UR7 ;  /* 0x0000000718077c20 */ /* 0x000fe20008410000 */
[----:B------:R-:W-:-:S04]  /*19f0*/  IMAD.HI R32, R88, 0x55555556, RZ ;  /* 0x5555555658207827 */ /* 0x000fc800078e02ff */
[----:B------:R-:W-:Y:S01]  /*1a00*/  FMUL.FTZ R24, R51, UR7 ;  /* 0x0000000733187c20 */ /* 0x000fe20008410000 */
[----:B------:R-:W-:Y:S01]  /*1a10*/  FMUL.FTZ R51, R53, UR7 ;  /* 0x0000000735337c20 */ /* 0x000fe20008410000 */
[----:B-1----:R-:W-:Y:S01]  /*1a20*/  SHF.R.S32.HI R0, RZ, 0x1f, R27 ;  /* 0x0000001fff007819 */ /* 0x002fe2000001141b */
[----:B------:R-:W-:Y:S01]  /*1a30*/  IMAD.IADD R89, R18, 0x1, -R89 ;  /* 0x0000000112597824 */ /* 0x000fe200078e0a59 */
[----:B------:R-:W-:Y:S01]  /*1a40*/  UISETP.NE.AND UP1, UPT, UR40, URZ, UPT ;  /* 0x0000003f2800728c */ /* 0x000fe2000bf25270 */
[----:B------:R-:W-:Y:S01]  /*1a50*/  FMUL.FTZ R12, R39, UR7 ;  /* 0x00000007270c7c20 */ /* 0x000fe20008410000 */
[CC--:B------:R-:W-:Y:S01]  /*1a60*/  LEA.HI R33, R0.reuse, R27.reuse, RZ, 0x2 ;  /* 0x0000001b00217211 */ /* 0x0c0fe200078f10ff */
[----:B------:R-:W-:Y:S01]  /*1a70*/  FMUL.FTZ R53, R57, UR7 ;  /* 0x0000000739357c20 */ /* 0x000fe20008410000 */
[----:B------:R-:W-:Y:S01]  /*1a80*/  LEA.HI R6, R0, R27, RZ, 0x5 ;  /* 0x0000001b00067211 */ /* 0x000fe200078f28ff */
[----:B------:R-:W-:Y:S01]  /*1a90*/  FMUL.FTZ R57, R65, UR7 ;  /* 0x0000000741397c20 */ /* 0x000fe20008410000 */
[--C-:B------:R-:W-:Y:S01]  /*1aa0*/  SHF.R.S32.HI R0, RZ, 0x2, R33.reuse ;  /* 0x00000002ff007819 */ /* 0x100fe20000011421 */
[----:B------:R-:W-:Y:S01]  /*1ab0*/  FMUL.FTZ R39, R67, UR7 ;  /* 0x0000000743277c20 */ /* 0x000fe20008410000 */
[----:B------:R-:W-:Y:S01]  /*1ac0*/  SHF.R.S32.HI R31, RZ, 0x1f, R33 ;  /* 0x0000001fff1f7819 */ /* 0x000fe20000011421 */
[----:B------:R-:W-:Y:S01]  /*1ad0*/  FMUL.FTZ R15, R42, UR7 ;  /* 0x000000072a0f7c20 */ /* 0x000fe20008410000 */
[----:B------:R-:W-:Y:S01]  /*1ae0*/  SHF.R.S32.HI R6, RZ, 0x5, R6 ;  /* 0x00000005ff067819 */ /* 0x000fe20000011406 */
[----:B------:R-:W-:Y:S01]  /*1af0*/  @UP1 ULDC UR4, c[0x0][0x44c] ;  /* 0x0001130000041ab9 */ /* 0x000fe20000000800 */
[----:B------:R-:W-:Y:S01]  /*1b00*/  LEA.HI R31, R31, R0, RZ, 0x3 ;  /* 0x000000001f1f7211 */ /* 0x000fe200078f18ff */
[----:B------:R-:W-:Y:S01]  /*1b10*/  FMUL.FTZ R42, R44, UR7 ;  /* 0x000000072c2a7c20 */ /* 0x000fe20008410000 */
[----:B------:R-:W-:Y:S01]  /*1b20*/  LEA R18, R6, UR45, 0x4 ;  /* 0x0000002d06127c11 */ /* 0x000fe2000f8e20ff */
[----:B------:R-:W-:Y:S01]  /*1b30*/  FMUL.FTZ R10, R34, UR7 ;  /* 0x00000007220a7c20 */ /* 0x000fe20008410000 */
[----:B------:R-:W-:Y:S01]  /*1b40*/  LEA.HI R67, R32, R32, RZ, 0x1 ;  /* 0x0000002020437211 */ /* 0x000fe200078f08ff */
[----:B------:R-:W-:Y:S01]  /*1b50*/  FMUL.FTZ R44, R70, UR7 ;  /* 0x00000007462c7c20 */ /* 0x000fe20008410000 */
[----:B------:R-:W-:Y:S01]  /*1b60*/  LOP3.LUT R65, R31, 0xfffffff8, RZ, 0xc0, !PT ;  /* 0xfffffff81f417812 */ /* 0x000fe200078ec0ff */
[----:B------:R-:W-:Y:S01]  /*1b70*/  @UP1 ULDC UR10, c[0x0][0x450] ;  /* 0x00011400000a1ab9 */ /* 0x000fe20000000800 */
[----:B------:R-:W-:Y:S01]  /*1b80*/  LEA.HI R6, R89, R89, RZ, 0x1 ;  /* 0x0000005959067211 */ /* 0x000fe200078f08ff */
[----:B------:R-:W-:Y:S01]  /*1b90*/  IMAD R67, R67, -0x3, R88 ;  /* 0xfffffffd43437824 */ /* 0x000fe200078e0258 */
[----:B------:R-:W-:Y:S01]  /*1ba0*/  IADD3 R18, R18, R0, -R65 ;  /* 0x0000000012127210 */ /* 0x000fe20007ffe841 */
[----:B------:R-:W-:Y:S01]  /*1bb0*/  IMAD.MOV.U32 R34, RZ, RZ, -0x80 ;  /* 0xffffff80ff227424 */ /* 0x000fe200078e00ff */
[----:B------:R-:W-:Y:S01]  /*1bc0*/  LOP3.LUT R6, R6, 0x1ffffffe, RZ, 0xc0, !PT ;  /* 0x1ffffffe06067812 */ /* 0x000fe200078ec0ff */
[----:B------:R-:W-:Y:S01]  /*1bd0*/  FMUL.FTZ R91, R25, UR7 ;  /* 0x00000007195b7c20 */ /* 0x000fe20008410000 */
[----:B------:R-:W-:Y:S01]  /*1be0*/  PLOP3.LUT P1, PT, PT, PT, UP1, 0x80, 0x0 ;  /* 0x000000000000781c */ /* 0x000fe20003f2f018 */
[----:B------:R-:W-:Y:S01]  /*1bf0*/  IMAD R67, R67, 0x40, R18 ;  /* 0x0000004043437824 */ /* 0x000fe200078e0212 */
[----:B------:R-:W-:Y:S01]  /*1c00*/  PLOP3.LUT P2, PT, PT, PT, UP1, 0x80, 0x0 ;  /* 0x000000000000781c */ /* 0x000fe20003f4f018 */
[----:B------:R-:W-:Y:S01]  /*1c10*/  IMAD.IADD R6, R89, 0x1, -R6 ;  /* 0x0000000159067824 */ /* 0x000fe200078e0a06 */
[----:B------:R-:W-:Y:S01]  /*1c20*/  LOP3.LUT R0, R33, 0x7ffffffc, RZ, 0xc0, !PT ;  /* 0x7ffffffc21007812 */ /* 0x000fe200078ec0ff */
[----:B------:R-:W-:-:S02]  /*1c30*/  IMAD R99, R19, R34, 0x80 ;  /* 0x0000008013637424 */ /* 0x000fc400078e0222 */
[----:B------:R-:W-:Y:S01]  /*1c40*/  FMUL.FTZ R25, R50, UR7 ;  /* 0x0000000732197c20 */ /* 0x000fe20008410000 */
[----:B------:R-:W-:Y:S01]  /*1c50*/  IMAD R6, R6, 0x8, R67 ;  /* 0x0000000806067824 */ /* 0x000fe200078e0243 */
[----:B------:R-:W-:Y:S01]  /*1c60*/  UISETP.NE.AND UP0, UPT, UR44, URZ, UPT ;  /* 0x0000003f2c00728c */ /* 0x000fe2000bf05270 */
[----:B------:R-:W-:Y:S02]  /*1c70*/  IMAD.IADD R0, R27, 0x1, -R0 ;  /* 0x000000011b007824 */ /* 0x000fe400078e0a00 */
[----:B------:R-:W-:Y:S01]  /*1c80*/  FMUL.FTZ R2, R26, UR7 ;  /* 0x000000071a027c20 */ /* 0x000fe20008410000 */
[----:B------:R-:W-:Y:S02]  /*1c90*/  IMAD.MOV.U32 R70, RZ, RZ, R6 ;  /* 0x000000ffff467224 */ /* 0x000fe400078e0006 */
[----:B------:R-:W-:Y:S01]  /*1ca0*/  FMUL.FTZ R92, R28, UR7 ;  /* 0x000000071c5c7c20 */ /* 0x000fe20008410000 */
[----:B------:R-:W-:Y:S01]  /*1cb0*/  @P1 IMAD.HI.U32 R18, R6, UR4, RZ ;  /* 0x0000000406121c27 */ /* 0x000fe2000f8e00ff */
[----:B------:R-:W-:-:S03]  /*1cc0*/  UIADD3 UR4, UR43, 0x16840, URZ ;  /* 0x000168402b047890 */ /* 0x000fc6000fffe03f */
[----:B------:R-:W-:Y:S01]  /*1cd0*/  FMUL.FTZ R11, R35, UR7 ;  /* 0x00000007230b7c20 */ /* 0x000fe20008410000 */
[----:B------:R-:W-:Y:S01]  /*1ce0*/  FMUL.FTZ R50, R52, UR7 ;  /* 0x0000000734327c20 */ /* 0x000fe20008410000 */
[----:B------:R-:W-:Y:S01]  /*1cf0*/  VIADD R27, R99, 0x1 ;  /* 0x00000001631b7836 */ /* 0x000fe20000000000 */
[----:B------:R-:W-:Y:S01]  /*1d00*/  @P2 SHF.R.U32.HI R70, RZ, UR10, R18 ;  /* 0x0000000aff462c19 */ /* 0x000fe20008011612 */
[----:B------:R-:W-:Y:S01]  /*1d10*/  UPRMT UR4, UR5, 0x654, UR4 ;  /* 0x0000065405047896 */ /* 0x000fe20008000004 */
[----:B------:R-:W-:Y:S01]  /*1d20*/  FMUL.FTZ R96, R36, UR7 ;  /* 0x0000000724607c20 */ /* 0x000fe20008410000 */
[----:B------:R-:W-:Y:S01]  /*1d30*/  FMUL.FTZ R97, R37, UR7 ;  /* 0x0000000725617c20 */ /* 0x000fe20008410000 */
[----:B------:R-:W-:Y:S01]  /*1d40*/  FMUL.FTZ R13, R38, UR7 ;  /* 0x00000007260d7c20 */ /* 0x000fe20008410000 */
[----:B------:R-:W0:Y:S01]  /*1d50*/  SHFL.IDX PT, R67, R70, RZ, 0x1c1f ;  /* 0x001c1fff46437589 */ /* 0x000e2200000e0000 */
[----:B------:R-:W-:Y:S01]  /*1d60*/  FMUL.FTZ R14, R43, UR7 ;  /* 0x000000072b0e7c20 */ /* 0x000fe20008410000 */
        /* <DEDUP_REMOVED lines=38> */
[----:B------:R-:W-:-:S02]  /*1fd0*/  IMAD R27, R0, -0x2, R27 ;  /* 0xfffffffe001b7824 */ /* 0x000fc400078e021b */
[----:B------:R-:W-:Y:S01]  /*1fe0*/  FMUL.FTZ R85, R85, UR7 ;  /* 0x0000000755557c20 */ /* 0x000fe20008410000 */
[----:B------:R-:W-:Y:S01]  /*1ff0*/  ULDC UR28, c[0x0][0x2f0] ;  /* 0x0000bc00001c7ab9 */ /* 0x000fe20000000800 */
[----:B------:R-:W-:Y:S01]  /*2000*/  SYNCS.ARRIVE.TRANS64.RED.A1T0 RZ, [UR4], RZ ;  /* 0x000000ffffff79a7 */ /* 0x000fe20008100404 */
[----:B------:R-:W-:Y:S01]  /*2010*/  ULDC UR4, c[0x0][0x288] ;  /* 0x0000a20000047ab9 */ /* 0x000fe20000000800 */
[----:B------:R-:W-:Y:S01]  /*2020*/  PLOP3.LUT P1, PT, PT, PT, UP0, 0x40, 0x0 ;  /* 0x000000000000781c */ /* 0x000fe20003f2e808 */
[C---:B------:R-:W-:Y:S01]  /*2030*/  IMAD R18, R16.reuse, UR28, R27 ;  /* 0x0000001c10127c24 */ /* 0x040fe2000f8e021b */
[----:B------:R-:W1:Y:S01]  /*2040*/  MUFU.TANH R7, R7 ;  /* 0x0000000700077308 */ /* 0x000e620000002400 */
[----:B------:R-:W-:Y:S01]  /*2050*/  IMAD.U32 R27, RZ, RZ, UR4 ;  /* 0x00000004ff1b7e24 */ /* 0x000fe2000f8e00ff */
[----:B------:R-:W-:Y:S01]  /*2060*/  ULDC UR24, c[0x0][0x9dc] ;  /* 0x0002770000187ab9 */ /* 0x000fe20000000800 */
[----:B------:R-:W-:Y:S01]  /*2070*/  IMAD R65, R16, UR28, R99 ;  /* 0x0000001c10417c24 */ /* 0x000fe2000f8e0263 */
[----:B------:R-:W-:Y:S01]  /*2080*/  ULOP3.LUT UR24, URZ, UR24, URZ, 0x33, !UPT ;  /* 0x000000183f187292 */ /* 0x000fe2000f8e333f */
[----:B------:R-:W-:Y:S01]  /*2090*/  IMAD.IADD R18, R18, 0x1, -R27 ;  /* 0x0000000112127824 */ /* 0x000fe200078e0a1b */
[----:B------:R-:W-:Y:S01]  /*20a0*/  ULDC UR4, c[0x0][0x9e0] ;  /* 0x0002780000047ab9 */ /* 0x000fe20000000800 */
[----:B------:R-:W-:Y:S01]  /*20b0*/  IMAD R80, R0, -0x2, R65 ;  /* 0xfffffffe00507824 */ /* 0x000fe200078e0241 */
[----:B------:R-:W2:Y:S01]  /*20c0*/  MUFU.TANH R91, R91 ;  /* 0x0000005b005b7308 */ /* 0x000ea20000002400 */
[C---:B------:R-:W-:Y:S01]  /*20d0*/  VIADD R101, R18.reuse, UR4 ;  /* 0x0000000412657c36 */ /* 0x040fe20008000000 */
[----:B------:R-:W-:Y:S01]  /*20e0*/  LEA R78, R19, 0xffffff80, 0x7 ;  /* 0xffffff80134e7811 */ /* 0x000fe200078e38ff */
[----:B------:R-:W-:-:S03]  /*20f0*/  VIADD R82, R18, UR24 ;  /* 0x0000001812527c36 */ /* 0x000fc60008000000 */
[----:B0-----:R-:W-:Y:S01]  /*2100*/  VIADDMNMX R72, R67, R101, R80, PT ;  /* 0x0000006543487246 */ /* 0x001fe20003800150 */
[----:B------:R-:W-:Y:S01]  /*2110*/  IMAD.IADD R74, R82, 0x1, R67 ;  /* 0x00000001524a7824 */ /* 0x000fe200078e0243 */
[----:B------:R-:W0:Y:S08]  /*2120*/  MUFU.TANH R2, R2 ;  /* 0x0000000200027308 */ /* 0x000e300000002400 */
[----:B------:R-:W3:Y:S08]  /*2130*/  MUFU.TANH R3, R3 ;  /* 0x0000000300037308 */ /* 0x000ef00000002400 */
[----:B------:R-:W4:Y:S08]  /*2140*/  MUFU.TANH R92, R92 ;  /* 0x0000005c005c7308 */ /* 0x000f300000002400 */
[----:B------:R-:W0:Y:S08]  /*2150*/  MUFU.TANH R93, R93 ;  /* 0x0000005d005d7308 */ /* 0x000e300000002400 */
        /* <DEDUP_REMOVED lines=55> */
[----:B------:R0:W0:Y:S08]  /*24d0*/  MUFU.TANH R76, R85 ;  /* 0x00000055004c7308 */ /* 0x0000300000002400 */
[----:B------:R-:W0:Y:S08]  /*24e0*/  MUFU.TANH R34, R34 ;  /* 0x0000002200227308 */ /* 0x000e300000002400 */
[----:B------:R-:W0:Y:S01]  /*24f0*/  MUFU.TANH R33, R33 ;  /* 0x0000002100217308 */ /* 0x000e220000002400 */
[----:B-1234-:R-:W-:Y:S05]  /*2500*/  @P1 BRA `(.L_x_977) ;  /* 0x0000000000641947 */ /* 0x01efea0003800000 */
[----:B------:R-:W-:Y:S01]  /*2510*/  IMAD R18, R16, UR28, R67 ;  /* 0x0000001c10127c24 */ /* 0x000fe2000f8e0243 */
[----:B------:R-:W-:Y:S03]  /*2520*/  BSSY B0, `(.L_x_978) ;  /* 0x0000013000007945 */ /* 0x000fe60003800000 */
[----:B------:R-:W-:-:S05]  /*2530*/  IMAD.IADD R65, R18, 0x1, -R27 ;  /* 0x0000000112417824 */ /* 0x000fca00078e0a1b */
[----:B------:R-:W-:-:S13]  /*2540*/  ISETP.GT.AND P1, PT, R65, -0x1, PT ;  /* 0xffffffff4100780c */ /* 0x000fda0003f24270 */
[----:B------:R-:W-:Y:S05]  /*2550*/  @P1 BRA `(.L_x_979) ;  /* 0x0000000000241947 */ /* 0x000fea0003800000 */
[----:B------:R-:W-:Y:S01]  /*2560*/  ULDC UR7, c[0x0][0x9e4] ;  /* 0x0002790000077ab9 */ /* 0x000fe20000000800 */
[----:B------:R-:W-:Y:S01]  /*2570*/  LOP3.LUT R65, RZ, R65, RZ, 0x33, !PT ;  /* 0x00000041ff417212 */ /* 0x000fe200078e33ff */
[----:B------:R-:W-:-:S05]  /*2580*/  IMAD.U32 R18, RZ, RZ, UR7 ;  /* 0x00000007ff127e24 */ /* 0x000fca000f8e00ff */
[----:B------:R-:W-:-:S13]  /*2590*/  ISETP.NE.AND P1, PT, R18, 0x1, PT ;  /* 0x000000011200780c */ /* 0x000fda0003f25270 */
[----:B------:R-:W1:Y:S02]  /*25a0*/  @P1 LDC.64 R66, c[0x0][0x9e8] ;  /* 0x00027a00ff421b82 */ /* 0x000e640000000a00 */
[----:B-1----:R-:W-:-:S05]  /*25b0*/  @P1 IMAD.HI.U32 R66, R65, R66, RZ ;  /* 0x0000004241421227 */ /* 0x002fca00078e00ff */
[----:B------:R-:W-:-:S04]  /*25c0*/  @P1 SHF.R.U32.HI R65, RZ, R67, R66 ;  /* 0x00000043ff411219 */ /* 0x000fc80000011642 */
[----:B------:R-:W-:Y:S01]  /*25d0*/  LOP3.LUT R65, RZ, R65, RZ, 0x33, !PT ;  /* 0x00000041ff417212 */ /* 0x000fe200078e33ff */
[----:B------:R-:W-:Y:S06]  /*25e0*/  BRA `(.L_x_980) ;  /* 0x0000000000187947 */ /* 0x000fec0003800000 */
.L_x_979:
[----:B------:R-:W-:Y:S02]  /*25f0*/  ULDC UR7, c[0x0][0x9e4] ;  /* 0x0002790000077ab9 */ /* 0x000fe40000000800 */
[----:B------:R-:W-:-:S05]  /*2600*/  IMAD.U32 R18, RZ, RZ, UR7 ;  /* 0x00000007ff127e24 */ /* 0x000fca000f8e00ff */
[----:B------:R-:W-:-:S13]  /*2610*/  ISETP.NE.AND P1, PT, R18, 0x1, PT ;  /* 0x000000011200780c */ /* 0x000fda0003f25270 */
[----:B------:R-:W1:Y:S02]  /*2620*/  @P1 LDC.64 R66, c[0x0][0x9e8] ;  /* 0x00027a00ff421b82 */ /* 0x000e640000000a00 */
[----:B-1----:R-:W-:-:S05]  /*2630*/  @P1 IMAD.HI.U32 R66, R65, R66, RZ ;  /* 0x0000004241421227 */ /* 0x002fca00078e00ff */
[----:B------:R-:W-:-:S07]  /*2640*/  @P1 SHF.R.U32.HI R65, RZ, R67, R66 ;  /* 0x00000043ff411219 */ /* 0x000fce0000011642 */
.L_x_980:
[----:B------:R-:W-:Y:S05]  /*2650*/  BSYNC B0 ;  /* 0x0000000000007941 */ /* 0x000fea0003800000 */
.L_x_978:
[----:B------:R-:W-:-:S04]  /*2660*/  IMAD R65, R65, R18, -R78 ;  /* 0x0000001241417224 */ /* 0x000fc800078e0a4e */
[----:B------:R-:W-:-:S05]  /*2670*/  IMAD R65, R0, -0x2, R65 ;  /* 0xfffffffe00417824 */ /* 0x000fca00078e0241 */
[----:B------:R-:W-:Y:S02]  /*2680*/  VIADDMNMX R72, R65, R18, R72, PT ;  /* 0x0000001241487246 */ /* 0x000fe40003800148 */
[----:B------:R-:W-:-:S07]  /*2690*/  VIMNMX R74, R74, R65, !PT ;  /* 0x000000414a4a7248 */ /* 0x000fce0007fe0100 */
.L_x_977:
[C---:B------:R-:W-:Y:S01]  /*26a0*/  ISETP.GE.AND P6, PT, R99.reuse, 0xa, PT ;  /* 0x0000000a6300780c */ /* 0x040fe20003fc6270 */
[----:B------:R-:W-:Y:S01]  /*26b0*/  UISETP.NE.AND UP0, UPT, UR44, URZ, UPT ;  /* 0x0000003f2c00728c */ /* 0x000fe2000bf05270 */
[C---:B------:R-:W-:Y:S02]  /*26c0*/  ISETP.GE.AND P1, PT, R99.reuse, 0x2, PT ;  /* 0x000000026300780c */ /* 0x040fe40003f26270 */
[C---:B------:R-:W-:Y:S02]  /*26d0*/  ISETP.GE.AND P2, PT, R99.reuse, 0x9, PT ;  /* 0x000000096300780c */ /* 0x040fe40003f46270 */
[----:B------:R-:W-:Y:S02]  /*26e0*/  ISETP.GE.AND P5, PT, R99, 0x11, PT ;  /* 0x000000116300780c */ /* 0x000fe40003fa6270 */
[----:B------:R-:W-:Y:S02]  /*26f0*/  LOP3.LUT R18, R18, 0xfffffffb, RZ, 0xc0, !PT ;  /* 0xfffffffb12127812 */ /* 0x000fe400078ec0ff */
[----:B------:R-:W-:-:S02]  /*2700*/  ISETP.GT.AND P4, PT, R74, 0x1, !P1 ;  /* 0x000000014a00780c */ /* 0x000fc40004f84270 */
[----:B------:R-:W-:Y:S02]  /*2710*/  ISETP.GT.AND P3, PT, R74, 0x8, !P2 ;  /* 0x000000084a00780c */ /* 0x000fe40005764270 */
[----:B------:R-:W-:Y:S02]  /*2720*/  @P6 LOP3.LUT R18, R18, 0x4, RZ, 0xfc, !PT ;  /* 0x0000000412126812 */ /* 0x000fe400078efcff */
[C---:B------:R-:W-:Y:S02]  /*2730*/  ISETP.LT.OR P4, PT, R72.reuse, 0x2, P4 ;  /* 0x000000024800780c */ /* 0x040fe40002781670 */
[----:B------:R-:W-:Y:S02]  /*2740*/  ISETP.LT.OR P3, PT, R72, 0x9, P3 ;  /* 0x000000094800780c */ /* 0x000fe40001f61670 */
[----:B------:R-:W-:Y:S02]  /*2750*/  LOP3.LUT R18, R18, 0xfffffff7, RZ, 0xc0, !PT ;  /* 0xfffffff712127812 */ /* 0x000fe400078ec0ff */
[----:B------:R-:W-:-:S02]  /*2760*/  FSEL R133, R91, -INF , !P4 ;  /* 0xff8000005b857808 */ /* 0x000fc40006000000 */
[----:B------:R-:W-:Y:S02]  /*2770*/  FSEL R129, R92, -INF , !P3 ;  /* 0xff8000005c817808 */ /* 0x000fe40005800000 */
[----:B------:R-:W-:Y:S02]  /*2780*/  ISETP.GT.AND P4, PT, R74, 0x9, !P6 ;  /* 0x000000094a00780c */ /* 0x000fe40007784270 */
[----:B------:R-:W-:Y:S02]  /*2790*/  @P5 LOP3.LUT R18, R18, 0x8, RZ, 0xfc, !PT ;  /* 0x0000000812125812 */ /* 0x000fe400078efcff */
[----:B------:R-:W-:Y:S02]  /*27a0*/  ISETP.GT.AND P3, PT, R74, 0x10, !P5 ;  /* 0x000000104a00780c */ /* 0x000fe40006f64270 */
[----:B------:R-:W-:Y:S02]  /*27b0*/  ISETP.GE.AND P5, PT, R99, 0x12, PT ;  /* 0x000000126300780c */ /* 0x000fe40003fa6270 */
[----:B------:R-:W-:-:S02]  /*27c0*/  ISETP.LT.OR P4, PT, R72, 0xa, P4 ;  /* 0x0000000a4800780c */ /* 0x000fc40002781670 */
[----:B------:R-:W-:Y:S02]  /*27d0*/  ISETP.LT.OR P3, PT, R72, 0x11, P3 ;  /* 0x000000114800780c */ /* 0x000fe40001f61670 */
[----:B0-----:R-:W-:Y:S02]  /*27e0*/  FSEL R131, R93, -INF , !P4 ;  /* 0xff8000005d837808 */ /* 0x001fe40006000000 */
[----:B------:R-:W-:Y:S02]  /*27f0*/  ISETP.GE.AND P4, PT, R99, 0x19, PT ;  /* 0x000000196300780c */ /* 0x000fe40003f86270 */
[----:B------:R-:W-:Y:S02]  /*2800*/  LOP3.LUT R18, R18, 0xffffffef, RZ, 0xc0, !PT ;  /* 0xffffffef12127812 */ /* 0x000fe400078ec0ff */
[----:B------:R-:W-:Y:S02]  /*2810*/  FSEL R125, R94, -INF , !P3 ;  /* 0xff8000005e7d7808 */ /* 0x000fe40005800000 */
[----:B------:R-:W-:-:S02]  /*2820*/  ISETP.GT.AND P3, PT, R74, 0x11, !P5 ;  /* 0x000000114a00780c */ /* 0x000fc40006f64270 */
[----:B------:R-:W-:Y:S02]  /*2830*/  @P5 LOP3.LUT R18, R18, 0x10, RZ, 0xfc, !PT ;  /* 0x0000001012125812 */ /* 0x000fe400078efcff */
[----:B------:R-:W-:Y:S02]  /*2840*/  ISETP.LT.OR P3, PT, R72, 0x12, P3 ;  /* 0x000000124800780c */ /* 0x000fe40001f61670 */
[----:B------:R-:W-:Y:S02]  /*2850*/  LOP3.LUT R18, R18, 0xfdffffff, RZ, 0xc0, !PT ;  /* 0xfdffffff12127812 */ /* 0x000fe400078ec0ff */
[----:B------:R-:W-:Y:S02]  /*2860*/  FSEL R95, R95, -INF , !P3 ;  /* 0xff8000005f5f7808 */ /* 0x000fe40005800000 */
[----:B------:R-:W-:Y:S02]  /*2870*/  @P4 LOP3.LUT R18, R18, 0x2000000, RZ, 0xfc, !PT ;  /* 0x0200000012124812 */ /* 0x000fe400078efcff */
[----:B------:R-:W-:-:S02]  /*2880*/  ISETP.GT.AND P3, PT, R74, 0x18, !P4 ;  /* 0x000000184a00780c */ /* 0x000fc40006764270 */
[----:B------:R-:W-:Y:S02]  /*2890*/  ISETP.GE.AND P4, PT, R99, 0x1a, PT ;  /* 0x0000001a6300780c */ /* 0x000fe40003f86270 */
[----:B------:R-:W-:Y:S02]  /*28a0*/  ISETP.LT.OR P3, PT, R72, 0x19, P3 ;  /* 0x000000194800780c */ /* 0x000fe40001f61670 */
[----:B------:R-:W-:Y:S02]  /*28b0*/  LOP3.LUT R18, R18, 0xfeffffff, RZ, 0xc0, !PT ;  /* 0xfeffffff12127812 */ /* 0x000fe400078ec0ff */
[----:B------:R-:W-:Y:S02]  /*28c0*/  FSEL R91, R96, -INF , !P3 ;  /* 0xff800000605b7808 */ /* 0x000fe40005800000 */
[----:B------:R-:W-:-:S04]  /*28d0*/  ISETP.GT.AND P3, PT, R74, 0x19, !P4 ;  /* 0x000000194a00780c */ /* 0x000fc80006764270 */
[----:B------:R-:W-:Y:S02]  /*28e0*/  ISETP.LT.OR P3, PT, R72, 0x1a, P3 ;  /* 0x0000001a4800780c */ /* 0x000fe40001f61670 */
[----:B------:R-:W-:Y:S02]  /*28f0*/  @P4 LOP3.LUT R18, R18, 0x1000000, RZ, 0xfc, !PT ;  /* 0x0100000012124812 */ /* 0x000fe400078efcff */
[----:B------:R-:W-:Y:S02]  /*2900*/  ISETP.GE.AND P4, PT, R99, 0x21, PT ;  /* 0x000000216300780c */ /* 0x000fe40003f86270 */
[----:B------:R-:W-:Y:S02]  /*2910*/  LOP3.LUT R18, R18, 0xff7fffff, RZ, 0xc0, !PT ;  /* 0xff7fffff12127812 */ /* 0x000fe400078ec0ff */
[----:B------:R-:W-:Y:S02]  /*2920*/  FSEL R97, R97, -INF , !P3 ;  /* 0xff80000061617808 */ /* 0x000fe40005800000 */
[----:B------:R-:W-:-:S04]  /*2930*/  ISETP.GT.AND P3, PT, R74, 0x20, !P4 ;  /* 0x000000204a00780c */ /* 0x000fc80006764270 */
[----:B------:R-:W-:-:S03]  /*2940*/  ISETP.LT.OR P3, PT, R72, 0x21, P3 ;  /* 0x000000214800780c */ /* 0x000fc60001f61670 */
        /* <DEDUP_REMOVED lines=22> */
[----:B------:R-:W-:Y:S01]  /*2ab0*/  ISETP.GT.AND P3, PT, R74, 0x30, !P4 ;  /* 0x000000304a00780c */ /* 0x000fe20006764270 */
[----:B------:R-:W0:Y:S03]  /*2ac0*/  SHFL.IDX PT, R43, R70, 0x1, 0x1c1f ;  /* 0x003c1f00462b7f89 */ /* 0x000e2600000e0000 */
        /* <DEDUP_REMOVED lines=11> */
[----:B------:R-:W-:Y:S02]  /*2b80*/  ISETP.GT.AND P3, PT, R74, 0x38, !P4 ;  /* 0x000000384a00780c */ /* 0x000fe40006764270 */
[----:B0-----:R-:W-:-:S02]  /*2b90*/  VIADDMNMX R46, R43, R101, R80, PT ;  /* 0x000000652b2e7246 */ /* 0x001fc40003800150 */
[----:B------:R-:W-:-:S03]  /*2ba0*/  ISETP.LT.OR P3, PT, R72, 0x39, P3 ;  /* 0x000000394800780c */ /* 0x000fc60001f61670 */
[----:B------:R-:W-:Y:S02]  /*2bb0*/  @P4 LOP3.LUT R18, R18, 0x20000, RZ, 0xfc, !PT ;  /* 0x0002000012124812 */ /* 0x000fe400078efcff */
[----:B------:R-:W-:Y:S02]  /*2bc0*/  ISETP.GE.AND P4, PT, R99, 0x3a, PT ;  /* 0x0000003a6300780c */ /* 0x000fe40003f86270 */
[----:B------:R-:W-:Y:S02]  /*2bd0*/  LOP3.LUT R18, R18, 0xfffeffff, RZ, 0xc0, !PT ;  /* 0xfffeffff12127812 */ /* 0x000fe400078ec0ff */
[----:B------:R-:W-:Y:S01]  /*2be0*/  FSEL R83, R50, -INF , !P3 ;  /* 0xff80000032537808 */ /* 0x000fe20005800000 */
[----:B------:R-:W-:Y:S01]  /*2bf0*/  IMAD.IADD R50, R82, 0x1, R43 ;  /* 0x0000000152327824 */ /* 0x000fe200078e022b */
        /* <DEDUP_REMOVED lines=64> */
[----:B------:R-:W-:Y:S02]  /*3000*/  FSEL R61, R61, -INF , !P3 ;  /* 0xff8000003d3d7808 */ /* 0x000fe40005800000 */
[----:B------:R-:W-:Y:S02]  /*3010*/  LOP3.LUT R18, R18, 0xfbffffff, RZ, 0xc0, !PT ;  /* 0xfbffffff12127812 */ /* 0x000fe400078ec0ff */
[----:B------:R-:W-:-:S04]  /*3020*/  ISETP.GT.AND P3, PT, R74, 0x68, !P4 ;  /* 0x000000684a00780c */ /* 0x000fc80006764270 */
[----:B------:R-:W-:-:S03]  /*3030*/  ISETP.LT.OR P3, PT, R72, 0x69, P3 ;  /* 0x000000694800780c */ /* 0x000fc60001f61670 */
[----:B------:R-:W-:Y:S02]  /*3040*/  @P4 LOP3.LUT R18, R18, 0x4000000, RZ, 0xfc, !PT ;  /* 0x0400000012124812 */ /* 0x000fe400078efcff */
[----:B------:R-:W-:Y:S02]  /*3050*/  ISETP.GE.AND P4, PT, R99, 0x6a, PT ;  /* 0x0000006a6300780c */ /* 0x000fe40003f86270 */
[----:B------:R-:W-:Y:S02]  /*3060*/  FSEL R53, R62, -INF , !P3 ;  /* 0xff8000003e357808 */ /* 0x000fe40005800000 */
[----:B------:R-:W-:Y:S02]  /*3070*/  ISETP.GT.AND P3, PT, R74, 0x69, !P4 ;  /* 0x000000694a00780c */ /* 0x000fe40006764270 */
[----:B------:R-:W-:Y:S02]  /*3080*/  LOP3.LUT R18, R18, 0xffffffdf, RZ, 0xc0, !PT ;  /* 0xffffffdf12127812 */ /* 0x000fe400078ec0ff */
[----:B------:R-:W-:-:S04]  /*3090*/  ISETP.LT.OR P3, PT, R72, 0x6a, P3 ;  /* 0x0000006a4800780c */ /* 0x000fc80001f61670 */
[----:B------:R-:W-:Y:S02]  /*30a0*/  FSEL R63, R63, -INF , !P3 ;  /* 0xff8000003f3f7808 */ /* 0x000fe40005800000 */
[----:B------:R-:W-:Y:S02]  /*30b0*/  ISETP.GE.AND P3, PT, R99, 0x71, PT ;  /* 0x000000716300780c */ /* 0x000fe40003f66270 */
[----:B------:R-:W-:Y:S02]  /*30c0*/  @P4 LOP3.LUT R18, R18, 0x20, RZ, 0xfc, !PT ;  /* 0x0000002012124812 */ /* 0x000fe400078efcff */
[----:B------:R-:W-:Y:S02]  /*30d0*/  ISETP.GT.AND P4, PT, R74, 0x70, !P3 ;  /* 0x000000704a00780c */ /* 0x000fe40005f84270 */
[----:B------:R-:W-:Y:S02]  /*30e0*/  LOP3.LUT R18, R18, 0xfffffffd, RZ, 0xc0, !PT ;  /* 0xfffffffd12127812 */ /* 0x000fe400078ec0ff */
[----:B------:R-:W-:-:S04]  /*30f0*/  ISETP.LT.OR P4, PT, R72, 0x71, P4 ;  /* 0x000000714800780c */ /* 0x000fc80002781670 */
[----:B------:R-:W-:Y:S02]  /*3100*/  FSEL R57, R64, -INF , !P4 ;  /* 0xff80000040397808 */ /* 0x000fe40006000000 */
[----:B------:R-:W-:-:S04]  /*3110*/  ISETP.GE.AND P4, PT, R99, 0x72, PT ;  /* 0x000000726300780c */ /* 0x000fc80003f86270 */
[----:B------:R-:W-:-:S04]  /*3120*/  ISETP.GT.AND P5, PT, R74, 0x71, !P4 ;  /* 0x000000714a00780c */ /* 0x000fc800067a4270 */
[----:B------:R-:W-:-:S04]  /*3130*/  ISETP.LT.OR P5, PT, R72, 0x72, P5 ;  /* 0x000000724800780c */ /* 0x000fc80002fa1670 */
[----:B------:R-:W-:Y:S02]  /*3140*/  FSEL R59, R68, -INF , !P5 ;  /* 0xff800000443b7808 */ /* 0x000fe40006800000 */
[----:B------:R-:W-:-:S04]  /*3150*/  ISETP.GE.AND P5, PT, R99, 0x79, PT ;  /* 0x000000796300780c */ /* 0x000fc80003fa6270 */
[----:B------:R-:W-:-:S04]  /*3160*/  ISETP.GT.AND P6, PT, R74, 0x78, !P5 ;  /* 0x000000784a00780c */ /* 0x000fc80006fc4270 */
[----:B------:R-:W-:-:S04]  /*3170*/  ISETP.LT.OR P6, PT, R72, 0x79, P6 ;  /* 0x000000794800780c */ /* 0x000fc800037c1670 */
[----:B------:R-:W-:Y:S02]  /*3180*/  FSEL R41, R84, -INF , !P6 ;  /* 0xff80000054297808 */ /* 0x000fe40007000000 */
[----:B------:R-:W-:-:S13]  /*3190*/  ISETP.GE.AND P6, PT, R99, 0x1, PT ;  /* 0x000000016300780c */ /* 0x000fda0003fc6270 */
[----:B------:R-:W-:Y:S02]  /*31a0*/  @P6 LOP3.LUT R18, R18, 0x2, RZ, 0xfc, !PT ;  /* 0x0000000212126812 */ /* 0x000fe400078efcff */
[----:B------:R-:W-:Y:S02]  /*31b0*/  ISETP.GT.AND P6, PT, R74, RZ, !P6 ;  /* 0x000000ff4a00720c */ /* 0x000fe400077c4270 */
[----:B------:R-:W-:Y:S02]  /*31c0*/  LOP3.LUT R18, R18, 0xfffffffe, RZ, 0xc0, !PT ;  /* 0xfffffffe12127812 */ /* 0x000fe400078ec0ff */
[----:B------:R-:W-:-:S04]  /*31d0*/  ISETP.LT.OR P6, PT, R72, 0x1, P6 ;  /* 0x000000014800780c */ /* 0x000fc800037c1670 */
[----:B------:R-:W-:Y:S02]  /*31e0*/  FSEL R135, R7, -INF , !P6 ;  /* 0xff80000007877808 */ /* 0x000fe40007000000 */
[----:B------:R-:W-:-:S13]  /*31f0*/  ISETP.GE.AND P6, PT, R99, 0x7a, PT ;  /* 0x0000007a6300780c */ /* 0x000fda0003fc6270 */
[----:B------:R-:W-:Y:S02]  /*3200*/  @P6 LOP3.LUT R18, R18, 0x1, RZ, 0xfc, !PT ;  /* 0x0000000112126812 */ /* 0x000fe400078efcff */
[----:B------:R-:W-:-:S04]  /*3210*/  ISETP.GT.AND P6, PT, R74, 0x79, !P6 ;  /* 0x000000794a00780c */ /* 0x000fc800077c4270 */
[----:B------:R-:W-:-:S04]  /*3220*/  ISETP.LT.OR P6, PT, R72, 0x7a, P6 ;  /* 0x0000007a4800780c */ /* 0x000fc800037c1670 */
[----:B------:R-:W-:Y:S02]  /*3230*/  FSEL R7, R76, -INF , !P6 ;  /* 0xff8000004c077808 */ /* 0x000fe40007000000 */
[----:B------:R-:W-:-:S13]  /*3240*/  PLOP3.LUT P6, PT, PT, PT, UP0, 0x40, 0x0 ;  /* 0x000000000000781c */ /* 0x000fda0003fce808 */
[----:B------:R-:W-:Y:S05]  /*3250*/  @P6 BRA `(.L_x_981) ;  /* 0x0000000000646947 */ /* 0x000fea0003800000 */
        /* <DEDUP_REMOVED lines=9> */
[----:B------:R-:W0:Y:S02]  /*32f0*/  @P6 LDC.64 R42, c[0x0][0x9e8] ;  /* 0x00027a00ff2a6b82 */ /* 0x000e240000000a00 */
[----:B0-----:R-:W-:-:S05]  /*3300*/  @P6 IMAD.HI.U32 R42, R99, R42, RZ ;  /* 0x0000002a632a6227 */ /* 0x001fca00078e00ff */
[----:B------:R-:W-:-:S04]  /*3310*/  @P6 SHF.R.U32.HI R99, RZ, R43, R42 ;  /* 0x0000002bff636219 */ /* 0x000fc8000001162a */
[----:B------:R-:W-:Y:S01]  /*3320*/  LOP3.LUT R99, RZ, R99, RZ, 0x33, !PT ;  /* 0x00000063ff637212 */ /* 0x000fe200078e33ff */
[----:B------:R-:W-:Y:S06]  /*3330*/  BRA `(.L_x_984) ;  /* 0x0000000000187947 */ /* 0x000fec0003800000 */
.L_x_983:
[----:B------:R-:W-:Y:S02]  /*3340*/  ULDC UR7, c[0x0][0x9e4] ;  /* 0x0002790000077ab9 */ /* 0x000fe40000000800 */
[----:B------:R-:W-:-:S05]  /*3350*/  IMAD.U32 R52, RZ, RZ, UR7 ;  /* 0x00000007ff347e24 */ /* 0x000fca000f8e00ff */
[----:B------:R-:W-:-:S13]  /*3360*/  ISETP.NE.AND P6, PT, R52, 0x1, PT ;  /* 0x000000013400780c */ /* 0x000fda0003fc5270 */
[----:B------:R-:W0:Y:S02]  /*3370*/  @P6 LDC.64 R42, c[0x0][0x9e8] ;  /* 0x00027a00ff2a6b82 */ /* 0x000e240000000a00 */
[----:B0-----:R-:W-:-:S05]  /*3380*/  @P6 IMAD.HI.U32 R42, R99, R42, RZ ;  /* 0x0000002a632a6227 */ /* 0x001fca00078e00ff */
[----:B------:R-:W-:-:S07]  /*3390*/  @P6 SHF.R.U32.HI R99, RZ, R43, R42 ;  /* 0x0000002bff636219 */ /* 0x000fce000001162a */
.L_x_984:
[----:B------:R-:W-:Y:S05]  /*33a0*/  BSYNC B0 ;  /* 0x0000000000007941 */ /* 0x000fea0003800000 */
.L_x_982:
[----:B------:R-:W-:-:S04]  /*33b0*/  IMAD R99, R99, R52, -R78 ;  /* 0x0000003463637224 */ /* 0x000fc800078e0a4e */
[----:B------:R-:W-:-:S05]  /*33c0*/  IMAD R99, R0, -0x2, R99 ;  /* 0xfffffffe00637824 */ /* 0x000fca00078e0263 */
[----:B------:R-:W-:Y:S02]  /*33d0*/  VIADDMNMX R46, R99, R52, R46, PT ;  /* 0x00000034632e7246 */ /* 0x000fe4000380012e */
[----:B------:R-:W-:-:S07]  /*33e0*/  VIMNMX R50, R50, R99, !PT ;  /* 0x0000006332327248 */ /* 0x000fce0007fe0100 */
.L_x_981:
[----:B------:R-:W-:Y:S01]  /*33f0*/  ISETP.GT.AND P1, PT, R50, 0x1, !P1 ;  /* 0x000000013200780c */ /* 0x000fe20004f24270 */
[----:B------:R-:W-:Y:S01]  /*3400*/  ULDC UR7, c[0x0][0x988] ;  /* 0x0002620000077ab9 */ /* 0x000fe20000000800 */
[----:B------:R-:W-:Y:S01]  /*3410*/  LOP3.LUT P6, RZ, R18, 0x4, RZ, 0xc0, !PT ;  /* 0x0000000412ff7812 */ /* 0x000fe200078cc0ff */
[----:B------:R-:W-:Y:S01]  /*3420*/  UISETP.NE.AND UP1, UPT, UR40, URZ, UPT ;  /* 0x0000003f2800728c */ /* 0x000fe2000bf25270 */
[----:B------:R-:W-:Y:S01]  /*3430*/  ISETP.LT.OR P1, PT, R46, 0x2, P1 ;  /* 0x000000022e00780c */ /* 0x000fe20000f21670 */
[----:B------:R-:W-:Y:S01]  /*3440*/  UISETP.NE.AND UP0, UPT, UR44, URZ, UPT ;  /* 0x0000003f2c00728c */ /* 0x000fe2000bf05270 */
[C---:B------:R-:W-:Y:S02]  /*3450*/  ISETP.GT.AND P2, PT, R50.reuse, 0x8, !P2 ;  /* 0x000000083200780c */ /* 0x040fe40005744270 */
[----:B------:R-:W-:Y:S02]  /*3460*/  FSEL R121, R3, -INF , !P1 ;  /* 0xff80000003797808 */ /* 0x000fe40004800000 */
[----:B------:R-:W-:-:S02]  /*3470*/  ISETP.GT.AND P1, PT, R50, 0x9, !P6 ;  /* 0x000000093200780c */ /* 0x000fc40007724270 */
[C---:B------:R-:W-:Y:S02]  /*3480*/  ISETP.LT.OR P2, PT, R46.reuse, 0x9, P2 ;  /* 0x000000092e00780c */ /* 0x040fe40001741670 */
[----:B------:R-:W-:Y:S01]  /*3490*/  ISETP.LT.OR P1, PT, R46, 0xa, P1 ;  /* 0x0000000a2e00780c */ /* 0x000fe20000f21670 */
[----:B------:R-:W-:Y:S01]  /*34a0*/  @UP1 ULDC UR10, c[0x0][0x44c] ;  /* 0x00011300000a1ab9 */ /* 0x000fe20000000800 */
[----:B------:R-:W-:Y:S01]  /*34b0*/  FSEL R3, R8, -INF , !P2 ;  /* 0xff80000008037808 */ /* 0x000fe20005000000 */
[----:B------:R-:W-:Y:S01]  /*34c0*/  UIMAD.WIDE.U32 UR10, UR45, UR10, URZ ;  /* 0x0000000a2d0a72a5 */ /* 0x000fe2000f8e003f */
[----:B------:R-:W-:Y:S01]  /*34d0*/  FSEL R119, R9, -INF , !P1 ;  /* 0xff80000009777808 */ /* 0x000fe20004800000 */
[----:B------:R-:W-:Y:S01]  /*34e0*/  @UP1 ULDC UR14, c[0x0][0x450] ;  /* 0x00011400000e1ab9 */ /* 0x000fe20000000800 */
[----:B------:R-:W-:Y:S01]  /*34f0*/  LOP3.LUT P1, RZ, R18, 0x8, RZ, 0xc0, !PT ;  /* 0x0000000812ff7812 */ /* 0x000fe2000782c0ff */
[----:B------:R-:W-:Y:S01]  /*3500*/  @UP1 USHF.R.U32.HI UR45, URZ, UR14, UR11 ;  /* 0x0000000e3f2d1299 */ /* 0x000fe2000801160b */
[----:B------:R-:W-:-:S02]  /*3510*/  FMNMX.FTZ R8, R135, R133, !PT ;  /* 0x0000008587087209 */ /* 0x000fc40007810000 */
[----:B------:R-:W-:Y:S02]  /*3520*/  ISETP.GT.AND P1, PT, R50, 0x10, !P1 ;  /* 0x000000103200780c */ /* 0x000fe40004f24270 */
[----:B------:R-:W-:Y:S02]  /*3530*/  FMNMX.FTZ R8, R129, R8, !PT ;  /* 0x0000000881087209 */ /* 0x000fe40007810000 */
[----:B------:R-:W-:Y:S02]  /*3540*/  ISETP.LT.OR P1, PT, R46, 0x11, P1 ;  /* 0x000000112e00780c */ /* 0x000fe40000f21670 */
[----:B------:R-:W-:Y:S02]  /*3550*/  FMNMX.FTZ R8, R131, R8, !PT ;  /* 0x0000000883087209 */ /* 0x000fe40007810000 */
[----:B------:R-:W-:Y:S02]  /*3560*/  FSEL R43, R10, -INF , !P1 ;  /* 0xff8000000a2b7808 */ /* 0x000fe40004800000 */
[----:B------:R-:W-:-:S02]  /*3570*/  LOP3.LUT P1, RZ, R18, 0x10, RZ, 0xc0, !PT ;  /* 0x0000001012ff7812 */ /* 0x000fc4000782c0ff */
[----:B------:R-:W-:Y:S02]  /*3580*/  FMNMX.FTZ R8, R125, R8, !PT ;  /* 0x000000087d087209 */ /* 0x000fe40007810000 */
[----:B------:R-:W-:Y:S02]  /*3590*/  ISETP.GT.AND P1, PT, R50, 0x11, !P1 ;  /* 0x000000113200780c */ /* 0x000fe40004f24270 */
[----:B------:R-:W-:Y:S02]  /*35a0*/  FMNMX.FTZ R8, R95, R8, !PT ;  /* 0x000000085f087209 */ /* 0x000fe40007810000 */
[----:B------:R-:W-:Y:S02]  /*35b0*/  ISETP.LT.OR P1, PT, R46, 0x12, P1 ;  /* 0x000000122e00780c */ /* 0x000fe40000f21670 */
[----:B------:R-:W-:Y:S02]  /*35c0*/  FMNMX.FTZ R8, R91, R8, !PT ;  /* 0x000000085b087209 */ /* 0x000fe40007810000 */
[----:B------:R-:W-:-:S02]  /*35d0*/  FSEL R117, R11, -INF , !P1 ;  /* 0xff8000000b757808 */ /* 0x000fc40004800000 */
[----:B------:R-:W-:Y:S02]  /*35e0*/  LOP3.LUT P1, RZ, R18, 0x2000000, RZ, 0xc0, !PT ;  /* 0x0200000012ff7812 */ /* 0x000fe4000782c0ff */
[----:B------:R-:W-:Y:S02]  /*35f0*/  FMNMX.FTZ R8, R97, R8, !PT ;  /* 0x0000000861087209 */ /* 0x000fe40007810000 */
[----:B------:R-:W-:Y:S02]  /*3600*/  ISETP.GT.AND P1, PT, R50, 0x18, !P1 ;  /* 0x000000183200780c */ /* 0x000fe40004f24270 */
[----:B------:R-:W-:Y:S02]  /*3610*/  LOP3.LUT P2, RZ, R18, 0x40000, RZ, 0xc0, !PT ;  /* 0x0004000012ff7812 */ /* 0x000fe4000784c0ff */
[----:B------:R-:W-:Y:S02]  /*3620*/  ISETP.LT.OR P1, PT, R46, 0x19, P1 ;  /* 0x000000192e00780c */ /* 0x000fe40000f21670 */
[----:B------:R-:W-:-:S02]  /*3630*/  FMNMX.FTZ R8, R89, R8, !PT ;  /* 0x0000000859087209 */ /* 0x000fc40007810000 */
[----:B------:R-:W-:Y:S02]  /*3640*/  FSEL R13, R13, -INF , !P1 ;  /* 0xff8000000d0d7808 */ /* 0x000fe40004800000 */
[----:B------:R-:W-:Y:S02]  /*3650*/  LOP3.LUT P1, RZ, R18, 0x1000000, RZ, 0xc0, !PT ;  /* 0x0100000012ff7812 */ /* 0x000fe4000782c0ff */
[----:B------:R-:W-:Y:S02]  /*3660*/  FMNMX.FTZ R8, R81, R8, !PT ;  /* 0x0000000851087209 */ /* 0x000fe40007810000 */
[----:B------:R-:W-:Y:S02]  /*3670*/  ISETP.GT.AND P1, PT, R50, 0x19, !P1 ;  /* 0x000000193200780c */ /* 0x000fe40004f24270 */
[----:B------:R-:W-:Y:S02]  /*3680*/  LOP3.LUT P6, RZ, R18, 0x20000, RZ, 0xc0, !PT ;  /* 0x0002000012ff7812 */ /* 0x000fe400078cc0ff */
[----:B------:R-:W-:-:S02]  /*3690*/  ISETP.LT.OR P1, PT, R46, 0x1a, P1 ;  /* 0x0000001a2e00780c */ /* 0x000fc40000f21670 */
[----:B------:R-:W-:Y:S02]  /*36a0*/  FMNMX.FTZ R8, R87, R8, !PT ;  /* 0x0000000857087209 */ /* 0x000fe40007810000 */
[----:B------:R-:W-:Y:S02]  /*36b0*/  FSEL R115, R12, -INF , !P1 ;  /* 0xff8000000c737808 */ /* 0x000fe40004800000 */
[----:B------:R-:W-:Y:S02]  /*36c0*/  LOP3.LUT P1, RZ, R18, 0x800000, RZ, 0xc0, !PT ;  /* 0x0080000012ff7812 */ /* 0x000fe4000782c0ff */
[----:B------:R-:W-:Y:S02]  /*36d0*/  FMNMX.FTZ R8, R77, R8, !PT ;  /* 0x000000084d087209 */ /* 0x000fe40007810000 */
[----:B------:R-:W-:Y:S02]  /*36e0*/  ISETP.GT.AND P1, PT, R50, 0x20, !P1 ;  /* 0x000000203200780c */ /* 0x000fe40004f24270 */
[----:B------:R-:W-:-:S02]  /*36f0*/  FMNMX.FTZ R8, R85, R8, !PT ;  /* 0x0000000855087209 */ /* 0x000fc40007810000 */
[----:B------:R-:W-:Y:S02]  /*3700*/  ISETP.LT.OR P1, PT, R46, 0x21, P1 ;  /* 0x000000212e00780c */ /* 0x000fe40000f21670 */
[----:B------:R-:W-:Y:S02]  /*3710*/  FMNMX.FTZ R8, R79, R8, !PT ;  /* 0x000000084f087209 */ /* 0x000fe40007810000 */
[----:B------:R-:W-:Y:S02]  /*3720*/  FSEL R9, R15, -INF , !P1 ;  /* 0xff8000000f097808 */ /* 0x000fe40004800000 */
[----:B------:R-:W-:Y:S02]  /*3730*/  LOP3.LUT P1, RZ, R18, 0x400000, RZ, 0xc0, !PT ;  /* 0x0040000012ff7812 */ /* 0x000fe4000782c0ff */
[----:B------:R-:W-:Y:S02]  /*3740*/  FMNMX.FTZ R8, R83, R8, !PT ;  /* 0x0000000853087209 */ /* 0x000fe40007810000 */
[----:B------:R-:W-:-:S02]  /*3750*/  ISETP.GT.AND P1, PT, R50, 0x21, !P1 ;  /* 0x000000213200780c */ /* 0x000fc40004f24270 */
[----:B------:R-:W-:Y:S02]  /*3760*/  FMNMX.FTZ R8, R93, R8, !PT ;  /* 0x000000085d087209 */ /* 0x000fe40007810000 */
[----:B------:R-:W-:Y:S02]  /*3770*/  ISETP.LT.OR P1, PT, R46, 0x22, P1 ;  /* 0x000000222e00780c */ /* 0x000fe40000f21670 */
[----:B------:R-:W-:Y:S02]  /*3780*/  FMNMX.FTZ R8, R75, R8, !PT ;  /* 0x000000084b087209 */ /* 0x000fe40007810000 */
[----:B------:R-:W-:Y:S01]  /*3790*/  FSEL R113, R14, -INF , !P1 ;  /* 0xff8000000e717808 */ /* 0x000fe20004800000 */
[----:B------:R-:W-:Y:S01]  /*37a0*/  IMAD.U32 R14, RZ, RZ, UR7 ;  /* 0x00000007ff0e7e24 */ /* 0x000fe2000f8e00ff */
[----:B------:R-:W-:Y:S02]  /*37b0*/  LOP3.LUT P1, RZ, R18, 0x200000, RZ, 0xc0, !PT ;  /* 0x0020000012ff7812 */ /* 0x000fe4000782c0ff */
        /* <DEDUP_REMOVED lines=16> */
[----:B------:R-:W-:Y:S02]  /*38c0*/  FMNMX.FTZ R8, R47, R8, !PT ;  /* 0x000000082f087209 */ /* 0x000fe40007810000 */
[----:B------:R-:W-:Y:S02]  /*38d0*/  ISETP.LT.OR P1, PT, R46, 0x31, P1 ;  /* 0x000000312e00780c */ /* 0x000fe40000f21670 */
[----:B------:R-:W-:-:S02]  /*38e0*/  FMNMX.FTZ R8, R61, R8, !PT ;  /* 0x000000083d087209 */ /* 0x000fc40007810000 */
[----:B------:R-:W-:Y:S02]  /*38f0*/  FSEL R25, R25, -INF , !P1 ;  /* 0xff80000019197808 */ /* 0x000fe40004800000 */
[----:B------:R-:W-:Y:S02]  /*3900*/  ISETP.GT.AND P1, PT, R50, 0x31, !P2 ;  /* 0x000000313200780c */ /* 0x000fe40005724270 */
[----:B------:R-:W-:Y:S02]  /*3910*/  FMNMX.FTZ R8, R53, R8, !PT ;  /* 0x0000000835087209 */ /* 0x000fe40007810000 */
[----:B------:R-:W-:Y:S02]  /*3920*/  ISETP.LT.OR P1, PT, R46, 0x32, P1 ;  /* 0x000000322e00780c */ /* 0x000fe40000f21670 */
[----:B------:R-:W-:Y:S02]  /*3930*/  FMNMX.FTZ R8, R63, R8, !PT ;  /* 0x000000083f087209 */ /* 0x000fe40007810000 */
[----:B------:R-:W-:-:S02]  /*3940*/  FSEL R109, R24, -INF , !P1 ;  /* 0xff800000186d7808 */ /* 0x000fc40004800000 */
        /* <DEDUP_REMOVED lines=10> */
[----:B------:R-:W-:Y:S01]  /*39f0*/  LOP3.LUT P2, RZ, R18, 0x80, RZ, 0xc0, !PT ;  /* 0x0000008012ff7812 */ /* 0x000fe2000784c0ff */
[----:B------:R-:W0:Y:S01]  /*3a00*/  SHFL.BFLY PT, R11, R10, 0x2, 0x1f ;  /* 0x0c401f000a0b7f89 */ /* 0x000e2200000e0000 */
[----:B------:R-:W-:-:S02]  /*3a10*/  FSEL R21, R26, -INF , !P1 ;  /* 0xff8000001a157808 */ /* 0x000fc40004800000 */
[C---:B------:R-:W-:Y:S02]  /*3a20*/  LOP3.LUT P1, RZ, R18.reuse, 0x8000, RZ, 0xc0, !PT ;  /* 0x0000800012ff7812 */ /* 0x040fe4000782c0ff */
[----:B------:R-:W-:Y:S02]  /*3a30*/  LOP3.LUT P6, RZ, R18, 0x40, RZ, 0xc0, !PT ;  /* 0x0000004012ff7812 */ /* 0x000fe400078cc0ff */
[C---:B------:R-:W-:Y:S02]  /*3a40*/  ISETP.GT.AND P1, PT, R50.reuse, 0x40, !P1 ;  /* 0x000000403200780c */ /* 0x040fe40004f24270 */
[----:B------:R-:W-:Y:S02]  /*3a50*/  ISETP.GT.AND P3, PT, R50, 0x70, !P3 ;  /* 0x000000703200780c */ /* 0x000fe40005f64270 */
[----:B------:R-:W-:Y:S02]  /*3a60*/  ISETP.LT.OR P1, PT, R46, 0x41, P1 ;  /* 0x000000412e00780c */ /* 0x000fe40000f21670 */
[----:B------:R-:W-:-:S02]  /*3a70*/  ISETP.GT.AND P4, PT, R50, 0x71, !P4 ;  /* 0x000000713200780c */ /* 0x000fc40006784270 */
[----:B------:R-:W-:Y:S02]  /*3a80*/  FSEL R107, R35, -INF , !P1 ;  /* 0xff800000236b7808 */ /* 0x000fe40004800000 */
[----:B------:R-:W-:Y:S02]  /*3a90*/  LOP3.LUT P1, RZ, R18, 0x4000, RZ, 0xc0, !PT ;  /* 0x0000400012ff7812 */ /* 0x000fe4000782c0ff */
[----:B------:R-:W-:Y:S02]  /*3aa0*/  ISETP.LT.OR P3, PT, R46, 0x71, P3 ;  /* 0x000000712e00780c */ /* 0x000fe40001f61670 */
[C---:B------:R-:W-:Y:S02]  /*3ab0*/  ISETP.GT.AND P1, PT, R50.reuse, 0x41, !P1 ;  /* 0x000000413200780c */ /* 0x040fe40004f24270 */
[----:B------:R-:W-:Y:S02]  /*3ac0*/  ISETP.GT.AND P5, PT, R50, 0x78, !P5 ;  /* 0x000000783200780c */ /* 0x000fe40006fa4270 */
[----:B------:R-:W-:-:S02]  /*3ad0*/  ISETP.LT.OR P1, PT, R46, 0x42, P1 ;  /* 0x000000422e00780c */ /* 0x000fc40000f21670 */
[----:B0-----:R-:W-:Y:S02]  /*3ae0*/  FMNMX.FTZ R11, R10, R11, !PT ;  /* 0x0000000b0a0b7209 */ /* 0x001fe40007810000 */
[----:B------:R-:W-:Y:S02]  /*3af0*/  FSEL R101, R36, -INF , !P1 ;  /* 0xff80000024657808 */ /* 0x000fe40004800000 */
[----:B------:R-:W-:Y:S01]  /*3b00*/  LOP3.LUT P1, RZ, R18, 0x2000, RZ, 0xc0, !PT ;  /* 0x0000200012ff7812 */ /* 0x000fe2000782c0ff */
[----:B------:R-:W0:Y:S01]  /*3b10*/  SHFL.BFLY PT, R8, R11, 0x1, 0x1f ;  /* 0x0c201f000b087f89 */ /* 0x000e2200000e0000 */
[----:B------:R-:W-:Y:S02]  /*3b20*/  ISETP.LT.OR P4, PT, R46, 0x72, P4 ;  /* 0x000000722e00780c */ /* 0x000fe40002781670 */
[----:B------:R-:W-:Y:S02]  /*3b30*/  ISETP.GT.AND P1, PT, R50, 0x48, !P1 ;  /* 0x000000483200780c */ /* 0x000fe40004f24270 */
[----:B------:R-:W-:-:S02]  /*3b40*/  ISETP.LT.OR P5, PT, R46, 0x79, P5 ;  /* 0x000000792e00780c */ /* 0x000fc40002fa1670 */
[----:B------:R-:W-:Y:S02]  /*3b50*/  ISETP.LT.OR P1, PT, R46, 0x49, P1 ;  /* 0x000000492e00780c */ /* 0x000fe40000f21670 */
[----:B------:R-:W-:Y:S02]  /*3b60*/  R2UR UR7, R22 ;  /* 0x00000000160772ca */ /* 0x000fe400000e0000 */
[----:B------:R-:W-:Y:S02]  /*3b70*/  FSEL R105, R37, -INF , !P1 ;  /* 0xff80000025697808 */ /* 0x000fe40004800000 */
[----:B------:R-:W-:-:S04]  /*3b80*/  LOP3.LUT P1, RZ, R18, 0x1000, RZ, 0xc0, !PT ;  /* 0x0000100012ff7812 */ /* 0x000fc8000782c0ff */
[----:B------:R-:W-:-:S04]  /*3b90*/  ISETP.GT.AND P1, PT, R50, 0x49, !P1 ;  /* 0x000000493200780c */ /* 0x000fc80004f24270 */
[----:B------:R-:W-:Y:S01]  /*3ba0*/  ISETP.LT.OR P1, PT, R46, 0x4a, P1 ;  /* 0x0000004a2e00780c */ /* 0x000fe20000f21670 */
[----:B------:R-:W-:Y:S01]  /*3bb0*/  UIADD3 UR45, UR7, UR45, URZ ;  /* 0x0000002d072d7290 */ /* 0x000fe2000fffe03f */
[----:B0-----:R-:W-:Y:S02]  /*3bc0*/  FMNMX.FTZ R15, R11, R8, !PT ;  /* 0x000000080b0f7209 */ /* 0x001fe40007810000 */
[----:B------:R-:W-:Y:S01]  /*3bd0*/  FSEL R35, R38, -INF , !P1 ;  /* 0xff80000026237808 */ /* 0x000fe20004800000 */
[----:B------:R-:W-:Y:S01]  /*3be0*/  UIADD3 UR4, UR45, UR4, URZ ;  /* 0x000000042d047290 */ /* 0x000fe2000fffe03f */
[----:B------:R-:W-:Y:S01]  /*3bf0*/  LOP3.LUT P1, RZ, R18, 0x800, RZ, 0xc0, !PT ;  /* 0x0000080012ff7812 */ /* 0x000fe2000782c0ff */
[----:B------:R-:W-:-:S03]  /*3c00*/  FMUL.FTZ R8, R15, R14 ;  /* 0x0000000e0f087220 */ /* 0x000fc60000410000 */
[----:B------:R-:W-:-:S04]  /*3c10*/  ISETP.GT.AND P1, PT, R50, 0x50, !P1 ;  /* 0x000000503200780c */ /* 0x000fc80004f24270 */
[----:B------:R-:W-:-:S04]  /*3c20*/  ISETP.LT.OR P1, PT, R46, 0x51, P1 ;  /* 0x000000512e00780c */ /* 0x000fc80000f21670 */
[----:B------:R-:W-:Y:S02]  /*3c30*/  FSEL R37, R40, -INF , !P1 ;  /* 0xff80000028257808 */ /* 0x000fe40004800000 */
[----:B------:R-:W-:-:S04]  /*3c40*/  LOP3.LUT P1, RZ, R18, 0x400, RZ, 0xc0, !PT ;  /* 0x0000040012ff7812 */ /* 0x000fc8000782c0ff */
        /* <DEDUP_REMOVED lines=11> */
[----:B------:R-:W-:Y:S02]  /*3d00*/  ISETP.GT.AND P1, PT, R50, 0x60, !P2 ;  /* 0x000000603200780c */ /* 0x000fe40005724270 */
[----:B------:R-:W-:Y:S02]  /*3d10*/  LOP3.LUT P2, RZ, R18, 0x20, RZ, 0xc0, !PT ;  /* 0x0000002012ff7812 */ /* 0x000fe4000784c0ff */
[----:B------:R-:W-:Y:S02]  /*3d20*/  ISETP.LT.OR P1, PT, R46, 0x61, P1 ;  /* 0x000000612e00780c */ /* 0x000fe40000f21670 */
[----:B------:R-:W-:Y:S02]  /*3d30*/  ISETP.GT.AND P2, PT, R50, 0x69, !P2 ;  /* 0x000000693200780c */ /* 0x000fe40005744270 */
[----:B------:R-:W-:-:S02]  /*3d40*/  FSEL R127, R48, -INF , !P1 ;  /* 0xff800000307f7808 */ /* 0x000fc40004800000 */
[----:B------:R-:W-:Y:S02]  /*3d50*/  ISETP.GT.AND P1, PT, R50, 0x61, !P6 ;  /* 0x000000613200780c */ /* 0x000fe40007724270 */
[----:B------:R-:W-:Y:S02]  /*3d60*/  LOP3.LUT P6, RZ, R18, 0x2, RZ, 0xc0, !PT ;  /* 0x0000000212ff7812 */ /* 0x000fe400078cc0ff */
[C---:B------:R-:W-:Y:S02]  /*3d70*/  ISETP.LT.OR P1, PT, R46.reuse, 0x62, P1 ;  /* 0x000000622e00780c */ /* 0x040fe40000f21670 */
[----:B------:R-:W-:Y:S02]  /*3d80*/  ISETP.LT.OR P2, PT, R46, 0x6a, P2 ;  /* 0x0000006a2e00780c */ /* 0x000fe40001741670 */
[----:B------:R-:W-:Y:S02]  /*3d90*/  FSEL R49, R49, -INF , !P1 ;  /* 0xff80000031317808 */ /* 0x000fe40004800000 */
[----:B------:R-:W-:-:S04]  /*3da0*/  FSETP.NEU.FTZ.AND P1, PT, R15, -INF , PT ;  /* 0xff8000000f00780b */ /* 0x000fc80003f3d000 */
[----:B------:R-:W-:Y:S02]  /*3db0*/  FSEL R8, R8, RZ, P1 ;  /* 0x000000ff08087208 */ /* 0x000fe40000800000 */
[----:B------:R-:W-:Y:S02]  /*3dc0*/  ISETP.GT.AND P1, PT, R50, RZ, !P6 ;  /* 0x000000ff3200720c */ /* 0x000fe40007724270 */
[----:B------:R-:W-:Y:S01]  /*3dd0*/  LOP3.LUT P6, RZ, R18, 0x1, RZ, 0xc0, !PT ;  /* 0x0000000112ff7812 */ /* 0x000fe200078cc0ff */
[-CC-:B------:R-:W-:Y:S01]  /*3de0*/  FFMA.FTZ R138, R83, R14.reuse, -R8.reuse ;  /* 0x0000000e538a7223 */ /* 0x180fe20000010808 */
[----:B------:R-:W-:Y:S01]  /*3df0*/  ISETP.LT.OR P1, PT, R46, 0x1, P1 ;  /* 0x000000012e00780c */ /* 0x000fe20000f21670 */
[-CC-:B------:R-:W-:Y:S01]  /*3e00*/  FFMA.FTZ R136, R85, R14.reuse, -R8.reuse ;  /* 0x0000000e55887223 */ /* 0x180fe20000010808 */
[----:B------:R-:W-:Y:S01]  /*3e10*/  FSEL R85, R30, -INF , !P2 ;  /* 0xff8000001e557808 */ /* 0x000fe20005000000 */
[-CC-:B------:R-:W-:Y:S01]  /*3e20*/  FFMA.FTZ R132, R75, R14.reuse, -R8.reuse ;  /* 0x0000000e4b847223 */ /* 0x180fe20000010808 */
[----:B------:R-:W-:Y:S01]  /*3e30*/  FSEL R2, R2, -INF , !P1 ;  /* 0xff80000002027808 */ /* 0x000fe20004800000 */
[-CC-:B------:R-:W-:Y:S01]  /*3e40*/  FFMA.FTZ R142, R87, R14.reuse, -R8.reuse ;  /* 0x0000000e578e7223 */ /* 0x180fe20000010808 */
[----:B------:R-:W-:Y:S01]  /*3e50*/  LOP3.LUT P1, RZ, R18, 0x4000000, RZ, 0xc0, !PT ;  /* 0x0400000012ff7812 */ /* 0x000fe2000782c0ff */
[-CC-:B------:R-:W-:Y:S01]  /*3e60*/  FFMA.FTZ R140, R89, R14.reuse, -R8.reuse ;  /* 0x0000000e598c7223 */ /* 0x180fe20000010808 */
[----:B------:R-:W-:Y:S01]  /*3e70*/  FMNMX.FTZ R10, R2, R121, !PT ;  /* 0x00000079020a7209 */ /* 0x000fe20007810000 */
[-CC-:B------:R-:W-:Y:S01]  /*3e80*/  FFMA.FTZ R148, R135, R14.reuse, -R8.reuse ;  /* 0x0000000e87947223 */ /* 0x180fe20000010808 */
[----:B------:R-:W-:Y:S01]  /*3e90*/  ISETP.GT.AND P1, PT, R50, 0x68, !P1 ;  /* 0x000000683200780c */ /* 0x000fe20004f24270 */
[--C-:B------:R-:W-:Y:S01]  /*3ea0*/  FFMA.FTZ R133, R133, R14, -R8.reuse ;  /* 0x0000000e85857223 */ /* 0x100fe20000010808 */
[----:B------:R-:W-:Y:S01]  /*3eb0*/  FMNMX.FTZ R10, R3, R10, !PT ;  /* 0x0000000a030a7209 */ /* 0x000fe20007810000 */
[--C-:B------:R-:W-:Y:S01]  /*3ec0*/  FFMA.FTZ R150, R129, R14, -R8.reuse ;  /* 0x0000000e81967223 */ /* 0x100fe20000010808 */
[----:B------:R-:W-:Y:S01]  /*3ed0*/  ISETP.LT.OR P1, PT, R46, 0x69, P1 ;  /* 0x000000692e00780c */ /* 0x000fe20000f21670 */
[----:B------:R-:W-:Y:S01]  /*3ee0*/  MUFU.EX2 R148, R148 ;  /* 0x0000009400947308 */ /* 0x000fe20000000800 */
[----:B------:R-:W-:Y:S01]  /*3ef0*/  FMNMX.FTZ R10, R119, R10, !PT ;  /* 0x0000000a770a7209 */ /* 0x000fe20007810000 */
[-CC-:B------:R-:W-:Y:S01]  /*3f00*/  FFMA.FTZ R129, R131, R14.reuse, -R8.reuse ;  /* 0x0000000e83817223 */ /* 0x180fe20000010808 */
[----:B------:R-:W-:Y:S01]  /*3f10*/  FSEL R83, R29, -INF , !P1 ;  /* 0xff8000001d537808 */ /* 0x000fe20004800000 */
[--C-:B------:R-:W-:Y:S01]  /*3f20*/  FFMA.FTZ R144, R125, R14, -R8.reuse ;  /* 0x0000000e7d907223 */ /* 0x100fe20000010808 */
[----:B------:R-:W-:Y:S01]  /*3f30*/  FMNMX.FTZ R10, R43, R10, !PT ;  /* 0x0000000a2b0a7209 */ /* 0x000fe20007810000 */
[-CC-:B------:R-:W-:Y:S01]  /*3f40*/  FFMA.FTZ R95, R95, R14.reuse, -R8.reuse ;  /* 0x0000000e5f5f7223 */ /* 0x180fe20000010808 */
[----:B------:R-:W-:Y:S01]  /*3f50*/  FSEL R75, R31, -INF , !P3 ;  /* 0xff8000001f4b7808 */ /* 0x000fe20005800000 */
[--C-:B------:R-:W-:Y:S01]  /*3f60*/  FFMA.FTZ R31, R73, R14, -R8.reuse ;  /* 0x0000000e491f7223 */ /* 0x100fe20000010808 */
[----:B------:R-:W-:Y:S01]  /*3f70*/  FMNMX.FTZ R10, R117, R10, !PT ;  /* 0x0000000a750a7209 */ /* 0x000fe20007810000 */
[----:B------:R-:W0:Y:S01]  /*3f80*/  MUFU.EX2 R133, R133 ;  /* 0x0000008500857308 */ /* 0x000e220000000800 */
[----:B------:R-:W-:Y:S01]  /*3f90*/  ISETP.GT.AND P6, PT, R50, 0x79, !P6 ;  /* 0x000000793200780c */ /* 0x000fe200077c4270 */
[--C-:B------:R-:W-:Y:S01]  /*3fa0*/  FFMA.FTZ R146, R91, R14, -R8.reuse ;  /* 0x0000000e5b927223 */ /* 0x100fe20000010808 */
[----:B------:R-:W-:Y:S01]  /*3fb0*/  FMNMX.FTZ R10, R13, R10, !PT ;  /* 0x0000000a0d0a7209 */ /* 0x000fe20007810000 */
[-CC-:B------:R-:W-:Y:S01]  /*3fc0*/  FFMA.FTZ R91, R97, R14.reuse, -R8.reuse ;  /* 0x0000000e615b7223 */ /* 0x180fe20000010808 */
[----:B------:R-:W-:Y:S01]  /*3fd0*/  FSEL R87, R32, -INF , !P4 ;  /* 0xff80000020577808 */ /* 0x000fe20006000000 */
[--C-:B------:R-:W-:Y:S01]  /*3fe0*/  FFMA.FTZ R81, R81, R14, -R8.reuse ;  /* 0x0000000e51517223 */ /* 0x100fe20000010808 */
[----:B------:R-:W-:Y:S01]  /*3ff0*/  FMNMX.FTZ R10, R115, R10, !PT ;  /* 0x0000000a730a7209 */ /* 0x000fe20007810000 */
[----:B------:R-:W1:Y:S01]  /*4000*/  MUFU.EX2 R150, R150 ;  /* 0x0000009600967308 */ /* 0x000e620000000800 */
[----:B------:R-:W-:Y:S01]  /*4010*/  ISETP.LT.OR P6, PT, R46, 0x7a, P6 ;  /* 0x0000007a2e00780c */ /* 0x000fe200037c1670 */
[--C-:B------:R-:W-:Y:S01]  /*4020*/  FFMA.FTZ R128, R51, R14, -R8.reuse ;  /* 0x0000000e33807223 */ /* 0x100fe20000010808 */
[----:B------:R-:W-:Y:S01]  /*4030*/  FMNMX.FTZ R10, R9, R10, !PT ;  /* 0x0000000a090a7209 */ /* 0x000fe20007810000 */
[-CC-:B------:R-:W-:Y:S01]  /*4040*/  FFMA.FTZ R124, R47, R14.reuse, -R8.reuse ;  /* 0x0000000e2f7c7223 */ /* 0x180fe20000010808 */
[----:B------:R-:W-:Y:S01]  /*4050*/  FSEL R73, R34, -INF , !P5 ;  /* 0xff80000022497808 */ /* 0x000fe20006800000 */
[--C-:B------:R-:W-:Y:S01]  /*4060*/  FFMA.FTZ R126, R53, R14, -R8.reuse ;  /* 0x0000000e357e7223 */ /* 0x100fe20000010808 */
[----:B------:R-:W-:Y:S01]  /*4070*/  FMNMX.FTZ R10, R113, R10, !PT ;  /* 0x0000000a710a7209 */ /* 0x000fe20007810000 */
[----:B------:R-:W2:Y:S01]  /*4080*/  MUFU.EX2 R129, R129 ;  /* 0x0000008100817308 */ /* 0x000ea20000000800 */
[----:B------:R-:W-:Y:S01]  /*4090*/  FSEL R89, R33, -INF , !P6 ;  /* 0xff80000021597808 */ /* 0x000fe20007000000 */
[--C-:B------:R-:W-:Y:S01]  /*40a0*/  FFMA.FTZ R33, R55, R14, -R8.reuse ;  /* 0x0000000e37217223 */ /* 0x100fe20000010808 */
[----:B------:R-:W-:Y:S01]  /*40b0*/  FMNMX.FTZ R10, R103, R10, !PT ;  /* 0x0000000a670a7209 */ /* 0x000fe20007810000 */
[-CC-:B------:R-:W-:Y:S01]  /*40c0*/  FFMA.FTZ R120, R57, R14.reuse, -R8.reuse ;  /* 0x0000000e39787223 */ /* 0x180fe20000010808 */
[-CC-:B------:R-:W-:Y:S01]  /*40d0*/  FFMA.FTZ R77, R77, R14.reuse, -R8.reuse ;  /* 0x0000000e4d4d7223 */ /* 0x180fe20000010808 */
[--C-:B------:R-:W-:Y:S01]  /*40e0*/  FFMA.FTZ R79, R79, R14, -R8.reuse ;  /* 0x0000000e4f4f7223 */ /* 0x100fe20000010808 */
[----:B------:R-:W-:Y:S01]  /*40f0*/  FMNMX.FTZ R10, R111, R10, !PT ;  /* 0x0000000a6f0a7209 */ /* 0x000fe20007810000 */
[----:B------:R-:W3:Y:S01]  /*4100*/  MUFU.EX2 R144, R144 ;  /* 0x0000009000907308 */ /* 0x000ee20000000800 */
[-CC-:B------:R-:W-:Y:S01]  /*4110*/  FFMA.FTZ R93, R93, R14.reuse, -R8.reuse ;  /* 0x0000000e5d5d7223 */ /* 0x180fe20000010808 */
[--C-:B------:R-:W-:Y:S01]  /*4120*/  FFMA.FTZ R134, R67, R14, -R8.reuse ;  /* 0x0000000e43867223 */ /* 0x100fe20000010808 */
[----:B------:R-:W-:Y:S01]  /*4130*/  FMNMX.FTZ R10, R25, R10, !PT ;  /* 0x0000000a190a7209 */ /* 0x000fe20007810000 */
[-CC-:B------:R-:W-:Y:S01]  /*4140*/  FFMA.FTZ R51, R71, R14.reuse, -R8.reuse ;  /* 0x0000000e47337223 */ /* 0x180fe20000010808 */
[-CC-:B------:R-:W-:Y:S01]  /*4150*/  FFMA.FTZ R130, R65, R14.reuse, -R8.reuse ;  /* 0x0000000e41827223 */ /* 0x180fe20000010808 */
[--C-:B------:R-:W-:Y:S01]  /*4160*/  FFMA.FTZ R55, R69, R14, -R8.reuse ;  /* 0x0000000e45377223 */ /* 0x100fe20000010808 */
[----:B------:R-:W-:Y:S01]  /*4170*/  FMNMX.FTZ R10, R109, R10, !PT ;  /* 0x0000000a6d0a7209 */ /* 0x000fe20007810000 */
[----:B------:R-:W4:Y:S01]  /*4180*/  MUFU.EX2 R95, R95 ;  /* 0x0000005f005f7308 */ /* 0x000f220000000800 */
[-CC-:B------:R-:W-:Y:S01]  /*4190*/  FFMA.FTZ R47, R61, R14.reuse, -R8.reuse ;  /* 0x0000000e3d2f7223 */ /* 0x180fe20000010808 */
[--C-:B------:R-:W-:Y:S01]  /*41a0*/  FFMA.FTZ R53, R63, R14, -R8.reuse ;  /* 0x0000000e3f357223 */ /* 0x100fe20000010808 */
[----:B------:R-:W-:Y:S01]  /*41b0*/  FMNMX.FTZ R10, R99, R10, !PT ;  /* 0x0000000a630a7209 */ /* 0x000fe20007810000 */
[-CC-:B------:R-:W-:Y:S01]  /*41c0*/  FFMA.FTZ R57, R59, R14.reuse, -R8.reuse ;  /* 0x0000000e3b397223 */ /* 0x180fe20000010808 */
[-CC-:B------:R-:W-:Y:S01]  /*41d0*/  FFMA.FTZ R122, R41, R14.reuse, -R8.reuse ;  /* 0x0000000e297a7223 */ /* 0x180fe20000010808 */
[----:B------:R-:W-:Y:S01]  /*41e0*/  FFMA.FTZ R7, R7, R14, -R8 ;  /* 0x0000000e07077223 */ /* 0x000fe20000010808 */
[----:B------:R-:W-:Y:S01]  /*41f0*/  FMNMX.FTZ R10, R21, R10, !PT ;  /* 0x0000000a150a7209 */ /* 0x000fe20007810000 */
[----:B------:R-:W5:Y:S03]  /*4200*/  MUFU.EX2 R146, R146 ;  /* 0x0000009200927308 */ /* 0x000f660000000800 */
        /* <DEDUP_REMOVED lines=41> */
[----:B------:R-:W-:Y:S01]  /*44a0*/  FADD.FTZ R3, R148, R133 ;  /* 0x0000008594037221 */ /* 0x000fe20000010000 */
[-CC-:B------:R-:W-:Y:S01]  /*44b0*/  FFMA.FTZ R149, R2, R14.reuse, -R26.reuse ;  /* 0x0000000e02957223 */ /* 0x180fe2000001081a */
[-CC-:B------:R-:W-:Y:S01]  /*44c0*/  FFMA.FTZ R2, R121, R14.reuse, -R26.reuse ;  /* 0x0000000e79027223 */ /* 0x180fe2000001081a */
[-CC-:B------:R-:W-:Y:S01]  /*44d0*/  FFMA.FTZ R8, R119, R14.reuse, -R26.reuse ;  /* 0x0000000e77087223 */ /* 0x180fe2000001081a */
[----:B-1----:R-:W-:Y:S01]  /*44e0*/  FADD.FTZ R30, R150, R3 ;  /* 0x00000003961e7221 */ /* 0x002fe20000010000 */
[----:B------:R-:W-:Y:S01]  /*44f0*/  MUFU.EX2 R151, R151 ;  /* 0x0000009700977308 */ /* 0x000fe20000000800 */
[-CC-:B------:R-:W-:Y:S01]  /*4500*/  FFMA.FTZ R145, R43, R14.reuse, -R26.reuse ;  /* 0x0000000e2b917223 */ /* 0x180fe2000001081a */
[-C--:B------:R-:W-:Y:S01]  /*4510*/  FFMA.FTZ R10, R117, R14.reuse, -R26 ;  /* 0x0000000e750a7223 */ /* 0x080fe2000001081a */
[----:B--2---:R-:W-:Y:S01]  /*4520*/  FADD.FTZ R3, R129, R30 ;  /* 0x0000001e81037221 */ /* 0x004fe20000010000 */
[-CC-:B------:R-:W-:Y:S01]  /*4530*/  FFMA.FTZ R147, R13, R14.reuse, -R26.reuse ;  /* 0x0000000e0d937223 */ /* 0x180fe2000001081a */
[-CC-:B------:R-:W-:Y:S01]  /*4540*/  FFMA.FTZ R12, R115, R14.reuse, -R26.reuse ;  /* 0x0000000e730c7223 */ /* 0x180fe2000001081a */
[-CC-:B------:R-:W-:Y:S01]  /*4550*/  FFMA.FTZ R141, R9, R14.reuse, -R26.reuse ;  /* 0x0000000e098d7223 */ /* 0x180fe2000001081a */
[----:B---3--:R-:W-:Y:S01]  /*4560*/  FADD.FTZ R30, R144, R3 ;  /* 0x00000003901e7221 */ /* 0x008fe20000010000 */
[----:B------:R-:W-:Y:S01]  /*4570*/  MUFU.EX2 R149, R149 ;  /* 0x0000009500957308 */ /* 0x000fe20000000800 */
[-CC-:B------:R-:W-:Y:S01]  /*4580*/  FFMA.FTZ R18, R113, R14.reuse, -R26.reuse ;  /* 0x0000000e71127223 */ /* 0x180fe2000001081a */
[-C--:B------:R-:W-:Y:S01]  /*4590*/  FFMA.FTZ R143, R103, R14.reuse, -R26 ;  /* 0x0000000e678f7223 */ /* 0x080fe2000001081a */
[----:B----4-:R-:W-:Y:S01]  /*45a0*/  FADD.FTZ R3, R95, R30 ;  /* 0x0000001e5f037221 */ /* 0x010fe20000010000 */
[-CC-:B------:R-:W-:Y:S01]  /*45b0*/  FFMA.FTZ R28, R21, R14.reuse, -R26.reuse ;  /* 0x0000000e151c7223 */ /* 0x180fe2000001081a */
[-CC-:B------:R-:W-:Y:S01]  /*45c0*/  FFMA.FTZ R20, R111, R14.reuse, -R26.reuse ;  /* 0x0000000e6f147223 */ /* 0x180fe2000001081a */
[-CC-:B------:R-:W-:Y:S01]  /*45d0*/  FFMA.FTZ R137, R25, R14.reuse, -R26.reuse ;  /* 0x0000000e19897223 */ /* 0x180fe2000001081a */
[----:B-----5:R-:W-:Y:S01]  /*45e0*/  FADD.FTZ R32, R146, R3 ;  /* 0x0000000392207221 */ /* 0x020fe20000010000 */
[----:B------:R-:W0:Y:S01]  /*45f0*/  MUFU.EX2 R2, R2 ;  /* 0x0000000200027308 */ /* 0x000e220000000800 */
[-CC-:B------:R-:W-:Y:S01]  /*4600*/  FFMA.FTZ R24, R109, R14.reuse, -R26.reuse ;  /* 0x0000000e6d187223 */ /* 0x180fe2000001081a */
[-C--:B------:R-:W-:Y:S01]  /*4610*/  FFMA.FTZ R139, R99, R14.reuse, -R26 ;  /* 0x0000000e638b7223 */ /* 0x080fe2000001081a */
[----:B------:R-:W-:Y:S01]  /*4620*/  FADD.FTZ R3, R91, R32 ;  /* 0x000000205b037221 */ /* 0x000fe20000010000 */
[-CC-:B------:R-:W-:Y:S01]  /*4630*/  FFMA.FTZ R9, R107, R14.reuse, -R26.reuse ;  /* 0x0000000e6b097223 */ /* 0x180fe2000001081a */
[-CC-:B------:R-:W-:Y:S01]  /*4640*/  FFMA.FTZ R30, R101, R14.reuse, -R26.reuse ;  /* 0x0000000e651e7223 */ /* 0x180fe2000001081a */
[-CC-:B------:R-:W-:Y:S01]  /*4650*/  FFMA.FTZ R135, R105, R14.reuse, -R26.reuse ;  /* 0x0000000e69877223 */ /* 0x180fe2000001081a */
[----:B------:R-:W-:Y:S01]  /*4660*/  FADD.FTZ R32, R140, R3 ;  /* 0x000000038c207221 */ /* 0x000fe20000010000 */
[----:B------:R-:W1:Y:S01]  /*4670*/  MUFU.EX2 R8, R8 ;  /* 0x0000000800087308 */ /* 0x000e620000000800 */
[-CC-:B------:R-:W-:Y:S01]  /*4680*/  FFMA.FTZ R22, R39, R14.reuse, -R26.reuse ;  /* 0x0000000e27167223 */ /* 0x180fe2000001081a */
[-C--:B------:R-:W-:Y:S01]  /*4690*/  FFMA.FTZ R123, R123, R14.reuse, -R26 ;  /* 0x0000000e7b7b7223 */ /* 0x080fe2000001081a */
[----:B------:R-:W-:Y:S01]  /*46a0*/  FADD.FTZ R3, R81, R32 ;  /* 0x0000002051037221 */ /* 0x000fe20000010000 */
[-CC-:B------:R-:W-:Y:S01]  /*46b0*/  FFMA.FTZ R32, R35, R14.reuse, -R26.reuse ;  /* 0x0000000e23207223 */ /* 0x180fe2000001081a */
[-CC-:B------:R-:W-:Y:S01]  /*46c0*/  FFMA.FTZ R45, R45, R14.reuse, -R26.reuse ;  /* 0x0000000e2d2d7223 */ /* 0x180fe2000001081a */
[-C--:B------:R-:W-:Y:S01]  /*46d0*/  FFMA.FTZ R127, R127, R14.reuse, -R26 ;  /* 0x0000000e7f7f7223 */ /* 0x080fe2000001081a */
[----:B------:R-:W-:Y:S01]  /*46e0*/  FADD.FTZ R36, R142, R3 ;  /* 0x000000038e247221 */ /* 0x000fe20000010000 */
[----:B------:R-:W2:Y:S01]  /*46f0*/  MUFU.EX2 R145, R145 ;  /* 0x0000009100917308 */ /* 0x000ea20000000800 */
[----:B0-----:R-:W-:Y:S01]  /*4700*/  FADD.FTZ R34, R149, R2 ;  /* 0x0000000295227221 */ /* 0x001fe20000010000 */
[-C--:B------:R-:W-:Y:S01]  /*4710*/  FFMA.FTZ R49, R49, R14.reuse, -R26 ;  /* 0x0000000e31317223 */ /* 0x080fe2000001081a */
[----:B------:R-:W-:Y:S01]  /*4720*/  FADD.FTZ R13, R77, R36 ;  /* 0x000000244d0d7221 */ /* 0x000fe20000010000 */
[-C--:B------:R-:W-:Y:S01]  /*4730*/  FFMA.FTZ R83, R83, R14.reuse, -R26 ;  /* 0x0000000e53537223 */ /* 0x080fe2000001081a */
[----:B------:R-:W-:Y:S01]  /*4740*/  FADD.FTZ R3, R151, R34 ;  /* 0x0000002297037221 */ /* 0x000fe20000010000 */
[-CC-:B------:R-:W-:Y:S01]  /*4750*/  FFMA.FTZ R85, R85, R14.reuse, -R26.reuse ;  /* 0x0000000e55557223 */ /* 0x180fe2000001081a */
[----:B------:R-:W-:Y:S01]  /*4760*/  FADD.FTZ R36, R136, R13 ;  /* 0x0000000d88247221 */ /* 0x000fe20000010000 */
[----:B------:R-:W0:Y:S01]  /*4770*/  MUFU.EX2 R10, R10 ;  /* 0x0000000a000a7308 */ /* 0x000e220000000800 */
[----:B-1----:R-:W-:Y:S01]  /*4780*/  FADD.FTZ R34, R8, R3 ;  /* 0x0000000308227221 */ /* 0x002fe20000010000 */
[-C--:B------:R-:W-:Y:S01]  /*4790*/  FFMA.FTZ R13, R37, R14.reuse, -R26 ;  /* 0x0000000e250d7223 */ /* 0x080fe2000001081a */
[----:B------:R-:W-:Y:S01]  /*47a0*/  FADD.FTZ R21, R79, R36 ;  /* 0x000000244f157221 */ /* 0x000fe20000010000 */
[-CC-:B------:R-:W-:Y:S01]  /*47b0*/  FFMA.FTZ R75, R75, R14.reuse, -R26.reuse ;  /* 0x0000000e4b4b7223 */ /* 0x180fe2000001081a */
[-CC-:B------:R-:W-:Y:S01]  /*47c0*/  FFMA.FTZ R87, R87, R14.reuse, -R26.reuse ;  /* 0x0000000e57577223 */ /* 0x180fe2000001081a */
[-C--:B------:R-:W-:Y:S01]  /*47d0*/  FFMA.FTZ R73, R73, R14.reuse, -R26 ;  /* 0x0000000e49497223 */ /* 0x080fe2000001081a */
[----:B------:R-:W-:Y:S01]  /*47e0*/  FADD.FTZ R36, R138, R21 ;  /* 0x000000158a247221 */ /* 0x000fe20000010000 */
[----:B------:R-:W1:Y:S01]  /*47f0*/  MUFU.EX2 R147, R147 ;  /* 0x0000009300937308 */ /* 0x000e620000000800 */
[----:B--2---:R-:W-:Y:S01]  /*4800*/  FADD.FTZ R3, R145, R34 ;  /* 0x0000002291037221 */ /* 0x004fe20000010000 */
[----:B------:R-:W-:Y:S01]  /*4810*/  FFMA.FTZ R89, R89, R14, -R26 ;  /* 0x0000000e59597223 */ /* 0x000fe2000001081a */
[----:B------:R-:W-:Y:S01]  /*4820*/  FADD.FTZ R21, R29, R36 ;  /* 0x000000241d157221 */ /* 0x000fe20000010000 */
[----:B------:R-:W-:-:S02]  /*4830*/  F2FP.BF16.F32.PACK_AB R149, R2, R149 ;  /* 0x000000950295723e */ /* 0x000fc400000010ff */
[----:B------:R-:W-:Y:S01]  /*4840*/  F2FP.BF16.F32.PACK_AB R151, R8, R151 ;  /* 0x000000970897723e */ /* 0x000fe200000010ff */
[----:B------:R-:W-:Y:S01]  /*4850*/  FADD.FTZ R36, R132, R21 ;  /* 0x0000001584247221 */ /* 0x000fe20000010000 */
[----:B------:R-:W2:Y:S01]  /*4860*/  MUFU.EX2 R12, R12 ;  /* 0x0000000c000c7308 */ /* 0x000ea20000000800 */
[C---:B0-----:R-:W-:Y:S01]  /*4870*/  FADD.FTZ R34, R10.reuse, R3 ;  /* 0x000000030a227221 */ /* 0x041fe20000010000 */
[----:B------:R-:W-:Y:S01]  /*4880*/  F2FP.BF16.F32.PACK_AB R145, R10, R145 ;  /* 0x000000910a91723e */ /* 0x000fe200000010ff */
[----:B------:R-:W-:Y:S01]  /*4890*/  FADD.FTZ R21, R31, R36 ;  /* 0x000000241f157221 */ /* 0x000fe20000010000 */
[----:B------:R-:W-:Y:S02]  /*48a0*/  F2FP.BF16.F32.PACK_AB R148, R133, R148 ;  /* 0x000000948594723e */ /* 0x000fe400000010ff */
[----:B------:R-:W-:Y:S01]  /*48b0*/  F2FP.BF16.F32.PACK_AB R150, R129, R150 ;  /* 0x000000968196723e */ /* 0x000fe200000010ff */
[----:B------:R-:W-:Y:S01]  /*48c0*/  FADD.FTZ R36, R134, R21 ;  /* 0x0000001586247221 */ /* 0x000fe20000010000 */
[----:B------:R-:W0:Y:S01]  /*48d0*/  MUFU.EX2 R141, R141 ;  /* 0x0000008d008d7308 */ /* 0x000e220000000800 */
[----:B-1----:R-:W-:Y:S01]  /*48e0*/  FADD.FTZ R3, R147, R34 ;  /* 0x0000002293037221 */ /* 0x002fe20000010000 */
[----:B------:R-:W-:Y:S01]  /*48f0*/  F2FP.BF16.F32.PACK_AB R144, R95, R144 ;  /* 0x000000905f90723e */ /* 0x000fe200000010ff */
[----:B------:R-:W-:Y:S01]  /*4900*/  FADD.FTZ R21, R33, R36 ;  /* 0x0000002421157221 */ /* 0x000fe20000010000 */
[----:B------:R-:W-:-:S02]  /*4910*/  F2FP.BF16.F32.PACK_AB R146, R91, R146 ;  /* 0x000000925b92723e */ /* 0x000fc400000010ff */
[----:B------:R-:W-:Y:S01]  /*4920*/  F2FP.BF16.F32.PACK_AB R140, R81, R140 ;  /* 0x0000008c518c723e */ /* 0x000fe200000010ff */
[----:B------:R-:W-:Y:S01]  /*4930*/  FADD.FTZ R38, R128, R21 ;  /* 0x0000001580267221 */ /* 0x000fe20000010000 */
[----:B------:R-:W1:Y:S01]  /*4940*/  MUFU.EX2 R18, R18 ;  /* 0x0000001200127308 */ /* 0x000e620000000800 */
[----:B--2---:R-:W-:Y:S01]  /*4950*/  FADD.FTZ R34, R12, R3 ;  /* 0x000000030c227221 */ /* 0x004fe20000010000 */
[----:B------:R-:W-:Y:S01]  /*4960*/  F2FP.BF16.F32.PACK_AB R142, R77, R142 ;  /* 0x0000008e4d8e723e */ /* 0x000fe200000010ff */
[----:B------:R-:W-:Y:S01]  /*4970*/  FADD.FTZ R21, R51, R38 ;  /* 0x0000002633157221 */ /* 0x000fe20000010000 */
[----:B------:R-:W-:Y:S02]  /*4980*/  F2FP.BF16.F32.PACK_AB R136, R79, R136 ;  /* 0x000000884f88723e */ /* 0x000fe400000010ff */
[----:B------:R-:W-:Y:S02]  /*4990*/  F2FP.BF16.F32.PACK_AB R138, R29, R138 ;  /* 0x0000008a1d8a723e */ /* 0x000fe400000010ff */
[----:B------:R-:W2:Y:S01]  /*49a0*/  MUFU.EX2 R143, R143 ;  /* 0x0000008f008f7308 */ /* 0x000ea20000000800 */
[----:B0-----:R-:W-:Y:S01]  /*49b0*/  FADD.FTZ R3, R141, R34 ;  /* 0x000000228d037221 */ /* 0x001fe20000010000 */
[----:B------:R-:W-:-:S02]  /*49c0*/  F2FP.BF16.F32.PACK_AB R132, R31, R132 ;  /* 0x000000841f84723e */ /* 0x000fc400000010ff */
[----:B------:R-:W-:Y:S02]  /*49d0*/  F2FP.BF16.F32.PACK_AB R134, R33, R134 ;  /* 0x000000862186723e */ /* 0x000fe400000010ff */
[----:B------:R-:W-:Y:S02]  /*49e0*/  F2FP.BF16.F32.PACK_AB R128, R51, R128 ;  /* 0x000000803380723e */ /* 0x000fe400000010ff */
[----:B------:R-:W0:Y:S01]  /*49f0*/  MUFU.EX2 R20, R20 ;  /* 0x0000001400147308 */ /* 0x000e220000000800 */
[----:B-1----:R-:W-:Y:S01]  /*4a00*/  FADD.FTZ R34, R18, R3 ;  /* 0x0000000312227221 */ /* 0x002fe20000010000 */
[----:B------:R-:W-:Y:S02]  /*4a10*/  F2FP.BF16.F32.PACK_AB R147, R12, R147 ;  /* 0x000000930c93723e */ /* 0x000fe400000010ff */
[----:B------:R-:W-:-:S04]  /*4a20*/  F2FP.BF16.F32.PACK_AB R141, R18, R141 ;  /* 0x0000008d128d723e */ /* 0x000fc800000010ff */
[----:B------:R-:W1:Y:S01]  /*4a30*/  MUFU.EX2 R137, R137 ;  /* 0x0000008900897308 */ /* 0x000e620000000800 */
[----:B--2---:R-:W-:-:S07]  /*4a40*/  FADD.FTZ R3, R143, R34 ;  /* 0x000000228f037221 */ /* 0x004fce0000010000 */
[----:B------:R-:W2:Y:S01]  /*4a50*/  MUFU.EX2 R24, R24 ;  /* 0x0000001800187308 */ /* 0x000ea20000000800 */
[C---:B0-----:R-:W-:Y:S01]  /*4a60*/  FADD.FTZ R36, R20.reuse, R3 ;  /* 0x0000000314247221 */ /* 0x041fe20000010000 */
[----:B------:R-:W-:-:S06]  /*4a70*/  F2FP.BF16.F32.PACK_AB R143, R20, R143 ;  /* 0x0000008f148f723e */ /* 0x000fcc00000010ff */
[----:B------:R-:W0:Y:S01]  /*4a80*/  MUFU.EX2 R139, R139 ;  /* 0x0000008b008b7308 */ /* 0x000e220000000800 */
[----:B-1----:R-:W-:Y:S01]  /*4a90*/  FADD.FTZ R3, R137, R36 ;  /* 0x0000002489037221 */ /* 0x002fe20000010000 */
[----:B------:R-:W-:-:S06]  /*4aa0*/  FADD.FTZ R36, R130, R21 ;  /* 0x0000001582247221 */ /* 0x000fcc0000010000 */
        /* <DEDUP_REMOVED lines=20> */
[----:B------:R-:W-:Y:S01]  /*4bf0*/  F2FP.BF16.F32.PACK_AB R133, R30, R9 ;  /* 0x000000091e85723e */ /* 0x000fe200000010ff */
[----:B------:R-:W-:-:S05]  /*4c00*/  VIADD R9, R19, 0xfffffffe ;  /* 0xfffffffe13097836 */ /* 0x000fca0000000000 */
        /* <DEDUP_REMOVED lines=44> */
[----:B------:R-:W-:-:S03]  /*4ed0*/  F2FP.BF16.F32.PACK_AB R121, R2, R75 ;  /* 0x0000004b0279723e */ /* 0x000fc600000010ff */
[----:B-1----:R-:W-:-:S04]  /*4ee0*/  FADD.FTZ R7, R73, R10 ;  /* 0x0000000a49077221 */ /* 0x002fc80000010000 */
[C---:B--2---:R-:W-:Y:S01]  /*4ef0*/  FADD.FTZ R2, R8.reuse, R7 ;  /* 0x0000000708027221 */ /* 0x044fe20000010000 */
[----:B------:R-:W-:Y:S01]  /*4f00*/  F2FP.BF16.F32.PACK_AB R123, R8, R73 ;  /* 0x00000049087b723e */ /* 0x000fe200000010ff */
[----:B------:R-:W-:Y:S06]  /*4f10*/  @P1 BRA `(.L_x_985) ;  /* 0x00000000004c1947 */ /* 0x000fec0003800000 */
[----:B------:R-:W-:Y:S01]  /*4f20*/  ISETP.LT.AND P1, PT, RZ, UR45, PT ;  /* 0x0000002dff007c0c */ /* 0x000fe2000bf21270 */
[----:B------:R-:W-:-:S12]  /*4f30*/  UIADD3 UR7, UR45, -0x1, URZ ;  /* 0xffffffff2d077890 */ /* 0x000fd8000fffe03f */
[----:B------:R-:W-:Y:S05]  /*4f40*/  @P1 BRA `(.L_x_986) ;  /* 0x0000000000201947 */ /* 0x000fea0003800000 */
[----:B------:R-:W-:Y:S01]  /*4f50*/  ULDC UR14, c[0x0][0x9e4] ;  /* 0x00027900000e7ab9 */ /* 0x000fe20000000800 */
[----:B------:R-:W-:Y:S02]  /*4f60*/  UIADD3 UR7, -UR45, URZ, URZ ;  /* 0x0000003f2d077290 */ /* 0x000fe4000fffe13f */
[----:B------:R-:W-:-:S11]  /*4f70*/  UISETP.NE.AND UP0, UPT, UR14, 0x1, UPT ;  /* 0x000000010e00788c */ /* 0x000fd6000bf05270 */
[----:B------:R-:W-:Y:S02]  /*4f80*/  @UP0 ULDC.64 UR18, c[0x0][0x9e8] ;  /* 0x00027a0000120ab9 */ /* 0x000fe40000000a00 */
[----:B------:R-:W-:-:S04]  /*4f90*/  UIMAD.WIDE.U32 UR10, UR7, UR18, URZ ;  /* 0x00000012070a72a5 */ /* 0x000fc8000f8e003f */
[----:B------:R-:W-:-:S04]  /*4fa0*/  @UP0 USHF.R.U32.HI UR7, URZ, UR19, UR11 ;  /* 0x000000133f070299 */ /* 0x000fc8000801160b */
[----:B------:R-:W-:Y:S01]  /*4fb0*/  ULOP3.LUT UR7, URZ, UR7, URZ, 0x33, !UPT ;  /* 0x000000073f077292 */ /* 0x000fe2000f8e333f */
[----:B------:R-:W-:Y:S11]  /*4fc0*/  BRA `(.L_x_987) ;  /* 0x0000000000147947 */ /* 0x000ff60003800000 */
.L_x_986:
[----:B------:R-:W-:Y:S02]  /*4fd0*/  ULDC UR14, c[0x0][0x9e4] ;  /* 0x00027900000e7ab9 */ /* 0x000fe40000000800 */
[----:B------:R-:W-:-:S11]  /*4fe0*/  UISETP.NE.AND UP0, UPT, UR14, 0x1, UPT ;  /* 0x000000010e00788c */ /* 0x000fd6000bf05270 */
[----:B------:R-:W-:Y:S02]  /*4ff0*/  @UP0 ULDC.64 UR18, c[0x0][0x9e8] ;  /* 0x00027a0000120ab9 */ /* 0x000fe40000000a00 */
[----:B------:R-:W-:-:S04]  /*5000*/  UIMAD.WIDE.U32 UR10, UR7, UR18, URZ ;  /* 0x00000012070a72a5 */ /* 0x000fc8000f8e003f */
[----:B------:R-:W-:-:S12]  /*5010*/  @UP0 USHF.R.U32.HI UR7, URZ, UR19, UR11 ;  /* 0x000000133f070299 */ /* 0x000fd8000801160b */
.L_x_987:
[----:B------:R-:W-:-:S04]  /*5020*/  UIMAD UR7, UR7, UR14, UR14 ;  /* 0x0000000e070772a4 */ /* 0x000fc8000f8e020e */
[----:B------:R-:W-:-:S04]  /*5030*/  UISETP.LT.AND UP0, UPT, UR4, UR7, UPT ;  /* 0x000000070400728c */ /* 0x000fc8000bf01270 */
[----:B------:R-:W-:-:S12]  /*5040*/  USEL UR4, UR4, UR7, UP0 ;  /* 0x0000000704047287 */ /* 0x000fd80008000000 */
.L_x_985:
[----:B------:R-:W-:Y:S01]  /*5050*/  USHF.R.S32.HI UR7, URZ, 0x1f, UR4 ;  /* 0x0000001f3f077899 */ /* 0x000fe20008011404 */
[----:B------:R-:W-:Y:S02]  /*5060*/  CS2R R118, SRZ ;  /* 0x0000000000767805 */ /* 0x000fe4000001ff00 */
[----:B------:R-:W-:Y:S02]  /*5070*/  CS2R R116, SRZ ;  /* 0x0000000000747805 */ /* 0x000fe4000001ff00 */
[----:B------:R-:W-:Y:S01]  /*5080*/  CS2R R114, SRZ ;  /* 0x0000000000727805 */ /* 0x000fe2000001ff00 */
[----:B------:R-:W-:Y:S01]  /*5090*/  ULEA.HI UR7, UR7, UR4, URZ, 0x7 ;  /* 0x0000000407077291 */ /* 0x000fe2000f8f383f */
[----:B------:R-:W-:Y:S02]  /*50a0*/  CS2R R112, SRZ ;  /* 0x0000000000707805 */ /* 0x000fe4000001ff00 */
[----:B------:R-:W-:Y:S01]  /*50b0*/  CS2R R110, SRZ ;  /* 0x00000000006e7805 */ /* 0x000fe2000001ff00 */
[----:B------:R-:W-:Y:S01]  /*50c0*/  UMOV UR4, URZ ;  /* 0x0000003f00047c82 */ /* 0x000fe20008000000 */
[----:B------:R-:W-:Y:S01]  /*50d0*/  USHF.R.S32.HI UR7, URZ, 0x7, UR7 ;  /* 0x000000073f077899 */ /* 0x000fe20008011407 */
[----:B------:R-:W-:-:S02]  /*50e0*/  CS2R R108, SRZ ;  /* 0x00000000006c7805 */ /* 0x000fc4000001ff00 */
[----:B------:R-:W-:Y:S02]  /*50f0*/  CS2R R106, SRZ ;  /* 0x00000000006a7805 */ /* 0x000fe4000001ff00 */
[----:B------:R-:W-:Y:S01]  /*5100*/  CS2R R104, SRZ ;  /* 0x0000000000687805 */ /* 0x000fe2000001ff00 */
[----:B------:R-:W-:Y:S01]  /*5110*/  UISETP.LT.AND UP0, UPT, UR41, UR7, UPT ;  /* 0x000000072900728c */ /* 0x000fe2000bf01270 */
[----:B------:R-:W-:Y:S02]  /*5120*/  CS2R R102, SRZ ;  /* 0x0000000000667805 */ /* 0x000fe4000001ff00 */
[----:B------:R-:W-:Y:S02]  /*5130*/  CS2R R100, SRZ ;  /* 0x0000000000647805 */ /* 0x000fe4000001ff00 */
[----:B------:R-:W-:Y:S01]  /*5140*/  CS2R R98, SRZ ;  /* 0x0000000000627805 */ /* 0x000fe2000001ff00 */
[----:B------:R-:W-:Y:S01]  /*5150*/  USEL UR27, UR41, UR7, !UP0 ;  /* 0x00000007291b7287 */ /* 0x000fe2000c000000 */
[----:B------:R-:W-:-:S02]  /*5160*/  CS2R R96, SRZ ;  /* 0x0000000000607805 */ /* 0x000fc4000001ff00 */
[----:B------:R-:W-:Y:S01]  /*5170*/  CS2R R94, SRZ ;  /* 0x00000000005e7805 */ /* 0x000fe2000001ff00 */
[----:B------:R-:W-:Y:S01]  /*5180*/  UMOV UR7, URZ ;  /* 0x0000003f00077c82 */ /* 0x000fe20008000000 */
[----:B------:R-:W-:Y:S02]  /*5190*/  CS2R R92, SRZ ;  /* 0x00000000005c7805 */ /* 0x000fe4000001ff00 */
[----:B------:R-:W-:Y:S02]  /*51a0*/  CS2R R90, SRZ ;  /* 0x00000000005a7805 */ /* 0x000fe4000001ff00 */
[----:B------:R-:W-:Y:S02]  /*51b0*/  ISETP.GE.AND P1, PT, R9, UR27, PT ;  /* 0x0000001b09007c0c */ /* 0x000fe4000bf26270 */
[----:B------:R-:W-:-:S11]  /*51c0*/  CS2R R88, SRZ ;  /* 0x0000000000587805 */ /* 0x000fd6000001ff00 */
[----:B------:R-:W-:Y:S05]  /*51d0*/  @!P1 BRA `(.L_x_988) ;  /* 0x0000003400a09947 */ /* 0x000fea0003800000 */
[----:B------:R-:W-:Y:S01]  /*51e0*/  IMAD.MOV.U32 R8, RZ, RZ, R11 ;  /* 0x000000ffff087224 */ /* 0x000fe200078e000b */
[----:B------:R-:W-:Y:S01]  /*51f0*/  UMOV UR26, URZ ;  /* 0x0000003f001a7c82 */ /* 0x000fe20008000000 */
[----:B------:R-:W-:Y:S01]  /*5200*/  IMAD.MOV.U32 R7, RZ, RZ, R15 ;  /* 0x000000ffff077224 */ /* 0x000fe200078e000f */
[----:B------:R-:W-:Y:S01]  /*5210*/  UMOV UR25, URZ ;  /* 0x0000003f00197c82 */ /* 0x000fe20008000000 */
[----:B------:R-:W-:Y:S01]  /*5220*/  IMAD.MOV.U32 R119, RZ, RZ, RZ ;  /* 0x000000ffff777224 */ /* 0x000fe200078e00ff */
[----:B------:R-:W-:Y:S01]  /*5230*/  ULDC UR29, c[0x0][0x9e4] ;  /* 0x00027900001d7ab9 */ /* 0x000fe20000000800 */
[----:B------:R-:W-:Y:S01]  /*5240*/  ULDC UR28, c[0x0][0x2f0] ;  /* 0x0000bc00001c7ab9 */ /* 0x000fe20000000800 */
[----:B------:R-:W-:Y:S01]  /*5250*/  ULDC UR30, c[0x0][0x9d8] ;  /* 0x00027600001e7ab9 */ /* 0x000fe20000000800 */
[----:B------:R-:W-:-:S05]  /*5260*/  ULDC UR31, c[0x0][0x9e0] ;  /* 0x00027800001f7ab9 */ /* 0x000fca0000000800 */
.L_x_1007:
[----:B------:R-:W-:Y:S01]  /*5270*/  ISETP.NE.AND P2, PT, RZ, UR42, PT ;  /* 0x0000002aff007c0c */ /* 0x000fe2000bf45270 */
[----:B------:R-:W-:-:S04]  /*5280*/  UISETP.NE.AND UP0, UPT, UR25, 0x1, UPT ;  /* 0x000000011900788c */ /* 0x000fc8000bf05270 */
[----:B------:R-:W-:-:S04]  /*5290*/  USEL UR4, URZ, 0x1, UP0 ;  /* 0x000000013f047887 */ /* 0x000fc80008000000 */
[----:B------:R-:W-:-:S04]  /*52a0*/  ULOP3.LUT UR4, UR26, UR4, URZ, 0x3c, !UPT ;  /* 0x000000041a047292 */ /* 0x000fc8000f8e3c3f */
[----:B------:R-:W-:Y:S08]  /*52b0*/  @P2 BRA `(.L_x_989) ;  /* 0x0000000000382947 */ /* 0x000ff00003800000 */
[----:B------:R-:W-:Y:S05]  /*52c0*/  @!P0 BRA `(.L_x_990) ;  /* 0x0000000000048947 */ /* 0x000fea0003800000 */
[----:B------:R-:W-:Y:S01]  /*52d0*/  BPT.TRAP 0x1 ;  /* 0x000000040000795c */ /* 0x000fe20000300000 */
.L_x_990:
        /* <DEDUP_REMOVED lines=9> */
.L_x_991:
[----:B-1----:R-:W-:Y:S05]  /*5370*/  @P1 BRA `(.L_x_989) ;  /* 0x0000000000081947 */ /* 0x002fea0003800000 */
[----:B------:R-:W1:Y:S02]  /*5380*/  SYNCS.PHASECHK.TRANS64.TRYWAIT P1, [UR7+0x16830], R10 ;  /* 0x0168300aff0075a7 */ /* 0x000e640008020147 */
[----:B-1----:R-:W-:Y:S05]  /*5390*/  @!P1 BRA `(.L_x_992) ;  /* 0x000000ec00a49947 */ /* 0x002fea0003800000 */
.L_x_989:
        /* <DEDUP_REMOVED lines=11> */
[----:B------:R-:W-:-:S03]  /*5450*/  UMOV UR19, 0x40000040 ;  /* 0x4000004000137882 */ /* 0x000fc60000000000 */
[----:B------:R-:W-:Y:S02]  /*5460*/  UIADD3 UR10, UR22, 0x2, URZ ;  /* 0x00000002160a7890 */ /* 0x000fe4000fffe03f */
[----:B------:R-:W-:Y:S02]  /*5470*/  UIADD3 UR14, UR22, 0x4, URZ ;  /* 0x00000004160e7890 */ /* 0x000fe4000fffe03f */
        /* <DEDUP_REMOVED lines=16> */
.L_x_994:
[----:B------:R-:W-:Y:S01]  /*5580*/  ULEA UR10, UR25, UR43, 0x3 ;  /* 0x0000002b190a7291 */ /* 0x000fe2000f8e183f */
[----:B------:R-:W-:-:S05]  /*5590*/  IMAD.U32 R10, RZ, RZ, UR26 ;  /* 0x0000001aff0a7e24 */ /* 0x000fca000f8e00ff */
[----:B------:R-:W-:-:S04]  /*55a0*/  SHF.L.U32 R10, R10, 0x1f, RZ ;  /* 0x0000001f0a0a7819 */ /* 0x000fc800000006ff */
[----:B------:R0:W1:Y:S01]  /*55b0*/  SYNCS.PHASECHK.TRANS64.TRYWAIT P1, [UR10+0x16850], R10 ;  /* 0x0168500aff0075a7 */ /* 0x000062000802014a */
[----:B------:R-:W-:Y:S05]  /*55c0*/  @!P0 BRA `(.L_x_995) ;  /* 0x0000000000048947 */ /* 0x000fea0003800000 */
[----:B------:R-:W-:Y:S01]  /*55d0*/  BPT.TRAP 0x1 ;  /* 0x000000040000795c */ /* 0x000fe20000300000 */
.L_x_995:
[----:B-1----:R-:W-:Y:S05]  /*55e0*/  @P1 BRA `(.L_x_993) ;  /* 0x0000000000081947 */ /* 0x002fea0003800000 */
[----:B------:R-:W1:Y:S02]  /*55f0*/  SYNCS.PHASECHK.TRANS64.TRYWAIT P1, [UR10+0x16850], R10 ;  /* 0x0168500aff0075a7 */ /* 0x000e64000802014a */
[----:B-1----:R-:W-:Y:S05]  /*5600*/  @!P1 BRA `(.L_x_996) ;  /* 0x000000ec00209947 */ /* 0x002fea0003800000 */
.L_x_993:
        /* <DEDUP_REMOVED lines=50> */
.L_x_997:
[----:B------:R-:W-:Y:S01]  /*5930*/  UISETP.NE.AND UP1, UPT, UR40, URZ, UPT ;  /* 0x0000003f2800728c */ /* 0x000fe2000bf25270 */
[----:B------:R-:W-:Y:S01]  /*5940*/  FMUL.FTZ R15, R25, UR30 ;  /* 0x0000001e190f7c20 */ /* 0x000fe20008410000 */
[----:B------:R-:W-:Y:S01]  /*5950*/  FMUL.FTZ R25, R46, UR30 ;  /* 0x0000001e2e197c20 */ /* 0x000fe20008410000 */
[----:B------:R-:W-:Y:S01]  /*5960*/  FMUL.FTZ R12, R30, UR30 ;  /* 0x0000001e1e0c7c20 */ /* 0x000fe20008410000 */
[----:B------:R-:W-:Y:S01]  /*5970*/  FMUL.FTZ R11, R27, UR30 ;  /* 0x0000001e1b0b7c20 */ /* 0x000fe20008410000 */
[----:B------:R-:W-:Y:S01]  /*5980*/  FMUL.FTZ R30, R54, UR30 ;  /* 0x0000001e361e7c20 */ /* 0x000fe20008410000 */
[----:B------:R-:W-:Y:S01]  /*5990*/  PLOP3.LUT P1, PT, PT, PT, UP1, 0x80, 0x0 ;  /* 0x000000000000781c */ /* 0x000fe20003f2f018 */
[----:B------:R-:W-:Y:S01]  /*59a0*/  FMUL.FTZ R54, R65, UR30 ;  /* 0x0000001e41367c20 */ /* 0x000fe20008410000 */
[----:B------:R-:W-:Y:S01]  /*59b0*/  PLOP3.LUT P2, PT, PT, PT, UP1, 0x80, 0x0 ;  /* 0x000000000000781c */ /* 0x000fe20003f4f018 */
[----:B------:R-:W1:Y:S01]  /*59c0*/  LDC R27, c[0x0][0x288] ;  /* 0x0000a200ff1b7b82 */ /* 0x000e620000000800 */
[----:B------:R-:W-:Y:S01]  /*59d0*/  FMUL.FTZ R18, R34, UR30 ;  /* 0x0000001e22127c20 */ /* 0x000fe20008410000 */
[----:B------:R-:W-:Y:S01]  /*59e0*/  @UP1 ULDC UR11, c[0x0][0x44c] ;  /* 0x00011300000b1ab9 */ /* 0x000fe20000000800 */
[----:B------:R-:W-:Y:S01]  /*59f0*/  FMUL.FTZ R65, R69, UR30 ;  /* 0x0000001e45417c20 */ /* 0x000fe20008410000 */
[----:B------:R-:W-:Y:S01]  /*5a00*/  FMUL.FTZ R34, R62, UR30 ;  /* 0x0000001e3e227c20 */ /* 0x000fe20008410000 */
[----:B------:R-:W-:-:S02]  /*5a10*/  IMAD.MOV.U32 R69, RZ, RZ, R6 ;  /* 0x000000ffff457224 */ /* 0x000fc400078e0006 */
[----:B0-----:R-:W-:Y:S01]  /*5a20*/  FMUL.FTZ R10, R26, UR30 ;  /* 0x0000001e1a0a7c20 */ /* 0x001fe20008410000 */
[----:B------:R-:W-:Y:S02]  /*5a30*/  IMAD.SHL.U32 R62, R9, 0x80, RZ ;  /* 0x00000080093e7824 */ /* 0x000fe400078e00ff */
[----:B------:R-:W-:Y:S01]  /*5a40*/  FMUL.FTZ R21, R39, UR30 ;  /* 0x0000001e27157c20 */ /* 0x000fe20008410000 */
[----:B------:R-:W-:Y:S01]  /*5a50*/  FMUL.FTZ R26, R47, UR30 ;  /* 0x0000001e2f1a7c20 */ /* 0x000fe20008410000 */
[----:B------:R-:W-:Y:S01]  /*5a60*/  @P1 IMAD.HI.U32 R46, R6, UR11, RZ ;  /* 0x0000000b062e1c27 */ /* 0x000fe2000f8e00ff */
[----:B------:R-:W-:-:S03]  /*5a70*/  @UP1 ULDC UR11, c[0x0][0x450] ;  /* 0x00011400000b1ab9 */ /* 0x000fc60000000800 */
[----:B------:R-:W-:Y:S01]  /*5a80*/  FMUL.FTZ R39, R71, UR30 ;  /* 0x0000001e47277c20 */ /* 0x000fe20008410000 */
[----:B------:R-:W-:Y:S01]  /*5a90*/  IADD3 R47, -R62, 0x1, RZ ;  /* 0x000000013e2f7810 */ /* 0x000fe20007ffe1ff */
[----:B------:R-:W-:Y:S01]  /*5aa0*/  FMUL.FTZ R120, R28, UR30 ;  /* 0x0000001e1c787c20 */ /* 0x000fe20008410000 */
[----:B------:R-:W-:Y:S01]  /*5ab0*/  @P2 SHF.R.U32.HI R69, RZ, UR11, R46 ;  /* 0x0000000bff452c19 */ /* 0x000fe2000801162e */
[----:B------:R-:W-:Y:S01]  /*5ac0*/  FMUL.FTZ R121, R29, UR30 ;  /* 0x0000001e1d797c20 */ /* 0x000fe20008410000 */
[----:B------:R-:W-:Y:S01]  /*5ad0*/  UISETP.NE.AND UP0, UPT, UR44, URZ, UPT ;  /* 0x0000003f2c00728c */ /* 0x000fe2000bf05270 */
        /* <DEDUP_REMOVED lines=13> */
[----:B------:R-:W-:Y:S01]  /*5bb0*/  ULEA UR10, UR7, UR43, 0x3 ;  /* 0x0000002b070a7291 */ /* 0x000fe2000f8e183f */
        /* <DEDUP_REMOVED lines=38> */
[----:B------:R-:W-:Y:S01]  /*5e20*/  UIADD3 UR10, UR10, 0x16840, URZ ;  /* 0x000168400a0a7890 */ /* 0x000fe2000fffe03f */
[----:B------:R-:W-:Y:S01]  /*5e30*/  PLOP3.LUT P1, PT, PT, PT, UP0, 0x40, 0x0 ;  /* 0x000000000000781c */ /* 0x000fe20003f2e808 */
[----:B------:R-:W2:Y:S01]  /*5e40*/  MUFU.TANH R14, R14 ;  /* 0x0000000e000e7308 */ /* 0x000ea20000002400 */
[----:B------:R-:W-:Y:S01]  /*5e50*/  IMAD R48, R16, UR28, R49 ;  /* 0x0000001c10307c24 */ /* 0x000fe2000f8e0231 */
[----:B------:R-:W-:-:S03]  /*5e60*/  UPRMT UR10, UR5, 0x654, UR10 ;  /* 0x00000654050a7896 */ /* 0x000fc6000800000a */
[----:B-1----:R-:W-:-:S03]  /*5e70*/  IMAD.IADD R48, R48, 0x1, -R27 ;  /* 0x0000000130307824 */ /* 0x002fc600078e0a1b */
[----:B------:R-:W1:Y:S01]  /*5e80*/  MUFU.TANH R15, R15 ;  /* 0x0000000f000f7308 */ /* 0x000e620000002400 */
[C---:B------:R-:W-:Y:S02]  /*5e90*/  VIADD R68, R48.reuse, UR31 ;  /* 0x0000001f30447c36 */ /* 0x040fe40008000000 */
[----:B------:R-:W-:Y:S01]  /*5ea0*/  VIADD R67, R48, UR24 ;  /* 0x0000001830437c36 */ /* 0x000fe20008000000 */
[----:B------:R-:W-:Y:S01]  /*5eb0*/  SYNCS.ARRIVE.TRANS64.RED.A1T0 RZ, [UR10], RZ ;  /* 0x000000ffffff79a7 */ /* 0x000fe2000810040a */
[--C-:B0-----:R-:W-:Y:S02]  /*5ec0*/  IMAD.IADD R70, R68, 0x1, R71.reuse ;  /* 0x0000000144467824 */ /* 0x101fe400078e0247 */
        /* <DEDUP_REMOVED lines=69> */
[----:B------:R-:W-:Y:S01]  /*6320*/  IMAD.U32 R73, RZ, RZ, UR29 ;  /* 0x0000001dff497e24 */ /* 0x000fe2000f8e00ff */
[----:B------:R-:W-:-:S04]  /*6330*/  LOP3.LUT R71, RZ, R71, RZ, 0x33, !PT ;  /* 0x00000047ff477212 */ /* 0x000fc800078e33ff */
[----:B------:R-:W-:-:S13]  /*6340*/  ISETP.NE.AND P1, PT, R73, 0x1, PT ;  /* 0x000000014900780c */ /* 0x000fda0003f25270 */
[----:B------:R-:W1:Y:S02]  /*6350*/  @P1 LDC.64 R48, c[0x0][0x9e8] ;  /* 0x00027a00ff301b82 */ /* 0x000e640000000a00 */
[----:B-1----:R-:W-:-:S05]  /*6360*/  @P1 IMAD.HI.U32 R48, R71, R48, RZ ;  /* 0x0000003047301227 */ /* 0x002fca00078e00ff */
[----:B------:R-:W-:-:S04]  /*6370*/  @P1 SHF.R.U32.HI R71, RZ, R49, R48 ;  /* 0x00000031ff471219 */ /* 0x000fc80000011630 */
[----:B------:R-:W-:Y:S01]  /*6380*/  LOP3.LUT R71, RZ, R71, RZ, 0x33, !PT ;  /* 0x00000047ff477212 */ /* 0x000fe200078e33ff */
[----:B------:R-:W-:Y:S06]  /*6390*/  BRA `(.L_x_1001) ;  /* 0x0000000000147947 */ /* 0x000fec0003800000 */
.L_x_1000:
[----:B------:R-:W-:-:S05]  /*63a0*/  IMAD.U32 R73, RZ, RZ, UR29 ;  /* 0x0000001dff497e24 */ /* 0x000fca000f8e00ff */
[----:B------:R-:W-:-:S13]  /*63b0*/  ISETP.NE.AND P1, PT, R73, 0x1, PT ;  /* 0x000000014900780c */ /* 0x000fda0003f25270 */
[----:B------:R-:W1:Y:S02]  /*63c0*/  @P1 LDC.64 R48, c[0x0][0x9e8] ;  /* 0x00027a00ff301b82 */ /* 0x000e640000000a00 */
[----:B-1----:R-:W-:-:S05]  /*63d0*/  @P1 IMAD.HI.U32 R48, R71, R48, RZ ;  /* 0x0000003047301227 */ /* 0x002fca00078e00ff */
[----:B------:R-:W-:-:S07]  /*63e0*/  @P1 SHF.R.U32.HI R71, RZ, R49, R48 ;  /* 0x00000031ff471219 */ /* 0x000fce0000011630 */
.L_x_1001:
[----:B------:R-:W-:Y:S05]  /*63f0*/  BSYNC B0 ;  /* 0x0000000000007941 */ /* 0x000fea0003800000 */
.L_x_999:
[----:B------:R-:W-:-:S04]  /*6400*/  IMAD R71, R71, R73, -R62 ;  /* 0x0000004947477224 */ /* 0x000fc800078e0a3e */
[----:B------:R-:W-:-:S05]  /*6410*/  IMAD R71, R0, -0x2, R71 ;  /* 0xfffffffe00477824 */ /* 0x000fca00078e0247 */
[----:B------:R-:W-:Y:S02]  /*6420*/  VIADDMNMX R70, R71, R73, R70, PT ;  /* 0x0000004947467246 */ /* 0x000fe40003800146 */
[----:B------:R-:W-:-:S07]  /*6430*/  VIMNMX R72, R72, R71, !PT ;  /* 0x0000004748487248 */ /* 0x000fce0007fe0100 */
.L_x_998:
[----:B------:R-:W-:Y:S01]  /*6440*/  ISETP.GT.AND P1, PT, R9, -0x1, PT ;  /* 0xffffffff0900780c */ /* 0x000fe20003f24270 */
[----:B------:R-:W1:Y:S01]  /*6450*/  SHFL.IDX PT, R73, R69, 0x1, 0x1c1f ;  /* 0x003c1f0045497f89 */ /* 0x000e6200000e0000 */
[----:B------:R-:W-:Y:S02]  /*6460*/  UISETP.NE.AND UP0, UPT, UR44, URZ, UPT ;  /* 0x0000003f2c00728c */ /* 0x000fe4000bf05270 */
[C---:B------:R-:W-:Y:S02]  /*6470*/  ISETP.GT.AND P3, PT, R72.reuse, 0x8, P1 ;  /* 0x000000084800780c */ /* 0x040fe40000f64270 */
[----:B------:R-:W-:Y:S02]  /*6480*/  ISETP.GT.AND P6, PT, R72, RZ, P1 ;  /* 0x000000ff4800720c */ /* 0x000fe40000fc4270 */
[----:B------:R-:W-:Y:S02]  /*6490*/  ISETP.LT.OR P3, PT, R70, 0x9, P3 ;  /* 0x000000094600780c */ /* 0x000fe40001f61670 */
[----:B------:R-:W-:-:S02]  /*64a0*/  ISETP.GT.AND P2, PT, R72, 0x1, P1 ;  /* 0x000000014800780c */ /* 0x000fc40000f44270 */
[----:B------:R-:W-:Y:S02]  /*64b0*/  FSEL R87, R120, -INF , !P3 ;  /* 0xff80000078577808 */ /* 0x000fe40005800000 */
[----:B------:R-:W-:Y:S02]  /*64c0*/  ISETP.GT.AND P3, PT, R72, 0x19, P1 ;  /* 0x000000194800780c */ /* 0x000fe40000f64270 */
[C---:B------:R-:W-:Y:S02]  /*64d0*/  ISETP.LT.OR P6, PT, R70.reuse, 0x1, P6 ;  /* 0x000000014600780c */ /* 0x040fe400037c1670 */
[C---:B------:R-:W-:Y:S02]  /*64e0*/  ISETP.LT.OR P2, PT, R70.reuse, 0x2, P2 ;  /* 0x000000024600780c */ /* 0x040fe40001741670 */
[----:B------:R-:W-:Y:S02]  /*64f0*/  ISETP.LT.OR P3, PT, R70, 0x1a, P3 ;  /* 0x0000001a4600780c */ /* 0x000fe40001f61670 */
[----:B------:R-:W-:-:S02]  /*6500*/  FSEL R77, R14, -INF , !P6 ;  /* 0xff8000000e4d7808 */ /* 0x000fc40007000000 */
[----:B------:R-:W-:Y:S01]  /*6510*/  FSEL R79, R15, -INF , !P2 ;  /* 0xff8000000f4f7808 */ /* 0x000fe20005000000 */
[----:B-1----:R-:W-:Y:S01]  /*6520*/  IMAD.IADD R48, R68, 0x1, R73 ;  /* 0x0000000144307824 */ /* 0x002fe200078e0249 */
[C---:B------:R-:W-:Y:S02]  /*6530*/  ISETP.GT.AND P5, PT, R72.reuse, 0x9, P1 ;  /* 0x000000094800780c */ /* 0x040fe40000fa4270 */
[C---:B------:R-:W-:Y:S02]  /*6540*/  ISETP.GT.AND P4, PT, R72.reuse, 0x10, P1 ;  /* 0x000000104800780c */ /* 0x040fe40000f84270 */
[C---:B------:R-:W-:Y:S02]  /*6550*/  ISETP.GT.AND P6, PT, R72.reuse, 0x11, P1 ;  /* 0x000000114800780c */ /* 0x040fe40000fc4270 */
[----:B------:R-:W-:Y:S02]  /*6560*/  ISETP.GT.AND P2, PT, R72, 0x18, P1 ;  /* 0x000000184800780c */ /* 0x000fe40000f44270 */
[----:B0-----:R-:W-:-:S02]  /*6570*/  FSEL R157, R124, -INF , !P3 ;  /* 0xff8000007c9d7808 */ /* 0x001fc40005800000 */
[----:B------:R-:W-:Y:S02]  /*6580*/  ISETP.GT.AND P3, PT, R72, 0x30, P1 ;  /* 0x000000304800780c */ /* 0x000fe40000f64270 */
[C---:B------:R-:W-:Y:S02]  /*6590*/  ISETP.LT.OR P5, PT, R70.reuse, 0xa, P5 ;  /* 0x0000000a4600780c */ /* 0x040fe40002fa1670 */
[C---:B------:R-:W-:Y:S02]  /*65a0*/  ISETP.LT.OR P4, PT, R70.reuse, 0x11, P4 ;  /* 0x000000114600780c */ /* 0x040fe40002781670 */
[C---:B------:R-:W-:Y:S02]  /*65b0*/  ISETP.LT.OR P6, PT, R70.reuse, 0x12, P6 ;  /* 0x000000124600780c */ /* 0x040fe400037c1670 */
[C---:B------:R-:W-:Y:S02]  /*65c0*/  ISETP.LT.OR P2, PT, R70.reuse, 0x19, P2 ;  /* 0x000000194600780c */ /* 0x040fe40001741670 */
[----:B------:R-:W-:-:S02]  /*65d0*/  ISETP.LT.OR P3, PT, R70, 0x31, P3 ;  /* 0x000000314600780c */ /* 0x000fc40001f61670 */
[----:B------:R-:W-:Y:S02]  /*65e0*/  FSEL R137, R121, -INF , !P5 ;  /* 0xff80000079897808 */ /* 0x000fe40006800000 */
[----:B------:R-:W-:Y:S02]  /*65f0*/  FSEL R139, R123, -INF , !P4 ;  /* 0xff8000007b8b7808 */ /* 0x000fe40006000000 */
[----:B------:R-:W-:Y:S02]  /*6600*/  FSEL R135, R122, -INF , !P6 ;  /* 0xff8000007a877808 */ /* 0x000fe40007000000 */
[----:B------:R-:W-:Y:S02]  /*6610*/  FSEL R145, R125, -INF , !P2 ;  /* 0xff8000007d917808 */ /* 0x000fe40005000000 */
[C---:B------:R-:W-:Y:S02]  /*6620*/  ISETP.GT.AND P5, PT, R72.reuse, 0x20, P1 ;  /* 0x000000204800780c */ /* 0x040fe40000fa4270 */
[----:B------:R-:W-:-:S02]  /*6630*/  ISETP.GT.AND P4, PT, R72, 0x21, P1 ;  /* 0x000000214800780c */ /* 0x000fc40000f84270 */
[C---:B------:R-:W-:Y:S02]  /*6640*/  ISETP.GT.AND P6, PT, R72.reuse, 0x28, P1 ;  /* 0x000000284800780c */ /* 0x040fe40000fc4270 */
[C---:B------:R-:W-:Y:S02]  /*6650*/  ISETP.GT.AND P2, PT, R72.reuse, 0x29, P1 ;  /* 0x000000294800780c */ /* 0x040fe40000f44270 */
[----:B------:R-:W-:Y:S02]  /*6660*/  FSEL R147, R147, -INF , !P3 ;  /* 0xff80000093937808 */ /* 0x000fe40005800000 */
[----:B------:R-:W-:Y:S02]  /*6670*/  ISETP.GT.AND P3, PT, R72, 0x41, P1 ;  /* 0x000000414800780c */ /* 0x000fe40000f64270 */
[C---:B------:R-:W-:Y:S02]  /*6680*/  ISETP.LT.OR P5, PT, R70.reuse, 0x21, P5 ;  /* 0x000000214600780c */ /* 0x040fe40002fa1670 */
[----:B------:R-:W-:-:S02]  /*6690*/  ISETP.LT.OR P4, PT, R70, 0x22, P4 ;  /* 0x000000224600780c */ /* 0x000fc40002781670 */
[C---:B------:R-:W-:Y:S02]  /*66a0*/  ISETP.LT.OR P6, PT, R70.reuse, 0x29, P6 ;  /* 0x000000294600780c */ /* 0x040fe400037c1670 */
[C---:B------:R-:W-:Y:S02]  /*66b0*/  ISETP.LT.OR P2, PT, R70.reuse, 0x2a, P2 ;  /* 0x0000002a4600780c */ /* 0x040fe40001741670 */
[----:B------:R-:W-:Y:S02]  /*66c0*/  ISETP.LT.OR P3, PT, R70, 0x42, P3 ;  /* 0x000000424600780c */ /* 0x000fe40001f61670 */
[----:B------:R-:W-:Y:S02]  /*66d0*/  FSEL R155, R127, -INF , !P5 ;  /* 0xff8000007f9b7808 */ /* 0x000fe40006800000 */
[----:B------:R-:W-:Y:S02]  /*66e0*/  FSEL R153, R126, -INF , !P4 ;  /* 0xff8000007e997808 */ /* 0x000fe40006000000 */
[----:B------:R-:W-:-:S02]  /*66f0*/  FSEL R151, R151, -INF , !P6 ;  /* 0xff80000097977808 */ /* 0x000fc40007000000 */
[----:B------:R-:W-:Y:S02]  /*6700*/  FSEL R149, R149, -INF , !P2 ;  /* 0xff80000095957808 */ /* 0x000fe40005000000 */
[C---:B------:R-:W-:Y:S02]  /*6710*/  ISETP.GT.AND P5, PT, R72.reuse, 0x31, P1 ;  /* 0x000000314800780c */ /* 0x040fe40000fa4270 */
[C---:B------:R-:W-:Y:S02]  /*6720*/  ISETP.GT.AND P4, PT, R72.reuse, 0x38, P1 ;  /* 0x000000384800780c */ /* 0x040fe40000f84270 */
[C---:B------:R-:W-:Y:S02]  /*6730*/  ISETP.GT.AND P6, PT, R72.reuse, 0x39, P1 ;  /* 0x000000394800780c */ /* 0x040fe40000fc4270 */
[----:B------:R-:W-:Y:S02]  /*6740*/  ISETP.GT.AND P2, PT, R72, 0x40, P1 ;  /* 0x000000404800780c */ /* 0x000fe40000f44270 */
[----:B------:R-:W-:-:S02]  /*6750*/  FSEL R127, R52, -INF , !P3 ;  /* 0xff800000347f7808 */ /* 0x000fc40005800000 */
        /* <DEDUP_REMOVED lines=8> */
[----:B------:R-:W-:Y:S01]  /*67e0*/  FSEL R125, R50, -INF , !P6 ;  /* 0xff800000327d7808 */ /* 0x000fe20007000000 */
[----:B------:R-:W-:Y:S01]  /*67f0*/  IMAD.IADD R50, R67, 0x1, R73 ;  /* 0x0000000143327824 */ /* 0x000fe200078e0249 */
[----:B------:R-:W-:Y:S02]  /*6800*/  FSEL R131, R131, -INF , !P2 ;  /* 0xff80000083837808 */ /* 0x000fe40005000000 */
[C---:B------:R-:W-:Y:S02]  /*6810*/  ISETP.GT.AND P5, PT, R72.reuse, 0x48, P1 ;  /* 0x000000484800780c */ /* 0x040fe40000fa4270 */
[----:B------:R-:W-:-:S02]  /*6820*/  ISETP.GT.AND P4, PT, R72, 0x49, P1 ;  /* 0x000000494800780c */ /* 0x000fc40000f84270 */
[C---:B------:R-:W-:Y:S02]  /*6830*/  ISETP.GT.AND P6, PT, R72.reuse, 0x50, P1 ;  /* 0x000000504800780c */ /* 0x040fe40000fc4270 */
[----:B------:R-:W-:Y:S02]  /*6840*/  ISETP.GT.AND P2, PT, R72, 0x51, P1 ;  /* 0x000000514800780c */ /* 0x000fe40000f44270 */
        /* <DEDUP_REMOVED lines=16> */
[----:B------:R-:W-:Y:S02]  /*6950*/  PLOP3.LUT P3, PT, PT, PT, UP0, 0x40, 0x0 ;  /* 0x000000000000781c */ /* 0x000fe40003f6e808 */
[C---:B------:R-:W-:Y:S02]  /*6960*/  ISETP.LT.OR P5, PT, R70.reuse, 0x5a, P5 ;  /* 0x0000005a4600780c */ /* 0x040fe40002fa1670 */
[C---:B------:R-:W-:Y:S02]  /*6970*/  ISETP.LT.OR P4, PT, R70.reuse, 0x61, P4 ;  /* 0x000000614600780c */ /* 0x040fe40002781670 */
[C---:B------:R-:W-:Y:S02]  /*6980*/  ISETP.LT.OR P6, PT, R70.reuse, 0x62, P6 ;  /* 0x000000624600780c */ /* 0x040fe400037c1670 */
[----:B------:R-:W-:Y:S02]  /*6990*/  ISETP.LT.OR P2, PT, R70, 0x69, P2 ;  /* 0x000000694600780c */ /* 0x000fe40001741670 */
[----:B------:R-:W-:-:S02]  /*69a0*/  FSEL R65, R65, -INF , !P5 ;  /* 0xff80000041417808 */ /* 0x000fc40006800000 */
[----:B------:R-:W-:Y:S02]  /*69b0*/  FSEL R63, R63, -INF , !P4 ;  /* 0xff8000003f3f7808 */ /* 0x000fe40006000000 */
[----:B------:R-:W-:Y:S02]  /*69c0*/  FSEL R61, R61, -INF , !P6 ;  /* 0xff8000003d3d7808 */ /* 0x000fe40007000000 */
[----:B------:R-:W-:Y:S02]  /*69d0*/  FSEL R59, R59, -INF , !P2 ;  /* 0xff8000003b3b7808 */ /* 0x000fe40005000000 */
[C---:B------:R-:W-:Y:S02]  /*69e0*/  ISETP.GT.AND P5, PT, R72.reuse, 0x70, P1 ;  /* 0x000000704800780c */ /* 0x040fe40000fa4270 */
[C---:B------:R-:W-:Y:S02]  /*69f0*/  ISETP.GT.AND P4, PT, R72.reuse, 0x71, P1 ;  /* 0x000000714800780c */ /* 0x040fe40000f84270 */
[----:B------:R-:W-:-:S02]  /*6a00*/  ISETP.GT.AND P6, PT, R72, 0x78, P1 ;  /* 0x000000784800780c */ /* 0x000fc40000fc4270 */
[----:B------:R-:W-:Y:S02]  /*6a10*/  ISETP.GT.AND P2, PT, R72, 0x79, P1 ;  /* 0x000000794800780c */ /* 0x000fe40000f44270 */
[C---:B------:R-:W-:Y:S02]  /*6a20*/  ISETP.LT.OR P5, PT, R70.reuse, 0x71, P5 ;  /* 0x000000714600780c */ /* 0x040fe40002fa1670 */
[C---:B------:R-:W-:Y:S02]  /*6a30*/  ISETP.LT.OR P4, PT, R70.reuse, 0x72, P4 ;  /* 0x000000724600780c */ /* 0x040fe40002781670 */
[C---:B------:R-:W-:Y:S02]  /*6a40*/  ISETP.LT.OR P6, PT, R70.reuse, 0x79, P6 ;  /* 0x000000794600780c */ /* 0x040fe400037c1670 */
[----:B------:R-:W-:Y:S02]  /*6a50*/  ISETP.LT.OR P2, PT, R70, 0x7a, P2 ;  /* 0x0000007a4600780c */ /* 0x000fe40001741670 */
[----:B------:R-:W-:-:S02]  /*6a60*/  FSEL R55, R58, -INF , !P5 ;  /* 0xff8000003a377808 */ /* 0x000fc40006800000 */
[----:B------:R-:W-:Y:S02]  /*6a70*/  FSEL R53, R60, -INF , !P4 ;  /* 0xff8000003c357808 */ /* 0x000fe40006000000 */
[----:B------:R-:W-:Y:S02]  /*6a80*/  FSEL R51, R64, -INF , !P6 ;  /* 0xff80000040337808 */ /* 0x000fe40007000000 */
[----:B------:R-:W-:Y:S01]  /*6a90*/  FSEL R49, R66, -INF , !P2 ;  /* 0xff80000042317808 */ /* 0x000fe20005000000 */
[----:B------:R-:W-:Y:S06]  /*6aa0*/  @P3 BRA `(.L_x_1002) ;  /* 0x00000000005c3947 */ /* 0x000fec0003800000 */
        /* <DEDUP_REMOVED lines=8> */
[----:B------:R-:W0:Y:S02]  /*6b30*/  @P2 LDC.64 R14, c[0x0][0x9e8] ;  /* 0x00027a00ff0e2b82 */ /* 0x000e240000000a00 */
[----:B0-----:R-:W-:-:S05]  /*6b40*/  @P2 IMAD.HI.U32 R14, R67, R14, RZ ;  /* 0x0000000e430e2227 */ /* 0x001fca00078e00ff */
[----:B------:R-:W-:-:S04]  /*6b50*/  @P2 SHF.R.U32.HI R67, RZ, R15, R14 ;  /* 0x0000000fff432219 */ /* 0x000fc8000001160e */
[----:B------:R-:W-:Y:S01]  /*6b60*/  LOP3.LUT R67, RZ, R67, RZ, 0x33, !PT ;  /* 0x00000043ff437212 */ /* 0x000fe200078e33ff */
[----:B------:R-:W-:Y:S06]  /*6b70*/  BRA `(.L_x_1005) ;  /* 0x0000000000147947 */ /* 0x000fec0003800000 */
.L_x_1004:
[----:B------:R-:W-:-:S05]  /*6b80*/  IMAD.U32 R52, RZ, RZ, UR29 ;  /* 0x0000001dff347e24 */ /* 0x000fca000f8e00ff */
[----:B------:R-:W-:-:S13]  /*6b90*/  ISETP.NE.AND P2, PT, R52, 0x1, PT ;  /* 0x000000013400780c */ /* 0x000fda0003f45270 */
[----:B------:R-:W0:Y:S02]  /*6ba0*/  @P2 LDC.64 R14, c[0x0][0x9e8] ;  /* 0x00027a00ff0e2b82 */ /* 0x000e240000000a00 */
[----:B0-----:R-:W-:-:S05]  /*6bb0*/  @P2 IMAD.HI.U32 R14, R67, R14, RZ ;  /* 0x0000000e430e2227 */ /* 0x001fca00078e00ff */
[----:B------:R-:W-:-:S07]  /*6bc0*/  @P2 SHF.R.U32.HI R67, RZ, R15, R14 ;  /* 0x0000000fff432219 */ /* 0x000fce000001160e */
.L_x_1005:
[----:B------:R-:W-:Y:S05]  /*6bd0*/  BSYNC B0 ;  /* 0x0000000000007941 */ /* 0x000fea0003800000 */
.L_x_1003:
[----:B------:R-:W-:-:S04]  /*6be0*/  IMAD R67, R67, R52, -R62 ;  /* 0x0000003443437224 */ /* 0x000fc800078e0a3e */
[----:B------:R-:W-:-:S05]  /*6bf0*/  IMAD R67, R0, -0x2, R67 ;  /* 0xfffffffe00437824 */ /* 0x000fca00078e0243 */
[----:B------:R-:W-:Y:S02]  /*6c00*/  VIADDMNMX R48, R67, R52, R48, PT ;  /* 0x0000003443307246 */ /* 0x000fe40003800130 */
[----:B------:R-:W-:-:S07]  /*6c10*/  VIMNMX R50, R50, R67, !PT ;  /* 0x0000004332327248 */ /* 0x000fce0007fe0100 */
.L_x_1002:
[----:B------:R-:W-:Y:S02]  /*6c20*/  FMNMX.FTZ R14, R77, R7, !PT ;  /* 0x000000074d0e7209 */ /* 0x000fe40007810000 */
[C---:B------:R-:W-:Y:S02]  /*6c30*/  ISETP.GT.AND P6, PT, R50.reuse, 0x1, P1 ;  /* 0x000000013200780c */ /* 0x040fe40000fc4270 */
[----:B------:R-:W-:Y:S02]  /*6c40*/  FMNMX.FTZ R14, R79, R14, !PT ;  /* 0x0000000e4f0e7209 */ /* 0x000fe40007810000 */
[----:B------:R-:W-:Y:S02]  /*6c50*/  ISETP.GT.AND P3, PT, R50, 0x8, P1 ;  /* 0x000000083200780c */ /* 0x000fe40000f64270 */
[----:B------:R-:W-:Y:S02]  /*6c60*/  FMNMX.FTZ R14, R87, R14, !PT ;  /* 0x0000000e570e7209 */ /* 0x000fe40007810000 */
[----:B------:R-:W-:-:S02]  /*6c70*/  ISETP.LT.OR P6, PT, R48, 0x2, P6 ;  /* 0x000000023000780c */ /* 0x000fc400037c1670 */
[----:B------:R-:W-:Y:S02]  /*6c80*/  FMNMX.FTZ R14, R137, R14, !PT ;  /* 0x0000000e890e7209 */ /* 0x000fe40007810000 */
[----:B------:R-:W-:Y:S02]  /*6c90*/  ISETP.GT.AND P5, PT, R50, 0x10, P1 ;  /* 0x000000103200780c */ /* 0x000fe40000fa4270 */
[----:B------:R-:W-:Y:S02]  /*6ca0*/  FMNMX.FTZ R14, R139, R14, !PT ;  /* 0x0000000e8b0e7209 */ /* 0x000fe40007810000 */
[----:B------:R-:W-:Y:S02]  /*6cb0*/  ISETP.LT.OR P3, PT, R48, 0x9, P3 ;  /* 0x000000093000780c */ /* 0x000fe40001f61670 */
[----:B------:R-:W-:Y:S02]  /*6cc0*/  FMNMX.FTZ R14, R135, R14, !PT ;  /* 0x0000000e870e7209 */ /* 0x000fe40007810000 */
[----:B------:R-:W-:-:S02]  /*6cd0*/  FSEL R67, R11, -INF , !P6 ;  /* 0xff8000000b437808 */ /* 0x000fc40007000000 */
[----:B------:R-:W-:Y:S02]  /*6ce0*/  FMNMX.FTZ R14, R145, R14, !PT ;  /* 0x0000000e910e7209 */ /* 0x000fe40007810000 */
[----:B------:R-:W-:Y:S02]  /*6cf0*/  ISETP.LT.OR P5, PT, R48, 0x11, P5 ;  /* 0x000000113000780c */ /* 0x000fe40002fa1670 */
[----:B------:R-:W-:Y:S02]  /*6d00*/  FMNMX.FTZ R14, R157, R14, !PT ;  /* 0x0000000e9d0e7209 */ /* 0x000fe40007810000 */
[----:B------:R-:W-:Y:S02]  /*6d10*/  FSEL R73, R12, -INF , !P3 ;  /* 0xff8000000c497808 */ /* 0x000fe40005800000 */
[----:B------:R-:W-:Y:S02]  /*6d20*/  FMNMX.FTZ R14, R155, R14, !PT ;  /* 0x0000000e9b0e7209 */ /* 0x000fe40007810000 */
[----:B------:R-:W-:-:S02]  /*6d30*/  ISETP.GT.AND P3, PT, R50, 0x18, P1 ;  /* 0x000000183200780c */ /* 0x000fc40000f64270 */
[----:B------:R-:W-:Y:S02]  /*6d40*/  FMNMX.FTZ R14, R153, R14, !PT ;  /* 0x0000000e990e7209 */ /* 0x000fe40007810000 */
[----:B------:R-:W-:Y:S02]  /*6d50*/  FSEL R75, R18, -INF , !P5 ;  /* 0xff800000124b7808 */ /* 0x000fe40006800000 */
[----:B------:R-:W-:Y:S02]  /*6d60*/  FMNMX.FTZ R14, R151, R14, !PT ;  /* 0x0000000e970e7209 */ /* 0x000fe40007810000 */
[----:B------:R-:W-:Y:S02]  /*6d70*/  ISETP.GT.AND P5, PT, R50, 0x20, P1 ;  /* 0x000000203200780c */ /* 0x000fe40000fa4270 */
[----:B------:R-:W-:Y:S02]  /*6d80*/  FMNMX.FTZ R14, R149, R14, !PT ;  /* 0x0000000e950e7209 */ /* 0x000fe40007810000 */
[----:B------:R-:W-:-:S02]  /*6d90*/  ISETP.LT.OR P3, PT, R48, 0x19, P3 ;  /* 0x000000193000780c */ /* 0x000fc40001f61670 */
[----:B------:R-:W-:Y:S02]  /*6da0*/  FMNMX.FTZ R14, R147, R14, !PT ;  /* 0x0000000e930e7209 */ /* 0x000fe40007810000 */
[----:B------:R-:W-:Y:S02]  /*6db0*/  ISETP.LT.OR P5, PT, R48, 0x21, P5 ;  /* 0x000000213000780c */ /* 0x000fe40002fa1670 */
[----:B------:R-:W-:Y:S02]  /*6dc0*/  FMNMX.FTZ R14, R121, R14, !PT ;  /* 0x0000000e790e7209 */ /* 0x000fe40007810000 */
[----:B------:R-:W-:Y:S02]  /*6dd0*/  FSEL R81, R24, -INF , !P5 ;  /* 0xff80000018517808 */ /* 0x000fe40006800000 */
[----:B------:R-:W-:Y:S02]  /*6de0*/  FMNMX.FTZ R14, R123, R14, !PT ;  /* 0x0000000e7b0e7209 */ /* 0x000fe40007810000 */
[----:B------:R-:W-:-:S02]  /*6df0*/  ISETP.GT.AND P5, PT, R50, RZ, P1 ;  /* 0x000000ff3200720c */ /* 0x000fc40000fa4270 */
[----:B------:R-:W-:Y:S02]  /*6e00*/  FMNMX.FTZ R14, R125, R14, !PT ;  /* 0x0000000e7d0e7209 */ /* 0x000fe40007810000 */
[----:B------:R-:W-:Y:S02]  /*6e10*/  ISETP.LT.OR P5, PT, R48, 0x1, P5 ;  /* 0x000000013000780c */ /* 0x000fe40002fa1670 */
[----:B------:R-:W-:Y:S02]  /*6e20*/  FMNMX.FTZ R14, R131, R14, !PT ;  /* 0x0000000e830e7209 */ /* 0x000fe40007810000 */
[----:B------:R-:W-:Y:S02]  /*6e30*/  ISETP.GT.AND P4, PT, R50, 0x9, P1 ;  /* 0x000000093200780c */ /* 0x000fe40000f84270 */
[----:B------:R-:W-:Y:S02]  /*6e40*/  FMNMX.FTZ R14, R127, R14, !PT ;  /* 0x0000000e7f0e7209 */ /* 0x000fe40007810000 */
[----:B------:R-:W-:-:S02]  /*6e50*/  ISETP.LT.OR P4, PT, R48, 0xa, P4 ;  /* 0x0000000a3000780c */ /* 0x000fc40002781670 */
[----:B------:R-:W-:Y:S02]  /*6e60*/  FMNMX.FTZ R14, R129, R14, !PT ;  /* 0x0000000e810e7209 */ /* 0x000fe40007810000 */
[----:B------:R-:W-:Y:S02]  /*6e70*/  ISETP.GT.AND P2, PT, R50, 0x11, P1 ;  /* 0x000000113200780c */ /* 0x000fe40000f44270 */
[----:B------:R-:W-:Y:S02]  /*6e80*/  FMNMX.FTZ R14, R85, R14, !PT ;  /* 0x0000000e550e7209 */ /* 0x000fe40007810000 */
[----:B------:R-:W-:Y:S02]  /*6e90*/  FSEL R13, R13, -INF , !P4 ;  /* 0xff8000000d0d7808 */ /* 0x000fe40006000000 */
        /* <DEDUP_REMOVED lines=11> */
[----:B------:R-:W-:Y:S02]  /*6f50*/  ISETP.LT.OR P2, PT, R48, 0x22, P2 ;  /* 0x000000223000780c */ /* 0x000fe40001741670 */
[----:B------:R-:W-:-:S04]  /*6f60*/  FMNMX.FTZ R14, R59, R14, !PT ;  /* 0x0000000e3b0e7209 */ /* 0x000fc80007810000 */
[----:B------:R-:W-:-:S04]  /*6f70*/  FMNMX.FTZ R14, R57, R14, !PT ;  /* 0x0000000e390e7209 */ /* 0x000fc80007810000 */
[----:B------:R-:W-:-:S04]  /*6f80*/  FMNMX.FTZ R14, R55, R14, !PT ;  /* 0x0000000e370e7209 */ /* 0x000fc80007810000 */
[----:B------:R-:W-:-:S04]  /*6f90*/  FMNMX.FTZ R14, R53, R14, !PT ;  /* 0x0000000e350e7209 */ /* 0x000fc80007810000 */
[----:B------:R-:W-:-:S04]  /*6fa0*/  FMNMX.FTZ R14, R51, R14, !PT ;  /* 0x0000000e330e7209 */ /* 0x000fc80007810000 */
[----:B------:R-:W-:Y:S02]  /*6fb0*/  FMNMX.FTZ R52, R49, R14, !PT ;  /* 0x0000000e31347209 */ /* 0x000fe40007810000 */
[----:B------:R-:W0:Y:S03]  /*6fc0*/  LDC R14, c[0x0][0x988] ;  /* 0x00026200ff0e7b82 */ /* 0x000e260000000800 */
[----:B------:R-:W1:Y:S02]  /*6fd0*/  SHFL.BFLY PT, R15, R52, 0x2, 0x1f ;  /* 0x0c401f00340f7f89 */ /* 0x000e6400000e0000 */
[----:B-1----:R-:W-:-:S05]  /*6fe0*/  FMNMX.FTZ R54, R52, R15, !PT ;  /* 0x0000000f34367209 */ /* 0x002fca0007810000 */
[----:B------:R-:W1:Y:S02]  /*6ff0*/  SHFL.BFLY PT, R15, R54, 0x1, 0x1f ;  /* 0x0c201f00360f7f89 */ /* 0x000e6400000e0000 */
[----:B-1----:R-:W-:-:S04]  /*7000*/  FMNMX.FTZ R15, R54, R15, !PT ;  /* 0x0000000f360f7209 */ /* 0x002fc80007810000 */
[C---:B------:R-:W-:Y:S01]  /*7010*/  FSETP.NEU.FTZ.AND P6, PT, R15.reuse, -INF , PT ;  /* 0xff8000000f00780b */ /* 0x040fe20003fdd000 */
[----:B0-----:R-:W-:-:S03]  /*7020*/  FMUL.FTZ R11, R15, R14 ;  /* 0x0000000e0f0b7220 */ /* 0x001fc60000410000 */
[----:B------:R-:W-:Y:S02]  /*7030*/  FSEL R18, R15, RZ, P6 ;  /* 0x000000ff0f127208 */ /* 0x000fe40003000000 */
[----:B------:R-:W-:-:S03]  /*7040*/  FSEL R12, R11, RZ, P6 ;  /* 0x000000ff0b0c7208 */ /* 0x000fc60003000000 */
[----:B------:R-:W-:Y:S02]  /*7050*/  FADD.FTZ R7, -R18, R7 ;  /* 0x0000000712077221 */ /* 0x000fe40000010100 */
[-CC-:B------:R-:W-:Y:S01]  /*7060*/  FFMA.FTZ R148, R77, R14.reuse, -R12.reuse ;  /* 0x0000000e4d947223 */ /* 0x180fe2000001080c */
[----:B------:R-:W-:Y:S01]  /*7070*/  FSEL R77, R20, -INF , !P3 ;  /* 0xff800000144d7808 */ /* 0x000fe20005800000 */
[-CC-:B------:R-:W-:Y:S01]  /*7080*/  FFMA.FTZ R11, R79, R14.reuse, -R12.reuse ;  /* 0x0000000e4f0b7223 */ /* 0x180fe2000001080c */
[----:B------:R-:W-:Y:S01]  /*7090*/  ISETP.GT.AND P3, PT, R50, 0x28, P1 ;  /* 0x000000283200780c */ /* 0x000fe20000f64270 */
[-CC-:B------:R-:W-:Y:S01]  /*70a0*/  FFMA.FTZ R150, R87, R14.reuse, -R12.reuse ;  /* 0x0000000e57967223 */ /* 0x180fe2000001080c */
[----:B------:R-:W-:Y:S01]  /*70b0*/  FSEL R79, R21, -INF , !P4 ;  /* 0xff800000154f7808 */ /* 0x000fe20006000000 */
[-CC-:B------:R-:W-:Y:S01]  /*70c0*/  FFMA.FTZ R144, R139, R14.reuse, -R12.reuse ;  /* 0x0000000e8b907223 */ /* 0x180fe2000001080c */
[----:B------:R-:W-:Y:S01]  /*70d0*/  ISETP.LT.OR P3, PT, R48, 0x29, P3 ;  /* 0x000000293000780c */ /* 0x000fe20001f61670 */
[-CC-:B------:R-:W-:Y:S01]  /*70e0*/  FFMA.FTZ R146, R145, R14.reuse, -R12.reuse ;  /* 0x0000000e91927223 */ /* 0x180fe2000001080c */
[----:B------:R-:W-:Y:S01]  /*70f0*/  ISETP.GT.AND P4, PT, R50, 0x29, P1 ;  /* 0x000000293200780c */ /* 0x000fe20000f84270 */
[----:B------:R0:W-:Y:S01]  /*7100*/  MUFU.EX2 R21, R11 ;  /* 0x0000000b00157308 */ /* 0x0001e20000000800 */
[----:B------:R-:W-:Y:S01]  /*7110*/  FSEL R133, R25, -INF , !P3 ;  /* 0xff80000019857808 */ /* 0x000fe20005800000 */
[-CC-:B------:R-:W-:Y:S01]  /*7120*/  FFMA.FTZ R25, R137, R14.reuse, -R12.reuse ;  /* 0x0000000e89197223 */ /* 0x180fe2000001080c */
[----:B------:R-:W-:Y:S01]  /*7130*/  FSEL R137, R10, -INF , !P5 ;  /* 0xff8000000a897808 */ /* 0x000fe20006800000 */
[-CC-:B------:R-:W-:Y:S01]  /*7140*/  FFMA.FTZ R140, R155, R14.reuse, -R12.reuse ;  /* 0x0000000e9b8c7223 */ /* 0x180fe2000001080c */
[----:B------:R-:W-:Y:S01]  /*7150*/  FSEL R87, R22, -INF , !P2 ;  /* 0xff80000016577808 */ /* 0x000fe20005000000 */
[--C-:B------:R-:W-:Y:S01]  /*7160*/  FFMA.FTZ R142, R151, R14, -R12.reuse ;  /* 0x0000000e978e7223 */ /* 0x100fe2000001080c */
[----:B------:R-:W-:Y:S01]  /*7170*/  FMNMX.FTZ R10, R137, R8, !PT ;  /* 0x00000008890a7209 */ /* 0x000fe20007810000 */
[-CC-:B------:R-:W-:Y:S01]  /*7180*/  FFMA.FTZ R136, R147, R14.reuse, -R12.reuse ;  /* 0x0000000e93887223 */ /* 0x180fe2000001080c */
[----:B------:R-:W-:Y:S01]  /*7190*/  ISETP.GT.AND P2, PT, R50, 0x30, P1 ;  /* 0x000000303200780c */ /* 0x000fe20000f44270 */
[--C-:B------:R-:W-:Y:S01]  /*71a0*/  FFMA.FTZ R138, R123, R14, -R12.reuse ;  /* 0x0000000e7b8a7223 */ /* 0x100fe2000001080c */
[----:B------:R-:W-:Y:S01]  /*71b0*/  FMNMX.FTZ R10, R67, R10, !PT ;  /* 0x0000000a430a7209 */ /* 0x000fe20007810000 */
[-CC-:B------:R-:W-:Y:S01]  /*71c0*/  FFMA.FTZ R132, R131, R14.reuse, -R12.reuse ;  /* 0x0000000e83847223 */ /* 0x180fe2000001080c */
[----:B------:R-:W-:Y:S01]  /*71d0*/  ISETP.LT.OR P4, PT, R48, 0x2a, P4 ;  /* 0x0000002a3000780c */ /* 0x000fe20002781670 */
        /* <DEDUP_REMOVED lines=19> */
[----:B------:R-:W-:Y:S01]  /*7310*/  FSEL R141, R28, -INF , !P2 ;  /* 0xff8000001c8d7808 */ /* 0x000fe20005000000 */
[----:B------:R-:W-:Y:S01]  /*7320*/  FFMA.FTZ R49, R49, R14, -R12 ;  /* 0x0000000e31317223 */ /* 0x000fe2000001080c */
[----:B------:R-:W-:Y:S01]  /*7330*/  FMNMX.FTZ R10, R79, R10, !PT ;  /* 0x0000000a4f0a7209 */ /* 0x000fe20007810000 */
[----:B------:R-:W-:Y:S01]  /*7340*/  FMUL.FTZ R7, R7, R14 ;  /* 0x0000000e07077220 */ /* 0x000fe20000410000 */
[----:B------:R-:W-:Y:S01]  /*7350*/  ISETP.LT.OR P3, PT, R48, 0x32, P3 ;  /* 0x000000323000780c */ /* 0x000fe20001f61670 */
[----:B------:R-:W-:Y:S01]  /*7360*/  MUFU.EX2 R148, R148 ;  /* 0x0000009400947308 */ /* 0x000fe20000000800 */
[----:B------:R-:W-:-:S02]  /*7370*/  FMNMX.FTZ R10, R81, R10, !PT ;  /* 0x0000000a510a7209 */ /* 0x000fc40007810000 */
[----:B------:R-:W-:Y:S02]  /*7380*/  ISETP.GT.AND P4, PT, R50, 0x39, P1 ;  /* 0x000000393200780c */ /* 0x000fe40000f84270 */
[----:B------:R-:W-:Y:S02]  /*7390*/  FMNMX.FTZ R10, R87, R10, !PT ;  /* 0x0000000a570a7209 */ /* 0x000fe40007810000 */
[----:B------:R-:W-:Y:S01]  /*73a0*/  ISETP.LT.OR P5, PT, R48, 0x39, P5 ;  /* 0x000000393000780c */ /* 0x000fe20002fa1670 */
[----:B------:R-:W1:Y:S01]  /*73b0*/  MUFU.EX2 R7, R7 ;  /* 0x0000000700077308 */ /* 0x000e620000000800 */
[----:B------:R-:W-:Y:S02]  /*73c0*/  FMNMX.FTZ R10, R133, R10, !PT ;  /* 0x0000000a850a7209 */ /* 0x000fe40007810000 */
[----:B------:R-:W-:Y:S01]  /*73d0*/  FSEL R143, R29, -INF , !P3 ;  /* 0xff8000001d8f7808 */ /* 0x000fe20005800000 */
[----:B------:R-:W-:Y:S01]  /*73e0*/  FFMA.FTZ R29, R157, R14, -R12 ;  /* 0x0000000e9d1d7223 */ /* 0x000fe2000001080c */
[----:B------:R-:W-:-:S02]  /*73f0*/  FMNMX.FTZ R10, R139, R10, !PT ;  /* 0x0000000a8b0a7209 */ /* 0x000fc40007810000 */
[----:B------:R-:W-:Y:S01]  /*7400*/  ISETP.GT.AND P2, PT, R50, 0x40, P1 ;  /* 0x000000403200780c */ /* 0x000fe20000f44270 */
[----:B------:R-:W-:Y:S01]  /*7410*/  MUFU.EX2 R150, R150 ;  /* 0x0000009600967308 */ /* 0x000fe20000000800 */
[----:B------:R-:W-:Y:S02]  /*7420*/  FMNMX.FTZ R10, R141, R10, !PT ;  /* 0x0000000a8d0a7209 */ /* 0x000fe40007810000 */
[----:B------:R-:W-:Y:S02]  /*7430*/  FSEL R145, R30, -INF , !P5 ;  /* 0xff8000001e917808 */ /* 0x000fe40006800000 */
[----:B------:R-:W-:Y:S02]  /*7440*/  ISETP.LT.OR P4, PT, R48, 0x3a, P4 ;  /* 0x0000003a3000780c */ /* 0x000fe40002781670 */
[----:B------:R-:W-:Y:S01]  /*7450*/  FMNMX.FTZ R10, R143, R10, !PT ;  /* 0x0000000a8f0a7209 */ /* 0x000fe20007810000 */
[----:B------:R-:W-:Y:S01]  /*7460*/  MUFU.EX2 R25, R25 ;  /* 0x0000001900197308 */ /* 0x000fe20000000800 */
[----:B------:R-:W-:-:S02]  /*7470*/  ISETP.GT.AND P3, PT, R50, 0x41, P1 ;  /* 0x000000413200780c */ /* 0x000fc40000f64270 */
[----:B------:R-:W-:Y:S02]  /*7480*/  ISETP.LT.OR P2, PT, R48, 0x41, P2 ;  /* 0x000000413000780c */ /* 0x000fe40001741670 */
[----:B------:R-:W-:Y:S01]  /*7490*/  FSEL R157, R31, -INF , !P4 ;  /* 0xff8000001f9d7808 */ /* 0x000fe20006000000 */
[----:B------:R-:W-:Y:S01]  /*74a0*/  FFMA.FTZ R31, R153, R14, -R12 ;  /* 0x0000000e991f7223 */ /* 0x000fe2000001080c */
[----:B------:R-:W-:Y:S01]  /*74b0*/  FMNMX.FTZ R10, R145, R10, !PT ;  /* 0x0000000a910a7209 */ /* 0x000fe20007810000 */
[----:B------:R-:W-:Y:S01]  /*74c0*/  MUFU.EX2 R144, R144 ;  /* 0x0000009000907308 */ /* 0x000fe20000000800 */
[----:B------:R-:W-:Y:S02]  /*74d0*/  ISETP.GT.AND P5, PT, R50, 0x48, P1 ;  /* 0x000000483200780c */ /* 0x000fe40000fa4270 */
[----:B------:R-:W-:Y:S02]  /*74e0*/  FSEL R32, R32, -INF , !P2 ;  /* 0xff80000020207808 */ /* 0x000fe40005000000 */
[----:B------:R-:W-:-:S02]  /*74f0*/  ISETP.LT.OR P3, PT, R48, 0x42, P3 ;  /* 0x000000423000780c */ /* 0x000fc40001f61670 */
[----:B0-----:R-:W-:Y:S01]  /*7500*/  FMNMX.FTZ R11, R157, R10, !PT ;  /* 0x0000000a9d0b7209 */ /* 0x001fe20007810000 */
[----:B------:R-:W-:Y:S01]  /*7510*/  MUFU.EX2 R135, R135 ;  /* 0x0000008700877308 */ /* 0x000fe20000000800 */
[----:B------:R-:W-:Y:S02]  /*7520*/  ISETP.GT.AND P4, PT, R50, 0x49, P1 ;  /* 0x000000493200780c */ /* 0x000fe40000f84270 */
[----:B------:R-:W-:Y:S02]  /*7530*/  ISETP.LT.OR P5, PT, R48, 0x49, P5 ;  /* 0x000000493000780c */ /* 0x000fe40002fa1670 */
[----:B------:R-:W-:Y:S01]  /*7540*/  FSEL R155, R33, -INF , !P3 ;  /* 0xff800000219b7808 */ /* 0x000fe20005800000 */
[----:B------:R-:W-:Y:S01]  /*7550*/  FFMA.FTZ R33, R149, R14, -R12 ;  /* 0x0000000e95217223 */ /* 0x000fe2000001080c */
[----:B------:R-:W-:Y:S01]  /*7560*/  FMNMX.FTZ R10, R32, R11, !PT ;  /* 0x0000000b200a7209 */ /* 0x000fe20007810000 */
[----:B------:R-:W-:Y:S01]  /*7570*/  MUFU.EX2 R146, R146 ;  /* 0x0000009200927308 */ /* 0x000fe20000000800 */
[----:B------:R-:W-:-:S02]  /*7580*/  ISETP.GT.AND P2, PT, R50, 0x50, P1 ;  /* 0x000000503200780c */ /* 0x000fc40000f44270 */
[----:B------:R-:W-:Y:S01]  /*7590*/  FSEL R153, R34, -INF , !P5 ;  /* 0xff80000022997808 */ /* 0x000fe20006800000 */
[----:B-1----:R-:W-:Y:S01]  /*75a0*/  FFMA.FTZ R34, R7, R3, R148 ;  /* 0x0000000307227223 */ /* 0x002fe20000010094 */
[----:B------:R-:W-:Y:S02]  /*75b0*/  ISETP.LT.OR P4, PT, R48, 0x4a, P4 ;  /* 0x0000004a3000780c */ /* 0x000fe40002781670 */
[----:B------:R-:W-:Y:S01]  /*75c0*/  FMNMX.FTZ R10, R155, R10, !PT ;  /* 0x0000000a9b0a7209 */ /* 0x000fe20007810000 */
[----:B------:R-:W-:Y:S01]  /*75d0*/  FADD.FTZ R3, R21, R34 ;  /* 0x0000002215037221 */ /* 0x000fe20000010000 */
[----:B------:R-:W-:Y:S01]  /*75e0*/  ISETP.GT.AND P3, PT, R50, 0x51, P1 ;  /* 0x000000513200780c */ /* 0x000fe20000f64270 */
[----:B------:R-:W-:Y:S01]  /*75f0*/  MUFU.EX2 R29, R29 ;  /* 0x0000001d001d7308 */ /* 0x000fe20000000800 */
[----:B------:R-:W-:Y:S02]  /*7600*/  ISETP.LT.OR P2, PT, R48, 0x51, P2 ;  /* 0x000000513000780c */ /* 0x000fe40001741670 */
[----:B------:R-:W-:Y:S01]  /*7610*/  FSEL R151, R35, -INF , !P4 ;  /* 0xff80000023977808 */ /* 0x000fe20006000000 */
[----:B------:R-:W-:Y:S01]  /*7620*/  FFMA.FTZ R35, R121, R14, -R12 ;  /* 0x0000000e79237223 */ /* 0x000fe2000001080c */
[----:B------:R-:W-:-:S02]  /*7630*/  FMNMX.FTZ R10, R153, R10, !PT ;  /* 0x0000000a990a7209 */ /* 0x000fc40007810000 */
[----:B------:R-:W-:Y:S01]  /*7640*/  ISETP.GT.AND P5, PT, R50, 0x58, P1 ;  /* 0x000000583200780c */ /* 0x000fe20000fa4270 */
[----:B------:R-:W-:Y:S01]  /*7650*/  MUFU.EX2 R140, R140 ;  /* 0x0000008c008c7308 */ /* 0x000fe20000000800 */
[----:B------:R-:W-:Y:S02]  /*7660*/  FSEL R36, R36, -INF , !P2 ;  /* 0xff80000024247808 */ /* 0x000fe40005000000 */
[----:B------:R-:W-:Y:S02]  /*7670*/  ISETP.LT.OR P3, PT, R48, 0x52, P3 ;  /* 0x000000523000780c */ /* 0x000fe40001f61670 */
[----:B------:R-:W-:Y:S02]  /*7680*/  FMNMX.FTZ R11, R151, R10, !PT ;  /* 0x0000000a970b7209 */ /* 0x000fe40007810000 */
[----:B------:R-:W-:Y:S01]  /*7690*/  ISETP.GT.AND P4, PT, R50, 0x59, P1 ;  /* 0x000000593200780c */ /* 0x000fe20000f84270 */
[----:B------:R-:W-:Y:S01]  /*76a0*/  MUFU.EX2 R31, R31 ;  /* 0x0000001f001f7308 */ /* 0x000fe20000000800 */
[----:B------:R-:W-:-:S02]  /*76b0*/  ISETP.LT.OR P5, PT, R48, 0x59, P5 ;  /* 0x000000593000780c */ /* 0x000fc40002fa1670 */
[----:B------:R-:W-:Y:S01]  /*76c0*/  FSEL R149, R37, -INF , !P3 ;  /* 0xff80000025957808 */ /* 0x000fe20005800000 */
[----:B------:R-:W-:Y:S01]  /*76d0*/  FFMA.FTZ R37, R125, R14, -R12 ;  /* 0x0000000e7d257223 */ /* 0x000fe2000001080c */
[----:B------:R-:W-:Y:S02]  /*76e0*/  FMNMX.FTZ R10, R36, R11, !PT ;  /* 0x0000000b240a7209 */ /* 0x000fe40007810000 */
[----:B------:R-:W-:Y:S01]  /*76f0*/  ISETP.GT.AND P2, PT, R50, 0x60, P1 ;  /* 0x000000603200780c */ /* 0x000fe20000f44270 */
[----:B------:R-:W-:Y:S01]  /*7700*/  MUFU.EX2 R142, R142 ;  /* 0x0000008e008e7308 */ /* 0x000fe20000000800 */
[----:B------:R-:W-:Y:S02]  /*7710*/  FSEL R147, R38, -INF , !P5 ;  /* 0xff80000026937808 */ /* 0x000fe40006800000 */
[----:B------:R-:W-:Y:S02]  /*7720*/  ISETP.LT.OR P4, PT, R48, 0x5a, P4 ;  /* 0x0000005a3000780c */ /* 0x000fe40002781670 */
[----:B------:R-:W-:-:S02]  /*7730*/  FMNMX.FTZ R10, R149, R10, !PT ;  /* 0x0000000a950a7209 */ /* 0x000fc40007810000 */
[----:B------:R-:W-:Y:S01]  /*7740*/  ISETP.GT.AND P3, PT, R50, 0x61, P1 ;  /* 0x000000613200780c */ /* 0x000fe20000f64270 */
[----:B------:R-:W-:Y:S01]  /*7750*/  MUFU.EX2 R33, R33 ;  /* 0x0000002100217308 */ /* 0x000fe20000000800 */
[----:B------:R-:W-:Y:S02]  /*7760*/  ISETP.LT.OR P2, PT, R48, 0x61, P2 ;  /* 0x000000613000780c */ /* 0x000fe40001741670 */
[----:B------:R-:W-:Y:S01]  /*7770*/  FSEL R121, R39, -INF , !P4 ;  /* 0xff80000027797808 */ /* 0x000fe20006000000 */
[----:B------:R-:W-:Y:S01]  /*7780*/  FFMA.FTZ R39, R127, R14, -R12 ;  /* 0x0000000e7f277223 */ /* 0x000fe2000001080c */
[----:B------:R-:W-:Y:S02]  /*7790*/  FMNMX.FTZ R10, R147, R10, !PT ;  /* 0x0000000a930a7209 */ /* 0x000fe40007810000 */
[----:B------:R-:W-:Y:S01]  /*77a0*/  ISETP.GT.AND P5, PT, R50, 0x68, P1 ;  /* 0x000000683200780c */ /* 0x000fe20000fa4270 */
[----:B------:R-:W-:Y:S01]  /*77b0*/  MUFU.EX2 R136, R136 ;  /* 0x0000008800887308 */ /* 0x000fe20000000800 */
[----:B------:R-:W-:-:S02]  /*77c0*/  FSEL R40, R40, -INF , !P2 ;  /* 0xff80000028287808 */ /* 0x000fc40005000000 */
[----:B------:R-:W-:Y:S02]  /*77d0*/  ISETP.LT.OR P3, PT, R48, 0x62, P3 ;  /* 0x000000623000780c */ /* 0x000fe40001f61670 */
[----:B------:R-:W-:Y:S02]  /*77e0*/  FMNMX.FTZ R11, R121, R10, !PT ;  /* 0x0000000a790b7209 */ /* 0x000fe40007810000 */
        /* <DEDUP_REMOVED lines=19> */
[----:B------:R-:W-:Y:S02]  /*7920*/  ISETP.LT.OR P3, PT, R48, 0x72, P3 ;  /* 0x000000723000780c */ /* 0x000fe40001f61670 */
[----:B------:R-:W-:Y:S02]  /*7930*/  FSEL R44, R44, -INF , !P2 ;  /* 0xff8000002c2c7808 */ /* 0x000fe40005000000 */
[----:B------:R-:W-:-:S02]  /*7940*/  FMNMX.FTZ R11, R131, R10, !PT ;  /* 0x0000000a830b7209 */ /* 0x000fc40007810000 */
[----:B------:R-:W-:Y:S01]  /*7950*/  ISETP.GT.AND P1, PT, R50, 0x79, P1 ;  /* 0x000000793200780c */ /* 0x000fe20000f24270 */
[----:B------:R-:W-:Y:S01]  /*7960*/  MUFU.EX2 R39, R39 ;  /* 0x0000002700277308 */ /* 0x000fe20000000800 */
[----:B------:R-:W-:Y:S02]  /*7970*/  ISETP.LT.OR P5, PT, R48, 0x79, P5 ;  /* 0x000000793000780c */ /* 0x000fe40002fa1670 */
[----:B------:R-:W-:Y:S01]  /*7980*/  FSEL R127, R45, -INF , !P3 ;  /* 0xff8000002d7f7808 */ /* 0x000fe20005800000 */
[----:B------:R-:W-:Y:S01]  /*7990*/  FFMA.FTZ R45, R61, R14, -R12 ;  /* 0x0000000e3d2d7223 */ /* 0x000fe2000001080c */
[----:B------:R-:W-:Y:S02]  /*79a0*/  FMNMX.FTZ R10, R44, R11, !PT ;  /* 0x0000000b2c0a7209 */ /* 0x000fe40007810000 */
[----:B------:R-:W-:Y:S01]  /*79b0*/  ISETP.LT.OR P1, PT, R48, 0x7a, P1 ;  /* 0x0000007a3000780c */ /* 0x000fe20000f21670 */
[----:B------:R-:W-:Y:S01]  /*79c0*/  MUFU.EX2 R134, R134 ;  /* 0x0000008600867308 */ /* 0x000fe20000000800 */
[----:B------:R-:W-:-:S02]  /*79d0*/  FSEL R46, R46, -INF , !P5 ;  /* 0xff8000002e2e7808 */ /* 0x000fc40006800000 */
[----:B------:R-:W-:Y:S02]  /*79e0*/  FMNMX.FTZ R11, R127, R10, !PT ;  /* 0x0000000a7f0b7209 */ /* 0x000fe40007810000 */
[----:B------:R-:W-:Y:S01]  /*79f0*/  FSEL R129, R47, -INF , !P1 ;  /* 0xff8000002f817808 */ /* 0x000fe20004800000 */
[----:B------:R-:W-:Y:S01]  /*7a00*/  FFMA.FTZ R47, R65, R14, -R12 ;  /* 0x0000000e412f7223 */ /* 0x000fe2000001080c */
[----:B------:R-:W-:Y:S01]  /*7a10*/  FMNMX.FTZ R10, R46, R11, !PT ;  /* 0x0000000b2e0a7209 */ /* 0x000fe20007810000 */
[----:B------:R-:W-:Y:S03]  /*7a20*/  MUFU.EX2 R85, R85 ;  /* 0x0000005500557308 */ /* 0x000fe60000000800 */
[----:B------:R-:W-:-:S05]  /*7a30*/  FMNMX.FTZ R10, R129, R10, !PT ;  /* 0x0000000a810a7209 */ /* 0x000fca0007810000 */
[----:B------:R-:W0:Y:S01]  /*7a40*/  SHFL.BFLY PT, R11, R10, 0x2, 0x1f ;  /* 0x0c401f000a0b7f89 */ /* 0x000e2200000e0000 */
        /* <DEDUP_REMOVED lines=13> */
[----:B------:R-:W-:-:S05]  /*7b20*/  FSEL R10, R10, RZ, P1 ;  /* 0x000000ff0a0a7208 */ /* 0x000fca0000800000 */
[----:B------:R-:W-:Y:S01]  /*7b30*/  MUFU.EX2 R120, R120 ;  /* 0x0000007800787308 */ /* 0x000fe20000000800 */
[-CC-:B------:R-:W-:Y:S01]  /*7b40*/  FFMA.FTZ R53, R13, R14.reuse, -R10.reuse ;  /* 0x0000000e0d357223 */ /* 0x180fe2000001080a */
[----:B------:R-:W-:Y:S01]  /*7b50*/  FSEL R13, R11, RZ, P1 ;  /* 0x000000ff0b0d7208 */ /* 0x000fe20000800000 */
[-CC-:B------:R-:W-:Y:S01]  /*7b60*/  FFMA.FTZ R12, R137, R14.reuse, -R10.reuse ;  /* 0x0000000e890c7223 */ /* 0x180fe2000001080a */
[-CC-:B------:R-:W-:Y:S01]  /*7b70*/  FFMA.FTZ R51, R67, R14.reuse, -R10.reuse ;  /* 0x0000000e43337223 */ /* 0x180fe2000001080a */
[-CC-:B------:R-:W-:Y:S01]  /*7b80*/  FFMA.FTZ R18, R73, R14.reuse, -R10.reuse ;  /* 0x0000000e49127223 */ /* 0x180fe2000001080a */
[-C--:B------:R-:W-:Y:S01]  /*7b90*/  FFMA.FTZ R20, R75, R14.reuse, -R10 ;  /* 0x0000000e4b147223 */ /* 0x080fe2000001080a */
[----:B------:R-:W-:Y:S01]  /*7ba0*/  FADD.FTZ R13, -R13, R8 ;  /* 0x000000080d0d7221 */ /* 0x000fe20000010100 */
[----:B------:R-:W-:Y:S01]  /*7bb0*/  MUFU.EX2 R53, R53 ;  /* 0x0000003500357308 */ /* 0x000fe20000000800 */
[-CC-:B------:R-:W-:Y:S01]  /*7bc0*/  FFMA.FTZ R19, R19, R14.reuse, -R10.reuse ;  /* 0x0000000e13137223 */ /* 0x180fe2000001080a */
[-CC-:B------:R-:W-:Y:S01]  /*7bd0*/  FFMA.FTZ R22, R77, R14.reuse, -R10.reuse ;  /* 0x0000000e4d167223 */ /* 0x180fe2000001080a */
[-C--:B------:R-:W-:Y:S01]  /*7be0*/  FMUL.FTZ R13, R13, R14.reuse ;  /* 0x0000000e0d0d7220 */ /* 0x080fe20000410000 */
[-CC-:B------:R-:W-:Y:S01]  /*7bf0*/  FFMA.FTZ R55, R79, R14.reuse, -R10.reuse ;  /* 0x0000000e4f377223 */ /* 0x180fe2000001080a */
[-CC-:B------:R-:W-:Y:S01]  /*7c00*/  FFMA.FTZ R24, R81, R14.reuse, -R10.reuse ;  /* 0x0000000e51187223 */ /* 0x180fe2000001080a */
[-CC-:B------:R-:W-:Y:S01]  /*7c10*/  FFMA.FTZ R57, R87, R14.reuse, -R10.reuse ;  /* 0x0000000e57397223 */ /* 0x180fe2000001080a */
[-CC-:B------:R-:W-:Y:S01]  /*7c20*/  FFMA.FTZ R26, R133, R14.reuse, -R10.reuse ;  /* 0x0000000e851a7223 */ /* 0x180fe2000001080a */
[----:B------:R-:W-:Y:S01]  /*7c30*/  MUFU.EX2 R12, R12 ;  /* 0x0000000c000c7308 */ /* 0x000fe20000000800 */
[-CC-:B------:R-:W-:Y:S01]  /*7c40*/  FFMA.FTZ R59, R139, R14.reuse, -R10.reuse ;  /* 0x0000000e8b3b7223 */ /* 0x180fe2000001080a */
[-CC-:B------:R-:W-:Y:S01]  /*7c50*/  FFMA.FTZ R137, R141, R14.reuse, -R10.reuse ;  /* 0x0000000e8d897223 */ /* 0x180fe2000001080a */
[-CC-:B------:R-:W-:Y:S01]  /*7c60*/  FFMA.FTZ R28, R143, R14.reuse, -R10.reuse ;  /* 0x0000000e8f1c7223 */ /* 0x180fe2000001080a */
[-CC-:B------:R-:W-:Y:S01]  /*7c70*/  FFMA.FTZ R139, R145, R14.reuse, -R10.reuse ;  /* 0x0000000e918b7223 */ /* 0x180fe2000001080a */
[-CC-:B------:R-:W-:Y:S01]  /*7c80*/  FFMA.FTZ R8, R157, R14.reuse, -R10.reuse ;  /* 0x0000000e9d087223 */ /* 0x180fe2000001080a */
[-CC-:B------:R-:W-:Y:S01]  /*7c90*/  FFMA.FTZ R133, R32, R14.reuse, -R10.reuse ;  /* 0x0000000e20857223 */ /* 0x180fe2000001080a */
[-CC-:B------:R-:W-:Y:S01]  /*7ca0*/  FFMA.FTZ R32, R155, R14.reuse, -R10.reuse ;  /* 0x0000000e9b207223 */ /* 0x180fe2000001080a */
[----:B------:R-:W0:Y:S01]  /*7cb0*/  MUFU.EX2 R13, R13 ;  /* 0x0000000d000d7308 */ /* 0x000e220000000800 */
[-CC-:B------:R-:W-:Y:S01]  /*7cc0*/  FFMA.FTZ R30, R153, R14.reuse, -R10.reuse ;  /* 0x0000000e991e7223 */ /* 0x180fe2000001080a */
[----:B------:R-:W-:-:S06]  /*7cd0*/  FFMA.FTZ R61, R151, R14, -R10 ;  /* 0x0000000e973d7223 */ /* 0x000fcc000001080a */
[----:B------:R-:W1:Y:S08]  /*7ce0*/  MUFU.EX2 R51, R51 ;  /* 0x0000003300337308 */ /* 0x000e700000000800 */
[----:B------:R-:W2:Y:S01]  /*7cf0*/  MUFU.EX2 R18, R18 ;  /* 0x0000001200127308 */ /* 0x000ea20000000800 */
[----:B0-----:R-:W-:-:S07]  /*7d00*/  FFMA.FTZ R2, R13, R2, R12 ;  /* 0x000000020d027223 */ /* 0x001fce000001000c */
[----:B------:R-:W0:Y:S01]  /*7d10*/  MUFU.EX2 R20, R20 ;  /* 0x0000001400147308 */ /* 0x000e220000000800 */
[----:B-1----:R-:W-:Y:S01]  /*7d20*/  FADD.FTZ R63, R51, R2 ;  /* 0x00000002333f7221 */ /* 0x002fe20000010000 */
[----:B------:R-:W-:-:S04]  /*7d30*/  FADD.FTZ R2, R150, R3 ;  /* 0x0000000396027221 */ /* 0x000fc80000010000 */
[----:B------:R-:W-:Y:S02]  /*7d40*/  FADD.FTZ R3, R25, R2 ;  /* 0x0000000219037221 */ /* 0x000fe40000010000 */
[----:B------:R-:W1:Y:S01]  /*7d50*/  MUFU.EX2 R19, R19 ;  /* 0x0000001300137308 */ /* 0x000e620000000800 */
[----:B--2---:R-:W-:Y:S01]  /*7d60*/  FADD.FTZ R34, R18, R63 ;  /* 0x0000003f12227221 */ /* 0x004fe20000010000 */
[----:B------:R-:W-:-:S03]  /*7d70*/  FADD.FTZ R2, R144, R3 ;  /* 0x0000000390027221 */ /* 0x000fc60000010000 */
[----:B------:R-:W-:Y:S01]  /*7d80*/  FADD.FTZ R63, R53, R34 ;  /* 0x00000022353f7221 */ /* 0x000fe20000010000 */
[-C--:B------:R-:W-:Y:S01]  /*7d90*/  FFMA.FTZ R34, R36, R14.reuse, -R10 ;  /* 0x0000000e24227223 */ /* 0x080fe2000001080a */
[----:B------:R-:W-:Y:S01]  /*7da0*/  FADD.FTZ R3, R135, R2 ;  /* 0x0000000287037221 */ /* 0x000fe20000010000 */
[----:B------:R-:W2:Y:S01]  /*7db0*/  MUFU.EX2 R22, R22 ;  /* 0x0000001600167308 */ /* 0x000ea20000000800 */
[----:B0-----:R-:W-:Y:S01]  /*7dc0*/  FADD.FTZ R36, R20, R63 ;  /* 0x0000003f14247221 */ /* 0x001fe20000010000 */
[----:B------:R-:W-:Y:S01]  /*7dd0*/  FFMA.FTZ R63, R149, R14, -R10 ;  /* 0x0000000e953f7223 */ /* 0x000fe2000001080a */
[----:B------:R-:W-:-:S04]  /*7de0*/  FADD.FTZ R2, R146, R3 ;  /* 0x0000000392027221 */ /* 0x000fc80000010000 */
[----:B------:R-:W-:Y:S01]  /*7df0*/  FADD.FTZ R3, R29, R2 ;  /* 0x000000021d037221 */ /* 0x000fe20000010000 */
[----:B------:R-:W0:Y:S01]  /*7e00*/  MUFU.EX2 R55, R55 ;  /* 0x0000003700377308 */ /* 0x000e220000000800 */
[----:B-1----:R-:W-:Y:S02]  /*7e10*/  FADD.FTZ R65, R19, R36 ;  /* 0x0000002413417221 */ /* 0x002fe40000010000 */
[----:B------:R-:W-:-:S04]  /*7e20*/  FADD.FTZ R2, R140, R3 ;  /* 0x000000038c027221 */ /* 0x000fc80000010000 */
[----:B------:R-:W-:Y:S01]  /*7e30*/  FADD.FTZ R3, R31, R2 ;  /* 0x000000021f037221 */ /* 0x000fe20000010000 */
[----:B------:R-:W1:Y:S01]  /*7e40*/  MUFU.EX2 R24, R24 ;  /* 0x0000001800187308 */ /* 0x000e620000000800 */
[----:B--2---:R-:W-:Y:S02]  /*7e50*/  FADD.FTZ R36, R22, R65 ;  /* 0x0000004116247221 */ /* 0x004fe40000010000 */
[----:B------:R-:W-:-:S04]  /*7e60*/  FADD.FTZ R2, R142, R3 ;  /* 0x000000038e027221 */ /* 0x000fc80000010000 */
[----:B------:R-:W-:Y:S01]  /*7e70*/  FADD.FTZ R3, R33, R2 ;  /* 0x0000000221037221 */ /* 0x000fe20000010000 */
[----:B------:R-:W2:Y:S01]  /*7e80*/  MUFU.EX2 R57, R57 ;  /* 0x0000003900397308 */ /* 0x000ea20000000800 */
[----:B0-----:R-:W-:Y:S01]  /*7e90*/  FADD.FTZ R65, R55, R36 ;  /* 0x0000002437417221 */ /* 0x001fe20000010000 */
[----:B------:R-:W-:-:S06]  /*7ea0*/  FFMA.FTZ R36, R147, R14, -R10 ;  /* 0x0000000e93247223 */ /* 0x000fcc000001080a */
[----:B------:R-:W0:Y:S01]  /*7eb0*/  MUFU.EX2 R26, R26 ;  /* 0x0000001a001a7308 */ /* 0x000e220000000800 */
[----:B-1----:R-:W-:Y:S01]  /*7ec0*/  FADD.FTZ R38, R24, R65 ;  /* 0x0000004118267221 */ /* 0x002fe20000010000 */
[-CC-:B------:R-:W-:Y:S01]  /*7ed0*/  FFMA.FTZ R65, R121, R14.reuse, -R10.reuse ;  /* 0x0000000e79417223 */ /* 0x180fe2000001080a */
[----:B------:R-:W-:-:S05]  /*7ee0*/  FFMA.FTZ R121, R44, R14, -R10 ;  /* 0x0000000e2c797223 */ /* 0x000fca000001080a */
[----:B------:R-:W1:Y:S01]  /*7ef0*/  MUFU.EX2 R59, R59 ;  /* 0x0000003b003b7308 */ /* 0x000e620000000800 */
[----:B--2---:R-:W-:-:S07]  /*7f00*/  FADD.FTZ R67, R57, R38 ;  /* 0x0000002639437221 */ /* 0x004fce0000010000 */
[----:B------:R-:W2:Y:S01]  /*7f10*/  MUFU.EX2 R137, R137 ;  /* 0x0000008900897308 */ /* 0x000ea20000000800 */
[----:B0-----:R-:W-:Y:S01]  /*7f20*/  FADD.FTZ R38, R26, R67 ;  /* 0x000000431a267221 */ /* 0x001fe20000010000 */
[-CC-:B------:R-:W-:Y:S01]  /*7f30*/  FFMA.FTZ R67, R123, R14.reuse, -R10.reuse ;  /* 0x0000000e7b437223 */ /* 0x180fe2000001080a */
[----:B------:R-:W-:-:S05]  /*7f40*/  FFMA.FTZ R123, R46, R14, -R10 ;  /* 0x0000000e2e7b7223 */ /* 0x000fca000001080a */
[----:B------:R-:W0:Y:S01]  /*7f50*/  MUFU.EX2 R28, R28 ;  /* 0x0000001c001c7308 */ /* 0x000e220000000800 */
[----:B-1----:R-:W-:Y:S01]  /*7f60*/  FADD.FTZ R2, R59, R38 ;  /* 0x000000263b027221 */ /* 0x002fe20000010000 */
[----:B------:R-:W-:Y:S01]  /*7f70*/  FFMA.FTZ R38, R40, R14, -R10 ;  /* 0x0000000e28267223 */ /* 0x000fe2000001080a */
        /* <DEDUP_REMOVED lines=8> */
[-CC-:B------:R-:W-:Y:S01]  /*8000*/  FFMA.FTZ R40, R125, R14.reuse, -R10.reuse ;  /* 0x0000000e7d287223 */ /* 0x180fe2000001080a */
[----:B------:R-:W-:Y:S01]  /*8010*/  FADD.FTZ R42, R132, R69 ;  /* 0x00000045842a7221 */ /* 0x000fe20000010000 */
[----:B------:R-:W-:-:S03]  /*8020*/  FFMA.FTZ R69, R131, R14, -R10 ;  /* 0x0000000e83457223 */ /* 0x000fc6000001080a */
[----:B------:R-:W-:Y:S01]  /*8030*/  FADD.FTZ R73, R39, R42 ;  /* 0x0000002a27497221 */ /* 0x000fe20000010000 */
[----:B------:R-:W0:Y:S01]  /*8040*/  MUFU.EX2 R133, R133 ;  /* 0x0000008500857308 */ /* 0x000e220000000800 */
[----:B-1----:R-:W-:-:S07]  /*8050*/  FADD.FTZ R3, R139, R2 ;  /* 0x000000028b037221 */ /* 0x002fce0000010000 */
[----:B------:R-:W1:Y:S01]  /*8060*/  MUFU.EX2 R32, R32 ;  /* 0x0000002000207308 */ /* 0x000e620000000800 */
[----:B--2---:R-:W-:-:S07]  /*8070*/  FADD.FTZ R2, R8, R3 ;  /* 0x0000000308027221 */ /* 0x004fce0000010000 */
[----:B------:R-:W2:Y:S01]  /*8080*/  MUFU.EX2 R30, R30 ;  /* 0x0000001e001e7308 */ /* 0x000ea20000000800 */
[----:B0-----:R-:W-:Y:S01]  /*8090*/  FADD.FTZ R3, R133, R2 ;  /* 0x0000000285037221 */ /* 0x001fe20000010000 */
[----:B------:R-:W-:-:S06]  /*80a0*/  FADD.FTZ R2, R134, R73 ;  /* 0x0000004986027221 */ /* 0x000fcc0000010000 */
[----:B------:R-:W0:Y:S01]  /*80b0*/  MUFU.EX2 R61, R61 ;  /* 0x0000003d003d7308 */ /* 0x000e220000000800 */
[----:B-1----:R-:W-:-:S07]  /*80c0*/  FADD.FTZ R3, R32, R3 ;  /* 0x0000000320037221 */ /* 0x002fce0000010000 */
[----:B------:R-:W1:Y:S01]  /*80d0*/  MUFU.EX2 R34, R34 ;  /* 0x0000002200227308 */ /* 0x000e620000000800 */
[----:B--2---:R-:W-:Y:S01]  /*80e0*/  FADD.FTZ R42, R30, R3 ;  /* 0x000000031e2a7221 */ /* 0x004fe20000010000 */
[----:B------:R-:W-:-:S04]  /*80f0*/  FADD.FTZ R3, R85, R2 ;  /* 0x0000000255037221 */ /* 0x000fc80000010000 */
[----:B------:R-:W-:Y:S02]  /*8100*/  FADD.FTZ R2, R128, R3 ;  /* 0x0000000380027221 */ /* 0x000fe40000010000 */
[----:B------:R-:W2:Y:S01]  /*8110*/  MUFU.EX2 R63, R63 ;  /* 0x0000003f003f7308 */ /* 0x000ea20000000800 */
[----:B0-----:R-:W-:Y:S01]  /*8120*/  FADD.FTZ R73, R61, R42 ;  /* 0x0000002a3d497221 */ /* 0x001fe20000010000 */
[----:B------:R-:W-:-:S04]  /*8130*/  FADD.FTZ R3, R71, R2 ;  /* 0x0000000247037221 */ /* 0x000fc80000010000 */
[----:B------:R-:W-:Y:S02]  /*8140*/  FADD.FTZ R2, R130, R3 ;  /* 0x0000000382027221 */ /* 0x000fe40000010000 */
[----:B------:R-:W0:Y:S01]  /*8150*/  MUFU.EX2 R36, R36 ;  /* 0x0000002400247308 */ /* 0x000e220000000800 */
[----:B-1----:R-:W-:Y:S01]  /*8160*/  FADD.FTZ R42, R34, R73 ;  /* 0x00000049222a7221 */ /* 0x002fe20000010000 */
[----:B------:R-:W-:-:S04]  /*8170*/  FADD.FTZ R3, R47, R2 ;  /* 0x000000022f037221 */ /* 0x000fc80000010000 */
[----:B------:R-:W-:Y:S02]  /*8180*/  FADD.FTZ R2, R124, R3 ;  /* 0x000000037c027221 */ /* 0x000fe40000010000 */
[----:B------:R-:W1:Y:S01]  /*8190*/  MUFU.EX2 R65, R65 ;  /* 0x0000004100417308 */ /* 0x000e620000000800 */
[----:B--2---:R-:W-:Y:S01]  /*81a0*/  FADD.FTZ R73, R63, R42 ;  /* 0x0000002a3f497221 */ /* 0x004fe20000010000 */
[-C--:B------:R-:W-:Y:S01]  /*81b0*/  FFMA.FTZ R42, R127, R14.reuse, -R10 ;  /* 0x0000000e7f2a7223 */ /* 0x080fe2000001080a */
[----:B------:R-:W-:Y:S01]  /*81c0*/  FADD.FTZ R3, R45, R2 ;  /* 0x000000022d037221 */ /* 0x000fe20000010000 */
[----:B------:R-:W-:-:S03]  /*81d0*/  FFMA.FTZ R10, R129, R14, -R10 ;  /* 0x0000000e810a7223 */ /* 0x000fc6000001080a */
[----:B------:R-:W-:Y:S01]  /*81e0*/  FADD.FTZ R2, R126, R3 ;  /* 0x000000037e027221 */ /* 0x000fe20000010000 */
[----:B------:R-:W2:Y:S01]  /*81f0*/  MUFU.EX2 R38, R38 ;  /* 0x0000002600267308 */ /* 0x000ea20000000800 */
[----:B0-----:R-:W-:Y:S02]  /*8200*/  FADD.FTZ R44, R36, R73 ;  /* 0x00000049242c7221 */ /* 0x001fe40000010000 */
[----:B------:R-:W-:-:S04]  /*8210*/  FADD.FTZ R3, R43, R2 ;  /* 0x000000022b037221 */ /* 0x000fc80000010000 */
[----:B------:R-:W-:Y:S01]  /*8220*/  FADD.FTZ R2, R120, R3 ;  /* 0x0000000378027221 */ /* 0x000fe20000010000 */
        /* <DEDUP_REMOVED lines=24> */
.L_x_1006:
[----:B------:R-:W-:Y:S01]  /*83b0*/  ULEA UR10, UR25, UR43, 0x3 ;  /* 0x0000002b190a7291 */ /* 0x000fe2000f8e183f */
[----:B------:R-:W-:Y:S01]  /*83c0*/  ISETP.GT.AND P1, PT, R9, UR27, PT ;  /* 0x0000001b09007c0c */ /* 0x000fe2000bf24270 */
[----:B------:R-:W-:Y:S01]  /*83d0*/  UMOV UR26, UR4 ;  /* 0x00000004001a7c82 */ /* 0x000fe20008000000 */
[----:B------:R-:W-:Y:S01]  /*83e0*/  UMOV UR25, UR7 ;  /* 0x0000000700197c82 */ /* 0x000fe20008000000 */
[----:B------:R-:W-:Y:S01]  /*83f0*/  UIADD3 UR10, UR10, 0x16860, URZ ;  /* 0x000168600a0a7890 */ /* 0x000fe2000fffe03f */
[----:B------:R-:W-:Y:S01]  /*8400*/  F2FP.BF16.F32.PACK_AB R144, R135, R144 ;  /* 0x000000908790723e */ /* 0x000fe200000010ff */
[----:B------:R-:W-:Y:S01]  /*8410*/  FMUL.FTZ R88, R88, R7 ;  /* 0x0000000758587220 */ /* 0x000fe20000410000 */
[----:B------:R-:W-:Y:S01]  /*8420*/  F2FP.BF16.F32.PACK_AB R139, R8, R139 ;  /* 0x0000008b088b723e */ /* 0x000fe200000010ff */
        /* <DEDUP_REMOVED lines=20> */
[-C--:B------:R-:W-:Y:S01]  /*8570*/  FMUL.FTZ R90, R90, R13.reuse ;  /* 0x0000000d5a5a7220 */ /* 0x080fe20000410000 */
        /* <DEDUP_REMOVED lines=19> */
[----:B------:R-:W-:Y:S01]  /*86b0*/  FMUL.FTZ R110, R110, R13 ;  /* 0x0000000d6e6e7220 */ /* 0x000fe20000410000 */
        /* <DEDUP_REMOVED lines=24> */
[----:B------:R-:W-:Y:S01]  /*8840*/  F2FP.BF16.F32.PACK_AB R123, R10, R123 ;  /* 0x0000007b0a7b723e */ /* 0x000fe200000010ff */
[----:B------:R-:W-:Y:S06]  /*8850*/  @P1 BRA `(.L_x_1007) ;  /* 0xffffffc800841947 */ /* 0x000fec000383ffff */
.L_x_988:
[----:B------:R-:W0:Y:S01]  /*8860*/  S2UR UR10, SR_CTAID.X ;  /* 0x00000000000a79c3 */ /* 0x000e220000002500 */
[----:B------:R-:W-:Y:S01]  /*8870*/  IADD3 R27, -R27, 0x1, RZ ;  /* 0x000000011b1b7810 */ /* 0x000fe20007ffe1ff */
[----:B------:R-:W-:Y:S02]  /*8880*/  UISETP.NE.AND UP1, UPT, UR40, URZ, UPT ;  /* 0x0000003f2800728c */ /* 0x000fe4000bf25270 */
[----:B------:R-:W-:Y:S02]  /*8890*/  UISETP.NE.AND UP0, UPT, UR44, URZ, UPT ;  /* 0x0000003f2c00728c */ /* 0x000fe4000bf05270 */
[----:B------:R-:W-:Y:S01]  /*88a0*/  IMAD R27, R16, UR28, R27 ;  /* 0x0000001c101b7c24 */ /* 0x000fe2000f8e021b */
[----:B------:R-:W-:-:S03]  /*88b0*/  UMOV UR14, 0xc0 ;  /* 0x000000c0000e7882 */ /* 0x000fc60000000000 */
[----:B------:R-:W-:Y:S02]  /*88c0*/  PLOP3.LUT P1, PT, PT, PT, UP0, 0x40, 0x0 ;  /* 0x000000000000781c */ /* 0x000fe40003f2e808 */
[----:B------:R-:W-:Y:S01]  /*88d0*/  R2UR UR15, R27 ;  /* 0x000000001b0f72ca */ /* 0x000fe200000e0000 */
[----:B------:R-:W-:Y:S01]  /*88e0*/  @UP1 ULDC UR18, c[0x0][0x450] ;  /* 0x0001140000121ab9 */ /* 0x000fe20000000800 */
[----:B0-----:R-:W-:-:S03]  /*88f0*/  UIMAD UR14, UR10, UR14, 0xbf ;  /* 0x000000bf0a0e74a4 */ /* 0x001fc6000f8e020e */
[----:B------:R-:W-:Y:S02]  /*8900*/  @UP1 ULDC UR10, c[0x0][0x44c] ;  /* 0x00011300000a1ab9 */ /* 0x000fe40000000800 */
[----:B------:R-:W-:-:S04]  /*8910*/  UIMAD.WIDE.U32 UR10, UR14, UR10, URZ ;  /* 0x0000000a0e0a72a5 */ /* 0x000fc8000f8e003f */
[----:B------:R-:W-:-:S04]  /*8920*/  @UP1 USHF.R.U32.HI UR14, URZ, UR18, UR11 ;  /* 0x000000123f0e1299 */ /* 0x000fc8000801160b */
[----:B------:R-:W-:-:S03]  /*8930*/  UIADD3 UR14, UR15, UR14, URZ ;  /* 0x0000000e0f0e7290 */ /* 0x000fc6000fffe03f */
[----:B------:R-:W-:Y:S02]  /*8940*/  ULDC UR15, c[0x0][0x9dc] ;  /* 0x00027700000f7ab9 */ /* 0x000fe40000000800 */
[----:B------:R-:W-:Y:S01]  /*8950*/  UIADD3 UR15, UR14, -UR15, URZ ;  /* 0x8000000f0e0f7290 */ /* 0x000fe2000fffe03f */
[----:B------:R-:W-:Y:S11]  /*8960*/  @P1 BRA `(.L_x_1008) ;  /* 0x00000000004c1947 */ /* 0x000ff60003800000 */
[----:B------:R-:W-:-:S06]  /*8970*/  UISETP.GT.AND UP0, UPT, UR14, -0x1, UPT ;  /* 0xffffffff0e00788c */ /* 0x000fcc000bf04270 */
[----:B------:R-:W-:-:S13]  /*8980*/  PLOP3.LUT P1, PT, PT, PT, UP0, 0x80, 0x0 ;  /* 0x000000000000781c */ /* 0x000fda0003f2f008 */
[----:B------:R-:W-:Y:S05]  /*8990*/  @P1 BRA `(.L_x_1009) ;  /* 0x0000000000201947 */ /* 0x000fea0003800000 */
[----:B------:R-:W-:Y:S01]  /*89a0*/  ULDC UR18, c[0x0][0x9e4] ;  /* 0x0002790000127ab9 */ /* 0x000fe20000000800 */
[----:B------:R-:W-:Y:S02]  /*89b0*/  ULOP3.LUT UR14, URZ, UR14, URZ, 0x33, !UPT ;  /* 0x0000000e3f0e7292 */ /* 0x000fe4000f8e333f */
[----:B------:R-:W-:-:S11]  /*89c0*/  UISETP.NE.AND UP0, UPT, UR18, 0x1, UPT ;  /* 0x000000011200788c */ /* 0x000fd6000bf05270 */
[----:B------:R-:W-:Y:S02]  /*89d0*/  @UP0 ULDC.64 UR20, c[0x0][0x9e8] ;  /* 0x00027a0000140ab9 */ /* 0x000fe40000000a00 */
[----:B------:R-:W-:-:S04]  /*89e0*/  UIMAD.WIDE.U32 UR10, UR14, UR20, URZ ;  /* 0x000000140e0a72a5 */ /* 0x000fc8000f8e003f */
[----:B------:R-:W-:-:S04]  /*89f0*/  @UP0 USHF.R.U32.HI UR14, URZ, UR21, UR11 ;  /* 0x000000153f0e0299 */ /* 0x000fc8000801160b */
[----:B------:R-:W-:Y:S01]  /*8a00*/  ULOP3.LUT UR14, URZ, UR14, URZ, 0x33, !UPT ;  /* 0x0000000e3f0e7292 */ /* 0x000fe2000f8e333f */
[----:B------:R-:W-:Y:S11]  /*8a10*/  BRA `(.L_x_1010) ;  /* 0x0000000000147947 */ /* 0x000ff60003800000 */
.L_x_1009:
[----:B------:R-:W-:Y:S02]  /*8a20*/  ULDC UR18, c[0x0][0x9e4] ;  /* 0x0002790000127ab9 */ /* 0x000fe40000000800 */
[----:B------:R-:W-:-:S11]  /*8a30*/  UISETP.NE.AND UP0, UPT, UR18, 0x1, UPT ;  /* 0x000000011200788c */ /* 0x000fd6000bf05270 */
[----:B------:R-:W-:Y:S02]  /*8a40*/  @UP0 ULDC.64 UR20, c[0x0][0x9e8] ;  /* 0x00027a0000140ab9 */ /* 0x000fe40000000a00 */
[----:B------:R-:W-:-:S04]  /*8a50*/  UIMAD.WIDE.U32 UR10, UR14, UR20, URZ ;  /* 0x000000140e0a72a5 */ /* 0x000fc8000f8e003f */
[----:B------:R-:W-:-:S12]  /*8a60*/  @UP0 USHF.R.U32.HI UR14, URZ, UR21, UR11 ;  /* 0x000000153f0e0299 */ /* 0x000fd8000801160b */
.L_x_1010:
[----:B------:R-:W-:-:S04]  /*8a70*/  UIMAD UR14, UR14, UR18, URZ ;  /* 0x000000120e0e72a4 */ /* 0x000fc8000f8e023f */
[----:B------:R-:W-:-:S04]  /*8a80*/  UISETP.LT.AND UP0, UPT, UR15, UR14, UPT ;  /* 0x0000000e0f00728c */ /* 0x000fc8000bf01270 */
[----:B------:R-:W-:-:S12]  /*8a90*/  USEL UR15, UR15, UR14, !UP0 ;  /* 0x0000000e0f0f7287 */ /* 0x000fd8000c000000 */
.L_x_1008:
[----:B------:R-:W-:-:S04]  /*8aa0*/  UIADD3 UR15, UR15, 0x7f, URZ ;  /* 0x0000007f0f0f7890 */ /* 0x000fc8000fffe03f */
[----:B------:R-:W-:-:S04]  /*8ab0*/  USHF.R.S32.HI UR10, URZ, 0x1f, UR15 ;  /* 0x0000001f3f0a7899 */ /* 0x000fc8000801140f */
[----:B------:R-:W-:-:S04]  /*8ac0*/  ULEA.HI UR10, UR10, UR15, URZ, 0x7 ;  /* 0x0000000f0a0a7291 */ /* 0x000fc8000f8f383f */
[----:B------:R-:W-:-:S04]  /*8ad0*/  USHF.R.S32.HI UR10, URZ, 0x7, UR10 ;  /* 0x000000073f0a7899 */ /* 0x000fc8000801140a */
[----:B------:R-:W-:-:S04]  /*8ae0*/  UISETP.LT.AND UP0, UPT, UR41, UR10, UPT ;  /* 0x0000000a2900728c */ /* 0x000fc8000bf01270 */
[----:B------:R-:W-:-:S06]  /*8af0*/  USEL UR25, UR41, UR10, !UP0 ;  /* 0x0000000a29197287 */ /* 0x000fcc000c000000 */
[----:B------:R-:W-:-:S13]  /*8b00*/  ISETP.GE.AND P1, PT, R9, UR25, PT ;  /* 0x0000001909007c0c */ /* 0x000fda000bf26270 */
[----:B------:R-:W-:Y:S05]  /*8b10*/  @!P1 BRA `(.L_x_1011) ;  /* 0x00000024004c9947 */ /* 0x000fea0003800000 */
[----:B------:R-:W-:Y:S01]  /*8b20*/  IMAD.MOV.U32 R7, RZ, RZ, R11 ;  /* 0x000000ffff077224 */ /* 0x000fe200078e000b */
[----:B------:R-:W-:Y:S01]  /*8b30*/  UMOV UR27, UR4 ;  /* 0x00000004001b7c82 */ /* 0x000fe20008000000 */
[----:B------:R-:W-:Y:S01]  /*8b40*/  IMAD.MOV.U32 R8, RZ, RZ, R15 ;  /* 0x000000ffff087224 */ /* 0x000fe200078e000f */
[----:B------:R-:W-:Y:S01]  /*8b50*/  UMOV UR26, UR7 ;  /* 0x00000007001a7c82 */ /* 0x000fe20008000000 */
[----:B------:R-:W-:-:S05]  /*8b60*/  ULDC UR28, c[0x0][0x9d8] ;  /* 0x00027600001c7ab9 */ /* 0x000fca0000000800 */
.L_x_1022:
[----:B------:R-:W-:Y:S01]  /*8b70*/  ISETP.NE.AND P2, PT, RZ, UR42, PT ;  /* 0x0000002aff007c0c */ /* 0x000fe2000bf45270 */
[----:B------:R-:W-:-:S04]  /*8b80*/  UISETP.NE.AND UP0, UPT, UR26, 0x1, UPT ;  /* 0x000000011a00788c */ /* 0x000fc8000bf05270 */
[----:B------:R-:W-:-:S04]  /*8b90*/  USEL UR4, URZ, 0x1, UP0 ;  /* 0x000000013f047887 */ /* 0x000fc80008000000 */
[----:B------:R-:W-:-:S04]  /*8ba0*/  ULOP3.LUT UR4, UR27, UR4, URZ, 0x3c, !UPT ;  /* 0x000000041b047292 */ /* 0x000fc8000f8e3c3f */
[----:B------:R-:W-:Y:S08]  /*8bb0*/  @P2 BRA `(.L_x_1012) ;  /* 0x0000000000382947 */ /* 0x000ff00003800000 */
[----:B------:R-:W-:Y:S05]  /*8bc0*/  @!P0 BRA `(.L_x_1013) ;  /* 0x0000000000048947 */ /* 0x000fea0003800000 */
[----:B------:R-:W-:Y:S01]  /*8bd0*/  BPT.TRAP 0x1 ;  /* 0x000000040000795c */ /* 0x000fe20000300000 */
.L_x_1013:
        /* <DEDUP_REMOVED lines=9> */
.L_x_1014:
[----:B-1----:R-:W-:Y:S05]  /*8c70*/  @P1 BRA `(.L_x_1012) ;  /* 0x0000000000081947 */ /* 0x002fea0003800000 */
[----:B------:R-:W1:Y:S02]  /*8c80*/  SYNCS.PHASECHK.TRANS64.TRYWAIT P1, [UR7+0x16830], R10 ;  /* 0x0168300aff0075a7 */ /* 0x000e640008020147 */
[----:B-1----:R-:W-:Y:S05]  /*8c90*/  @!P1 BRA `(.L_x_1015) ;  /* 0x000000b400949947 */ /* 0x002fea0003800000 */
.L_x_1012:
        /* <DEDUP_REMOVED lines=30> */
.L_x_1017:
[----:B------:R-:W-:Y:S01]  /*8e80*/  ULEA UR10, UR26, UR43, 0x3 ;  /* 0x0000002b1a0a7291 */ /* 0x000fe2000f8e183f */
[----:B------:R-:W-:-:S05]  /*8e90*/  IMAD.U32 R10, RZ, RZ, UR27 ;  /* 0x0000001bff0a7e24 */ /* 0x000fca000f8e00ff */
[----:B------:R-:W-:-:S04]  /*8ea0*/  SHF.L.U32 R10, R10, 0x1f, RZ ;  /* 0x0000001f0a0a7819 */ /* 0x000fc800000006ff */
[----:B------:R0:W1:Y:S01]  /*8eb0*/  SYNCS.PHASECHK.TRANS64.TRYWAIT P1, [UR10+0x16850], R10 ;  /* 0x0168500aff0075a7 */ /* 0x000062000802014a */
[----:B------:R-:W-:Y:S05]  /*8ec0*/  @!P0 BRA `(.L_x_1018) ;  /* 0x0000000000048947 */ /* 0x000fea0003800000 */
[----:B------:R-:W-:Y:S01]  /*8ed0*/  BPT.TRAP 0x1 ;  /* 0x000000040000795c */ /* 0x000fe20000300000 */
.L_x_1018:
[----:B-1----:R-:W-:Y:S05]  /*8ee0*/  @P1 BRA `(.L_x_1016) ;  /* 0x0000000000081947 */ /* 0x002fea0003800000 */
[----:B------:R-:W1:Y:S02]  /*8ef0*/  SYNCS.PHASECHK.TRANS64.TRYWAIT P1, [UR10+0x16850], R10 ;  /* 0x0168500aff0075a7 */ /* 0x000e64000802014a */
[----:B-1----:R-:W-:Y:S05]  /*8f00*/  @!P1 BRA `(.L_x_1019) ;  /* 0x000000b400109947 */ /* 0x002fea0003800000 */
.L_x_1016:
        /* <DEDUP_REMOVED lines=50> */
.L_x_1020:
        /* <DEDUP_REMOVED lines=82> */
[----:B------:R-:W-:-:S04]  /*9750*/  ULEA UR10, UR7, UR43, 0x3 ;  /* 0x0000002b070a7291 */ /* 0x000fc8000f8e183f */
[----:B------:R-:W1:Y:S01]  /*9760*/  MUFU.TANH R33, R33 ;  /* 0x0000002100217308 */ /* 0x000e620000002400 */
[----:B--2---:R-:W-:Y:S01]  /*9770*/  FMNMX.FTZ R12, R121, R12, !PT ;  /* 0x0000000c790c7209 */ /* 0x004fe20007810000 */
[----:B------:R-:W-:-:S04]  /*9780*/  UIADD3 UR10, UR10, 0x16840, URZ ;  /* 0x000168400a0a7890 */ /* 0x000fc8000fffe03f */
[----:B------:R-:W-:Y:S02]  /*9790*/  UPRMT UR10, UR5, 0x654, UR10 ;  /* 0x00000654050a7896 */ /* 0x000fe4000800000a */
[----:B------:R-:W2:Y:S01]  /*97a0*/  MUFU.TANH R35, R35 ;  /* 0x0000002300237308 */ /* 0x000ea20000002400 */
[----:B0-----:R-:W-:-:S06]  /*97b0*/  FMNMX.FTZ R12, R123, R12, !PT ;  /* 0x0000000c7b0c7209 */ /* 0x001fcc0007810000 */
[----:B------:R-:W-:Y:S01]  /*97c0*/  SYNCS.ARRIVE.TRANS64.RED.A1T0 RZ, [UR10], RZ ;  /* 0x000000ffffff79a7 */ /* 0x000fe2000810040a */
        /* <DEDUP_REMOVED lines=106> */
[----:B0-----:R-:W-:Y:S02]  /*9e70*/  FMNMX.FTZ R42, R87, R14, !PT ;  /* 0x0000000e572a7209 */ /* 0x001fe40007810000 */
[----:B------:R-:W0:Y:S03]  /*9e80*/  LDC R14, c[0x0][0x988] ;  /* 0x00026200ff0e7b82 */ /* 0x000e260000000800 */
[----:B------:R-:W2:Y:S01]  /*9e90*/  SHFL.BFLY PT, R15, R42, 0x2, 0x1f ;  /* 0x0c401f002a0f7f89 */ /* 0x000ea200000e0000 */
[----:B-1----:R-:W-:Y:S02]  /*9ea0*/  FMNMX.FTZ R44, R12, R11, !PT ;  /* 0x0000000b0c2c7209 */ /* 0x002fe40007810000 */
[----:B--2---:R-:W-:-:S03]  /*9eb0*/  FMNMX.FTZ R46, R42, R15, !PT ;  /* 0x0000000f2a2e7209 */ /* 0x004fc60007810000 */
[----:B------:R-:W1:Y:S04]  /*9ec0*/  SHFL.BFLY PT, R15, R44, 0x1, 0x1f ;  /* 0x0c201f002c0f7f89 */ /* 0x000e6800000e0000 */
[----:B------:R-:W2:Y:S01]  /*9ed0*/  SHFL.BFLY PT, R11, R46, 0x1, 0x1f ;  /* 0x0c201f002e0b7f89 */ /* 0x000ea200000e0000 */
[----:B-1----:R-:W-:Y:S02]  /*9ee0*/  FMNMX.FTZ R15, R44, R15, !PT ;  /* 0x0000000f2c0f7209 */ /* 0x002fe40007810000 */
[----:B--2---:R-:W-:-:S03]  /*9ef0*/  FMNMX.FTZ R11, R46, R11, !PT ;  /* 0x0000000b2e0b7209 */ /* 0x004fc60007810000 */
[C---:B0-----:R-:W-:Y:S01]  /*9f00*/  FMUL.FTZ R42, R15.reuse, R14 ;  /* 0x0000000e0f2a7220 */ /* 0x041fe20000410000 */
[----:B------:R-:W-:-:S03]  /*9f10*/  FADD.FTZ R153, -R15, R8 ;  /* 0x000000080f997221 */ /* 0x000fc60000010100 */
[-CC-:B------:R-:W-:Y:S01]  /*9f20*/  FFMA.FTZ R157, R123, R14.reuse, -R42.reuse ;  /* 0x0000000e7b9d7223 */ /* 0x180fe2000001082a */
[-CC-:B------:R-:W-:Y:S01]  /*9f30*/  FFMA.FTZ R123, R20, R14.reuse, -R42.reuse ;  /* 0x0000000e147b7223 */ /* 0x180fe2000001082a */
[C---:B------:R-:W-:Y:S01]  /*9f40*/  FADD.FTZ R7, -R11.reuse, R7 ;  /* 0x000000070b077221 */ /* 0x040fe20000010100 */
[-C--:B------:R-:W-:Y:S01]  /*9f50*/  FMUL.FTZ R20, R11, R14.reuse ;  /* 0x0000000e0b147220 */ /* 0x080fe20000410000 */
[-C--:B------:R-:W-:Y:S01]  /*9f60*/  FMUL.FTZ R8, R153, R14.reuse ;  /* 0x0000000e99087220 */ /* 0x080fe20000410000 */
[-C--:B------:R-:W-:Y:S01]  /*9f70*/  FFMA.FTZ R13, R13, R14.reuse, -R42 ;  /* 0x0000000e0d0d7223 */ /* 0x080fe2000001082a */
[-C--:B------:R-:W-:Y:S01]  /*9f80*/  FMUL.FTZ R7, R7, R14.reuse ;  /* 0x0000000e07077220 */ /* 0x080fe20000410000 */
[-C--:B------:R-:W-:Y:S01]  /*9f90*/  FFMA.FTZ R10, R10, R14.reuse, -R20 ;  /* 0x0000000e0a0a7223 */ /* 0x080fe20000010814 */
[-CC-:B------:R-:W-:Y:S01]  /*9fa0*/  FFMA.FTZ R148, R19, R14.reuse, -R42.reuse ;  /* 0x0000000e13947223 */ /* 0x180fe2000001082a */
[-C--:B------:R-:W-:Y:S01]  /*9fb0*/  FFMA.FTZ R134, R149, R14.reuse, -R42 ;  /* 0x0000000e95867223 */ /* 0x080fe2000001082a */
[-C--:B------:R-:W-:Y:S01]  /*9fc0*/  FFMA.FTZ R149, R21, R14.reuse, -R20 ;  /* 0x0000000e15957223 */ /* 0x080fe20000010814 */
[----:B------:R-:W-:Y:S01]  /*9fd0*/  MUFU.EX2 R8, R8 ;  /* 0x0000000800087308 */ /* 0x000fe20000000800 */
[-CC-:B------:R-:W-:Y:S01]  /*9fe0*/  FFMA.FTZ R146, R125, R14.reuse, -R42.reuse ;  /* 0x0000000e7d927223 */ /* 0x180fe2000001082a */
[-CC-:B------:R-:W-:Y:S01]  /*9ff0*/  FFMA.FTZ R150, R25, R14.reuse, -R42.reuse ;  /* 0x0000000e19967223 */ /* 0x180fe2000001082a */
[-C--:B------:R-:W-:Y:S01]  /*a000*/  FFMA.FTZ R125, R151, R14.reuse, -R42 ;  /* 0x0000000e977d7223 */ /* 0x080fe2000001082a */
[-C--:B------:R-:W-:Y:S01]  /*a010*/  FFMA.FTZ R151, R29, R14.reuse, -R20 ;  /* 0x0000000e1d977223 */ /* 0x080fe20000010814 */
[-CC-:B------:R-:W-:Y:S01]  /*a020*/  FFMA.FTZ R12, R27, R14.reuse, -R42.reuse ;  /* 0x0000000e1b0c7223 */ /* 0x180fe2000001082a */
[-C--:B------:R-:W-:Y:S01]  /*a030*/  FFMA.FTZ R130, R22, R14.reuse, -R42 ;  /* 0x0000000e16827223 */ /* 0x080fe2000001082a */
[-C--:B------:R-:W-:Y:S01]  /*a040*/  FFMA.FTZ R22, R31, R14.reuse, -R20 ;  /* 0x0000000e1f167223 */ /* 0x080fe20000010814 */
[----:B------:R-:W0:Y:S01]  /*a050*/  MUFU.EX2 R13, R13 ;  /* 0x0000000d000d7308 */ /* 0x000e220000000800 */
[-CC-:B------:R-:W-:Y:S01]  /*a060*/  FFMA.FTZ R144, R121, R14.reuse, -R42.reuse ;  /* 0x0000000e79907223 */ /* 0x180fe2000001082a */
[-C--:B------:R-:W-:Y:S01]  /*a070*/  FFMA.FTZ R132, R145, R14.reuse, -R42 ;  /* 0x0000000e91847223 */ /* 0x080fe2000001082a */
[-C--:B------:R-:W-:Y:S01]  /*a080*/  FFMA.FTZ R145, R33, R14.reuse, -R20 ;  /* 0x0000000e21917223 */ /* 0x080fe20000010814 */
[-C--:B------:R-:W-:Y:S01]  /*a090*/  FFMA.FTZ R121, R24, R14.reuse, -R42 ;  /* 0x0000000e18797223 */ /* 0x080fe2000001082a */
[-C--:B------:R-:W-:Y:S01]  /*a0a0*/  FFMA.FTZ R24, R35, R14.reuse, -R20 ;  /* 0x0000000e23187223 */ /* 0x080fe20000010814 */
[-CC-:B------:R-:W-:Y:S01]  /*a0b0*/  FFMA.FTZ R155, R127, R14.reuse, -R42.reuse ;  /* 0x0000000e7f9b7223 */ /* 0x180fe2000001082a */
[-C--:B------:R-:W-:Y:S01]  /*a0c0*/  FFMA.FTZ R127, R147, R14.reuse, -R42 ;  /* 0x0000000e937f7223 */ /* 0x080fe2000001082a */
[----:B------:R-:W-:Y:S01]  /*a0d0*/  MUFU.EX2 R7, R7 ;  /* 0x0000000700077308 */ /* 0x000fe20000000800 */
[-C--:B------:R-:W-:Y:S01]  /*a0e0*/  FFMA.FTZ R147, R37, R14.reuse, -R20 ;  /* 0x0000000e25937223 */ /* 0x080fe20000010814 */
[-C--:B------:R-:W-:Y:S01]  /*a0f0*/  FFMA.FTZ R124, R26, R14.reuse, -R42 ;  /* 0x0000000e1a7c7223 */ /* 0x080fe2000001082a */
[-C--:B------:R-:W-:Y:S01]  /*a100*/  FFMA.FTZ R26, R39, R14.reuse, -R20 ;  /* 0x0000000e271a7223 */ /* 0x080fe20000010814 */
[-CC-:B------:R-:W-:Y:S01]  /*a110*/  FFMA.FTZ R138, R141, R14.reuse, -R42.reuse ;  /* 0x0000000e8d8a7223 */ /* 0x180fe2000001082a */
[-C--:B------:R-:W-:Y:S01]  /*a120*/  FFMA.FTZ R140, R129, R14.reuse, -R42 ;  /* 0x0000000e818c7223 */ /* 0x080fe2000001082a */
[-C--:B------:R-:W-:Y:S01]  /*a130*/  FFMA.FTZ R141, R41, R14.reuse, -R20 ;  /* 0x0000000e298d7223 */ /* 0x080fe20000010814 */
[-CC-:B------:R-:W-:Y:S01]  /*a140*/  FFMA.FTZ R27, R28, R14.reuse, -R42.reuse ;  /* 0x0000000e1c1b7223 */ /* 0x180fe2000001082a */
[----:B------:R-:W1:Y:S01]  /*a150*/  MUFU.EX2 R10, R10 ;  /* 0x0000000a000a7308 */ /* 0x000e620000000800 */
[----:B0-----:R-:W-:Y:S01]  /*a160*/  FFMA.FTZ R3, R8, R3, R13 ;  /* 0x0000000308037223 */ /* 0x001fe2000001000d */
[-CC-:B------:R-:W-:Y:S01]  /*a170*/  FFMA.FTZ R153, R131, R14.reuse, -R42.reuse ;  /* 0x0000000e83997223 */ /* 0x180fe2000001082a */
[-C--:B------:R-:W-:Y:S01]  /*a180*/  FFMA.FTZ R128, R18, R14.reuse, -R42 ;  /* 0x0000000e12807223 */ /* 0x080fe2000001082a */
[-C--:B------:R-:W-:Y:S01]  /*a190*/  FFMA.FTZ R28, R43, R14.reuse, -R20 ;  /* 0x0000000e2b1c7223 */ /* 0x080fe20000010814 */
[-CC-:B------:R-:W-:Y:S01]  /*a1a0*/  FFMA.FTZ R18, R40, R14.reuse, -R42.reuse ;  /* 0x0000000e28127223 */ /* 0x180fe2000001082a */
[-CC-:B------:R-:W-:Y:S01]  /*a1b0*/  FFMA.FTZ R129, R143, R14.reuse, -R42.reuse ;  /* 0x0000000e8f817223 */ /* 0x180fe2000001082a */
[-C--:B------:R-:W-:Y:S01]  /*a1c0*/  FFMA.FTZ R142, R133, R14.reuse, -R42 ;  /* 0x0000000e858e7223 */ /* 0x080fe2000001082a */
[----:B------:R-:W0:Y:S01]  /*a1d0*/  MUFU.EX2 R148, R148 ;  /* 0x0000009400947308 */ /* 0x000e220000000800 */
[-C--:B------:R-:W-:Y:S01]  /*a1e0*/  FFMA.FTZ R143, R45, R14.reuse, -R20 ;  /* 0x0000000e2d8f7223 */ /* 0x080fe20000010814 */
[-CC-:B------:R-:W-:Y:S01]  /*a1f0*/  FFMA.FTZ R126, R30, R14.reuse, -R42.reuse ;  /* 0x0000000e1e7e7223 */ /* 0x180fe2000001082a */
[-C--:B------:R-:W-:Y:S01]  /*a200*/  FFMA.FTZ R133, R135, R14.reuse, -R42 ;  /* 0x0000000e87857223 */ /* 0x080fe2000001082a */
[-C--:B------:R-:W-:Y:S01]  /*a210*/  FFMA.FTZ R30, R47, R14.reuse, -R20 ;  /* 0x0000000e2f1e7223 */ /* 0x080fe20000010814 */
[-CC-:B------:R-:W-:Y:S01]  /*a220*/  FFMA.FTZ R136, R137, R14.reuse, -R42.reuse ;  /* 0x0000000e89887223 */ /* 0x180fe2000001082a */
[-CC-:B------:R-:W-:Y:S01]  /*a230*/  FFMA.FTZ R131, R139, R14.reuse, -R42.reuse ;  /* 0x0000000e8b837223 */ /* 0x180fe2000001082a */
[----:B------:R-:W-:Y:S01]  /*a240*/  FFMA.FTZ R25, R32, R14, -R42 ;  /* 0x0000000e20197223 */ /* 0x000fe2000001082a */
[----:B------:R-:W2:Y:S01]  /*a250*/  MUFU.EX2 R149, R149 ;  /* 0x0000009500957308 */ /* 0x000ea20000000800 */
[----:B-1----:R-:W-:Y:S01]  /*a260*/  FFMA.FTZ R2, R7, R2, R10 ;  /* 0x0000000207027223 */ /* 0x002fe2000001000a */
[-CC-:B------:R-:W-:Y:S01]  /*a270*/  FFMA.FTZ R120, R34, R14.reuse, -R42.reuse ;  /* 0x0000000e22787223 */ /* 0x180fe2000001082a */
[-CC-:B------:R-:W-:Y:S01]  /*a280*/  FFMA.FTZ R19, R36, R14.reuse, -R42.reuse ;  /* 0x0000000e24137223 */ /* 0x180fe2000001082a */
[-C--:B------:R-:W-:Y:S01]  /*a290*/  FFMA.FTZ R122, R38, R14.reuse, -R42 ;  /* 0x0000000e267a7223 */ /* 0x080fe2000001082a */
[-CC-:B------:R-:W-:Y:S01]  /*a2a0*/  FFMA.FTZ R137, R49, R14.reuse, -R20.reuse ;  /* 0x0000000e31897223 */ /* 0x180fe20000010814 */
[-CC-:B------:R-:W-:Y:S01]  /*a2b0*/  FFMA.FTZ R32, R51, R14.reuse, -R20.reuse ;  /* 0x0000000e33207223 */ /* 0x180fe20000010814 */
[-CC-:B------:R-:W-:Y:S01]  /*a2c0*/  FFMA.FTZ R139, R53, R14.reuse, -R20.reuse ;  /* 0x0000000e358b7223 */ /* 0x180fe20000010814 */
[----:B------:R-:W1:Y:S01]  /*a2d0*/  MUFU.EX2 R150, R150 ;  /* 0x0000009600967308 */ /* 0x000e620000000800 */
[----:B0-----:R-:W-:Y:S01]  /*a2e0*/  FADD.FTZ R3, R148, R3 ;  /* 0x0000000394037221 */ /* 0x001fe20000010000 */
[-CC-:B------:R-:W-:Y:S01]  /*a2f0*/  FFMA.FTZ R34, R55, R14.reuse, -R20.reuse ;  /* 0x0000000e37227223 */ /* 0x180fe20000010814 */
[-CC-:B------:R-:W-:Y:S01]  /*a300*/  FFMA.FTZ R21, R57, R14.reuse, -R20.reuse ;  /* 0x0000000e39157223 */ /* 0x180fe20000010814 */
[-CC-:B------:R-:W-:Y:S01]  /*a310*/  FFMA.FTZ R36, R59, R14.reuse, -R20.reuse ;  /* 0x0000000e3b247223 */ /* 0x180fe20000010814 */
[-CC-:B------:R-:W-:Y:S01]  /*a320*/  FFMA.FTZ R135, R61, R14.reuse, -R20.reuse ;  /* 0x0000000e3d877223 */ /* 0x180fe20000010814 */
[----:B------:R-:W-:-:S02]  /*a330*/  FFMA.FTZ R38, R63, R14, -R20 ;  /* 0x0000000e3f267223 */ /* 0x000fc40000010814 */
        /* <DEDUP_REMOVED lines=134> */
.L_x_1021:
        /* <DEDUP_REMOVED lines=9> */
[----:B------:R-:W-:Y:S01]  /*ac30*/  F2FP.BF16.F32.PACK_AB R138, R129, R138 ;  /* 0x0000008a818a723e */ /* 0x000fe200000010ff */
[----:B------:R-:W-:Y:S01]  /*ac40*/  FMUL.FTZ R89, R89, R8 ;  /* 0x0000000859597220 */ /* 0x000fe20000410000 */
[----:B------:R-:W-:Y:S01]  /*ac50*/  F2FP.BF16.F32.PACK_AB R132, R127, R132 ;  /* 0x000000847f84723e */ /* 0x000fe200000010ff */
[----:B------:R-:W-:Y:S01]  /*ac60*/  FMUL.FTZ R92, R92, R8 ;  /* 0x000000085c5c7220 */ /* 0x000fe20000410000 */
[----:B------:R-:W-:Y:S01]  /*ac70*/  F2FP.BF16.F32.PACK_AB R134, R125, R134 ;  /* 0x000000867d86723e */ /* 0x000fe200000010ff */
[----:B------:R-:W-:Y:S01]  /*ac80*/  FMUL.FTZ R93, R93, R8 ;  /* 0x000000085d5d7220 */ /* 0x000fe20000410000 */
[----:B------:R-:W-:Y:S01]  /*ac90*/  F2FP.BF16.F32.PACK_AB R128, R123, R128 ;  /* 0x000000807b80723e */ /* 0x000fe200000010ff */
[----:B------:R-:W-:Y:S01]  /*aca0*/  FMUL.FTZ R96, R96, R8 ;  /* 0x0000000860607220 */ /* 0x000fe20000410000 */
[----:B------:R-:W-:Y:S01]  /*acb0*/  SYNCS.ARRIVE.TRANS64.RED.A1T0 RZ, [UR10], RZ ;  /* 0x000000ffffff79a7 */ /* 0x000fe2000810040a */
[----:B------:R-:W-:Y:S01]  /*acc0*/  F2FP.BF16.F32.PACK_AB R130, R121, R130 ;  /* 0x000000827982723e */ /* 0x000fe200000010ff */
        /* <DEDUP_REMOVED lines=54> */
[----:B------:R-:W-:Y:S01]  /*b030*/  F2FP.BF16.F32.PACK_AB R123, R20, R39 ;  /* 0x00000027147b723e */ /* 0x000fe200000010ff */
[----:B------:R-:W-:Y:S06]  /*b040*/  @P1 BRA `(.L_x_1022) ;  /* 0xffffffd800c81947 */ /* 0x000fec000383ffff */
.L_x_1011:
[----:B------:R-:W-:-:S13]  /*b050*/  ISETP.GE.AND P1, PT, R9, UR41, PT ;  /* 0x0000002909007c0c */ /* 0x000fda000bf26270 */
[----:B------:R-:W-:Y:S05]  /*b060*/  @!P1 BRA `(.L_x_1023) ;  /* 0x00000034008c9947 */ /* 0x000fea0003800000 */
[----:B------:R-:W-:Y:S01]  /*b070*/  VIADD R10, R17, 0x9 ;  /* 0x00000009110a7836 */ /* 0x000fe20000000000 */
[----:B------:R-:W-:Y:S01]  /*b080*/  ISETP.GE.U32.AND P1, PT, R23, 0x180, PT ;  /* 0x000001801700780c */ /* 0x000fe20003f26070 */
[----:B------:R-:W-:Y:S01]  /*b090*/  IMAD.MOV.U32 R8, RZ, RZ, R11 ;  /* 0x000000ffff087224 */ /* 0x000fe200078e000b */
[----:B------:R-:W-:Y:S01]  /*b0a0*/  UMOV UR31, UR4 ;  /* 0x00000004001f7c82 */ /* 0x000fe20008000000 */
[----:B------:R-:W-:Y:S01]  /*b0b0*/  IMAD.MOV.U32 R7, RZ, RZ, R15 ;  /* 0x000000ffff077224 */ /* 0x000fe200078e000f */
[----:B------:R-:W-:Y:S01]  /*b0c0*/  SEL R10, R10, 0x9, !P1 ;  /* 0x000000090a0a7807 */ /* 0x000fe20004800000 */
[----:B------:R-:W-:Y:S01]  /*b0d0*/  VIADD R17, R17, 0x8 ;  /* 0x0000000811117836 */ /* 0x000fe20000000000 */
[----:B------:R-:W-:Y:S01]  /*b0e0*/  UMOV UR25, UR7 ;  /* 0x0000000700197c82 */ /* 0x000fe20008000000 */
[----:B------:R-:W-:Y:S01]  /*b0f0*/  ULDC UR26, c[0x0][0x9e4] ;  /* 0x00027900001a7ab9 */ /* 0x000fe20000000800 */
[----:B------:R-:W-:Y:S01]  /*b100*/  ULDC UR27, c[0x0][0x288] ;  /* 0x0000a200001b7ab9 */ /* 0x000fe20000000800 */
[----:B------:R-:W-:Y:S01]  /*b110*/  ULDC UR28, c[0x0][0x2f0] ;  /* 0x0000bc00001c7ab9 */ /* 0x000fe20000000800 */
[----:B------:R-:W-:Y:S01]  /*b120*/  ULDC UR29, c[0x0][0x9d8] ;  /* 0x00027600001d7ab9 */ /* 0x000fe20000000800 */
[----:B------:R-:W-:-:S05]  /*b130*/  ULDC UR30, c[0x0][0x9e0] ;  /* 0x00027800001e7ab9 */ /* 0x000fca0000000800 */
.L_x_1042:
[----:B------:R-:W-:Y:S01]  /*b140*/  UIADD3 UR7, UR25, 0x1, URZ ;  /* 0x0000000119077890 */ /* 0x000fe2000fffe03f */
[----:B------:R-:W-:-:S03]  /*b150*/  ISETP.NE.AND P2, PT, RZ, UR42, PT ;  /* 0x0000002aff007c0c */ /* 0x000fc6000bf45270 */
[----:B------:R-:W-:-:S04]  /*b160*/  UISETP.NE.AND UP0, UPT, UR7, 0x2, UPT ;  /* 0x000000020700788c */ /* 0x000fc8000bf05270 */
[----:B------:R-:W-:Y:S02]  /*b170*/  USEL UR4, URZ, 0x1, UP0 ;  /* 0x000000013f047887 */ /* 0x000fe40008000000 */
[----:B------:R-:W-:Y:S02]  /*b180*/  USEL UR7, UR7, URZ, UP0 ;  /* 0x0000003f07077287 */ /* 0x000fe40008000000 */
[----:B------:R-:W-:Y:S02]  /*b190*/  ULOP3.LUT UR4, UR31, UR4, URZ, 0x3c, !UPT ;  /* 0x000000041f047292 */ /* 0x000fe4000f8e3c3f */
[----:B--2---:R-:W-:Y:S10]  /*b1a0*/  @P2 BRA `(.L_x_1024) ;  /* 0x00000000002c2947 */ /* 0x004ff40003800000 */
[----:B------:R-:W-:Y:S05]  /*b1b0*/  @!P0 BRA `(.L_x_1025) ;  /* 0x0000000000048947 */ /* 0x000fea0003800000 */
[----:B------:R-:W-:Y:S01]  /*b1c0*/  BPT.TRAP 0x1 ;  /* 0x000000040000795c */ /* 0x000fe20000300000 */
.L_x_1025:
[----:B------:R-:W-:Y:S01]  /*b1d0*/  ULEA UR10, UR7, UR43, 0x3 ;  /* 0x0000002b070a7291 */ /* 0x000fe2000f8e183f */
[----:B------:R-:W-:-:S05]  /*b1e0*/  IMAD.U32 R11, RZ, RZ, UR4 ;  /* 0x00000004ff0b7e24 */ /* 0x000fca000f8e00ff */
[----:B------:R-:W-:-:S04]  /*b1f0*/  SHF.L.U32 R11, R11, 0x1f, RZ ;  /* 0x0000001f0b0b7819 */ /* 0x000fc800000006ff */
[----:B------:R0:W1:Y:S01]  /*b200*/  SYNCS.PHASECHK.TRANS64.TRYWAIT P1, [UR10+0x16830], R11 ;  /* 0x0168300bff0075a7 */ /* 0x000062000802014a */
[----:B------:R-:W-:Y:S05]  /*b210*/  @!P0 BRA `(.L_x_1026) ;  /* 0x0000000000048947 */ /* 0x000fea0003800000 */
[----:B------:R-:W-:Y:S01]  /*b220*/  BPT.TRAP 0x1 ;  /* 0x000000040000795c */ /* 0x000fe20000300000 */
.L_x_1026:
[----:B-1----:R-:W-:Y:S05]  /*b230*/  @P1 BRA `(.L_x_1024) ;  /* 0x0000000000081947 */ /* 0x002fea0003800000 */
[----:B------:R-:W1:Y:S02]  /*b240*/  SYNCS.PHASECHK.TRANS64.TRYWAIT P1, [UR10+0x16830], R11 ;  /* 0x0168300bff0075a7 */ /* 0x000e64000802014a */
[----:B-1----:R-:W-:Y:S05]  /*b250*/  @!P1 BRA `(.L_x_1027) ;  /* 0x0000009000549947 */ /* 0x002fea0003800000 */
.L_x_1024:
[----:B------:R2:W-:Y:S01]  /*b260*/  BAR.SYNC.DEFER_BLOCKING R17, 0x100 ;  /* 0x000400110000751d */ /* 0x0005e20000010000 */
[----:B------:R-:W-:Y:S01]  /*b270*/  R2UR UR20, R4 ;  /* 0x00000000041472ca */ /* 0x000fe200000e0000 */
[----:B------:R-:W-:Y:S01]  /*b280*/  ULEA UR22, UR7, UR6, 0xa ;  /* 0x0000000607167291 */ /* 0x000fe2000f8e503f */
[----:B------:R-:W-:-:S03]  /*b290*/  R2UR UR21, R5 ;  /* 0x00000000051572ca */ /* 0x000fc600000e0000 */
[----:B------:R-:W-:Y:S01]  /*b2a0*/  UMOV UR23, 0x40000040 ;  /* 0x4000004000177882 */ /* 0x000fe20000000000 */
[----:B------:R-:W-:Y:S01]  /*b2b0*/  UIADD3 UR10, UR22, 0x2, URZ ;  /* 0x00000002160a7890 */ /* 0x000fe2000fffe03f */
[----:B------:R-:W-:Y:S01]  /*b2c0*/  UMOV UR11, 0x40000040 ;  /* 0x40000040000b7882 */ /* 0x000fe20000000000 */
[----:B------:R-:W-:Y:S01]  /*b2d0*/  UIADD3 UR14, UR22, 0x4, URZ ;  /* 0x00000004160e7890 */ /* 0x000fe2000fffe03f */
[----:B------:R-:W-:Y:S01]  /*b2e0*/  UMOV UR15, 0x40000040 ;  /* 0x40000040000f7882 */ /* 0x000fe20000000000 */
[----:B------:R-:W-:Y:S01]  /*b2f0*/  UIADD3 UR18, UR22, 0x6, URZ ;  /* 0x0000000616127890 */ /* 0x000fe2000fffe03f */
[----:B------:R-:W-:Y:S01]  /*b300*/  UMOV UR19, 0x40000040 ;  /* 0x4000004000137882 */ /* 0x000fe20000000000 */
        /* <DEDUP_REMOVED lines=12> */
[----:B--2---:R-:W-:Y:S05]  /*b3d0*/  @P2 BRA `(.L_x_1028) ;  /* 0x00000000002c2947 */ /* 0x004fea0003800000 */
[----:B------:R-:W-:Y:S05]  /*b3e0*/  @!P0 BRA `(.L_x_1029) ;  /* 0x0000000000048947 */ /* 0x000fea0003800000 */
[----:B------:R-:W-:Y:S01]  /*b3f0*/  BPT.TRAP 0x1 ;  /* 0x000000040000795c */ /* 0x000fe20000300000 */
.L_x_1029:
[----:B------:R-:W-:Y:S01]  /*b400*/  ULEA UR10, UR25, UR43, 0x3 ;  /* 0x0000002b190a7291 */ /* 0x000fe2000f8e183f */
[----:B01----:R-:W-:-:S05]  /*b410*/  IMAD.U32 R11, RZ, RZ, UR31 ;  /* 0x0000001fff0b7e24 */ /* 0x003fca000f8e00ff */
[----:B------:R-:W-:-:S04]  /*b420*/  SHF.L.U32 R11, R11, 0x1f, RZ ;  /* 0x0000001f0b0b7819 */ /* 0x000fc800000006ff */
[----:B------:R0:W1:Y:S01]  /*b430*/  SYNCS.PHASECHK.TRANS64.TRYWAIT P1, [UR10+0x16850], R11 ;  /* 0x0168500bff0075a7 */ /* 0x000062000802014a */
[----:B------:R-:W-:Y:S05]  /*b440*/  @!P0 BRA `(.L_x_1030) ;  /* 0x0000000000048947 */ /* 0x000fea0003800000 */
[----:B------:R-:W-:Y:S01]  /*b450*/  BPT.TRAP 0x1 ;  /* 0x000000040000795c */ /* 0x000fe20000300000 */
.L_x_1030:
[----:B-1----:R-:W-:Y:S05]  /*b460*/  @P1 BRA `(.L_x_1028) ;  /* 0x0000000000081947 */ /* 0x002fea0003800000 */
[----:B------:R-:W1:Y:S02]  /*b470*/  SYNCS.PHASECHK.TRANS64.TRYWAIT P1, [UR10+0x16850], R11 ;  /* 0x0168500bff0075a7 */ /* 0x000e64000802014a */
[----:B-1----:R-:W-:Y:S05]  /*b480*/  @!P1 BRA `(.L_x_1031) ;  /* 0x0000008c00e09947 */ /* 0x002fea0003800000 */
.L_x_1028:
[----:B------:R-:W-:Y:S01]  /*b490*/  UIADD3 UR10, UR43, 0x400, URZ ;  /* 0x000004002b0a7890 */ /* 0x000fe2000fffe03f */
[----:B------:R-:W-:Y:S01]  /*b4a0*/  WARPGROUP.ARRIVE ;  /* 0x00000000000079c5 */ /* 0x000fe20000000000 */
[----:B------:R-:W-:Y:S02]  /*b4b0*/  UMOV UR11, 0x40000040 ;  /* 0x40000040000b7882 */ /* 0x000fe40000000000 */
[----:B------:R-:W-:-:S04]  /*b4c0*/  USHF.R.U32.HI UR10, URZ, 0x4, UR10 ;  /* 0x000000043f0a7899 */ /* 0x000fc8000801160a */
[----:B------:R-:W-:-:S04]  /*b4d0*/  ULOP3.LUT UR10, UR10, 0x3fff, URZ, 0xc0, !UPT ;  /* 0x00003fff0a0a7892 */ /* 0x000fc8000f8ec03f */
        /* <DEDUP_REMOVED lines=42> */
.L_x_1032:
[----:B------:R-:W-:Y:S01]  /*b780*/  UISETP.NE.AND UP1, UPT, UR40, URZ, UPT ;  /* 0x0000003f2800728c */ /* 0x000fe2000bf25270 */
[----:B01----:R-:W-:Y:S01]  /*b790*/  FMUL.FTZ R11, R26, UR29 ;  /* 0x0000001d1a0b7c20 */ /* 0x003fe20008410000 */
[----:B------:R-:W-:Y:S01]  /*b7a0*/  FMUL.FTZ R26, R46, UR29 ;  /* 0x0000001d2e1a7c20 */ /* 0x000fe20008410000 */
[----:B------:R-:W-:Y:S01]  /*b7b0*/  FMUL.FTZ R18, R31, UR29 ;  /* 0x0000001d1f127c20 */ /* 0x000fe20008410000 */
[----:B------:R-:W-:Y:S01]  /*b7c0*/  FMUL.FTZ R31, R55, UR29 ;  /* 0x0000001d371f7c20 */ /* 0x000fe20008410000 */
[----:B------:R-:W-:Y:S01]  /*b7d0*/  FMUL.FTZ R55, R65, UR29 ;  /* 0x0000001d41377c20 */ /* 0x000fe20008410000 */
[----:B------:R-:W-:Y:S01]  /*b7e0*/  PLOP3.LUT P1, PT, PT, PT, UP1, 0x80, 0x0 ;  /* 0x000000000000781c */ /* 0x000fe20003f2f018 */
[----:B------:R-:W-:Y:S01]  /*b7f0*/  FMUL.FTZ R129, R56, UR29 ;  /* 0x0000001d38817c20 */ /* 0x000fe20008410000 */
[----:B------:R-:W-:Y:S01]  /*b800*/  PLOP3.LUT P2, PT, PT, PT, UP1, 0x80, 0x0 ;  /* 0x000000000000781c */ /* 0x000fe20003f4f018 */
[----:B------:R-:W-:Y:S01]  /*b810*/  FMUL.FTZ R65, R69, UR29 ;  /* 0x0000001d45417c20 */ /* 0x000fe20008410000 */
[----:B------:R-:W-:Y:S01]  /*b820*/  FMUL.FTZ R56, R64, UR29 ;  /* 0x0000001d40387c20 */ /* 0x000fe20008410000 */
[----:B------:R-:W-:Y:S01]  /*b830*/  @UP1 ULDC UR11, c[0x0][0x44c] ;  /* 0x00011300000b1ab9 */ /* 0x000fe20000000800 */
[----:B------:R-:W-:-:S02]  /*b840*/  IMAD.MOV.U32 R69, RZ, RZ, R6 ;  /* 0x000000ffff457224 */ /* 0x000fc400078e0006 */
[----:B------:R-:W-:Y:S01]  /*b850*/  FMUL.FTZ R12, R27, UR29 ;  /* 0x0000001d1b0c7c20 */ /* 0x000fe20008410000 */
[----:B------:R-:W-:Y:S02]  /*b860*/  IMAD.SHL.U32 R64, R9, 0x80, RZ ;  /* 0x0000008009407824 */ /* 0x000fe400078e00ff */
[----:B------:R-:W-:Y:S01]  /*b870*/  FMUL.FTZ R22, R39, UR29 ;  /* 0x0000001d27167c20 */ /* 0x000fe20008410000 */
[----:B------:R-:W-:Y:S01]  /*b880*/  FMUL.FTZ R27, R47, UR29 ;  /* 0x0000001d2f1b7c20 */ /* 0x000fe20008410000 */
[----:B------:R-:W-:Y:S01]  /*b890*/  FMUL.FTZ R39, R71, UR29 ;  /* 0x0000001d47277c20 */ /* 0x000fe20008410000 */
[----:B------:R-:W-:Y:S01]  /*b8a0*/  FMUL.FTZ R120, R28, UR29 ;  /* 0x0000001d1c787c20 */ /* 0x000fe20008410000 */
[----:B------:R-:W-:Y:S01]  /*b8b0*/  @P1 IMAD.HI.U32 R46, R6, UR11, RZ ;  /* 0x0000000b062e1c27 */ /* 0x000fe2000f8e00ff */
[----:B------:R-:W-:Y:S01]  /*b8c0*/  @UP1 ULDC UR11, c[0x0][0x450] ;  /* 0x00011400000b1ab9 */ /* 0x000fe20000000800 */
[----:B------:R-:W-:Y:S02]  /*b8d0*/  IADD3 R47, -R64, 0x1, RZ ;  /* 0x00000001402f7810 */ /* 0x000fe40007ffe1ff */
[----:B------:R-:W-:Y:S01]  /*b8e0*/  FMUL.FTZ R121, R29, UR29 ;  /* 0x0000001d1d797c20 */ /* 0x000fe20008410000 */
[----:B------:R-:W-:Y:S01]  /*b8f0*/  UISETP.NE.AND UP0, UPT, UR44, URZ, UPT ;  /* 0x0000003f2c00728c */ /* 0x000fe2000bf05270 */
[----:B------:R-:W-:Y:S01]  /*b900*/  @P2 SHF.R.U32.HI R69, RZ, UR11, R46 ;  /* 0x0000000bff452c19 */ /* 0x000fe2000801162e */
[----:B------:R-:W-:Y:S01]  /*b910*/  FMUL.FTZ R13, R30, UR29 ;  /* 0x0000001d1e0d7c20 */ /* 0x000fe20008410000 */
        /* <DEDUP_REMOVED lines=54> */
[----:B------:R-:W1:Y:S01]  /*bc80*/  MUFU.TANH R14, R14 ;  /* 0x0000000e000e7308 */ /* 0x000e620000002400 */
[----:B------:R-:W-:Y:S01]  /*bc90*/  IMAD R49, R16, UR28, R49 ;  /* 0x0000001c10317c24 */ /* 0x000fe2000f8e0231 */
[----:B------:R-:W-:-:S03]  /*bca0*/  UPRMT UR10, UR5, 0x654, UR10 ;  /* 0x00000654050a7896 */ /* 0x000fc6000800000a */
[----:B------:R-:W-:-:S03]  /*bcb0*/  VIADD R49, R49, -UR27 ;  /* 0x8000001b31317c36 */ /* 0x000fc60008000000 */
[----:B------:R-:W3:Y:S01]  /*bcc0*/  MUFU.TANH R15, R15 ;  /* 0x0000000f000f7308 */ /* 0x000ee20000002400 */
[C---:B------:R-:W-:Y:S02]  /*bcd0*/  VIADD R70, R49.reuse, UR30 ;  /* 0x0000001e31467c36 */ /* 0x040fe40008000000 */
[----:B------:R-:W-:Y:S01]  /*bce0*/  VIADD R68, R49, UR24 ;  /* 0x0000001831447c36 */ /* 0x000fe20008000000 */
[----:B------:R-:W-:Y:S01]  /*bcf0*/  SYNCS.ARRIVE.TRANS64.RED.A1T0 RZ, [UR10], RZ ;  /* 0x000000ffffff79a7 */ /* 0x000fe2000810040a */
[--C-:B0-----:R-:W-:Y:S02]  /*bd00*/  IMAD.IADD R72, R70, 0x1, R71.reuse ;  /* 0x0000000146487824 */ /* 0x101fe400078e0247 */
[----:B------:R-:W-:Y:S01]  /*bd10*/  IMAD.IADD R73, R68, 0x1, R71 ;  /* 0x0000000144497824 */ /* 0x000fe200078e0247 */
[----:B------:R-:W0:Y:S08]  /*bd20*/  MUFU.TANH R11, R11 ;  /* 0x0000000b000b7308 */ /* 0x000e300000002400 */
        /* <DEDUP_REMOVED lines=61> */
[----:B-1-34-:R-:W-:Y:S05]  /*c100*/  @P1 BRA `(.L_x_1033) ;  /* 0x00000000005c1947 */ /* 0x01afea0003800000 */
[----:B------:R-:W-:Y:S01]  /*c110*/  IMAD R48, R16, UR28, R71 ;  /* 0x0000001c10307c24 */ /* 0x000fe2000f8e0247 */
[----:B------:R-:W-:Y:S03]  /*c120*/  BSSY B0, `(.L_x_1034) ;  /* 0x0000011000007945 */ /* 0x000fe60003800000 */
[----:B------:R-:W-:-:S05]  /*c130*/  VIADD R71, R48, -UR27 ;  /* 0x8000001b30477c36 */ /* 0x000fca0008000000 */
        /* <DEDUP_REMOVED lines=10> */
.L_x_1035:
[----:B------:R-:W-:-:S05]  /*c1e0*/  IMAD.U32 R74, RZ, RZ, UR26 ;  /* 0x0000001aff4a7e24 */ /* 0x000fca000f8e00ff */
[----:B------:R-:W-:-:S13]  /*c1f0*/  ISETP.NE.AND P1, PT, R74, 0x1, PT ;  /* 0x000000014a00780c */ /* 0x000fda0003f25270 */
[----:B------:R-:W1:Y:S02]  /*c200*/  @P1 LDC.64 R48, c[0x0][0x9e8] ;  /* 0x00027a00ff301b82 */ /* 0x000e640000000a00 */
[----:B-1----:R-:W-:-:S05]  /*c210*/  @P1 IMAD.HI.U32 R48, R71, R48, RZ ;  /* 0x0000003047301227 */ /* 0x002fca00078e00ff */
[----:B------:R-:W-:-:S07]  /*c220*/  @P1 SHF.R.U32.HI R71, RZ, R49, R48 ;  /* 0x00000031ff471219 */ /* 0x000fce0000011630 */
.L_x_1036:
[----:B------:R-:W-:Y:S05]  /*c230*/  BSYNC B0 ;  /* 0x0000000000007941 */ /* 0x000fea0003800000 */
.L_x_1034:
[----:B------:R-:W-:-:S04]  /*c240*/  IMAD R71, R71, R74, -R64 ;  /* 0x0000004a47477224 */ /* 0x000fc800078e0a40 */
[----:B------:R-:W-:-:S05]  /*c250*/  IMAD R71, R0, -0x2, R71 ;  /* 0xfffffffe00477824 */ /* 0x000fca00078e0247 */
[----:B------:R-:W-:Y:S02]  /*c260*/  VIADDMNMX R72, R71, R74, R72, PT ;  /* 0x0000004a47487246 */ /* 0x000fe40003800148 */
[----:B------:R-:W-:-:S07]  /*c270*/  VIMNMX R73, R73, R71, !PT ;  /* 0x0000004749497248 */ /* 0x000fce0007fe0100 */
.L_x_1033:
[----:B------:R-:W-:Y:S01]  /*c280*/  ISETP.GT.AND P1, PT, R9, -0x1, PT ;  /* 0xffffffff0900780c */ /* 0x000fe20003f24270 */
[----:B------:R-:W1:Y:S01]  /*c290*/  SHFL.IDX PT, R79, R69, 0x1, 0x1c1f ;  /* 0x003c1f00454f7f89 */ /* 0x000e6200000e0000 */
[----:B------:R-:W-:Y:S02]  /*c2a0*/  UISETP.NE.AND UP0, UPT, UR44, URZ, UPT ;  /* 0x0000003f2c00728c */ /* 0x000fe4000bf05270 */
[C---:B------:R-:W-:Y:S02]  /*c2b0*/  ISETP.GT.AND P3, PT, R73.reuse, 0x8, P1 ;  /* 0x000000084900780c */ /* 0x040fe40000f64270 */
[C---:B------:R-:W-:Y:S02]  /*c2c0*/  ISETP.GT.AND P6, PT, R73.reuse, RZ, P1 ;  /* 0x000000ff4900720c */ /* 0x040fe40000fc4270 */
[----:B------:R-:W-:Y:S02]  /*c2d0*/  ISETP.LT.OR P3, PT, R72, 0x9, P3 ;  /* 0x000000094800780c */ /* 0x000fe40001f61670 */
[----:B------:R-:W-:-:S02]  /*c2e0*/  ISETP.GT.AND P2, PT, R73, 0x1, P1 ;  /* 0x000000014900780c */ /* 0x000fc40000f44270 */
[----:B0-----:R-:W-:Y:S02]  /*c2f0*/  FSEL R85, R120, -INF , !P3 ;  /* 0xff80000078557808 */ /* 0x001fe40005800000 */
        /* <DEDUP_REMOVED lines=108> */
.L_x_1039:
[----:B------:R-:W-:-:S05]  /*c9c0*/  IMAD.U32 R52, RZ, RZ, UR26 ;  /* 0x0000001aff347e24 */ /* 0x000fca000f8e00ff */
[----:B------:R-:W-:-:S13]  /*c9d0*/  ISETP.NE.AND P2, PT, R52, 0x1, PT ;  /* 0x000000013400780c */ /* 0x000fda0003f45270 */
[----:B------:R-:W0:Y:S02]  /*c9e0*/  @P2 LDC.64 R14, c[0x0][0x9e8] ;  /* 0x00027a00ff0e2b82 */ /* 0x000e240000000a00 */
[----:B0-----:R-:W-:-:S05]  /*c9f0*/  @P2 IMAD.HI.U32 R14, R67, R14, RZ ;  /* 0x0000000e430e2227 */ /* 0x001fca00078e00ff */
[----:B------:R-:W-:-:S07]  /*ca00*/  @P2 SHF.R.U32.HI R67, RZ, R15, R14 ;  /* 0x0000000fff432219 */ /* 0x000fce000001160e */
.L_x_1040:
[----:B------:R-:W-:Y:S05]  /*ca10*/  BSYNC B0 ;  /* 0x0000000000007941 */ /* 0x000fea0003800000 */
.L_x_1038:
[----:B------:R-:W-:-:S04]  /*ca20*/  IMAD R67, R67, R52, -R64 ;  /* 0x0000003443437224 */ /* 0x000fc800078e0a40 */
[----:B------:R-:W-:-:S05]  /*ca30*/  IMAD R67, R0, -0x2, R67 ;  /* 0xfffffffe00437824 */ /* 0x000fca00078e0243 */
[----:B------:R-:W-:Y:S02]  /*ca40*/  VIADDMNMX R48, R67, R52, R48, PT ;  /* 0x0000003443307246 */ /* 0x000fe40003800130 */
[----:B------:R-:W-:-:S07]  /*ca50*/  VIMNMX R50, R50, R67, !PT ;  /* 0x0000004332327248 */ /* 0x000fce0007fe0100 */
.L_x_1037:
[----:B------:R-:W-:Y:S02]  /*ca60*/  FMNMX.FTZ R14, R75, R7, !PT ;  /* 0x000000074b0e7209 */ /* 0x000fe40007810000 */
[----:B------:R-:W-:Y:S02]  /*ca70*/  ISETP.GT.AND P5, PT, R50, 0x10, P1 ;  /* 0x000000103200780c */ /* 0x000fe40000fa4270 */
[----:B------:R-:W-:Y:S02]  /*ca80*/  FMNMX.FTZ R14, R77, R14, !PT ;  /* 0x0000000e4d0e7209 */ /* 0x000fe40007810000 */
[----:B------:R-:W-:Y:S02]  /*ca90*/  ISETP.LT.OR P5, PT, R48, 0x11, P5 ;  /* 0x000000113000780c */ /* 0x000fe40002fa1670 */
[----:B------:R-:W-:Y:S02]  /*caa0*/  FMNMX.FTZ R14, R85, R14, !PT ;  /* 0x0000000e550e7209 */ /* 0x000fe40007810000 */
[----:B------:R-:W-:-:S02]  /*cab0*/  FSEL R19, R19, -INF , !P5 ;  /* 0xff80000013137808 */ /* 0x000fc40006800000 */
[----:B------:R-:W-:Y:S02]  /*cac0*/  FMNMX.FTZ R14, R131, R14, !PT ;  /* 0x0000000e830e7209 */ /* 0x000fe40007810000 */
[----:B------:R-:W-:Y:S02]  /*cad0*/  ISETP.GT.AND P5, PT, R50, 0x20, P1 ;  /* 0x000000203200780c */ /* 0x000fe40000fa4270 */
[----:B------:R-:W-:Y:S02]  /*cae0*/  FMNMX.FTZ R14, R137, R14, !PT ;  /* 0x0000000e890e7209 */ /* 0x000fe40007810000 */
[----:B------:R-:W-:Y:S02]  /*caf0*/  ISETP.LT.OR P5, PT, R48, 0x21, P5 ;  /* 0x000000213000780c */ /* 0x000fe40002fa1670 */
[----:B------:R-:W-:Y:S02]  /*cb00*/  FMNMX.FTZ R14, R141, R14, !PT ;  /* 0x0000000e8d0e7209 */ /* 0x000fe40007810000 */
[----:B------:R-:W-:-:S02]  /*cb10*/  FSEL R25, R25, -INF , !P5 ;  /* 0xff80000019197808 */ /* 0x000fc40006800000 */
[----:B------:R-:W-:Y:S02]  /*cb20*/  FMNMX.FTZ R14, R143, R14, !PT ;  /* 0x0000000e8f0e7209 */ /* 0x000fe40007810000 */
[C---:B------:R-:W-:Y:S02]  /*cb30*/  ISETP.GT.AND P5, PT, R50.reuse, RZ, P1 ;  /* 0x000000ff3200720c */ /* 0x040fe40000fa4270 */
[----:B------:R-:W-:Y:S02]  /*cb40*/  FMNMX.FTZ R14, R155, R14, !PT ;  /* 0x0000000e9b0e7209 */ /* 0x000fe40007810000 */
[C---:B------:R-:W-:Y:S02]  /*cb50*/  ISETP.GT.AND P4, PT, R50.reuse, 0x9, P1 ;  /* 0x000000093200780c */ /* 0x040fe40000f84270 */
[----:B------:R-:W-:Y:S02]  /*cb60*/  FMNMX.FTZ R14, R153, R14, !PT ;  /* 0x0000000e990e7209 */ /* 0x000fe40007810000 */
[----:B------:R-:W-:-:S02]  /*cb70*/  ISETP.GT.AND P6, PT, R50, 0x1, P1 ;  /* 0x000000013200780c */ /* 0x000fc40000fc4270 */
[----:B------:R-:W-:Y:S02]  /*cb80*/  FMNMX.FTZ R14, R151, R14, !PT ;  /* 0x0000000e970e7209 */ /* 0x000fe40007810000 */
[C---:B------:R-:W-:Y:S02]  /*cb90*/  ISETP.LT.OR P5, PT, R48.reuse, 0x1, P5 ;  /* 0x000000013000780c */ /* 0x040fe40002fa1670 */
[----:B------:R-:W-:Y:S02]  /*cba0*/  FMNMX.FTZ R14, R149, R14, !PT ;  /* 0x0000000e950e7209 */ /* 0x000fe40007810000 */
[----:B------:R-:W-:Y:S02]  /*cbb0*/  ISETP.LT.OR P4, PT, R48, 0xa, P4 ;  /* 0x0000000a3000780c */ /* 0x000fe40002781670 */
[----:B------:R-:W-:Y:S02]  /*cbc0*/  FMNMX.FTZ R14, R147, R14, !PT ;  /* 0x0000000e930e7209 */ /* 0x000fe40007810000 */
[----:B------:R-:W-:-:S02]  /*cbd0*/  ISETP.GT.AND P3, PT, R50, 0x8, P1 ;  /* 0x000000083200780c */ /* 0x000fc40000f64270 */
[----:B------:R-:W-:Y:S02]  /*cbe0*/  FMNMX.FTZ R14, R145, R14, !PT ;  /* 0x0000000e910e7209 */ /* 0x000fe40007810000 */
[----:B------:R-:W-:Y:S02]  /*cbf0*/  ISETP.LT.OR P6, PT, R48, 0x2, P6 ;  /* 0x000000023000780c */ /* 0x000fe400037c1670 */
[----:B------:R-:W-:Y:S02]  /*cc00*/  FMNMX.FTZ R14, R87, R14, !PT ;  /* 0x0000000e570e7209 */ /* 0x000fe40007810000 */
[----:B------:R-:W-:Y:S02]  /*cc10*/  FSEL R135, R11, -INF , !P5 ;  /* 0xff8000000b877808 */ /* 0x000fe40006800000 */
[----:B------:R-:W-:Y:S02]  /*cc20*/  FMNMX.FTZ R14, R121, R14, !PT ;  /* 0x0000000e790e7209 */ /* 0x000fe40007810000 */
[----:B------:R-:W-:-:S02]  /*cc30*/  FSEL R73, R18, -INF , !P4 ;  /* 0xff80000012497808 */ /* 0x000fc40006000000 */
[----:B------:R-:W-:Y:S02]  /*cc40*/  FMNMX.FTZ R14, R123, R14, !PT ;  /* 0x0000000e7b0e7209 */ /* 0x000fe40007810000 */
[----:B------:R-:W-:Y:S02]  /*cc50*/  ISETP.LT.OR P3, PT, R48, 0x9, P3 ;  /* 0x000000093000780c */ /* 0x000fe40001f61670 */
[----:B------:R-:W-:Y:S02]  /*cc60*/  FMNMX.FTZ R14, R129, R14, !PT ;  /* 0x0000000e810e7209 */ /* 0x000fe40007810000 */
[----:B------:R-:W-:Y:S02]  /*cc70*/  FSEL R67, R12, -INF , !P6 ;  /* 0xff8000000c437808 */ /* 0x000fe40007000000 */
[----:B------:R-:W-:Y:S02]  /*cc80*/  FMNMX.FTZ R14, R125, R14, !PT ;  /* 0x0000000e7d0e7209 */ /* 0x000fe40007810000 */
[----:B------:R-:W-:-:S02]  /*cc90*/  FMNMX.FTZ R18, R135, R8, !PT ;  /* 0x0000000887127209 */ /* 0x000fc40007810000 */
[----:B------:R-:W-:Y:S02]  /*cca0*/  FMNMX.FTZ R14, R127, R14, !PT ;  /* 0x0000000e7f0e7209 */ /* 0x000fe40007810000 */
[----:B------:R-:W-:Y:S02]  /*ccb0*/  FSEL R13, R13, -INF , !P3 ;  /* 0xff8000000d0d7808 */ /* 0x000fe40005800000 */
[----:B------:R-:W-:Y:S02]  /*ccc0*/  FMNMX.FTZ R14, R83, R14, !PT ;  /* 0x0000000e530e7209 */ /* 0x000fe40007810000 */
[----:B------:R-:W-:Y:S02]  /*ccd0*/  FMNMX.FTZ R18, R67, R18, !PT ;  /* 0x0000001243127209 */ /* 0x000fe40007810000 */
[----:B------:R-:W-:Y:S02]  /*cce0*/  FMNMX.FTZ R14, R81, R14, !PT ;  /* 0x0000000e510e7209 */ /* 0x000fe40007810000 */
[----:B------:R-:W-:-:S02]  /*ccf0*/  ISETP.GT.AND P2, PT, R50, 0x11, P1 ;  /* 0x000000113200780c */ /* 0x000fc40000f44270 */
[----:B------:R-:W-:Y:S02]  /*cd00*/  FMNMX.FTZ R14, R71, R14, !PT ;  /* 0x0000000e470e7209 */ /* 0x000fe40007810000 */
[----:B------:R-:W-:Y:S02]  /*cd10*/  FMNMX.FTZ R18, R13, R18, !PT ;  /* 0x000000120d127209 */ /* 0x000fe40007810000 */
[----:B------:R-:W-:Y:S02]  /*cd20*/  FMNMX.FTZ R14, R69, R14, !PT ;  /* 0x0000000e450e7209 */ /* 0x000fe40007810000 */
[----:B------:R-:W-:Y:S02]  /*cd30*/  ISETP.GT.AND P3, PT, R50, 0x18, P1 ;  /* 0x000000183200780c */ /* 0x000fe40000f64270 */
[----:B------:R-:W-:Y:S02]  /*cd40*/  FMNMX.FTZ R14, R65, R14, !PT ;  /* 0x0000000e410e7209 */ /* 0x000fe40007810000 */
[----:B------:R-:W-:-:S02]  /*cd50*/  ISETP.LT.OR P2, PT, R48, 0x12, P2 ;  /* 0x000000123000780c */ /* 0x000fc40001741670 */
        /* <DEDUP_REMOVED lines=9> */
[----:B------:R-:W-:Y:S02]  /*cdf0*/  ISETP.LT.OR P4, PT, R48, 0x1a, P4 ;  /* 0x0000001a3000780c */ /* 0x000fe40002781670 */
[----:B------:R-:W-:Y:S02]  /*ce00*/  FMNMX.FTZ R14, R53, R14, !PT ;  /* 0x0000000e350e7209 */ /* 0x000fe40007810000 */
[----:B------:R-:W-:-:S02]  /*ce10*/  FSEL R21, R21, -INF , !P3 ;  /* 0xff80000015157808 */ /* 0x000fc40005800000 */
[----:B------:R-:W-:Y:S02]  /*ce20*/  FMNMX.FTZ R14, R51, R14, !PT ;  /* 0x0000000e330e7209 */ /* 0x000fe40007810000 */
[----:B------:R-:W-:Y:S02]  /*ce30*/  FSEL R79, R22, -INF , !P4 ;  /* 0xff800000164f7808 */ /* 0x000fe40006000000 */
[----:B------:R-:W-:Y:S02]  /*ce40*/  FMNMX.FTZ R52, R49, R14, !PT ;  /* 0x0000000e31347209 */ /* 0x000fe40007810000 */
[----:B------:R-:W0:Y:S01]  /*ce50*/  LDC R14, c[0x0][0x988] ;  /* 0x00026200ff0e7b82 */ /* 0x000e220000000800 */
[C---:B------:R-:W-:Y:S02]  /*ce60*/  ISETP.GT.AND P3, PT, R50.reuse, 0x28, P1 ;  /* 0x000000283200780c */ /* 0x040fe40000f64270 */
[----:B------:R-:W1:Y:S01]  /*ce70*/  SHFL.BFLY PT, R15, R52, 0x2, 0x1f ;  /* 0x0c401f00340f7f89 */ /* 0x000e6200000e0000 */
[----:B------:R-:W-:-:S02]  /*ce80*/  ISETP.GT.AND P4, PT, R50, 0x29, P1 ;  /* 0x000000293200780c */ /* 0x000fc40000f84270 */
[C---:B------:R-:W-:Y:S02]  /*ce90*/  ISETP.LT.OR P3, PT, R48.reuse, 0x29, P3 ;  /* 0x000000293000780c */ /* 0x040fe40001f61670 */
[----:B------:R-:W-:Y:S02]  /*cea0*/  ISETP.LT.OR P4, PT, R48, 0x2a, P4 ;  /* 0x0000002a3000780c */ /* 0x000fe40002781670 */
[----:B------:R-:W-:Y:S02]  /*ceb0*/  FSEL R133, R26, -INF , !P3 ;  /* 0xff8000001a857808 */ /* 0x000fe40005800000 */
[C---:B------:R-:W-:Y:S02]  /*cec0*/  ISETP.GT.AND P3, PT, R50.reuse, 0x31, P1 ;  /* 0x000000313200780c */ /* 0x040fe40000f64270 */
[----:B------:R-:W-:Y:S02]  /*ced0*/  ISETP.GT.AND P5, PT, R50, 0x38, P1 ;  /* 0x000000383200780c */ /* 0x000fe40000fa4270 */
[----:B------:R-:W-:-:S02]  /*cee0*/  ISETP.LT.OR P3, PT, R48, 0x32, P3 ;  /* 0x000000323000780c */ /* 0x000fc40001f61670 */
[----:B------:R-:W-:Y:S02]  /*cef0*/  ISETP.LT.OR P5, PT, R48, 0x39, P5 ;  /* 0x000000393000780c */ /* 0x000fe40002fa1670 */
[----:B-1----:R-:W-:-:S05]  /*cf00*/  FMNMX.FTZ R54, R52, R15, !PT ;  /* 0x0000000f34367209 */ /* 0x002fca0007810000 */
[----:B------:R-:W1:Y:S02]  /*cf10*/  SHFL.BFLY PT, R15, R54, 0x1, 0x1f ;  /* 0x0c201f00360f7f89 */ /* 0x000e6400000e0000 */
[----:B-1----:R-:W-:-:S04]  /*cf20*/  FMNMX.FTZ R15, R54, R15, !PT ;  /* 0x0000000f360f7209 */ /* 0x002fc80007810000 */
[C---:B------:R-:W-:Y:S01]  /*cf30*/  FSETP.NEU.FTZ.AND P6, PT, R15.reuse, -INF , PT ;  /* 0xff8000000f00780b */ /* 0x040fe20003fdd000 */
[----:B0-----:R-:W-:-:S05]  /*cf40*/  FMUL.FTZ R12, R15, R14 ;  /* 0x0000000e0f0c7220 */ /* 0x001fca0000410000 */
[----:B------:R-:W-:-:S05]  /*cf50*/  FSEL R12, R12, RZ, P6 ;  /* 0x000000ff0c0c7208 */ /* 0x000fca0003000000 */
[-CC-:B------:R-:W-:Y:S01]  /*cf60*/  FFMA.FTZ R148, R75, R14.reuse, -R12.reuse ;  /* 0x0000000e4b947223 */ /* 0x180fe2000001080c */
[----:B------:R-:W-:Y:S01]  /*cf70*/  FSEL R75, R20, -INF , !P2 ;  /* 0xff800000144b7808 */ /* 0x000fe20005000000 */
        /* <DEDUP_REMOVED lines=28> */
[-CC-:B------:R-:W-:Y:S01]  /*d140*/  FFMA.FTZ R71, R71, R14.reuse, -R12.reuse ;  /* 0x0000000e47477223 */ /* 0x180fe2000001080c */
[C---:B------:R-:W-:Y:S01]  /*d150*/  ISETP.GT.AND P4, PT, R50.reuse, 0x39, P1 ;  /* 0x000000393200780c */ /* 0x040fe20000f84270 */
[-CC-:B------:R-:W-:Y:S01]  /*d160*/  FFMA.FTZ R130, R69, R14.reuse, -R12.reuse ;  /* 0x0000000e45827223 */ /* 0x180fe2000001080c */
[----:B------:R-:W-:Y:S01]  /*d170*/  FSEL R141, R29, -INF , !P3 ;  /* 0xff8000001d8d7808 */ /* 0x000fe20005800000 */
[--C-:B------:R-:W-:Y:S01]  /*d180*/  FFMA.FTZ R29, R155, R14, -R12.reuse ;  /* 0x0000000e9b1d7223 */ /* 0x100fe2000001080c */
[----:B------:R-:W-:Y:S01]  /*d190*/  FMNMX.FTZ R18, R139, R18, !PT ;  /* 0x000000128b127209 */ /* 0x000fe20007810000 */
[-CC-:B------:R-:W-:Y:S01]  /*d1a0*/  FFMA.FTZ R124, R63, R14.reuse, -R12.reuse ;  /* 0x0000000e3f7c7223 */ /* 0x180fe2000001080c */
[----:B------:R-:W-:Y:S01]  /*d1b0*/  ISETP.GT.AND P2, PT, R50, 0x40, P1 ;  /* 0x000000403200780c */ /* 0x000fe20000f44270 */
[-CC-:B------:R-:W-:Y:S01]  /*d1c0*/  FFMA.FTZ R126, R59, R14.reuse, -R12.reuse ;  /* 0x0000000e3b7e7223 */ /* 0x180fe2000001080c */
[----:B------:R-:W-:Y:S01]  /*d1d0*/  FSEL R143, R30, -INF , !P5 ;  /* 0xff8000001e8f7808 */ /* 0x000fe20006800000 */
[-CC-:B------:R-:W-:Y:S01]  /*d1e0*/  FFMA.FTZ R120, R55, R14.reuse, -R12.reuse ;  /* 0x0000000e37787223 */ /* 0x180fe2000001080c */
[----:B------:R-:W-:Y:S01]  /*d1f0*/  ISETP.LT.OR P4, PT, R48, 0x3a, P4 ;  /* 0x0000003a3000780c */ /* 0x000fe20002781670 */
[--C-:B------:R-:W-:Y:S01]  /*d200*/  FFMA.FTZ R122, R51, R14, -R12.reuse ;  /* 0x0000000e337a7223 */ /* 0x100fe2000001080c */
[----:B------:R-:W-:Y:S01]  /*d210*/  FMNMX.FTZ R18, R141, R18, !PT ;  /* 0x000000128d127209 */ /* 0x000fe20007810000 */
[----:B------:R-:W-:Y:S01]  /*d220*/  FFMA.FTZ R49, R49, R14, -R12 ;  /* 0x0000000e31317223 */ /* 0x000fe2000001080c */
        /* <DEDUP_REMOVED lines=90> */
[----:B------:R-:W-:Y:S01]  /*d7d0*/  MUFU.EX2 R132, R132 ;  /* 0x0000008400847308 */ /* 0x000fe20000000800 */
[----:B------:R-:W-:Y:S02]  /*d7e0*/  FSEL R20, R15, RZ, P6 ;  /* 0x000000ff0f147208 */ /* 0x000fe40003000000 */
[----:B------:R-:W-:-:S03]  /*d7f0*/  FMNMX.FTZ R18, R127, R18, !PT ;  /* 0x000000127f127209 */ /* 0x000fc60007810000 */
[----:B------:R-:W-:Y:S02]  /*d800*/  FADD.FTZ R7, -R20, R7 ;  /* 0x0000000714077221 */ /* 0x000fe40000010100 */
[----:B------:R-:W0:Y:S01]  /*d810*/  SHFL.BFLY PT, R11, R18, 0x2, 0x1f ;  /* 0x0c401f00120b7f89 */ /* 0x000e2200000e0000 */
[----:B------:R-:W-:Y:S01]  /*d820*/  MUFU.EX2 R39, R39 ;  /* 0x0000002700277308 */ /* 0x000fe20000000800 */
[----:B------:R-:W-:-:S07]  /*d830*/  FMUL.FTZ R7, R7, R14 ;  /* 0x0000000e07077220 */ /* 0x000fce0000410000 */
[----:B------:R-:W1:Y:S08]  /*d840*/  MUFU.EX2 R7, R7 ;  /* 0x0000000700077308 */ /* 0x000e700000000800 */
[----:B------:R-:W-:Y:S01]  /*d850*/  MUFU.EX2 R134, R134 ;  /* 0x0000008600867308 */ /* 0x000fe20000000800 */
[----:B0-----:R-:W-:-:S07]  /*d860*/  FMNMX.FTZ R11, R18, R11, !PT ;  /* 0x0000000b120b7209 */ /* 0x001fce0007810000 */
[----:B------:R-:W-:Y:S01]  /*d870*/  MUFU.EX2 R83, R83 ;  /* 0x0000005300537308 */ /* 0x000fe20000000800 */
[----:B-1----:R-:W-:Y:S01]  /*d880*/  FFMA.FTZ R34, R7, R3, R148 ;  /* 0x0000000307227223 */ /* 0x002fe20000010094 */
[----:B------:R-:W0:Y:S03]  /*d890*/  SHFL.BFLY PT, R18, R11, 0x1, 0x1f ;  /* 0x0c201f000b127f89 */ /* 0x000e2600000e0000 */
[----:B------:R-:W-:-:S03]  /*d8a0*/  FADD.FTZ R3, R77, R34 ;  /* 0x000000224d037221 */ /* 0x000fc60000010000 */
        /* <DEDUP_REMOVED lines=34> */
[-CC-:B------:R-:W-:Y:S01]  /*dad0*/  FFMA.FTZ R34, R149, R14.reuse, -R12.reuse ;  /* 0x0000000e95227223 */ /* 0x180fe2000001080c */
[-CC-:B------:R-:W-:Y:S01]  /*dae0*/  FFMA.FTZ R36, R36, R14.reuse, -R12.reuse ;  /* 0x0000000e24247223 */ /* 0x180fe2000001080c */
[----:B------:R-:W-:-:S04]  /*daf0*/  FFMA.FTZ R40, R40, R14, -R12 ;  /* 0x0000000e28287223 */ /* 0x000fc8000001080c */
[----:B------:R-:W1:Y:S08]  /*db00*/  MUFU.EX2 R51, R51 ;  /* 0x0000003300337308 */ /* 0x000e700000000800 */
[----:B------:R-:W3:Y:S01]  /*db10*/  MUFU.EX2 R53, R53 ;  /* 0x0000003500357308 */ /* 0x000ee20000000800 */
[----:B0-----:R-:W-:-:S07]  /*db20*/  FFMA.FTZ R2, R13, R2, R18 ;  /* 0x000000020d027223 */ /* 0x001fce0000010012 */
[----:B------:R-:W0:Y:S01]  /*db30*/  MUFU.EX2 R19, R19 ;  /* 0x0000001300137308 */ /* 0x000e220000000800 */
[----:B-1----:R-:W-:Y:S01]  /*db40*/  FADD.FTZ R57, R51, R2 ;  /* 0x0000000233397221 */ /* 0x002fe20000010000 */
[----:B------:R-:W-:-:S03]  /*db50*/  FADD.FTZ R2, R150, R3 ;  /* 0x0000000396027221 */ /* 0x000fc60000010000 */
[----:B------:R-:W-:Y:S01]  /*db60*/  FADD.FTZ R38, R20, R57 ;  /* 0x0000003914267221 */ /* 0x000fe20000010000 */
[----:B------:R-:W-:Y:S01]  /*db70*/  FADD.FTZ R3, R131, R2 ;  /* 0x0000000283037221 */ /* 0x000fe20000010000 */
[----:B------:R-:W-:Y:S01]  /*db80*/  FFMA.FTZ R57, R147, R14, -R12 ;  /* 0x0000000e93397223 */ /* 0x000fe2000001080c */
[----:B------:R-:W1:Y:S01]  /*db90*/  MUFU.EX2 R22, R22 ;  /* 0x0000001600167308 */ /* 0x000e620000000800 */
[----:B---3--:R-:W-:Y:S01]  /*dba0*/  FADD.FTZ R38, R53, R38 ;  /* 0x0000002635267221 */ /* 0x008fe20000010000 */
[----:B------:R-:W-:-:S04]  /*dbb0*/  FADD.FTZ R2, R144, R3 ;  /* 0x0000000390027221 */ /* 0x000fc80000010000 */
[----:B------:R-:W-:Y:S02]  /*dbc0*/  FADD.FTZ R59, R27, R2 ;  /* 0x000000021b3b7221 */ /* 0x000fe40000010000 */
[----:B------:R-:W3:Y:S01]  /*dbd0*/  MUFU.EX2 R21, R21 ;  /* 0x0000001500157308 */ /* 0x000ee20000000800 */
[----:B0-----:R-:W-:Y:S01]  /*dbe0*/  FADD.FTZ R3, R19, R38 ;  /* 0x0000002613037221 */ /* 0x001fe20000010000 */
[----:B------:R-:W-:-:S04]  /*dbf0*/  FADD.FTZ R38, R146, R59 ;  /* 0x0000003b92267221 */ /* 0x000fc80000010000 */
[----:B------:R-:W-:Y:S01]  /*dc00*/  FADD.FTZ R59, R29, R38 ;  /* 0x000000261d3b7221 */ /* 0x000fe20000010000 */
[-CC-:B------:R-:W-:Y:S01]  /*dc10*/  FFMA.FTZ R38, R145, R14.reuse, -R12.reuse ;  /* 0x0000000e91267223 */ /* 0x180fe2000001080c */
[----:B------:R-:W0:Y:S01]  /*dc20*/  MUFU.EX2 R24, R24 ;  /* 0x0000001800187308 */ /* 0x000e220000000800 */
[----:B-1----:R-:W-:Y:S01]  /*dc30*/  FADD.FTZ R2, R22, R3 ;  /* 0x0000000316027221 */ /* 0x002fe20000010000 */
[----:B------:R-:W-:Y:S01]  /*dc40*/  FADD.FTZ R42, R140, R59 ;  /* 0x0000003b8c2a7221 */ /* 0x000fe20000010000 */
[----:B------:R-:W-:-:S03]  /*dc50*/  FFMA.FTZ R59, R87, R14, -R12 ;  /* 0x0000000e573b7223 */ /* 0x000fc6000001080c */
[----:B------:R-:W-:Y:S02]  /*dc60*/  FADD.FTZ R61, R31, R42 ;  /* 0x0000002a1f3d7221 */ /* 0x000fe40000010000 */
[----:B------:R-:W1:Y:S01]  /*dc70*/  MUFU.EX2 R25, R25 ;  /* 0x0000001900197308 */ /* 0x000e620000000800 */
[----:B---3--:R-:W-:-:S07]  /*dc80*/  FADD.FTZ R3, R21, R2 ;  /* 0x0000000215037221 */ /* 0x008fce0000010000 */
[----:B------:R-:W3:Y:S01]  /*dc90*/  MUFU.EX2 R26, R26 ;  /* 0x0000001a001a7308 */ /* 0x000ee20000000800 */
[----:B0-----:R-:W-:-:S07]  /*dca0*/  FADD.FTZ R2, R24, R3 ;  /* 0x0000000318027221 */ /* 0x001fce0000010000 */
[----:B------:R-:W0:Y:S01]  /*dcb0*/  MUFU.EX2 R28, R28 ;  /* 0x0000001c001c7308 */ /* 0x000e220000000800 */
[----:B-1----:R-:W-:Y:S01]  /*dcc0*/  FADD.FTZ R3, R25, R2 ;  /* 0x0000000219037221 */ /* 0x002fe20000010000 */
[----:B------:R-:W-:Y:S01]  /*dcd0*/  FADD.FTZ R2, R142, R61 ;  /* 0x0000003d8e027221 */ /* 0x000fe20000010000 */
[-CC-:B------:R-:W-:Y:S01]  /*dce0*/  FFMA.FTZ R61, R121, R14.reuse, -R12.reuse ;  /* 0x0000000e793d7223 */ /* 0x180fe2000001080c */
[----:B------:R-:W-:-:S04]  /*dcf0*/  FFMA.FTZ R121, R44, R14, -R12 ;  /* 0x0000000e2c797223 */ /* 0x000fc8000001080c */
[----:B------:R-:W1:Y:S01]  /*dd00*/  MUFU.EX2 R55, R55 ;  /* 0x0000003700377308 */ /* 0x000e620000000800 */
[----:B---3--:R-:W-:-:S07]  /*dd10*/  FADD.FTZ R3, R26, R3 ;  /* 0x000000031a037221 */ /* 0x008fce0000010000 */
[----:B------:R-:W3:Y:S01]  /*dd20*/  MUFU.EX2 R137, R137 ;  /* 0x0000008900897308 */ /* 0x000ee20000000800 */
[----:B0-----:R-:W-:Y:S01]  /*dd30*/  FADD.FTZ R42, R28, R3 ;  /* 0x000000031c2a7221 */ /* 0x001fe20000010000 */
[----:B------:R-:W-:-:S04]  /*dd40*/  FADD.FTZ R3, R33, R2 ;  /* 0x0000000221037221 */ /* 0x000fc80000010000 */
[----:B------:R-:W-:Y:S02]  /*dd50*/  FADD.FTZ R2, R136, R3 ;  /* 0x0000000388027221 */ /* 0x000fe40000010000 */
[----:B------:R-:W0:Y:S01]  /*dd60*/  MUFU.EX2 R30, R30 ;  /* 0x0000001e001e7308 */ /* 0x000e220000000800 */
[----:B-1----:R-:W-:Y:S01]  /*dd70*/  FADD.FTZ R42, R55, R42 ;  /* 0x0000002a372a7221 */ /* 0x002fe20000010000 */
[----:B------:R-:W-:-:S06]  /*dd80*/  FADD.FTZ R63, R35, R2 ;  /* 0x00000002233f7221 */ /* 0x000fcc0000010000 */
[----:B------:R-:W1:Y:S01]  /*dd90*/  MUFU.EX2 R139, R139 ;  /* 0x0000008b008b7308 */ /* 0x000e620000000800 */
[----:B---3--:R-:W-:Y:S01]  /*dda0*/  FADD.FTZ R3, R137, R42 ;  /* 0x0000002a89037221 */ /* 0x008fe20000010000 */
[----:B------:R-:W-:-:S04]  /*ddb0*/  FADD.FTZ R42, R138, R63 ;  /* 0x0000003f8a2a7221 */ /* 0x000fc80000010000 */
[----:B------:R-:W-:Y:S01]  /*ddc0*/  FADD.FTZ R63, R37, R42 ;  /* 0x0000002a253f7221 */ /* 0x000fe20000010000 */
[-CC-:B------:R-:W-:Y:S01]  /*ddd0*/  FFMA.FTZ R42, R123, R14.reuse, -R12.reuse ;  /* 0x0000000e7b2a7223 */ /* 0x180fe2000001080c */
[----:B------:R-:W3:Y:S01]  /*dde0*/  MUFU.EX2 R8, R8 ;  /* 0x0000000800087308 */ /* 0x000ee20000000800 */
[----:B0-----:R-:W-:Y:S01]  /*ddf0*/  FADD.FTZ R2, R30, R3 ;  /* 0x000000031e027221 */ /* 0x001fe20000010000 */
[----:B------:R-:W-:Y:S01]  /*de00*/  FADD.FTZ R48, R132, R63 ;  /* 0x0000003f84307221 */ /* 0x000fe20000010000 */
[-CC-:B------:R-:W-:Y:S01]  /*de10*/  FFMA.FTZ R63, R129, R14.reuse, -R12.reuse ;  /* 0x0000000e813f7223 */ /* 0x180fe2000001080c */
[----:B------:R-:W-:Y:S02]  /*de20*/  FFMA.FTZ R123, R46, R14, -R12 ;  /* 0x0000000e2e7b7223 */ /* 0x000fe4000001080c */
[----:B------:R-:W-:Y:S02]  /*de30*/  FADD.FTZ R65, R39, R48 ;  /* 0x0000003027417221 */ /* 0x000fe40000010000 */
[----:B------:R-:W0:Y:S01]  /*de40*/  MUFU.EX2 R133, R133 ;  /* 0x0000008500857308 */ /* 0x000e220000000800 */
[----:B-1----:R-:W-:Y:S01]  /*de50*/  FADD.FTZ R3, R139, R2 ;  /* 0x000000028b037221 */ /* 0x002fe20000010000 */
[----:B------:R-:W-:-:S04]  /*de60*/  FADD.FTZ R48, R134, R65 ;  /* 0x0000004186307221 */ /* 0x000fc80000010000 */
[----:B------:R-:W-:Y:S02]  /*de70*/  FADD.FTZ R65, R83, R48 ;  /* 0x0000003053417221 */ /* 0x000fe40000010000 */
[----:B------:R-:W1:Y:S01]  /*de80*/  MUFU.EX2 R32, R32 ;  /* 0x0000002000207308 */ /* 0x000e620000000800 */
[----:B---3--:R-:W-:-:S07]  /*de90*/  FADD.FTZ R2, R8, R3 ;  /* 0x0000000308027221 */ /* 0x008fce0000010000 */
[----:B------:R-:W3:Y:S01]  /*dea0*/  MUFU.EX2 R135, R135 ;  /* 0x0000008700877308 */ /* 0x000ee20000000800 */
[----:B0-----:R-:W-:-:S07]  /*deb0*/  FADD.FTZ R3, R133, R2 ;  /* 0x0000000285037221 */ /* 0x001fce0000010000 */
[----:B------:R-:W0:Y:S01]  /*dec0*/  MUFU.EX2 R34, R34 ;  /* 0x0000002200227308 */ /* 0x000e220000000800 */
[----:B-1----:R-:W-:-:S07]  /*ded0*/  FADD.FTZ R2, R32, R3 ;  /* 0x0000000320027221 */ /* 0x002fce0000010000 */
[----:B------:R-:W1:Y:S01]  /*dee0*/  MUFU.EX2 R36, R36 ;  /* 0x0000002400247308 */ /* 0x000e620000000800 */
[----:B---3--:R-:W-:Y:S01]  /*def0*/  FADD.FTZ R3, R135, R2 ;  /* 0x0000000287037221 */ /* 0x008fe20000010000 */
[----:B------:R-:W-:-:S06]  /*df00*/  FADD.FTZ R2, R128, R65 ;  /* 0x0000004180027221 */ /* 0x000fcc0000010000 */
[----:B------:R-:W3:Y:S01]  /*df10*/  MUFU.EX2 R57, R57 ;  /* 0x0000003900397308 */ /* 0x000ee20000000800 */
[----:B0-----:R-:W-:-:S07]  /*df20*/  FADD.FTZ R3, R34, R3 ;  /* 0x0000000322037221 */ /* 0x001fce0000010000 */
[----:B------:R-:W0:Y:S01]  /*df30*/  MUFU.EX2 R38, R38 ;  /* 0x0000002600267308 */ /* 0x000e220000000800 */
[----:B-1----:R-:W-:Y:S01]  /*df40*/  FADD.FTZ R44, R36, R3 ;  /* 0x00000003242c7221 */ /* 0x002fe20000010000 */
[----:B------:R-:W-:-:S04]  /*df50*/  FADD.FTZ R3, R71, R2 ;  /* 0x0000000247037221 */ /* 0x000fc80000010000 */
[----:B------:R-:W-:Y:S02]  /*df60*/  FADD.FTZ R2, R130, R3 ;  /* 0x0000000382027221 */ /* 0x000fe40000010000 */
[----:B------:R-:W1:Y:S01]  /*df70*/  MUFU.EX2 R59, R59 ;  /* 0x0000003b003b7308 */ /* 0x000e620000000800 */
[----:B---3--:R-:W-:Y:S01]  /*df80*/  FADD.FTZ R65, R57, R44 ;  /* 0x0000002c39417221 */ /* 0x008fe20000010000 */
[----:B------:R-:W-:Y:S01]  /*df90*/  FADD.FTZ R3, R47, R2 ;  /* 0x000000022f037221 */ /* 0x000fe20000010000 */
[-CC-:B------:R-:W-:Y:S01]  /*dfa0*/  FFMA.FTZ R44, R125, R14.reuse, -R12.reuse ;  /* 0x0000000e7d2c7223 */ /* 0x180fe2000001080c */
[----:B------:R-:W-:Y:S02]  /*dfb0*/  FFMA.FTZ R12, R127, R14, -R12 ;  /* 0x0000000e7f0c7223 */ /* 0x000fe4000001080c */
[----:B------:R-:W-:Y:S02]  /*dfc0*/  FADD.FTZ R2, R124, R3 ;  /* 0x000000037c027221 */ /* 0x000fe40000010000 */
[----:B------:R-:W3:Y:S01]  /*dfd0*/  MUFU.EX2 R40, R40 ;  /* 0x0000002800287308 */ /* 0x000ee20000000800 */
[----:B0-----:R-:W-:-:S07]  /*dfe0*/  FADD.FTZ R48, R38, R65 ;  /* 0x0000004126307221 */ /* 0x001fce0000010000 */
[----:B------:R-:W0:Y:S01]  /*dff0*/  MUFU.EX2 R45, R45 ;  /* 0x0000002d002d7308 */ /* 0x000e220000000800 */
[----:B-1----:R-:W-:-:S07]  /*e000*/  FADD.FTZ R65, R59, R48 ;  /* 0x000000303b417221 */ /* 0x002fce0000010000 */
[----:B------:R-:W1:Y:S01]  /*e010*/  MUFU.EX2 R61, R61 ;  /* 0x0000003d003d7308 */ /* 0x000e620000000800 */
[----:B---3--:R-:W-:-:S07]  /*e020*/  FADD.FTZ R46, R40, R65 ;  /* 0x00000041282e7221 */ /* 0x008fce0000010000 */
        /* <DEDUP_REMOVED lines=24> */
[----:B0-----:R-:W-:-:S03]  /*e1b0*/  FADD.FTZ R3, R49, R46 ;  /* 0x0000002e31037221 */ /* 0x001fc60000010000 */
[----:B-1----:R-:W-:Y:S01]  /*e1c0*/  FADD.FTZ R2, R12, R2 ;  /* 0x000000020c027221 */ /* 0x002fe20000010000 */
[----:B------:R-:W-:Y:S06]  /*e1d0*/  @!P0 BRA `(.L_x_1041) ;  /* 0x0000000000048947 */ /* 0x000fec0003800000 */
[----:B------:R-:W-:Y:S01]  /*e1e0*/  BPT.TRAP 0x1 ;  /* 0x000000040000795c */ /* 0x000fe20000300000 */
.L_x_1041:
        /* <DEDUP_REMOVED lines=75> */
.L_x_1023:
[----:B------:R-:W-:Y:S06]  /*e6a0*/  BAR.ARV 0x8, 0x200 ;  /* 0x0208000000007b1d */ /* 0x000fec0000002000 */
[----:B------:R-:W-:Y:S05]  /*e6b0*/  @!P0 BRA `(.L_x_1043) ;  /* 0x0000000000048947 */ /* 0x000fea0003800000 */
[----:B------:R-:W-:Y:S01]  /*e6c0*/  BPT.TRAP 0x1 ;  /* 0x000000040000795c */ /* 0x000fe20000300000 */
.L_x_1043:
[----:B------:R-:W-:Y:S01]  /*e6d0*/  ULEA UR8, UR7, UR43, 0x3 ;  /* 0x0000002b07087291 */ /* 0x000fe2000f8e183f */
[----:B------:R-:W-:-:S05]  /*e6e0*/  IMAD.U32 R0, RZ, RZ, UR4 ;  /* 0x00000004ff007e24 */ /* 0x000fca000f8e00ff */
[----:B------:R-:W-:-:S04]  /*e6f0*/  SHF.L.U32 R0, R0, 0x1f, RZ ;  /* 0x0000001f00007819 */ /* 0x000fc800000006ff */
[----:B------:R0:W1:Y:S01]  /*e700*/  SYNCS.PHASECHK.TRANS64.TRYWAIT P1, [UR8+0x16850], R0 ;  /* 0x01685000ff0075a7 */ /* 0x0000620008020148 */
[----:B------:R-:W-:Y:S05]  /*e710*/  @!P0 BRA `(.L_x_1044) ;  /* 0x0000000000048947 */ /* 0x000fea0003800000 */
[----:B------:R-:W-:Y:S01]  /*e720*/  BPT.TRAP 0x1 ;  /* 0x000000040000795c */ /* 0x000fe20000300000 */
.L_x_1044:
[----:B-1----:R-:W-:Y:S05]  /*e730*/  @P1 BRA `(.L_x_1045) ;  /* 0x0000000000081947 */ /* 0x002fea0003800000 */
[----:B------:R-:W1:Y:S02]  /*e740*/  SYNCS.PHASECHK.TRANS64.TRYWAIT P1, [UR8+0x16850], R0 ;  /* 0x01685000ff0075a7 */ /* 0x000e640008020148 */
[----:B-1----:R-:W-:Y:S05]  /*e750*/  @!P1 BRA `(.L_x_1046) ;  /* 0x0000005c00449947 */ /* 0x002fea0003800000 */
.L_x_1045:
[----:B------:R-:W-:Y:S01]  /*e760*/  UIADD3 UR43, UR43, 0x400, URZ ;  /* 0x000004002b2b7890 */ /* 0x000fe2000fffe03f */
[----:B------:R-:W-:Y:S01]  /*e770*/  WARPGROUP.ARRIVE ;  /* 0x00000000000079c5 */ /* 0x000fe20000000000 */
[----:B01----:R-:W0:Y:S01]  /*e780*/  SHFL.BFLY PT, R0, R3, 0x2, 0x1f ;  /* 0x0c401f0003007f89 */ /* 0x003e2200000e0000 */
[----:B------:R-:W-:Y:S01]  /*e790*/  IMAD.MOV.U32 R6, RZ, RZ, RZ ;  /* 0x000000ffff067224 */ /* 0x000fe200078e00ff */
[----:B------:R-:W-:Y:S02]  /*e7a0*/  USHF.R.U32.HI UR43, URZ, 0x4, UR43 ;  /* 0x000000043f2b7899 */ /* 0x000fe4000801162b */
[----:B------:R-:W1:Y:S02]  /*e7b0*/  SHFL.BFLY PT, R5, R2, 0x2, 0x1f ;  /* 0x0c401f0002057f89 */ /* 0x000e6400000e0000 */
[----:B------:R-:W-:-:S04]  /*e7c0*/  ULOP3.LUT UR4, UR43, 0x3fff, URZ, 0xc0, !UPT ;  /* 0x00003fff2b047892 */ /* 0x000fc8000f8ec03f */
[----:B------:R-:W-:-:S03]  /*e7d0*/  ULEA UR4, UR7, UR4, 0xa ;  /* 0x0000000407047291 */ /* 0x000fc6000f8e503f */
[----:B------:R-:W-:-:S04]  /*e7e0*/  UMOV UR7, 0x40000040 ;  /* 0x4000004000077882 */ /* 0x000fc80000000000 */
[----:B------:R-:W-:Y:S02]  /*e7f0*/  UMOV UR6, UR4 ;  /* 0x0000000400067c82 */ /* 0x000fe40008000000 */
[----:B------:R-:W-:Y:S01]  /*e800*/  HGMMA.64x64x16.F32.BF16 R88, R148, gdesc[UR4].tnspB, R88, gsb0 ;  /* 0x40e0000494587df0 */ /* 0x000fe20008001858 */
[----:B------:R-:W-:Y:S01]  /*e810*/  UIADD3 UR6, UR4, 0x80, URZ ;  /* 0x0000008004067890 */ /* 0x000fe2000fffe03f */
[----:B------:R-:W-:Y:S01]  /*e820*/  UMOV UR7, 0x40000040 ;  /* 0x4000004000077882 */ /* 0x000fe20000000000 */
[----:B0-----:R-:W-:Y:S01]  /*e830*/  FADD.FTZ R0, R0, R3 ;  /* 0x0000000300007221 */ /* 0x001fe20000010000 */
[----:B------:R-:W-:Y:S02]  /*e840*/  IMAD.MOV.U32 R3, RZ, RZ, RZ ;  /* 0x000000ffff037224 */ /* 0x000fe400078e00ff */
[----:B-1----:R-:W-:Y:S01]  /*e850*/  FADD.FTZ R4, R5, R2 ;  /* 0x0000000205047221 */ /* 0x002fe20000010000 */
[----:B------:R-:W-:Y:S01]  /*e860*/  IMAD.MOV.U32 R2, RZ, RZ, -0x800000 ;  /* 0xff800000ff027424 */ /* 0x000fe200078e00ff */
[----:B------:R-:W0:Y:S04]  /*e870*/  SHFL.BFLY PT, R5, R0, 0x1, 0x1f ;  /* 0x0c201f0000057f89 */ /* 0x000e2800000e0000 */
[----:B------:R-:W2:Y:S01]  /*e880*/  SHFL.BFLY PT, R7, R4, 0x1, 0x1f ;  /* 0x0c201f0004077f89 */ /* 0x000ea200000e0000 */
[----:B0-----:R-:W-:Y:S01]  /*e890*/  FADD.FTZ R9, R0, R5 ;  /* 0x0000000500097221 */ /* 0x001fe20000010000 */
[----:B------:R-:W-:-:S02]  /*e8a0*/  IMAD.MOV.U32 R0, RZ, RZ, -0x800000 ;  /* 0xff800000ff007424 */ /* 0x000fc400078e00ff */
[----:B--2---:R-:W-:Y:S02]  /*e8b0*/  FADD.FTZ R10, R4, R7 ;  /* 0x00000007040a7221 */ /* 0x004fe40000010000 */
[----:B------:R-:W-:-:S03]  /*e8c0*/  FSETP.NE.FTZ.AND P1, PT, R9, RZ, PT ;  /* 0x000000ff0900720b */ /* 0x000fc60003f35000 */
[----:B------:R-:W-:-:S10]  /*e8d0*/  FSETP.NE.FTZ.AND P2, PT, R10, RZ, PT ;  /* 0x000000ff0a00720b */ /* 0x000fd40003f55000 */
[----:B------:R-:W0:Y:S01]  /*e8e0*/  @P1 MUFU.LG2 R5, R9 ;  /* 0x0000000900051308 */ /* 0x000e220000000c00 */
[C---:B------:R-:W-:Y:S02]  /*e8f0*/  @P1 FMUL.FTZ R4, R14.reuse, 0.69314718246459960938 ;  /* 0x3f3172180e041820 */ /* 0x040fe40000410000 */
[----:B------:R-:W-:-:S05]  /*e900*/  @P2 FMUL.FTZ R13, R14, 0.69314718246459960938 ;  /* 0x3f3172180e0d2820 */ /* 0x000fca0000410000 */
        /* <DEDUP_REMOVED lines=44> */
.L_x_1047:
        /* <DEDUP_REMOVED lines=36> */
.L_x_969:
        /* <DEDUP_REMOVED lines=17> */
[----:B------:R-:W-:Y:S01]  /*ef20*/  LOP3.LUT R12, R7, 0xfffffffc, RZ, 0xc0, !PT ;  /* 0xfffffffc070c7812 */ /* 0x000fe200078ec0ff */
[----:B------:R-:W-:Y:S01]  /*ef30*/  IMAD.IADD R21, R23, 0x1, -R6 ;  /* 0x0000000117157824 */ /* 0x000fe200078e0a06 */
[----:B------:R-:W3:Y:S01]  /*ef40*/  S2UR UR11, SR_CTAID.Y ;  /* 0x00000000000b79c3 */ /* 0x000ee20000002600 */
[----:B------:R-:W-:Y:S01]  /*ef50*/  IMAD.HI R4, R3, 0x55555556, RZ ;  /* 0x5555555603047827 */ /* 0x000fe200078e02ff */
[----:B------:R-:W-:Y:S02]  /*ef60*/  UIADD3 UR6, UR5, UR6, URZ ;  /* 0x0000000605067290 */ /* 0x000fe4000fffe03f */
[----:B------:R-:W-:Y:S01]  /*ef70*/  SHF.R.S32.HI R8, RZ, 0x1f, R21 ;  /* 0x0000001fff087819 */ /* 0x000fe20000011415 */
[----:B------:R-:W-:Y:S01]  /*ef80*/  IMAD.IADD R12, R23, 0x1, -R12 ;  /* 0x00000001170c7824 */ /* 0x000fe200078e0a0c */
[----:B------:R-:W-:Y:S01]  /*ef90*/  LEA.HI R4, R4, R4, RZ, 0x1 ;  /* 0x0000000404047211 */ /* 0x000fe200078f08ff */
[----:B------:R-:W-:Y:S01]  /*efa0*/  ULDC.64 UR8, c[0x0][0xb38] ;  /* 0x0002ce0000087ab9 */ /* 0x000fe20000000a00 */
[----:B------:R-:W-:Y:S01]  /*efb0*/  LEA.HI R22, R8, R21, RZ, 0x2 ;  /* 0x0000001508167211 */ /* 0x000fe200078f10ff */
[----:B------:R-:W3:Y:S01]  /*efc0*/  LDC R19, c[0x0][0xc50] ;  /* 0x00031400ff137b82 */ /* 0x000ee20000000800 */
[----:B0-----:R-:W-:Y:S01]  /*efd0*/  ISETP.NE.AND P0, PT, R17, 0x1, PT ;  /* 0x000000011100780c */ /* 0x001fe20003f05270 */
[----:B------:R-:W-:Y:S01]  /*efe0*/  UIMAD UR7, UR7, UR8, URZ ;  /* 0x00000008070772a4 */ /* 0x000fe2000f8e023f */
[----:B------:R-:W-:-:S02]  /*eff0*/  SHF.R.S32.HI R5, RZ, 0x2, R22 ;  /* 0x00000002ff057819 */ /* 0x000fc40000011416 */
[----:B------:R-:W-:Y:S01]  /*f000*/  SHF.R.S32.HI R6, RZ, 0x1f, R22 ;  /* 0x0000001fff067819 */ /* 0x000fe20000011416 */
[----:B--2---:R-:W-:Y:S01]  /*f010*/  USHF.R.S32.HI UR10, URZ, 0x1f, UR12 ;  /* 0x0000001f3f0a7899 */ /* 0x004fe2000801140c */
[----:B------:R-:W-:Y:S01]  /*f020*/  LEA.HI R8, R8, R21, RZ, 0x5 ;  /* 0x0000001508087211 */ /* 0x000fe200078f28ff */
[----:B------:R-:W0:Y:S01]  /*f030*/  LDC.64 R14, c[0x0][0xb40] ;  /* 0x0002d000ff0e7b82 */ /* 0x000e220000000a00 */
[----:B------:R-:W-:Y:S02]  /*f040*/  LEA.HI R6, R6, R5, RZ, 0x3 ;  /* 0x0000000506067211 */ /* 0x000fe400078f18ff */
[----:B------:R-:W-:Y:S02]  /*f050*/  SHF.R.S32.HI R8, RZ, 0x5, R8 ;  /* 0x00000005ff087819 */ /* 0x000fe40000011408 */
[----:B------:R-:W-:Y:S01]  /*f060*/  LOP3.LUT R10, R6, 0xfffffff8, RZ, 0xc0, !PT ;  /* 0xfffffff8060a7812 */ /* 0x000fe200078ec0ff */
[----:B------:R-:W-:Y:S01]  /*f070*/  IMAD R6, R4, -0x3, R3 ;  /* 0xfffffffd04067824 */ /* 0x000fe200078e0203 */
[----:B------:R-:W-:Y:S01]  /*f080*/  LEA.HI R4, R12, R12, RZ, 0x1 ;  /* 0x0000000c0c047211 */ /* 0x000fe200078f08ff */
[----:B------:R-:W2:Y:S01]  /*f090*/  @P0 LDC R9, c[0x0][0xbec] ;  /* 0x0002fb00ff090b82 */ /* 0x000ea20000000800 */
[----:B------:R-:W-:Y:S01]  /*f0a0*/  LOP3.LUT R22, R22, 0x7ffffffc, RZ, 0xc0, !PT ;  /* 0x7ffffffc16167812 */ /* 0x000fe200078ec0ff */
[----:B------:R-:W-:Y:S01]  /*f0b0*/  IMAD.IADD R3, R5, 0x1, -R10 ;  /* 0x0000000105037824 */ /* 0x000fe200078e0a0a */
[----:B------:R-:W-:Y:S01]  /*f0c0*/  LOP3.LUT R5, R4, 0x1ffffffe, RZ, 0xc0, !PT ;  /* 0x1ffffffe04057812 */ /* 0x000fe200078ec0ff */
[----:B------:R-:W-:-:S02]  /*f0d0*/  IMAD.U32 R4, RZ, RZ, UR4 ;  /* 0x00000004ff047e24 */ /* 0x000fc4000f8e00ff */
[----:B------:R-:W-:Y:S02]  /*f0e0*/  IMAD R3, R8, 0x10, R3 ;  /* 0x0000001008037824 */ /* 0x000fe400078e0203 */
[----:B------:R-:W4:Y:S01]  /*f0f0*/  LDC.64 R10, c[0x0][0xbd8] ;  /* 0x0002f600ff0a7b82 */ /* 0x000f220000000a00 */
[----:B------:R-:W-:Y:S02]  /*f100*/  IMAD.IADD R12, R12, 0x1, -R5 ;  /* 0x000000010c0c7824 */ /* 0x000fe400078e0a05 */
[----:B------:R-:W-:Y:S02]  /*f110*/  IMAD R3, R6, 0x40, R3 ;  /* 0x0000004006037824 */ /* 0x000fe400078e0203 */
[----:B------:R-:W-:Y:S01]  /*f120*/  IMAD.U32 R5, RZ, RZ, UR5 ;  /* 0x00000005ff057e24 */ /* 0x000fe2000f8e00ff */
[----:B------:R-:W-:Y:S01]  /*f130*/  UIMAD.WIDE.U32 UR4, UR39, UR8, URZ ;  /* 0x00000008270472a5 */ /* 0x000fe2000f8e003f */
[----:B------:R-:W-:Y:S01]  /*f140*/  IMAD.U32 R5, RZ, RZ, UR6 ;  /* 0x00000006ff057e24 */ /* 0x000fe2000f8e00ff */
[----:B------:R-:W5:Y:S01]  /*f150*/  @P0 LDC R13, c[0x0][0xbf0] ;  /* 0x0002fc00ff0d0b82 */ /* 0x000f620000000800 */
[----:B------:R-:W-:Y:S01]  /*f160*/  IMAD R6, R12, 0x8, R3 ;  /* 0x000000080c067824 */ /* 0x000fe200078e0203 */
[----:B------:R-:W-:Y:S01]  /*f170*/  UIMAD UR6, UR39, UR9, UR7 ;  /* 0x00000009270672a4 */ /* 0x000fe2000f8e0207 */
[----:B0-----:R-:W-:-:S02]  /*f180*/  IMAD R12, R14, UR10, RZ ;  /* 0x0000000a0e0c7c24 */ /* 0x001fc4000f8e02ff */
[----:B------:R-:W-:Y:S01]  /*f190*/  IMAD.U32 R7, RZ, RZ, UR5 ;  /* 0x00000005ff077e24 */ /* 0x000fe2000f8e00ff */
[----:B------:R-:W-:Y:S01]  /*f1a0*/  UIADD3 UR6, UR5, UR6, URZ ;  /* 0x0000000605067290 */ /* 0x000fe2000fffe03f */
[----:B---3--:R-:W-:Y:S01]  /*f1b0*/  IMAD R19, R19, R18, UR11 ;  /* 0x0000000b13137e24 */ /* 0x008fe2000f8e0212 */
[----:B------:R-:W0:Y:S01]  /*f1c0*/  @P0 LDC R23, c[0x0][0xbec] ;  /* 0x0002fb00ff170b82 */ /* 0x000e220000000800 */
[----:B------:R-:W-:Y:S01]  /*f1d0*/  ULDC.64 UR8, c[0x0][0xb28] ;  /* 0x0002ca0000087ab9 */ /* 0x000fe20000000a00 */
[----:B-1----:R-:W-:Y:S02]  /*f1e0*/  IMAD R3, R16, 0xc0, R3 ;  /* 0x000000c010037824 */ /* 0x002fe400078e0203 */
[----:B------:R-:W-:Y:S01]  /*f1f0*/  IMAD.U32 R7, RZ, RZ, UR6 ;  /* 0x00000006ff077e24 */ /* 0x000fe2000f8e00ff */
[----:B------:R-:W-:Y:S01]  /*f200*/  ULDC.64 UR6, c[0x0][0xb48] ;  /* 0x0002d20000067ab9 */ /* 0x000fe20000000a00 */
[C---:B----4-:R-:W-:Y:S02]  /*f210*/  IMAD R8, R10.reuse, UR10, RZ ;  /* 0x0000000a0a087c24 */ /* 0x050fe4000f8e02ff */
[----:B------:R-:W1:Y:S01]  /*f220*/  @P0 LDC R20, c[0x0][0xbf0] ;  /* 0x0002fc00ff140b82 */ /* 0x000e620000000800 */
[----:B------:R-:W-:-:S04]  /*f230*/  IMAD.WIDE.U32 R4, R10, UR12, R4 ;  /* 0x0000000c0a047c25 */ /* 0x000fc8000f8e0004 */
[----:B------:R-:W-:Y:S02]  /*f240*/  IMAD R11, R11, UR12, R8 ;  /* 0x0000000c0b0b7c24 */ /* 0x000fe4000f8e0208 */
[----:B------:R-:W-:Y:S02]  /*f250*/  IMAD R8, R16, 0xc0, R6 ;  /* 0x000000c010087824 */ /* 0x000fe400078e0206 */
[----:B------:R-:W-:Y:S01]  /*f260*/  IMAD.U32 R6, RZ, RZ, UR4 ;  /* 0x00000004ff067e24 */ /* 0x000fe2000f8e00ff */
[----:B------:R-:W-:Y:S01]  /*f270*/  ULDC.64 UR4, c[0x0][0xbe0] ;  /* 0x0002f80000047ab9 */ /* 0x000fe20000000a00 */
[----:B--2---:R-:W-:-:S04]  /*f280*/  @P0 IMAD.HI.U32 R10, R8, R9, RZ ;  /* 0x00000009080a0227 */ /* 0x004fc800078e00ff */
[----:B------:R-:W-:Y:S01]  /*f290*/  IMAD.MOV.U32 R9, RZ, RZ, R8 ;  /* 0x000000ffff097224 */ /* 0x000fe200078e0008 */
[----:B-----5:R-:W-:Y:S01]  /*f2a0*/  @P0 SHF.R.U32.HI R9, RZ, R13, R10 ;  /* 0x0000000dff090219 */ /* 0x020fe2000001160a */
[----:B------:R-:W-:Y:S01]  /*f2b0*/  IMAD R13, R15, UR12, R12 ;  /* 0x0000000c0f0d7c24 */ /* 0x000fe2000f8e020c */
[----:B------:R-:W-:Y:S01]  /*f2c0*/  SHF.R.S32.HI R12, RZ, 0x1f, R19 ;  /* 0x0000001fff0c7819 */ /* 0x000fe20000011413 */
[----:B------:R-:W-:-:S04]  /*f2d0*/  IMAD.WIDE.U32 R6, R14, UR12, R6 ;  /* 0x0000000c0e067c25 */ /* 0x000fc8000f8e0006 */
[----:B------:R-:W-:Y:S02]  /*f2e0*/  IMAD.IADD R5, R5, 0x1, R11 ;  /* 0x0000000105057824 */ /* 0x000fe400078e020b */
[----:B0-----:R-:W-:-:S04]  /*f2f0*/  @P0 IMAD.HI.U32 R23, R8, R23, RZ ;  /* 0x0000001708170227 */ /* 0x001fc800078e00ff */
[----:B------:R-:W-:Y:S02]  /*f300*/  IMAD.IADD R7, R7, 0x1, R13 ;  /* 0x0000000107077824 */ /* 0x000fe400078e020d */
[----:B------:R-:W-:Y:S02]  /*f310*/  IMAD R13, R12, UR6, RZ ;  /* 0x000000060c0d7c24 */ /* 0x000fe4000f8e02ff */
[----:B------:R-:W-:-:S04]  /*f320*/  IMAD.WIDE.U32 R4, R19, UR4, R4 ;  /* 0x0000000413047c25 */ /* 0x000fc8000f8e0004 */
[----:B------:R-:W-:Y:S01]  /*f330*/  IMAD.MOV.U32 R11, RZ, RZ, R8 ;  /* 0x000000ffff0b7224 */ /* 0x000fe200078e0008 */
[----:B-1----:R-:W-:Y:S01]  /*f340*/  @P0 SHF.R.U32.HI R11, RZ, R20, R23 ;  /* 0x00000014ff0b0219 */ /* 0x002fe20000011617 */
[----:B------:R-:W-:Y:S01]  /*f350*/  IMAD R10, R12, UR4, RZ ;  /* 0x000000040c0a7c24 */ /* 0x000fe2000f8e02ff */
[----:B------:R-:W-:Y:S01]  /*f360*/  BAR.SYNC.DEFER_BLOCKING 0x1, 0x180 ;  /* 0x0046000000007b1d */ /* 0x000fe20000010000 */
[C---:B------:R-:W-:Y:S01]  /*f370*/  IMAD R15, R19.reuse, UR7, R13 ;  /* 0x00000007130f7c24 */ /* 0x040fe2000f8e020d */
[--C-:B------:R-:W-:Y:S01]  /*f380*/  SHF.R.S32.HI R13, RZ, 0x1f, R9.reuse ;  /* 0x0000001fff0d7819 */ /* 0x100fe20000011409 */
[----:B------:R-:W-:Y:S01]  /*f390*/  IMAD R12, R19, UR5, R10 ;  /* 0x00000005130c7c24 */ /* 0x000fe2000f8e020a */
[----:B------:R-:W-:Y:S01]  /*f3a0*/  IADD3 R4, P0, R9, R4, RZ ;  /* 0x0000000409047210 */ /* 0x000fe20007f1e0ff */
[----:B------:R-:W-:Y:S01]  /*f3b0*/  IMAD.MOV R9, RZ, RZ, -R9 ;  /* 0x000000ffff097224 */ /* 0x000fe200078e0a09 */
[--C-:B------:R-:W-:Y:S01]  /*f3c0*/  SHF.R.S32.HI R10, RZ, 0x1f, R11.reuse ;  /* 0x0000001fff0a7819 */ /* 0x100fe2000001140b */
[----:B------:R-:W-:Y:S01]  /*f3d0*/  IMAD.MOV R14, RZ, RZ, -R11 ;  /* 0x000000ffff0e7224 */ /* 0x000fe200078e0a0b */
[----:B------:R-:W-:Y:S01]  /*f3e0*/  ULDC.64 UR4, c[0x0][0xb30] ;  /* 0x0002cc0000047ab9 */ /* 0x000fe20000000a00 */
[----:B------:R-:W-:Y:S01]  /*f3f0*/  IMAD R9, R17, R9, R8 ;  /* 0x0000000911097224 */ /* 0x000fe200078e0208 */
[----:B------:R-:W-:Y:S01]  /*f400*/  IADD3.X R5, R13, R5, R12, P0, !PT ;  /* 0x000000050d057210 */ /* 0x000fe200007fe40c */
[----:B------:R-:W-:Y:S01]  /*f410*/  IMAD.WIDE.U32 R6, R19, UR6, R6 ;  /* 0x0000000613067c25 */ /* 0x000fe2000f8e0006 */
[----:B------:R-:W-:-:S03]  /*f420*/  ULDC.64 UR6, c[0x0][0xbc8] ;  /* 0x0002f20000067ab9 */ /* 0x000fc60000000a00 */
[----:B------:R-:W-:Y:S02]  /*f430*/  IMAD R10, R10, UR4, RZ ;  /* 0x000000040a0a7c24 */ /* 0x000fe4000f8e02ff */
[----:B------:R-:W-:Y:S01]  /*f440*/  IMAD R13, R17, R14, R8 ;  /* 0x0000000e110d7224 */ /* 0x000fe200078e0208 */
[----:B------:R-:W-:Y:S01]  /*f450*/  SHF.R.S32.HI R8, RZ, 0x1f, R9 ;  /* 0x0000001fff087819 */ /* 0x000fe20000011409 */
[----:B------:R-:W-:Y:S02]  /*f460*/  IMAD.IADD R7, R7, 0x1, R15 ;  /* 0x0000000107077824 */ /* 0x000fe400078e020f */
[C---:B------:R-:W-:Y:S01]  /*f470*/  IMAD R15, R11.reuse, UR5, R10 ;  /* 0x000000050b0f7c24 */ /* 0x040fe2000f8e020a */
[----:B------:R-:W-:Y:S01]  /*f480*/  SHF.R.S32.HI R10, RZ, 0x1f, R13 ;  /* 0x0000001fff0a7819 */ /* 0x000fe2000001140d */
[----:B------:R-:W-:Y:S01]  /*f490*/  IMAD.WIDE.U32 R6, R11, UR4, R6 ;  /* 0x000000040b067c25 */ /* 0x000fe2000f8e0006 */
[----:B------:R-:W0:Y:S01]  /*f4a0*/  S2UR UR5, SR_CgaCtaId ;  /* 0x00000000000579c3 */ /* 0x000e220000008800 */
[----:B------:R-:W-:-:S02]  /*f4b0*/  UMOV UR4, 0x400 ;  /* 0x0000040000047882 */ /* 0x000fc40000000000 */
[----:B------:R-:W-:Y:S02]  /*f4c0*/  IMAD R8, R8, UR6, RZ ;  /* 0x0000000608087c24 */ /* 0x000fe4000f8e02ff */
[----:B------:R-:W-:Y:S02]  /*f4d0*/  IMAD.IADD R7, R7, 0x1, R15 ;  /* 0x0000000107077824 */ /* 0x000fe400078e020f */
[----:B------:R-:W-:Y:S02]  /*f4e0*/  IMAD R10, R10, UR8, RZ ;  /* 0x000000080a0a7c24 */ /* 0x000fe4000f8e02ff */
[C---:B------:R-:W-:Y:S02]  /*f4f0*/  IMAD R11, R9.reuse, UR7, R8 ;  /* 0x00000007090b7c24 */ /* 0x040fe4000f8e0208 */
[----:B------:R-:W-:Y:S01]  /*f500*/  IMAD.WIDE.U32 R4, R9, UR6, R4 ;  /* 0x0000000609047c25 */ /* 0x000fe2000f8e0004 */
[----:B------:R-:W-:-:S03]  /*f510*/  ULDC.64 UR6, c[0x0][0xba8] ;  /* 0x0002ea0000067ab9 */ /* 0x000fc60000000a00 */
[C---:B------:R-:W-:Y:S01]  /*f520*/  IMAD R15, R13.reuse, UR9, R10 ;  /* 0x000000090d0f7c24 */ /* 0x040fe2000f8e020a */
[----:B------:R-:W-:Y:S01]  /*f530*/  LEA R8, P0, R4, UR6, 0x2 ;  /* 0x0000000604087c11 */ /* 0x000fe2000f8010ff */
[----:B------:R-:W-:Y:S01]  /*f540*/  IMAD.WIDE.U32 R6, R13, UR8, R6 ;  /* 0x000000080d067c25 */ /* 0x000fe2000f8e0006 */
[----:B------:R-:W-:Y:S01]  /*f550*/  ULDC.64 UR8, c[0x0][0xb00] ;  /* 0x0002c00000087ab9 */ /* 0x000fe20000000a00 */
[----:B------:R-:W-:Y:S02]  /*f560*/  ULDC UR6, c[0x0][0xa88] ;  /* 0x0002a20000067ab9 */ /* 0x000fe40000000800 */
[----:B------:R-:W-:Y:S01]  /*f570*/  IMAD.IADD R9, R5, 0x1, R11 ;  /* 0x0000000105097824 */ /* 0x000fe200078e020b */
[----:B------:R-:W-:Y:S01]  /*f580*/  LEA R18, P1, R6, UR8, 0x2 ;  /* 0x0000000806127c11 */ /* 0x000fe2000f8210ff */
[----:B------:R-:W-:Y:S01]  /*f590*/  IMAD.IADD R5, R7, 0x1, R15 ;  /* 0x0000000107057824 */ /* 0x000fe200078e020f */
[----:B0-----:R-:W-:Y:S01]  /*f5a0*/  ULEA UR4, UR5, UR4, 0x18 ;  /* 0x0000000405047291 */ /* 0x001fe2000f8ec03f */
[----:B------:R-:W-:Y:S01]  /*f5b0*/  IMAD R16, R17, UR6, RZ ;  /* 0x0000000611107c24 */ /* 0x000fe2000f8e02ff */
[----:B------:R-:W-:Y:S01]  /*f5c0*/  LEA.HI.X R9, R4, UR7, R9, 0x2, P0 ;  /* 0x0000000704097c11 */ /* 0x000fe200080f1409 */
[----:B------:R-:W-:Y:S01]  /*f5d0*/  VIADD R17, R3, 0x8 ;  /* 0x0000000803117836 */ /* 0x000fe20000000000 */
[----:B------:R-:W-:Y:S01]  /*f5e0*/  LEA.HI.X R20, R6, UR9, R5, 0x2, P1 ;  /* 0x0000000906147c11 */ /* 0x000fe200088f1405 */
[----:B------:R-:W-:Y:S01]  /*f5f0*/  SHFL.IDX PT, R4, R8, RZ, 0x1c1f ;  /* 0x001c1fff08047589 */ /* 0x000fe200000e0000 */
[----:B------:R-:W-:Y:S01]  /*f600*/  LOP3.LUT P0, RZ, R21, 0x3, RZ, 0xc0, !PT ;  /* 0x0000000315ff7812 */ /* 0x000fe2000780c0ff */
[----:B------:R-:W-:Y:S01]  /*f610*/  UIADD3 UR4, UR4, 0x16820, URZ ;  /* 0x0001682004047890 */ /* 0x000fe2000fffe03f */
[CC--:B------:R-:W-:Y:S01]  /*f620*/  ISETP.GE.AND P2, PT, R3.reuse, R16.reuse, PT ;  /* 0x000000100300720c */ /* 0x0c0fe20003f46270 */
[----:B------:R-:W0:Y:S01]  /*f630*/  SHFL.IDX PT, R5, R9, RZ, 0x1c1f ;  /* 0x001c1fff09057589 */ /* 0x000e2200000e0000 */
[-C--:B------:R-:W-:Y:S01]  /*f640*/  ISETP.GE.OR P1, PT, R3, R16.reuse, P0 ;  /* 0x000000100300720c */ /* 0x080fe20000726670 */
[----:B------:R-:W-:Y:S01]  /*f650*/  UPRMT UR4, URZ, 0x654, UR4 ;  /* 0x000006543f047896 */ /* 0x000fe20008000004 */
[----:B------:R-:W-:Y:S01]  /*f660*/  ISETP.GE.OR P0, PT, R17, R16, P0 ;  /* 0x000000101100720c */ /* 0x000fe20000706670 */
[----:B------:R-:W-:Y:S01]  /*f670*/  SHFL.IDX PT, R6, R8, 0x1, 0x1c1f ;  /* 0x003c1f0008067f89 */ /* 0x000fe200000e0000 */
[----:B------:R-:W-:-:S03]  /*f680*/  IMAD.IADD R19, R21, 0x1, -R22 ;  /* 0x0000000115137824 */ /* 0x000fc600078e0a16 */
[----:B------:R-:W1:Y:S01]  /*f690*/  SHFL.IDX PT, R7, R9, 0x1, 0x1c1f ;  /* 0x003c1f0009077f89 */ /* 0x000e6200000e0000 */
[----:B------:R-:W-:Y:S02]  /*f6a0*/  IMAD.SHL.U32 R19, R19, 0x2, RZ ;  /* 0x0000000213137824 */ /* 0x000fe400078e00ff */
[----:B------:R-:W-:Y:S01]  /*f6b0*/  SYNCS.ARRIVE.TRANS64.RED.A1T0 RZ, [UR4], RZ ;  /* 0x000000ffffff79a7 */ /* 0x000fe20008100404 */
[----:B------:R2:W3:Y:S04]  /*f6c0*/  SHFL.IDX PT, R14, R18, RZ, 0x1c1f ;  /* 0x001c1fff120e7589 */ /* 0x0004e800000e0000 */
[----:B------:R2:W4:Y:S04]  /*f6d0*/  SHFL.IDX PT, R15, R20, RZ, 0x1c1f ;  /* 0x001c1fff140f7589 */ /* 0x00052800000e0000 */
[----:B0-----:R2:W-:Y:S04]  /*f6e0*/  @!P1 ST.E desc[UR36][R4.64], R2 ;  /* 0x0000000204009985 */ /* 0x0015e8000c101924 */
[----:B-1----:R2:W-:Y:S01]  /*f6f0*/  @!P0 ST.E desc[UR36][R6.64], R0 ;  /* 0x0000000006008985 */ /* 0x0025e2000c101924 */
[----:B------:R-:W-:Y:S05]  /*f700*/  @P2 BRA `(.L_x_1050) ;  /* 0x0000000000b82947 */ /* 0x000fea0003800000 */
[----:B------:R-:W-:Y:S01]  /*f710*/  ULDC UR4, c[0x0][0xac8] ;  /* 0x0002b20000047ab9 */ /* 0x000fe20000000800 */
[C---:B--2---:R-:W-:Y:S01]  /*f720*/  VIADD R0, R19.reuse, 0x8 ;  /* 0x0000000813007836 */ /* 0x044fe20000000000 */
[C---:B------:R-:W-:Y:S01]  /*f730*/  ISETP.GE.AND P0, PT, R19.reuse, UR4, PT ;  /* 0x0000000413007c0c */ /* 0x040fe2000bf06270 */
[C---:B------:R-:W-:Y:S02]  /*f740*/  VIADD R4, R19.reuse, 0x10 ;  /* 0x0000001013047836 */ /* 0x040fe40000000000 */
[C---:B------:R-:W-:Y:S02]  /*f750*/  VIADD R5, R19.reuse, 0x18 ;  /* 0x0000001813057836 */ /* 0x040fe40000000000 */
[C---:B------:R-:W-:Y:S01]  /*f760*/  VIADD R6, R19.reuse, 0x20 ;  /* 0x0000002013067836 */ /* 0x040fe20000000000 */
[----:B------:R-:W-:Y:S01]  /*f770*/  ISETP.GE.AND P1, PT, R4, UR4, PT ;  /* 0x0000000404007c0c */ /* 0x000fe2000bf26270 */
[----:B------:R-:W-:Y:S01]  /*f780*/  VIADD R7, R19, 0x28 ;  /* 0x0000002813077836 */ /* 0x000fe20000000000 */
[----:B------:R-:W-:Y:S01]  /*f790*/  ISETP.GE.AND P2, PT, R5, UR4, PT ;  /* 0x0000000405007c0c */ /* 0x000fe2000bf46270 */
[C---:B------:R-:W-:Y:S01]  /*f7a0*/  VIADD R9, R19.reuse, 0x30 ;  /* 0x0000003013097836 */ /* 0x040fe20000000000 */
[----:B------:R-:W-:Y:S01]  /*f7b0*/  ISETP.GE.AND P3, PT, R6, UR4, PT ;  /* 0x0000000406007c0c */ /* 0x000fe2000bf66270 */
[----:B------:R-:W-:Y:S01]  /*f7c0*/  VIADD R11, R19, 0x38 ;  /* 0x00000038130b7836 */ /* 0x000fe20000000000 */
[----:B------:R-:W-:Y:S01]  /*f7d0*/  ISETP.GE.AND P4, PT, R7, UR4, PT ;  /* 0x0000000407007c0c */ /* 0x000fe2000bf86270 */
[----:B---34-:R-:W-:Y:S01]  /*f7e0*/  @!P0 IMAD.WIDE R2, R19, 0x4, R14 ;  /* 0x0000000413028825 */ /* 0x018fe200078e020e */
[----:B------:R-:W-:-:S02]  /*f7f0*/  ISETP.GE.AND P5, PT, R9, UR4, PT ;  /* 0x0000000409007c0c */ /* 0x000fc4000bfa6270 */
[----:B------:R-:W-:Y:S02]  /*f800*/  ISETP.GE.AND P6, PT, R11, UR4, PT ;  /* 0x000000040b007c0c */ /* 0x000fe4000bfc6270 */
[----:B------:R0:W-:Y:S01]  /*f810*/  @!P0 ST.E.64 desc[UR36][R2.64], R88 ;  /* 0x0000005802008985 */ /* 0x0001e2000c101b24 */
[----:B------:R-:W-:Y:S02]  /*f820*/  ISETP.GE.AND P0, PT, R0, UR4, PT ;  /* 0x0000000400007c0c */ /* 0x000fe4000bf06270 */
[----:B------:R-:W-:Y:S02]  /*f830*/  @!P1 LEA.HI R4, R4, R4, RZ, 0x1 ;  /* 0x0000000404049211 */ /* 0x000fe400078f08ff */
[----:B------:R-:W-:Y:S02]  /*f840*/  @!P3 LEA.HI R6, R6, R6, RZ, 0x1 ;  /* 0x000000060606b211 */ /* 0x000fe400078f08ff */
[----:B------:R-:W-:Y:S02]  /*f850*/  @!P4 LEA.HI R8, R7, R7, RZ, 0x1 ;  /* 0x000000070708c211 */ /* 0x000fe400078f08ff */
[----:B------:R-:W-:-:S02]  /*f860*/  @!P5 LEA.HI R10, R9, R9, RZ, 0x1 ;  /* 0x00000009090ad211 */ /* 0x000fc400078f08ff */
[----:B------:R-:W-:Y:S02]  /*f870*/  @!P6 LEA.HI R12, R11, R11, RZ, 0x1 ;  /* 0x0000000b0b0ce211 */ /* 0x000fe400078f08ff */
[----:B------:R-:W-:Y:S02]  /*f880*/  @!P3 LOP3.LUT R9, R6, 0xfffffffe, RZ, 0xc0, !PT ;  /* 0xfffffffe0609b812 */ /* 0x000fe400078ec0ff */
[----:B------:R-:W-:Y:S02]  /*f890*/  @!P0 LEA.HI R0, R0, R0, RZ, 0x1 ;  /* 0x0000000000008211 */ /* 0x000fe400078f08ff */
[----:B0-----:R-:W-:Y:S02]  /*f8a0*/  @!P2 LEA.HI R2, R5, R5, RZ, 0x1 ;  /* 0x000000050502a211 */ /* 0x001fe400078f08ff */
[----:B------:R-:W-:Y:S02]  /*f8b0*/  @!P0 LOP3.LUT R3, R0, 0xfffffffe, RZ, 0xc0, !PT ;  /* 0xfffffffe00038812 */ /* 0x000fe400078ec0ff */
[----:B------:R-:W-:-:S02]  /*f8c0*/  @!P1 LOP3.LUT R5, R4, 0xfffffffe, RZ, 0xc0, !PT ;  /* 0xfffffffe04059812 */ /* 0x000fc400078ec0ff */
[----:B------:R-:W-:Y:S01]  /*f8d0*/  @!P2 LOP3.LUT R7, R2, 0xfffffffe, RZ, 0xc0, !PT ;  /* 0xfffffffe0207a812 */ /* 0x000fe200078ec0ff */
[--C-:B------:R-:W-:Y:S01]  /*f8e0*/  @!P0 IMAD.WIDE R2, R3, 0x4, R14.reuse ;  /* 0x0000000403028825 */ /* 0x100fe200078e020e */
[----:B------:R-:W-:Y:S02]  /*f8f0*/  @!P4 LOP3.LUT R11, R8, 0xfffffffe, RZ, 0xc0, !PT ;  /* 0xfffffffe080bc812 */ /* 0x000fe400078ec0ff */
[----:B------:R-:W-:Y:S01]  /*f900*/  @!P5 LOP3.LUT R13, R10, 0xfffffffe, RZ, 0xc0, !PT ;  /* 0xfffffffe0a0dd812 */ /* 0x000fe200078ec0ff */
[--C-:B------:R-:W-:Y:S01]  /*f910*/  @!P1 IMAD.WIDE R4, R5, 0x4, R14.reuse ;  /* 0x0000000405049825 */ /* 0x100fe200078e020e */
[----:B------:R-:W-:Y:S01]  /*f920*/  @!P6 LOP3.LUT R21, R12, 0xfffffffe, RZ, 0xc0, !PT ;  /* 0xfffffffe0c15e812 */ /* 0x000fe200078ec0ff */
[----:B------:R0:W-:Y:S02]  /*f930*/  @!P0 ST.E.64 desc[UR36][R2.64], R92 ;  /* 0x0000005c02008985 */ /* 0x0001e4000c101b24 */
[--C-:B------:R-:W-:Y:S02]  /*f940*/  @!P2 IMAD.WIDE R6, R7, 0x4, R14.reuse ;  /* 0x000000040706a825 */ /* 0x100fe400078e020e */
        /* <DEDUP_REMOVED lines=8> */
[----:B------:R0:W-:Y:S04]  /*f9d0*/  @!P5 ST.E.64 desc[UR36][R12.64], R112 ;  /* 0x000000700c00d985 */ /* 0x0001e8000c101b24 */
[----:B------:R0:W-:Y:S02]  /*f9e0*/  @!P6 ST.E.64 desc[UR36][R14.64], R116 ;  /* 0x000000740e00e985 */ /* 0x0001e4000c101b24 */
.L_x_1050:
[----:B------:R-:W-:Y:S05]  /*f9f0*/  BSYNC B0 ;  /* 0x0000000000007941 */ /* 0x000fea0003800000 */
.L_x_1049:
[----:B------:R-:W-:Y:S01]  /*fa00*/  ISETP.GE.AND P0, PT, R17, R16, PT ;  /* 0x000000101100720c */ /* 0x000fe20003f06270 */
[----:B0-----:R0:W1:Y:S04]  /*fa10*/  SHFL.IDX PT, R13, R20, 0x1, 0x1c1f ;  /* 0x003c1f00140d7f89 */ /* 0x00106800000e0000 */
[----:B------:R0:W0:Y:S08]  /*fa20*/  SHFL.IDX PT, R12, R18, 0x1, 0x1c1f ;  /* 0x003c1f00120c7f89 */ /* 0x00003000000e0000 */
[----:B------:R-:W-:Y:S05]  /*fa30*/  @P0 BRA `(.L_x_961) ;  /* 0x0000004400c40947 */ /* 0x000fea0003800000 */
[C---:B--2---:R-:W-:Y:S01]  /*fa40*/  VIADD R0, R19.reuse, 0x8 ;  /* 0x0000000813007836 */ /* 0x044fe20000000000 */
[----:B------:R-:W-:Y:S01]  /*fa50*/  ULDC UR4, c[0x0][0xac8] ;  /* 0x0002b20000047ab9 */ /* 0x000fe20000000800 */
[C---:B------:R-:W-:Y:S01]  /*fa60*/  VIADD R6, R19.reuse, 0x10 ;  /* 0x0000001013067836 */ /* 0x040fe20000000000 */
[C---:B------:R-:W-:Y:S01]  /*fa70*/  ISETP.GE.AND P0, PT, R19.reuse, UR4, PT ;  /* 0x0000000413007c0c */ /* 0x040fe2000bf06270 */
[C---:B------:R-:W-:Y:S01]  /*fa80*/  VIADD R7, R19.reuse, 0x18 ;  /* 0x0000001813077836 */ /* 0x040fe20000000000 */
[----:B------:R-:W-:Y:S01]  /*fa90*/  ISETP.GE.AND P1, PT, R0, UR4, PT ;  /* 0x0000000400007c0c */ /* 0x000fe2000bf26270 */
[C---:B------:R-:W-:Y:S01]  /*faa0*/  VIADD R8, R19.reuse, 0x20 ;  /* 0x0000002013087836 */ /* 0x040fe20000000000 */
[----:B------:R-:W-:Y:S01]  /*fab0*/  ISETP.GE.AND P2, PT, R6, UR4, PT ;  /* 0x0000000406007c0c */ /* 0x000fe2000bf46270 */
[----:B------:R-:W-:Y:S01]  /*fac0*/  VIADD R9, R19, 0x28 ;  /* 0x0000002813097836 */ /* 0x000fe20000000000 */
[----:B------:R-:W-:Y:S01]  /*fad0*/  ISETP.GE.AND P3, PT, R7, UR4, PT ;  /* 0x0000000407007c0c */ /* 0x000fe2000bf66270 */
[----:B------:R-:W-:Y:S01]  /*fae0*/  VIADD R11, R19, 0x30 ;  /* 0x00000030130b7836 */ /* 0x000fe20000000000 */
[----:B------:R-:W-:-:S02]  /*faf0*/  ISETP.GE.AND P4, PT, R8, UR4, PT ;  /* 0x0000000408007c0c */ /* 0x000fc4000bf86270 */
[----:B------:R-:W-:Y:S02]  /*fb00*/  ISETP.GE.AND P5, PT, R9, UR4, PT ;  /* 0x0000000409007c0c */ /* 0x000fe4000bfa6270 */
[----:B------:R-:W-:Y:S01]  /*fb10*/  ISETP.GE.AND P6, PT, R11, UR4, PT ;  /* 0x000000040b007c0c */ /* 0x000fe2000bfc6270 */
[C---:B01----:R-:W-:Y:S02]  /*fb20*/  @!P0 IMAD.WIDE R2, R19.reuse, 0x4, R12 ;  /* 0x0000000413028825 */ /* 0x043fe400078e020c */
[----:B------:R-:W-:Y:S02]  /*fb30*/  @!P1 LEA.HI R0, R0, R0, RZ, 0x1 ;  /* 0x0000000000009211 */ /* 0x000fe400078f08ff */
[----:B------:R-:W-:Y:S01]  /*fb40*/  @!P2 LEA.HI R6, R6, R6, RZ, 0x1 ;  /* 0x000000060606a211 */ /* 0x000fe200078f08ff */
[----:B------:R0:W-:Y:S01]  /*fb50*/  @!P0 ST.E.64 desc[UR36][R2.64], R90 ;  /* 0x0000005a02008985 */ /* 0x0001e2000c101b24 */
[----:B------:R-:W-:Y:S01]  /*fb60*/  @!P1 LOP3.LUT R5, R0, 0xfffffffe, RZ, 0xc0, !PT ;  /* 0xfffffffe00059812 */ /* 0x000fe200078ec0ff */
[----:B------:R-:W-:Y:S01]  /*fb70*/  VIADD R19, R19, 0x38 ;  /* 0x0000003813137836 */ /* 0x000fe20000000000 */
[----:B------:R-:W-:-:S02]  /*fb80*/  @!P3 LEA.HI R0, R7, R7, RZ, 0x1 ;  /* 0x000000070700b211 */ /* 0x000fc400078f08ff */
[----:B------:R-:W-:Y:S01]  /*fb90*/  @!P4 LEA.HI R8, R8, R8, RZ, 0x1 ;  /* 0x000000080808c211 */ /* 0x000fe200078f08ff */
[--C-:B------:R-:W-:Y:S01]  /*fba0*/  @!P1 IMAD.WIDE R4, R5, 0x4, R12.reuse ;  /* 0x0000000405049825 */ /* 0x100fe200078e020c */
[----:B------:R-:W-:Y:S02]  /*fbb0*/  @!P5 LEA.HI R10, R9, R9, RZ, 0x1 ;  /* 0x00000009090ad211 */ /* 0x000fe400078f08ff */
[----:B---3--:R-:W-:Y:S02]  /*fbc0*/  @!P6 LEA.HI R14, R11, R11, RZ, 0x1 ;  /* 0x0000000b0b0ee211 */ /* 0x008fe400078f08ff */
[----:B------:R-:W-:Y:S01]  /*fbd0*/  @!P2 LOP3.LUT R7, R6, 0xfffffffe, RZ, 0xc0, !PT ;  /* 0xfffffffe0607a812 */ /* 0x000fe200078ec0ff */
[----:B------:R1:W-:Y:S01]  /*fbe0*/  @!P1 ST.E.64 desc[UR36][R4.64], R94 ;  /* 0x0000005e04009985 */ /* 0x0003e2000c101b24 */
[----:B------:R-:W-:Y:S02]  /*fbf0*/  @!P3 LOP3.LUT R9, R0, 0xfffffffe, RZ, 0xc0, !PT ;  /* 0xfffffffe0009b812 */ /* 0x000fe400078ec0ff */
[----:B------:R-:W-:Y:S01]  /*fc00*/  @!P4 LOP3.LUT R11, R8, 0xfffffffe, RZ, 0xc0, !PT ;  /* 0xfffffffe080bc812 */ /* 0x000fe200078ec0ff */
[----:B0-----:R-:W-:Y:S01]  /*fc10*/  @!P2 IMAD.WIDE R2, R7, 0x4, R12 ;  /* 0x000000040702a825 */ /* 0x001fe200078e020c */
[----:B----4-:R-:W-:-:S02]  /*fc20*/  @!P5 LOP3.LUT R15, R10, 0xfffffffe, RZ, 0xc0, !PT ;  /* 0xfffffffe0a0fd812 */ /* 0x010fc400078ec0ff */
[----:B------:R-:W-:Y:S01]  /*fc30*/  @!P6 LOP3.LUT R17, R14, 0xfffffffe, RZ, 0xc0, !PT ;  /* 0xfffffffe0e11e812 */ /* 0x000fe200078ec0ff */
[--C-:B------:R-:W-:Y:S01]  /*fc40*/  @!P4 IMAD.WIDE R6, R11, 0x4, R12.reuse ;  /* 0x000000040b06c825 */ /* 0x100fe200078e020c */
[----:B------:R0:W-:Y:S01]  /*fc50*/  @!P2 ST.E.64 desc[UR36][R2.64], R98 ;  /* 0x000000620200a985 */ /* 0x0001e2000c101b24 */
[----:B------:R-:W-:Y:S02]  /*fc60*/  ISETP.GE.AND P0, PT, R19, UR4, PT ;  /* 0x0000000413007c0c */ /* 0x000fe4000bf06270 */
[----:B------:R-:W-:-:S04]  /*fc70*/  @!P6 IMAD.WIDE R10, R17, 0x4, R12 ;  /* 0x00000004110ae825 */ /* 0x000fc800078e020c */
[----:B-1----:R-:W-:-:S04]  /*fc80*/  @!P3 IMAD.WIDE R4, R9, 0x4, R12 ;  /* 0x000000040904b825 */ /* 0x002fc800078e020c */
[----:B------:R-:W-:Y:S01]  /*fc90*/  @!P5 IMAD.WIDE R8, R15, 0x4, R12 ;  /* 0x000000040f08d825 */ /* 0x000fe200078e020c */
[----:B------:R0:W-:Y:S04]  /*fca0*/  @!P3 ST.E.64 desc[UR36][R4.64], R102 ;  /* 0x000000660400b985 */ /* 0x0001e8000c101b24 */
[----:B------:R0:W-:Y:S04]  /*fcb0*/  @!P4 ST.E.64 desc[UR36][R6.64], R106 ;  /* 0x0000006a0600c985 */ /* 0x0001e8000c101b24 */
[----:B------:R0:W-:Y:S04]  /*fcc0*/  @!P5 ST.E.64 desc[UR36][R8.64], R110 ;  /* 0x0000006e0800d985 */ /* 0x0001e8000c101b24 */
[----:B------:R0:W-:Y:S01]  /*fcd0*/  @!P6 ST.E.64 desc[UR36][R10.64], R114 ;  /* 0x000000720a00e985 */ /* 0x0001e2000c101b24 */
[----:B------:R-:W-:Y:S05]  /*fce0*/  @P0 BRA `(.L_x_961) ;  /* 0x0000004400180947 */ /* 0x000fea0003800000 */
[----:B------:R-:W-:-:S04]  /*fcf0*/  LEA.HI R19, R19, R19, RZ, 0x1 ;  /* 0x0000001313137211 */ /* 0x000fc800078f08ff */
[----:B0-----:R-:W-:-:S05]  /*fd00*/  LOP3.LUT R3, R19, 0xfffffffe, RZ, 0xc0, !PT ;  /* 0xfffffffe13037812 */ /* 0x001fca00078ec0ff */
[----:B------:R-:W-:-:S05]  /*fd10*/  IMAD.WIDE R2, R3, 0x4, R12 ;  /* 0x0000000403027825 */ /* 0x000fca00078e020c */
[----:B------:R0:W-:Y:S01]  /*fd20*/  ST.E.64 desc[UR36][R2.64], R118 ;  /* 0x0000007602007985 */ /* 0x0001e2000c101b24 */
[----:B------:R-:W-:Y:S05]  /*fd30*/  BRA `(.L_x_961) ;  /* 0x0000004400047947 */ /* 0x000fea0003800000 */
.L_x_1048:
[----:B------:R-:W-:-:S05]  /*fd40*/  VIADD R0, R23, 0xffffff80 ;  /* 0xffffff8017007836 */ /* 0x000fca0000000000 */
[----:B------:R-:W-:-:S13]  /*fd50*/  ISETP.GT.AND P0, PT, R0, 0xbf, PT ;  /* 0x000000bf0000780c */ /* 0x000fda0003f04270 */
[----:B------:R-:W-:Y:S05]  /*fd60*/  @P0 BRA `(.L_x_961) ;  /* 0x0000004000f80947 */ /* 0x000fea0003800000 */
[----:B------:R-:W0:Y:S01]  /*fd70*/  S2R R0, SR_CTAID.X ;  /* 0x0000000000007919 */ /* 0x000e220000002500 */
[----:B------:R-:W1:Y:S01]  /*fd80*/  LDC R7, c[0x0][0xbe8] ;  /* 0x0002fa00ff077b82 */ /* 0x000e620000000800 */
[----:B------:R-:W-:Y:S01]  /*fd90*/  ULDC UR4, c[0x0][0xa88] ;  /* 0x0002a20000047ab9 */ /* 0x000fe20000000800 */
[----:B0-----:R-:W-:Y:S02]  /*fda0*/  IMAD R23, R0, 0xc0, R23 ;  /* 0x000000c000177824 */ /* 0x001fe400078e0217 */
[----:B-1----:R-:W-:Y:S02]  /*fdb0*/  IMAD R0, R7, UR4, RZ ;  /* 0x0000000407007c24 */ /* 0x002fe4000f8e02ff */
[----:B------:R-:W-:-:S05]  /*fdc0*/  VIADD R23, R23, 0xffffff80 ;  /* 0xffffff8017177836 */ /* 0x000fca0000000000 */
        /* <DEDUP_REMOVED lines=17> */
[----:B------:R-:W-:-:S05]  /*fee0*/  IMAD.U32 R3, RZ, RZ, UR6 ;  /* 0x00000006ff037e24 */ /* 0x000fca000f8e00ff */
        /* <DEDUP_REMOVED lines=26> */
[----:B------:R-:W-:Y:S01]  /*10090*/  LEA R4, P0, R2, UR4, 0x2 ;  /* 0x0000000402047c11 */ /* 0x000fe2000f8010ff */
[----:B------:R-:W-:-:S05]  /*100a0*/  IMAD.IADD R3, R3, 0x1, R5 ;  /* 0x0000000103037824 */ /* 0x000fca00078e0205 */
[----:B------:R-:W-:Y:S01]  /*100b0*/  LEA.HI.X R5, R2, UR5, R3, 0x2, P0 ;  /* 0x0000000502057c11 */ /* 0x000fe200080f1403 */
[----:B------:R-:W-:-:S05]  /*100c0*/  IMAD.MOV.U32 R3, RZ, RZ, -0x800000 ;  /* 0xff800000ff037424 */ /* 0x000fca00078e00ff */
[----:B------:R0:W-:Y:S01]  /*100d0*/  STG.E desc[UR36][R4.64], R3 ;  /* 0x0000000304007986 */ /* 0x0001e2000c101924 */
[----:B------:R-:W-:Y:S05]  /*100e0*/  BRA `(.L_x_961) ;  /* 0x0000004000187947 */ /* 0x000fea0003800000 */
.L_x_959:
        /* <DEDUP_REMOVED lines=18> */
.L_x_1051:
[----:B------:R-:W-:Y:S01]  /*10210*/  ULDC UR7, c[0x0][0xc50] ;  /* 0x0003140000077ab9 */ /* 0x000fe20000000800 */
[----:B------:R-:W-:Y:S01]  /*10220*/  UMOV UR42, UR6 ;  /* 0x00000006002a7c82 */ /* 0x000fe20008000000 */
[----:B------:R-:W-:-:S11]  /*10230*/  UISETP.NE.AND UP0, UPT, UR7, 0x1, UPT ;  /* 0x000000010700788c */ /* 0x000fd6000bf05270 */
[----:B------:R-:W-:Y:S01]  /*10240*/  @UP0 ULDC UR4, c[0x0][0xc54] ;  /* 0x0003150000040ab9 */ /* 0x000fe20000000800 */
[----:B------:R-:W-:Y:S01]  /*10250*/  @UP0 ULDC UR8, c[0x0][0xc58] ;  /* 0x0003160000080ab9 */ /* 0x000fe20000000800 */
[----:B------:R-:W-:-:S04]  /*10260*/  UIMAD.WIDE.U32 UR4, UR6, UR4, URZ ;  /* 0x00000004060472a5 */ /* 0x000fc8000f8e003f */
[----:B------:R-:W-:-:S12]  /*10270*/  @UP0 USHF.R.U32.HI UR42, URZ, UR8, UR5 ;  /* 0x000000083f2a0299 */ /* 0x000fd80008011605 */
.L_x_1052:
[----:B------:R-:W-:Y:S01]  /*10280*/  ISETP.GE.AND P0, PT, R25, RZ, PT ;  /* 0x000000ff1900720c */ /* 0x000fe20003f06270 */
[----:B------:R-:W-:Y:S01]  /*10290*/  UIADD3 UR47, -UR42, URZ, URZ ;  /* 0x0000003f2a2f7290 */ /* 0x000fe2000fffe13f */
[----:B------:R-:W-:Y:S02]  /*102a0*/  IMAD.MOV.U32 R0, RZ, RZ, 0x1 ;  /* 0x00000001ff007424 */ /* 0x000fe400078e00ff */
[----:B------:R-:W-:Y:S01]  /*102b0*/  IMAD.MOV.U32 R2, RZ, RZ, RZ ;  /* 0x000000ffff027224 */ /* 0x000fe200078e00ff */
[----:B------:R-:W-:Y:S01]  /*102c0*/  UIMAD UR47, UR7, UR47, UR6 ;  /* 0x0000002f072f72a4 */ /* 0x000fe2000f8e0206 */
[----:B------:R-:W-:-:S07]  /*102d0*/  IMAD.MOV.U32 R10, RZ, RZ, 0x1 ;  /* 0x00000001ff0a7424 */ /* 0x000fce00078e00ff */
[----:B------:R-:W-:Y:S05]  /*102e0*/  @!P0 BRA `(.L_x_1053) ;  /* 0x0000003800d88947 */ /* 0x000fea0003800000 */
[----:B------:R-:W0:Y:S01]  /*102f0*/  LDC.64 R2, c[0x0][0xa28] ;  /* 0x00028a00ff027b82 */ /* 0x000e220000000a00 */
[----:B------:R-:W-:Y:S01]  /*10300*/  IMAD.MOV.U32 R24, RZ, RZ, RZ ;  /* 0x000000ffff187224 */ /* 0x000fe200078e00ff */
[----:B------:R-:W-:Y:S01]  /*10310*/  ULDC.64 UR4, c[0x0][0x418] ;  /* 0x0001060000047ab9 */ /* 0x000fe20000000a00 */
[----:B------:R-:W-:Y:S01]  /*10320*/  ULDC UR6, c[0x0][0x448] ;  /* 0x0001120000067ab9 */ /* 0x000fe20000000800 */
[----:B------:R-:W-:Y:S01]  /*10330*/  ULDC UR10, c[0x0][0x2f0] ;  /* 0x0000bc00000a7ab9 */ /* 0x000fe20000000800 */
[----:B------:R-:W-:Y:S01]  /*10340*/  ULDC UR11, c[0x0][0x288] ;  /* 0x0000a200000b7ab9 */ /* 0x000fe20000000800 */
[----:B0-----:R-:W-:-:S04]  /*10350*/  ISETP.NE.U32.AND P0, PT, R2, RZ, PT ;  /* 0x000000ff0200720c */ /* 0x001fc80003f05070 */
[----:B------:R-:W-:-:S13]  /*10360*/  ISETP.NE.AND.EX P0, PT, R3, RZ, PT, P0 ;  /* 0x000000ff0300720c */ /* 0x000fda0003f05300 */
[----:B------:R-:W0:Y:S02]  /*10370*/  @P0 LDC.64 R2, c[0x0][0xa28] ;  /* 0x00028a00ff020b82 */ /* 0x000e240000000a00 */
[----:B0-----:R-:W-:-:S05]  /*10380*/  @P0 IMAD.WIDE R2, R25, 0x4, R2 ;  /* 0x0000000419020825 */ /* 0x001fca00078e0202 */
[----:B------:R0:W5:Y:S01]  /*10390*/  @P0 LDG.E R24, desc[UR36][R2.64] ;  /* 0x0000002402180981 */ /* 0x000162000c1e1900 */
[----:B------:R-:W1:Y:S01]  /*103a0*/  S2UR UR43, SR_CTAID.X ;  /* 0x00000000002b79c3 */ /* 0x000e620000002500 */
[----:B------:R-:W-:Y:S02]  /*103b0*/  UISETP.NE.U32.AND UP0, UPT, UR4, URZ, UPT ;  /* 0x0000003f0400728c */ /* 0x000fe4000bf05070 */
[----:B------:R-:W-:Y:S02]  /*103c0*/  UISETP.NE.AND UP1, UPT, UR6, 0x1, UPT ;  /* 0x000000010600788c */ /* 0x000fe4000bf25270 */
[----:B------:R-:W-:Y:S01]  /*103d0*/  UISETP.NE.AND.EX UP0, UPT, UR5, URZ, UPT, UP0 ;  /* 0x0000003f0500728c */ /* 0x000fe2000bf05300 */
[----:B------:R-:W-:Y:S02]  /*103e0*/  ULDC UR6, c[0x0][0x424] ;  /* 0x0001090000067ab9 */ /* 0x000fe40000000800 */
[----:B------:R-:W-:Y:S01]  /*103f0*/  ULDC.64 UR4, c[0x0][0x9e0] ;  /* 0x0002780000047ab9 */ /* 0x000fe20000000a00 */
[----:B------:R-:W-:-:S02]  /*10400*/  USEL UR9, UR6, 0x1, UP0 ;  /* 0x0000000106097887 */ /* 0x000fc40008000000 */
[----:B------:R-:W-:Y:S02]  /*10410*/  UISETP.GE.AND UP0, UPT, UR5, 0x1, UPT ;  /* 0x000000010500788c */ /* 0x000fe4000bf06270 */
[----:B------:R-:W-:Y:S01]  /*10420*/  UIMAD UR50, UR9, UR10, URZ ;  /* 0x0000000a093272a4 */ /* 0x000fe2000f8e023f */
[----:B------:R-:W-:Y:S01]  /*10430*/  @UP1 ULDC UR7, c[0x0][0x44c] ;  /* 0x0001130000071ab9 */ /* 0x000fe20000000800 */
[----:B------:R-:W-:Y:S02]  /*10440*/  UIMAD UR9, UR9, UR10, 0x7f ;  /* 0x0000007f090974a4 */ /* 0x000fe4000f8e020a */
[----:B------:R-:W-:Y:S01]  /*10450*/  PLOP3.LUT P1, PT, PT, PT, UP0, 0x80, 0x0 ;  /* 0x000000000000781c */ /* 0x000fe20003f2f008 */
[----:B------:R-:W-:Y:S01]  /*10460*/  @UP1 ULDC UR12, c[0x0][0x450] ;  /* 0x00011400000c1ab9 */ /* 0x000fe20000000800 */
[----:B------:R-:W-:Y:S02]  /*10470*/  UP2UR UR51, UPR, URZ, 0x2 ;  /* 0x000000023f337883 */ /* 0x000fe40008000000 */
[----:B-1----:R-:W-:-:S04]  /*10480*/  UIMAD UR43, UR43, 0xc0, URZ ;  /* 0x000000c02b2b78a4 */ /* 0x002fc8000f8e023f */
[----:B------:R-:W-:-:S04]  /*10490*/  UIADD3 UR8, UR43, 0xbf, URZ ;  /* 0x000000bf2b087890 */ /* 0x000fc8000fffe03f */
[----:B------:R-:W-:Y:S02]  /*104a0*/  UIMAD.WIDE.U32 UR6, UR8, UR7, URZ ;  /* 0x00000007080672a5 */ /* 0x000fe4000f8e003f */
[----:B------:R-:W-:Y:S02]  /*104b0*/  UIADD3 UR6, UR50, 0x1, -UR11 ;  /* 0x0000000132067890 */ /* 0x000fe4000fffe80b */
[----:B------:R-:W-:Y:S02]  /*104c0*/  @UP1 USHF.R.U32.HI UR8, URZ, UR12, UR7 ;  /* 0x0000000c3f081299 */ /* 0x000fe40008011607 */
[----:B------:R-:W-:Y:S02]  /*104d0*/  USHF.R.S32.HI UR7, URZ, 0x1f, UR9 ;  /* 0x0000001f3f077899 */ /* 0x000fe40008011409 */
[----:B------:R-:W-:Y:S02]  /*104e0*/  UIADD3 UR6, UR6, UR8, URZ ;  /* 0x0000000806067290 */ /* 0x000fe4000fffe03f */
[----:B------:R-:W-:-:S02]  /*104f0*/  ULEA.HI UR7, UR7, UR9, URZ, 0x7 ;  /* 0x0000000907077291 */ /* 0x000fc4000f8f383f */
[----:B------:R-:W-:Y:S02]  /*10500*/  UIADD3 UR4, UR6, UR4, URZ ;  /* 0x0000000406047290 */ /* 0x000fe4000fffe03f */
[----:B------:R-:W-:Y:S01]  /*10510*/  USHF.R.S32.HI UR44, URZ, 0x7, UR7 ;  /* 0x000000073f2c7899 */ /* 0x000fe20008011407 */
[----:B0-----:R-:W-:Y:S11]  /*10520*/  @!P1 BRA `(.L_x_1054) ;  /* 0x0000000000449947 */ /* 0x001ff60003800000 */
        /* <DEDUP_REMOVED lines=10> */
.L_x_1055:
[----:B------:R-:W-:-:S11]  /*105d0*/  UISETP.NE.AND UP0, UPT, UR5, 0x1, UPT ;  /* 0x000000010500788c */ /* 0x000fd6000bf05270 */
[----:B------:R-:W-:Y:S02]  /*105e0*/  @UP0 ULDC.64 UR12, c[0x0][0x9e8] ;  /* 0x00027a00000c0ab9 */ /* 0x000fe40000000a00 */
[----:B------:R-:W-:-:S04]  /*105f0*/  UIMAD.WIDE.U32 UR6, UR8, UR12, URZ ;  /* 0x0000000c080672a5 */ /* 0x000fc8000f8e003f */
[----:B------:R-:W-:-:S12]  /*10600*/  @UP0 USHF.R.U32.HI UR8, URZ, UR13, UR7 ;  /* 0x0000000d3f080299 */ /* 0x000fd80008011607 */
.L_x_1056:
[----:B------:R-:W-:-:S04]  /*10610*/  UIMAD UR8, UR8, UR5, UR5 ;  /* 0x00000005080872a4 */ /* 0x000fc8000f8e0205 */
[----:B------:R-:W-:-:S04]  /*10620*/  UISETP.LT.AND UP0, UPT, UR4, UR8, UPT ;  /* 0x000000080400728c */ /* 0x000fc8000bf01270 */
[----:B------:R-:W-:-:S12]  /*10630*/  USEL UR4, UR4, UR8, UP0 ;  /* 0x0000000804047287 */ /* 0x000fd80008000000 */
.L_x_1054:
[----:B------:R-:W-:Y:S02]  /*10640*/  UISETP.NE.AND UP0, UPT, UR51, URZ, UPT ;  /* 0x0000003f3300728c */ /* 0x000fe4000bf05270 */
[----:B------:R-:W-:-:S04]  /*10650*/  UIADD3 UR4, UR4, 0x7f, URZ ;  /* 0x0000007f04047890 */ /* 0x000fc8000fffe03f */
[----:B------:R-:W-:-:S04]  /*10660*/  USHF.R.S32.HI UR8, URZ, 0x1f, UR4 ;  /* 0x0000001f3f087899 */ /* 0x000fc80008011404 */
[----:B------:R-:W-:Y:S01]  /*10670*/  ULEA.HI UR8, UR8, UR4, URZ, 0x7 ;  /* 0x0000000408087291 */ /* 0x000fe2000f8f383f */
[----:B------:R-:W-:Y:S01]  /*10680*/  @UP0 ULDC UR6, c[0x0][0x44c] ;  /* 0x0001130000060ab9 */ /* 0x000fe20000000800 */
[----:B------:R-:W-:Y:S01]  /*10690*/  @UP0 ULDC UR9, c[0x0][0x450] ;  /* 0x0001140000090ab9 */ /* 0x000fe20000000800 */
[----:B------:R-:W-:Y:S02]  /*106a0*/  UIMAD.WIDE.U32 UR6, UR43, UR6, URZ ;  /* 0x000000062b0672a5 */ /* 0x000fe4000f8e003f */
[----:B------:R-:W-:Y:S01]  /*106b0*/  UMOV UR4, UR43 ;  /* 0x0000002b00047c82 */ /* 0x000fe20008000000 */
[----:B------:R-:W-:Y:S02]  /*106c0*/  USHF.R.S32.HI UR45, URZ, 0x7, UR8 ;  /* 0x000000073f2d7899 */ /* 0x000fe40008011408 */
[----:B------:R-:W-:Y:S02]  /*106d0*/  @UP0 USHF.R.U32.HI UR4, URZ, UR9, UR7 ;  /* 0x000000093f040299 */ /* 0x000fe40008011607 */
[----:B------:R-:W-:-:S02]  /*106e0*/  UISETP.LT.AND UP0, UPT, UR44, UR45, UPT ;  /* 0x0000002d2c00728c */ /* 0x000fc4000bf01270 */
[----:B------:R-:W-:Y:S01]  /*106f0*/  UIADD3 UR4, UR4, -UR11, UR50 ;  /* 0x8000000b04047290 */ /* 0x000fe2000fffe032 */
[----:B------:R-:W-:Y:S01]  /*10700*/  ULDC UR8, c[0x0][0x9dc] ;  /* 0x0002770000087ab9 */ /* 0x000fe20000000800 */
[----:B------:R-:W-:Y:S02]  /*10710*/  USEL UR12, UR44, UR45, UP0 ;  /* 0x0000002d2c0c7287 */ /* 0x000fe40008000000 */
[----:B------:R-:W-:Y:S01]  /*10720*/  UIADD3 UR8, UR4, -UR8, URZ ;  /* 0x8000000804087290 */ /* 0x000fe2000fffe03f */
[----:B------:R-:W-:Y:S11]  /*10730*/  @!P1 BRA `(.L_x_1057) ;  /* 0x0000000000449947 */ /* 0x000ff60003800000 */
        /* <DEDUP_REMOVED lines=10> */
.L_x_1058:
[----:B------:R-:W-:-:S11]  /*107e0*/  UISETP.NE.AND UP0, UPT, UR5, 0x1, UPT ;  /* 0x000000010500788c */ /* 0x000fd6000bf05270 */
[----:B------:R-:W-:Y:S02]  /*107f0*/  @UP0 ULDC.64 UR10, c[0x0][0x9e8] ;  /* 0x00027a00000a0ab9 */ /* 0x000fe40000000a00 */
[----:B------:R-:W-:-:S04]  /*10800*/  UIMAD.WIDE.U32 UR6, UR4, UR10, URZ ;  /* 0x0000000a040672a5 */ /* 0x000fc8000f8e003f */
[----:B------:R-:W-:-:S12]  /*10810*/  @UP0 USHF.R.U32.HI UR4, URZ, UR11, UR7 ;  /* 0x0000000b3f040299 */ /* 0x000fd80008011607 */
.L_x_1059:
[----:B------:R-:W-:-:S04]  /*10820*/  UIMAD UR4, UR4, UR5, URZ ;  /* 0x00000005040472a4 */ /* 0x000fc8000f8e023f */
[----:B------:R-:W-:-:S04]  /*10830*/  UISETP.LT.AND UP0, UPT, UR8, UR4, UPT ;  /* 0x000000040800728c */ /* 0x000fc8000bf01270 */
[----:B------:R-:W-:-:S12]  /*10840*/  USEL UR8, UR8, UR4, !UP0 ;  /* 0x0000000408087287 */ /* 0x000fd8000c000000 */
.L_x_1057:
[----:B------:R-:W-:Y:S02]  /*10850*/  USHF.R.S32.HI UR4, URZ, 0x1f, UR8 ;  /* 0x0000001f3f047899 */ /* 0x000fe40008011408 */
[----:B------:R-:W-:Y:S02]  /*10860*/  USHF.R.U32.HI UR9, URZ, 0x10, UR47 ;  /* 0x000000103f097899 */ /* 0x000fe4000801162f */
[----:B------:R-:W-:Y:S02]  /*10870*/  ULEA.HI UR4, UR4, UR8, URZ, 0x7 ;  /* 0x0000000804047291 */ /* 0x000fe4000f8f383f */
[----:B------:R-:W-:Y:S02]  /*10880*/  ULOP3.LUT UR47, UR47, 0xffff, URZ, 0xc0, !UPT ;  /* 0x0000ffff2f2f7892 */ /* 0x000fe4000f8ec03f */
[----:B------:R-:W-:Y:S01]  /*10890*/  USHF.R.S32.HI UR4, URZ, 0x7, UR4 ;  /* 0x000000073f047899 */ /* 0x000fe20008011404 */
[----:B------:R-:W-:-:S03]  /*108a0*/  UMOV UR39, URZ ;  /* 0x0000003f00277c82 */ /* 0x000fc60008000000 */
[----:B------:R-:W-:-:S04]  /*108b0*/  UISETP.LT.AND UP0, UPT, URZ, UR4, UPT ;  /* 0x000000043f00728c */ /* 0x000fc8000bf01270 */
[----:B------:R-:W-:Y:S02]  /*108c0*/  USEL UR46, URZ, UR4, !UP0 ;  /* 0x000000043f2e7287 */ /* 0x000fe4000c000000 */
[----:B------:R-:W-:Y:S02]  /*108d0*/  UISETP.NE.AND UP0, UPT, UR9, URZ, UPT ;  /* 0x0000003f0900728c */ /* 0x000fe4000bf05270 */
[----:B------:R-:W-:-:S06]  /*108e0*/  UISETP.GT.AND UP1, UPT, UR12, UR46, UPT ;  /* 0x0000002e0c00728c */ /* 0x000fcc000bf24270 */
[----:B------:R-:W-:-:S03]  /*108f0*/  PLOP3.LUT P0, PT, PT, PT, UP1, 0x80, 0x0 ;  /* 0x000000000000781c */ /* 0x000fc60003f0f018 */
[----:B------:R-:W-:-:S10]  /*10900*/  @!UP0 ULDC UR9, c[0x0][0x9f0] ;  /* 0x00027c0000098ab9 */ /* 0x000fd40000000800 */
[----:B------:R-:W-:Y:S05]  /*10910*/  @!P0 BRA `(.L_x_1060) ;  /* 0x00000000007c8947 */ /* 0x000fea0003800000 */
[----:B------:R-:W-:Y:S01]  /*10920*/  IABS R0, UR9 ;  /* 0x0000000900007c13 */ /* 0x000fe20008000000 */
[----:B------:R-:W-:Y:S02]  /*10930*/  UIADD3 UR4, UR9, -0x1, UR12 ;  /* 0xffffffff09047890 */ /* 0x000fe4000fffe00c */
[----:B------:R-:W-:Y:S02]  /*10940*/  IABS R4, UR9 ;  /* 0x0000000900047c13 */ /* 0x000fe40008000000 */
[----:B------:R-:W-:Y:S01]  /*10950*/  R2UR UR10, R0 ;  /* 0x00000000000a72ca */ /* 0x000fe200000e0000 */
[----:B------:R-:W-:-:S03]  /*10960*/  UIADD3 UR6, -UR46, UR4, URZ ;  /* 0x000000042e067290 */ /* 0x000fc6000fffe13f */
[----:B------:R-:W-:-:S03]  /*10970*/  UMOV UR4, URZ ;  /* 0x0000003f00047c82 */ /* 0x000fc60008000000 */
[----:B------:R-:W-:Y:S01]  /*10980*/  IABS R3, UR6 ;  /* 0x0000000600037c13 */ /* 0x000fe20008000000 */
[----:B------:R-:W-:-:S03]  /*10990*/  ULOP3.LUT UR6, UR6, UR9, URZ, 0x3c, !UPT ;  /* 0x0000000906067292 */ /* 0x000fc6000f8e3c3f */
[----:B------:R-:W-:Y:S02]  /*109a0*/  R2UR UR8, R3 ;  /* 0x00000000030872ca */ /* 0x000fe400000e0000 */
        /* <DEDUP_REMOVED lines=22> */
.L_x_1060:
[----:B------:R-:W-:Y:S02]  /*10b10*/  UIMAD UR52, UR47, UR39, UR46 ;  /* 0x000000272f3472a4 */ /* 0x000fe4000f8e022e */
[----:B------:R-:W-:Y:S02]  /*10b20*/  IMAD.U32 R3, RZ, RZ, UR39 ;  /* 0x00000027ff037e24 */ /* 0x000fe4000f8e00ff */
[----:B------:R-:W-:Y:S02]  /*10b30*/  IMAD.MOV.U32 R2, RZ, RZ, RZ ;  /* 0x000000ffff027224 */ /* 0x000fe400078e00ff */
[----:B------:R-:W-:Y:S02]  /*10b40*/  IMAD.MOV.U32 R0, RZ, RZ, 0x1 ;  /* 0x00000001ff007424 */ /* 0x000fe400078e00ff */
[----:B------:R-:W-:Y:S02]  /*10b50*/  IMAD.U32 R22, RZ, RZ, UR52 ;  /* 0x00000034ff167e24 */ /* 0x000fe4000f8e00ff */
[----:B------:R-:W-:-:S03]  /*10b60*/  IMAD.MOV.U32 R10, RZ, RZ, 0x1 ;  /* 0x00000001ff0a7424 */ /* 0x000fc600078e00ff */
[----:B------:R-:W-:-:S04]  /*10b70*/  VIADDMNMX R22, R22, R3, UR12, PT ;  /* 0x0000000c16167e46 */ /* 0x000fc8000b800103 */
[----:B------:R-:W-:-:S13]  /*10b80*/  ISETP.GT.AND P0, PT, R22, UR52, PT ;  /* 0x0000003416007c0c */ /* 0x000fda000bf04270 */
        /* <DEDUP_REMOVED lines=11> */
[----:B------:R-:W-:Y:S02]  /*10c40*/  IMAD.U32 R4, RZ, RZ, UR4 ;  /* 0x00000004ff047e24 */ /* 0x000fe4000f8e00ff */
[----:B------:R-:W-:Y:S01]  /*10c50*/  IMAD.U32 R5, RZ, RZ, UR5 ;  /* 0x00000005ff057e24 */ /* 0x000fe2000f8e00ff */
[----:B------:R-:W0:Y:S01]  /*10c60*/  LDC.64 R2, c[0x4][R2] ;  /* 0x0100000002027b82 */ /* 0x000e220000000a00 */
[----:B------:R-:W-:Y:S01]  /*10c70*/  ULDC.64 UR4, c[0x4][0x8] ;  /* 0x0100020000047ab9 */ /* 0x000fe20000000a00 */
[----:B------:R-:W-:Y:S02]  /*10c80*/  IMAD.U32 R6, RZ, RZ, UR6 ;  /* 0x00000006ff067e24 */ /* 0x000fe4000f8e00ff */
[----:B------:R-:W-:-:S02]  /*10c90*/  IMAD.U32 R7, RZ, RZ, UR7 ;  /* 0x00000007ff077e24 */ /* 0x000fc4000f8e00ff */
[----:B------:R-:W-:Y:S02]  /*10ca0*/  IMAD.U32 R10, RZ, RZ, UR4 ;  /* 0x00000004ff0a7e24 */ /* 0x000fe4000f8e00ff */
[----:B------:R-:W-:Y:S02]  /*10cb0*/  IMAD.U32 R11, RZ, RZ, UR5 ;  /* 0x00000005ff0b7e24 */ /* 0x000fe4000f8e00ff */
[----:B------:R-:W-:Y:S02]  /*10cc0*/  IMAD.MOV.U32 R8, RZ, RZ, 0x70 ;  /* 0x00000070ff087424 */ /* 0x000fe400078e00ff */
[----:B------:R-:W-:Y:S02]  /*10cd0*/  IMAD.MOV.U32 R12, RZ, RZ, 0x1 ;  /* 0x00000001ff0c7424 */ /* 0x000fe400078e00ff */
[----:B------:R-:W-:-:S07]  /*10ce0*/  IMAD.MOV.U32 R13, RZ, RZ, RZ ;  /* 0x000000ffff0d7224 */ /* 0x000fce00078e00ff */
[----:B------:R-:W-:-:S07]  /*10cf0*/  LEPC R20, `(.L_x_1061) ;  /* 0x000000001014794e */ /* 0x000fce0000000000 */
[----:B0----5:R-:W-:Y:S05]  /*10d00*/  CALL.ABS.NOINC R2 ;  /* 0x0000000002007343 */ /* 0x021fea0003c00000 */
.L_x_1061:
        /* <DEDUP_REMOVED lines=19> */
[----:B-1---5:R-:W-:Y:S05]  /*10e40*/  CALL.ABS.NOINC R2 ;  /* 0x0000000002007343 */ /* 0x022fea0003c00000 */
.L_x_1063:
[----:B------:R0:W1:Y:S01]  /*10e50*/  LDC.64 R2, c[0x4][R16] ;  /* 0x0100000010027b82 */ /* 0x0000620000000a00 */
[----:B------:R-:W-:Y:S01]  /*10e60*/  ULDC.64 UR4, c[0x4][0x88] ;  /* 0x0100220000047ab9 */ /* 0x000fe20000000a00 */
[----:B------:R-:W-:Y:S01]  /*10e70*/  ULDC.64 UR6, c[0x4][0x90] ;  /* 0x0100240000067ab9 */ /* 0x000fe20000000a00 */
[----:B------:R-:W-:Y:S02]  /*10e80*/  IMAD.U32 R4, RZ, RZ, UR4 ;  /* 0x00000004ff047e24 */ /* 0x000fe4000f8e00ff */
        /* <DEDUP_REMOVED lines=11> */
.L_x_1062:
        /* <DEDUP_REMOVED lines=8> */
[C---:B------:R-:W-:Y:S01]  /*10fc0*/  LOP3.LUT R20, R23.reuse, 0x7f, RZ, 0xc0, !PT ;  /* 0x0000007f17147812 */ /* 0x040fe200078ec0ff */
[----:B------:R-:W-:Y:S01]  /*10fd0*/  IMAD.SHL.U32 R26, R23, 0x10, RZ ;  /* 0x00000010171a7824 */ /* 0x000fe200078e00ff */
[----:B-1----:R-:W-:Y:S01]  /*10fe0*/  ISETP.NE.AND P1, PT, R16, 0x1, PT ;  /* 0x000000011000780c */ /* 0x002fe20003f25270 */
[----:B------:R-:W-:Y:S01]  /*10ff0*/  VIADD R0, R22, 0xffffffff ;  /* 0xffffffff16007836 */ /* 0x000fe20000000000 */
[----:B------:R-:W-:Y:S02]  /*11000*/  SHF.R.U32.HI R4, RZ, 0x3, R20 ;  /* 0x00000003ff047819 */ /* 0x000fe40000011614 */
[----:B------:R-:W-:Y:S02]  /*11010*/  LOP3.LUT R26, R26, 0x70, RZ, 0xc0, !PT ;  /* 0x000000701a1a7812 */ /* 0x000fe400078ec0ff */
[----:B------:R-:W-:Y:S01]  /*11020*/  LOP3.LUT R18, R18, 0xfffffffb, RZ, 0xc0, !PT ;  /* 0xfffffffb12127812 */ /* 0x000fe200078ec0ff */
[----:B------:R-:W-:-:S04]  /*11030*/  IMAD R5, R0, 0x80, R4 ;  /* 0x0000008000057824 */ /* 0x000fc800078e0204 */
[----:B------:R-:W-:Y:S02]  /*11040*/  IMAD.IADD R5, R26, 0x1, R5 ;  /* 0x000000011a057824 */ /* 0x000fe400078e0205 */
[----:B------:R-:W1:Y:S01]  /*11050*/  @P1 LDC R4, c[0x0][0x434] ;  /* 0x00010d00ff041b82 */ /* 0x000e620000000800 */
[----:B------:R-:W-:Y:S01]  /*11060*/  @P1 LOP3.LUT R18, R18, 0x4, RZ, 0xfc, !PT ;  /* 0x0000000412121812 */ /* 0x000fe200078efcff */
[C---:B-----5:R-:W-:Y:S01]  /*11070*/  IMAD.IADD R7, R5.reuse, 0x1, R24 ;  /* 0x0000000105077824 */ /* 0x060fe200078e0218 */
[----:B------:R-:W-:-:S03]  /*11080*/  ISETP.GE.AND P0, PT, R5, UR50, PT ;  /* 0x0000003205007c0c */ /* 0x000fc6000bf06270 */
[----:B------:R-:W-:Y:S02]  /*11090*/  IMAD.MOV.U32 R10, RZ, RZ, R7 ;  /* 0x000000ffff0a7224 */ /* 0x000fe400078e0007 */
[----:B0-----:R-:W0:Y:S08]  /*110a0*/  @P1 LDC R3, c[0x0][0x438] ;  /* 0x00010e00ff031b82 */ /* 0x001e300000000800 */
[----:B------:R-:W3:Y:S01]  /*110b0*/  @!P0 LDC.64 R8, c[0x0][0x428] ;  /* 0x00010a00ff088b82 */ /* 0x000ee20000000a00 */
[----:B-1----:R-:W-:-:S07]  /*110c0*/  @P1 IMAD.HI.U32 R2, R7, R4, RZ ;  /* 0x0000000407021227 */ /* 0x002fce00078e00ff */
[----:B------:R-:W1:Y:S01]  /*110d0*/  @!P0 LDC.64 R4, c[0x0][0x418] ;  /* 0x00010600ff048b82 */ /* 0x000e620000000a00 */
[----:B0-----:R-:W-:-:S04]  /*110e0*/  @P1 SHF.R.U32.HI R10, RZ, R3, R2 ;  /* 0x00000003ff0a1219 */ /* 0x001fc80000011602 */
[----:B------:R-:W-:Y:S02]  /*110f0*/  @!P0 SHF.R.S32.HI R3, RZ, 0x1f, R10 ;  /* 0x0000001fff038819 */ /* 0x000fe4000001140a */
[----:B--2---:R-:W-:-:S05]  /*11100*/  SHF.R.S32.HI R6, RZ, 0x1f, R29 ;  /* 0x0000001fff067819 */ /* 0x004fca000001141d */
[----:B---3--:R-:W-:Y:S01]  /*11110*/  @!P0 IMAD R2, R6, R8, RZ ;  /* 0x0000000806028224 */ /* 0x008fe200078e02ff */
[----:B------:R0:W-:Y:S03]  /*11120*/  STL [R1], R6 ;  /* 0x0000000601007387 */ /* 0x0001e60000100800 */
[----:B------:R-:W-:Y:S02]  /*11130*/  @!P0 IMAD R9, R29, R9, R2 ;  /* 0x000000091d098224 */ /* 0x000fe400078e0202 */
[----:B------:R-:W-:-:S04]  /*11140*/  @!P0 IMAD.MOV.U32 R2, RZ, RZ, R10 ;  /* 0x000000ffff028224 */ /* 0x000fc800078e000a */
[----:B------:R-:W-:-:S04]  /*11150*/  @!P0 IMAD.WIDE.U32 R2, R29, R8, R2 ;  /* 0x000000081d028225 */ /* 0x000fc800078e0002 */
[----:B------:R-:W-:Y:S01]  /*11160*/  @!P0 IMAD.IADD R3, R3, 0x1, R9 ;  /* 0x0000000103038824 */ /* 0x000fe200078e0209 */
[----:B-1----:R-:W-:Y:S01]  /*11170*/  @!P0 LEA R4, P1, R2, R4, 0x2 ;  /* 0x0000000402048211 */ /* 0x002fe200078210ff */
[----:B0-----:R-:W-:-:S03]  /*11180*/  IMAD.MOV.U32 R6, RZ, RZ, RZ ;  /* 0x000000ffff067224 */ /* 0x001fc600078e00ff */
[----:B------:R-:W-:-:S05]  /*11190*/  @!P0 LEA.HI.X R5, R2, R5, R3, 0x2, P1 ;  /* 0x0000000502058211 */ /* 0x000fca00008f1403 */
[----:B------:R0:W5:Y:S01]  /*111a0*/  @!P0 LDG.E R6, desc[UR36][R4.64] ;  /* 0x0000002404068981 */ /* 0x000162000c1e1900 */
[----:B------:R-:W-:-:S03]  /*111b0*/  UMOV UR4, 0xffffffff ;  /* 0xffffffff00047882 */ /* 0x000fc60000000000 */
[----:B------:R-:W-:Y:S05]  /*111c0*/  BRA.DIV UR4, `(.L_x_1064) ;  /* 0x0000003204c07947 */ /* 0x000fea000b800000 */
.L_x_1104:
[----:B------:R-:W-:Y:S01]  /*111d0*/  ULOP3.LUT UR4, UR38, 0x2, URZ, 0xfc, !UPT ;  /* 0x0000000226047892 */ /* 0x000fe2000f8efc3f */
[----:B------:R-:W-:Y:S01]  /*111e0*/  IMAD.U32 R28, RZ, RZ, UR42 ;  /* 0x0000002aff1c7e24 */ /* 0x000fe2000f8e00ff */
[----:B------:R-:W-:Y:S01]  /*111f0*/  LOP3.LUT R18, R18, 0xfffffffd, RZ, 0xc0, !PT ;  /* 0xfffffffd12127812 */ /* 0x000fe200078ec0ff */
[----:B------:R-:W-:Y:S02]  /*11200*/  IMAD.SHL.U32 R8, R23, 0x8, RZ ;  /* 0x0000000817087824 */ /* 0x000fe400078e00ff */
[----:B------:R-:W-:Y:S01]  /*11210*/  IMAD.MOV R2, RZ, RZ, -R10 ;  /* 0x000000ffff027224 */ /* 0x000fe200078e0a0a */
[----:B------:R-:W-:Y:S01]  /*11220*/  SHF.R.S32.HI R28, RZ, 0x1f, R28 ;  /* 0x0000001fff1c7819 */ /* 0x000fe2000001141c */
[----:B------:R-:W-:Y:S01]  /*11230*/  IMAD.U32 R3, RZ, RZ, UR4 ;  /* 0x00000004ff037e24 */ /* 0x000fe2000f8e00ff */
[----:B------:R-:W-:Y:S01]  /*11240*/  LOP3.LUT R17, R8, 0x38, RZ, 0xc0, !PT ;  /* 0x0000003808117812 */ /* 0x000fe200078ec0ff */
[----:B0-----:R-:W-:Y:S02]  /*11250*/  IMAD R5, R16, R2, R7 ;  /* 0x0000000210057224 */ /* 0x001fe400078e0207 */
[----:B------:R-:W-:Y:S01]  /*11260*/  IMAD.MOV.U32 R27, RZ, RZ, R0 ;  /* 0x000000ffff1b7224 */ /* 0x000fe200078e0000 */
[----:B------:R-:W-:-:S13]  /*11270*/  ISETP.NE.AND P0, PT, R3, 0x3, PT ;  /* 0x000000030300780c */ /* 0x000fda0003f05270 */
[----:B------:R-:W-:Y:S01]  /*11280*/  @P0 LOP3.LUT R18, R18, 0x2, RZ, 0xfc, !PT ;  /* 0x0000000212120812 */ /* 0x000fe200078efcff */
[----:B------:R-:W-:Y:S06]  /*11290*/  @!P0 BRA `(.L_x_1065) ;  /* 0x0000000000048947 */ /* 0x000fec0003800000 */
[----:B------:R-:W-:Y:S01]  /*112a0*/  BPT.TRAP 0x1 ;  /* 0x000000040000795c */ /* 0x000fe20000300000 */
.L_x_1065:
        /* <DEDUP_REMOVED lines=8> */
[----:B------:R-:W-:Y:S02]  /*11330*/  IMAD.IADD R3, R3, 0x1, R9 ;  /* 0x0000000103037824 */ /* 0x000fe400078e0209 */
[----:B------:R-:W-:Y:S02]  /*11340*/  IMAD.MOV.U32 R9, RZ, RZ, 0x1 ;  /* 0x00000001ff097424 */ /* 0x000fe400078e00ff */
        /* <DEDUP_REMOVED lines=16> */
.L_x_1105:
        /* <DEDUP_REMOVED lines=8> */
[----:B------:R-:W-:Y:S02]  /*114d0*/  IMAD.IADD R3, R3, 0x1, R7 ;  /* 0x0000000103037824 */ /* 0x000fe400078e0207 */
[----:B------:R-:W-:Y:S02]  /*114e0*/  IMAD R5, R4, UR4, RZ ;  /* 0x0000000404057c24 */ /* 0x000fe4000f8e02ff */
[----:B------:R-:W-:-:S04]  /*114f0*/  IMAD.WIDE.U32 R2, R6, UR4, R2 ;  /* 0x0000000406027c25 */ /* 0x000fc8000f8e0002 */
[----:B------:R-:W-:Y:S01]  /*11500*/  IMAD R5, R6, UR5, R5 ;  /* 0x0000000506057c24 */ /* 0x000fe2000f8e0205 */
[----:B------:R-:W-:Y:S01]  /*11510*/  ULDC.64 UR4, c[0x0][0x308] ;  /* 0x0000c20000047ab9 */ /* 0x000fe20000000a00 */
[----:B------:R-:W-:Y:S02]  /*11520*/  IMAD.MOV.U32 R7, RZ, RZ, -0x80 ;  /* 0xffffff80ff077424 */ /* 0x000fe400078e00ff */
[----:B------:R-:W-:Y:S02]  /*11530*/  IMAD.IADD R3, R3, 0x1, R5 ;  /* 0x0000000103037824 */ /* 0x000fe400078e0205 */
[----:B------:R-:W-:Y:S01]  /*11540*/  IMAD.U32 R5, RZ, RZ, UR4 ;  /* 0x00000004ff057e24 */ /* 0x000fe2000f8e00ff */
[----:B------:R-:W-:-:S03]  /*11550*/  UIMAD UR4, UR6, UR4, URZ ;  /* 0x00000004060472a4 */ /* 0x000fc6000f8e023f */
[----:B------:R-:W-:Y:S01]  /*11560*/  IMAD.WIDE.U32 R2, R5, UR42, R2 ;  /* 0x0000002a05027c25 */ /* 0x000fe2000f8e0002 */
[----:B------:R-:W-:Y:S01]  /*11570*/  UIMAD UR4, UR42, UR5, UR4 ;  /* 0x000000052a0472a4 */ /* 0x000fe2000f8e0204 */
[----:B------:R-:W-:Y:S01]  /*11580*/  LOP3.LUT R5, R8, 0x1c0, RZ, 0xc0, !PT ;  /* 0x000001c008057812 */ /* 0x000fe200078ec0ff */
[----:B------:R-:W-:-:S03]  /*11590*/  ULDC.64 UR6, c[0x0][0x2e8] ;  /* 0x0000ba0000067ab9 */ /* 0x000fc60000000a00 */
[----:B------:R-:W-:Y:S01]  /*115a0*/  LOP3.LUT R8, R5, 0x38, R8, 0xf8, !PT ;  /* 0x0000003805087812 */ /* 0x000fe200078ef808 */
[----:B------:R-:W-:Y:S01]  /*115b0*/  VIADD R3, R3, UR4 ;  /* 0x0000000403037c36 */ /* 0x000fe20008000000 */
[----:B------:R-:W-:Y:S01]  /*115c0*/  ULDC UR4, c[0x0][0x2f4] ;  /* 0x0000bd0000047ab9 */ /* 0x000fe20000000800 */
[----:B------:R-:W-:Y:S01]  /*115d0*/  IMAD R5, R0, R7, UR50 ;  /* 0x0000003200057e24 */ /* 0x000fe2000f8e0207 */
[----:B------:R-:W-:Y:S01]  /*115e0*/  ISETP.GE.AND P3, PT, R17, UR4, PT ;  /* 0x0000000411007c0c */ /* 0x000fe2000bf66270 */
[----:B------:R-:W-:Y:S01]  /*115f0*/  UMOV UR4, 0xffffffff ;  /* 0xffffffff00047882 */ /* 0x000fe20000000000 */
[----:B------:R-:W-:Y:S01]  /*11600*/  LEA R0, P0, R2, UR6, 0x1 ;  /* 0x0000000602007c11 */ /* 0x000fe2000f8008ff */
[----:B------:R-:W-:Y:S01]  /*11610*/  IMAD.IADD R5, R5, 0x1, -R10 ;  /* 0x0000000105057824 */ /* 0x000fe200078e0a0a */
[----:B------:R-:W-:Y:S01]  /*11620*/  LOP3.LUT R8, R8, 0x38, R23, 0x78, !PT ;  /* 0x0000003808087812 */ /* 0x000fe200078e7817 */
[----:B------:R-:W-:Y:S01]  /*11630*/  IMAD.SHL.U32 R23, R20, 0x8, RZ ;  /* 0x0000000814177824 */ /* 0x000fe200078e00ff */
[----:B------:R-:W-:-:S02]  /*11640*/  LEA.HI.X R4, R2, UR7, R3, 0x1, P0 ;  /* 0x0000000702047c11 */ /* 0x000fc400080f0c03 */
[----:B------:R-:W-:Y:S02]  /*11650*/  ISETP.GE.AND P0, PT, R5, 0x1, PT ;  /* 0x000000010500780c */ /* 0x000fe40003f06270 */
[----:B------:R-:W-:-:S03]  /*11660*/  LOP3.LUT R23, R8, 0x200, R23, 0xf8, !PT ;  /* 0x0000020008177812 */ /* 0x000fc600078ef817 */
[----:B------:R-:W-:Y:S01]  /*11670*/  @P3 LOP3.LUT R18, R18, 0x1, RZ, 0xfc, !PT ;  /* 0x0000000112123812 */ /* 0x000fe200078efcff */
[----:B------:R-:W-:Y:S07]  /*11680*/  BRA.DIV UR4, `(.L_x_1067) ;  /* 0x0000002e04c87947 */ /* 0x000fee000b800000 */
        /* <DEDUP_REMOVED lines=12> */
[----:B------:R-:W-:-:S05]  /*11750*/  ISETP.GE.AND P0, PT, R5, 0x11, PT ;  /* 0x000000110500780c */ /* 0x000fca0003f06270 */
[----:B-1----:R-:W-:-:S08]  /*11760*/  @P1 LEA R9, R23, UR48, 0x1 ;  /* 0x0000003017091c11 */ /* 0x002fd0000f8e08ff */
[----:B------:R-:W-:Y:S02]  /*11770*/  @P0 LEA R21, R23, UR48, 0x1 ;  /* 0x0000003017150c11 */ /* 0x000fe4000f8e08ff */
[C---:B0-----:R-:W-:Y:S02]  /*11780*/  @P0 LEA R2, P2, R17.reuse, R14, 0x1 ;  /* 0x0000000e11020211 */ /* 0x041fe400078408ff */
[----:B------:R-:W0:Y:S03]  /*11790*/  SHFL.IDX PT, R14, R0, 0x3, 0x181f ;  /* 0x00781f00000e7f89 */ /* 0x000e2600000e0000 */
[----:B------:R-:W-:Y:S02]  /*117a0*/  @P0 IMAD.X R3, RZ, RZ, R7, P2 ;  /* 0x000000ffff030224 */ /* 0x000fe400010e0607 */
[----:B------:R-:W1:Y:S04]  /*117b0*/  SHFL.IDX PT, R7, R4, 0x3, 0x181f ;  /* 0x00781f0004077f89 */ /* 0x000e6800000e0000 */
[----:B------:R2:W-:Y:S02]  /*117c0*/  @P0 LDGSTS.E.BYPASS.LTC128B.128 [R21+0xec00], desc[UR36][R2.64], !P3 ;  /* 0x0ec0000002150fae */ /* 0x0005e4000d901d64 */
[----:B--2---:R-:W-:-:S02]  /*117d0*/  @P1 LEA R2, P0, R17, R8, 0x1 ;  /* 0x0000000811021211 */ /* 0x004fc400078008ff */
[----:B------:R-:W2:Y:S03]  /*117e0*/  SHFL.IDX PT, R8, R0, 0x4, 0x181f ;  /* 0x00981f0000087f89 */ /* 0x000ea600000e0000 */
[----:B------:R-:W-:Y:S01]  /*117f0*/  @P1 IMAD.X R3, RZ, RZ, R6, P0 ;  /* 0x000000ffff031224 */ /* 0x000fe200000e0606 */
[C---:B------:R-:W-:Y:S01]  /*11800*/  ISETP.GE.AND P0, PT, R5.reuse, 0x31, PT ;  /* 0x000000310500780c */ /* 0x040fe20003f06270 */
[----:B------:R-:W3:Y:S04]  /*11810*/  SHFL.IDX PT, R6, R4, 0x4, 0x181f ;  /* 0x00981f0004067f89 */ /* 0x000ee800000e0000 */
        /* <DEDUP_REMOVED lines=9> */
[----:B--2---:R-:W-:-:S02]  /*118b0*/  @P1 LEA R2, P0, R17, R8, 0x1 ;  /* 0x0000000811021211 */ /* 0x004fc400078008ff */
[----:B------:R-:W2:Y:S03]  /*118c0*/  SHFL.IDX PT, R8, R0, 0x6, 0x181f ;  /* 0x00d81f0000087f89 */ /* 0x000ea600000e0000 */
[----:B---3--:R-:W-:Y:S01]  /*118d0*/  @P1 IMAD.X R3, RZ, RZ, R6, P0 ;  /* 0x000000ffff031224 */ /* 0x008fe200000e0606 */
[C---:B------:R-:W-:Y:S01]  /*118e0*/  ISETP.GE.AND P0, PT, R5.reuse, 0x51, PT ;  /* 0x000000510500780c */ /* 0x040fe20003f06270 */
[----:B------:R-:W3:Y:S04]  /*118f0*/  SHFL.IDX PT, R6, R4, 0x6, 0x181f ;  /* 0x00d81f0004067f89 */ /* 0x000ee800000e0000 */
[----:B------:R0:W-:Y:S01]  /*11900*/  @P1 LDGSTS.E.BYPASS.LTC128B.128 [R9+0x10400], desc[UR36][R2.64], !P3 ;  /* 0x1040000002091fae */ /* 0x0001e2000d901d64 */
[----:B------:R-:W-:-:S03]  /*11910*/  ISETP.GE.AND P1, PT, R5, 0x61, PT ;  /* 0x000000610500780c */ /* 0x000fc60003f26270 */
[----:B------:R-:W4:Y:S04]  /*11920*/  SHFL.IDX PT, R4, R4, 0x7, 0x181f ;  /* 0x00f81f0004047f89 */ /* 0x000f2800000e0000 */
[----:B0-----:R-:W-:-:S06]  /*11930*/  @P0 LEA R2, P2, R17, R14, 0x1 ;  /* 0x0000000e11020211 */ /* 0x001fcc00078408ff */
[C---:B------:R-:W-:Y:S01]  /*11940*/  @P1 LEA R9, R23.reuse, UR48, 0x1 ;  /* 0x0000003017091c11 */ /* 0x040fe2000f8e08ff */
[----:B------:R0:W0:Y:S01]  /*11950*/  SHFL.IDX PT, R14, R0, 0x7, 0x181f ;  /* 0x00f81f00000e7f89 */ /* 0x00002200000e0000 */
[----:B-1----:R-:W-:Y:S01]  /*11960*/  @P0 IMAD.X R3, RZ, RZ, R7, P2 ;  /* 0x000000ffff030224 */ /* 0x002fe200010e0607 */
[----:B------:R-:W-:-:S05]  /*11970*/  @P0 LEA R7, R23, UR48, 0x1 ;  /* 0x0000003017070c11 */ /* 0x000fca000f8e08ff */
[----:B------:R2:W-:Y:S02]  /*11980*/  @P0 LDGSTS.E.BYPASS.LTC128B.128 [R7+0x10c00], desc[UR36][R2.64], !P3 ;  /* 0x10c0000002070fae */ /* 0x0005e4000d901d64 */
[----:B--2---:R-:W-:-:S05]  /*11990*/  @P1 LEA R2, P0, R17, R8, 0x1 ;  /* 0x0000000811021211 */ /* 0x004fca00078008ff */
[----:B---3--:R-:W-:-:S05]  /*119a0*/  @P1 IMAD.X R3, RZ, RZ, R6, P0 ;  /* 0x000000ffff031224 */ /* 0x008fca00000e0606 */
[----:B0---4-:R1:W-:Y:S03]  /*119b0*/  @P1 LDGSTS.E.BYPASS.LTC128B.128 [R9+0x11400], desc[UR36][R2.64], !P3 ;  /* 0x1140000002091fae */ /* 0x0113e6000d901d64 */
.L_x_1123:
[----:B------:R-:W-:-:S13]  /*119c0*/  ISETP.GE.AND P0, PT, R5, 0x71, PT ;  /* 0x000000710500780c */ /* 0x000fda0003f06270 */
[----:B-1----:R-:W-:Y:S02]  /*119d0*/  @P0 LEA R2, P1, R17, R14, 0x1 ;  /* 0x0000000e11020211 */ /* 0x002fe400078208ff */
[----:B------:R-:W-:-:S03]  /*119e0*/  @P0 LEA R5, R23, UR48, 0x1 ;  /* 0x0000003017050c11 */ /* 0x000fc6000f8e08ff */
[----:B------:R-:W-:-:S05]  /*119f0*/  @P0 IMAD.X R3, RZ, RZ, R4, P1 ;  /* 0x000000ffff030224 */ /* 0x000fca00008e0604 */
        /* <DEDUP_REMOVED lines=13> */
.L_x_1068:
[----:B------:R-:W-:Y:S01]  /*11ad0*/  SYNCS.ARRIVE.TRANS64.A1T0 RZ, [UR48+0x16830], RZ ;  /* 0x016830ffffff79a7 */ /* 0x000fe20008100030 */
[----:B------:R-:W-:Y:S05]  /*11ae0*/  WARPSYNC.ALL ;  /* 0x0000000000007948 */ /* 0x000fea0003800000 */
[----:B------:R-:W-:Y:S01]  /*11af0*/  UIADD3 UR5, UR48, 0x8400, URZ ;  /* 0x0000840030057890 */ /* 0x000fe2000fffe03f */
[----:B------:R-:W-:Y:S01]  /*11b00*/  R2UR UR4, R28 ;  /* 0x000000001c0472ca */ /* 0x000fe200000e0000 */
[----:B------:R-:W-:Y:S02]  /*11b10*/  ULDC.64 UR6, c[0x0][0x2d8] ;  /* 0x0000b60000067ab9 */ /* 0x000fe40000000a00 */
        /* <DEDUP_REMOVED lines=12> */
[----:B------:R-:W-:Y:S02]  /*11be0*/  IMAD.U32 R4, RZ, RZ, UR6 ;  /* 0x00000006ff047e24 */ /* 0x000fe4000f8e00ff */
[----:B------:R-:W0:Y:S01]  /*11bf0*/  LDC.64 R2, c[0x4][R2] ;  /* 0x0100000002027b82 */ /* 0x000e220000000a00 */
[----:B------:R-:W-:Y:S02]  /*11c00*/  IMAD.U32 R5, RZ, RZ, UR7 ;  /* 0x00000007ff057e24 */ /* 0x000fe4000f8e00ff */
        /* <DEDUP_REMOVED lines=8> */
[----:B0-----:R-:W-:Y:S05]  /*11c90*/  CALL.ABS.NOINC R2 ;  /* 0x0000000002007343 */ /* 0x001fea0003c00000 */
.L_x_1069:
[----:B------:R-:W-:Y:S01]  /*11ca0*/  SHF.R.S32.HI R20, RZ, 0x1f, R25 ;  /* 0x0000001fff147819 */ /* 0x000fe20000011419 */
[----:B------:R-:W-:Y:S01]  /*11cb0*/  ULDC.64 UR4, c[0x0][0x2e0] ;  /* 0x0000b80000047ab9 */ /* 0x000fe20000000a00 */
[----:B------:R-:W-:Y:S01]  /*11cc0*/  UISETP.NE.AND UP0, UPT, UR51, URZ, UPT ;  /* 0x0000003f3300728c */ /* 0x000fe2000bf05270 */
[----:B------:R-:W-:Y:S01]  /*11cd0*/  IMAD.U32 R4, RZ, RZ, UR40 ;  /* 0x00000028ff047e24 */ /* 0x000fe2000f8e00ff */
[----:B------:R-:W0:Y:S01]  /*11ce0*/  LDC R9, c[0x0][0x448] ;  /* 0x00011200ff097b82 */ /* 0x000e220000000800 */
[----:B------:R-:W-:Y:S02]  /*11cf0*/  IMAD R0, R20, UR4, RZ ;  /* 0x0000000414007c24 */ /* 0x000fe4000f8e02ff */
[----:B------:R-:W1:Y:S01]  /*11d00*/  S2R R20, SR_TID.X ;  /* 0x0000000000147919 */ /* 0x000e620000002100 */
[----:B------:R-:W-:Y:S01]  /*11d10*/  PLOP3.LUT P0, PT, PT, PT, UP0, 0x80, 0x0 ;  /* 0x000000000000781c */ /* 0x000fe20003f0f008 */
[----:B------:R-:W-:Y:S01]  /*11d20*/  IMAD.U32 R3, RZ, RZ, UR49 ;  /* 0x00000031ff037e24 */ /* 0x000fe2000f8e00ff */
[----:B------:R-:W-:Y:S01]  /*11d30*/  PLOP3.LUT P1, PT, PT, PT, UP0, 0x80, 0x0 ;  /* 0x000000000000781c */ /* 0x000fe20003f2f008 */
[----:B------:R-:W-:Y:S01]  /*11d40*/  IMAD.MOV.U32 R2, RZ, RZ, R4 ;  /* 0x000000ffff027224 */ /* 0x000fe200078e0004 */
[----:B------:R-:W-:Y:S01]  /*11d50*/  PLOP3.LUT P2, PT, PT, PT, UP0, 0x80, 0x0 ;  /* 0x000000000000781c */ /* 0x000fe20003f4f008 */
[----:B------:R-:W-:-:S02]  /*11d60*/  IMAD.U32 R5, RZ, RZ, UR41 ;  /* 0x00000029ff057e24 */ /* 0x000fc4000f8e00ff */
[----:B------:R-:W-:Y:S01]  /*11d70*/  IMAD.WIDE.U32 R2, R25, UR4, R2 ;  /* 0x0000000419027c25 */ /* 0x000fe2000f8e0002 */
[----:B------:R-:W-:-:S03]  /*11d80*/  @UP0 ULDC UR4, c[0x0][0x44c] ;  /* 0x0001130000040ab9 */ /* 0x000fc60000000800 */
[----:B------:R-:W-:Y:S01]  /*11d90*/  IMAD R5, R25, UR5, R0 ;  /* 0x0000000519057c24 */ /* 0x000fe2000f8e0200 */
[----:B------:R-:W-:-:S03]  /*11da0*/  @UP0 ULDC UR5, c[0x0][0x450] ;  /* 0x0001140000050ab9 */ /* 0x000fc60000000800 */
[----:B------:R-:W-:Y:S01]  /*11db0*/  IMAD.IADD R3, R3, 0x1, R5 ;  /* 0x0000000103037824 */ /* 0x000fe200078e0205 */
[----:B-1----:R-:W-:-:S04]  /*11dc0*/  LOP3.LUT R20, R20, 0x7f, RZ, 0xc0, !PT ;  /* 0x0000007f14147812 */ /* 0x002fc800078ec0ff */
[----:B------:R-:W-:-:S04]  /*11dd0*/  SHF.R.U32.HI R20, RZ, 0x3, R20 ;  /* 0x00000003ff147819 */ /* 0x000fc80000011614 */
[----:B------:R-:W-:-:S05]  /*11de0*/  IADD3 R4, R20, UR43, R26 ;  /* 0x0000002b14047c10 */ /* 0x000fca000fffe01a */
[C---:B------:R-:W-:Y:S01]  /*11df0*/  @P0 IMAD.HI.U32 R0, R4.reuse, UR4, RZ ;  /* 0x0000000404000c27 */ /* 0x040fe2000f8e00ff */
[----:B------:R-:W-:Y:S01]  /*11e00*/  PLOP3.LUT P0, PT, PT, PT, UP0, 0x80, 0x0 ;  /* 0x000000000000781c */ /* 0x000fe20003f0f008 */
[----:B------:R-:W-:Y:S02]  /*11e10*/  @UP0 ULDC UR4, c[0x0][0x44c] ;  /* 0x0001130000040ab9 */ /* 0x000fe40000000800 */
[----:B------:R-:W-:Y:S01]  /*11e20*/  IMAD.MOV.U32 R5, RZ, RZ, R4 ;  /* 0x000000ffff057224 */ /* 0x000fe200078e0004 */
[----:B------:R-:W-:Y:S01]  /*11e30*/  @P1 SHF.R.U32.HI R5, RZ, UR5, R0 ;  /* 0x00000005ff051c19 */ /* 0x000fe20008011600 */
[----:B------:R-:W-:-:S04]  /*11e40*/  VIADD R0, R4, 0x80 ;  /* 0x0000008004007836 */ /* 0x000fc80000000000 */
[----:B------:R-:W-:Y:S01]  /*11e50*/  @P2 IMAD.HI.U32 R6, R0, UR4, RZ ;  /* 0x0000000400062c27 */ /* 0x000fe2000f8e00ff */
[----:B------:R-:W-:-:S03]  /*11e60*/  @UP0 ULDC UR4, c[0x0][0x450] ;  /* 0x0001140000040ab9 */ /* 0x000fc60000000800 */
[--C-:B------:R-:W-:Y:S02]  /*11e70*/  IMAD.MOV R15, RZ, RZ, -R5.reuse ;  /* 0x000000ffff0f7224 */ /* 0x100fe400078e0a05 */
[----:B------:R-:W-:Y:S01]  /*11e80*/  IMAD.MOV.U32 R21, RZ, RZ, R0 ;  /* 0x000000ffff157224 */ /* 0x000fe200078e0000 */
[----:B------:R-:W-:Y:S01]  /*11e90*/  @P0 SHF.R.U32.HI R21, RZ, UR4, R6 ;  /* 0x00000004ff150c19 */ /* 0x000fe20008011606 */
[----:B0-----:R-:W-:Y:S01]  /*11ea0*/  IMAD R15, R9, R15, R4 ;  /* 0x0000000f090f7224 */ /* 0x001fe200078e0204 */
[----:B------:R-:W-:Y:S01]  /*11eb0*/  SHF.R.S32.HI R4, RZ, 0x1f, R5 ;  /* 0x0000001fff047819 */ /* 0x000fe20000011405 */
[----:B------:R-:W-:Y:S01]  /*11ec0*/  ULDC.64 UR4, c[0x0][0x2d0] ;  /* 0x0000b40000047ab9 */ /* 0x000fe20000000a00 */
[--C-:B------:R-:W-:Y:S01]  /*11ed0*/  SHF.R.S32.HI R8, RZ, 0x1f, R21.reuse ;  /* 0x0000001fff087819 */ /* 0x100fe20000011415 */
[----:B------:R-:W-:Y:S02]  /*11ee0*/  IMAD.MOV R11, RZ, RZ, -R21 ;  /* 0x000000ffff0b7224 */ /* 0x000fe400078e0a15 */
[----:B------:R-:W-:-:S02]  /*11ef0*/  IMAD R4, R4, UR4, RZ ;  /* 0x0000000404047c24 */ /* 0x000fc4000f8e02ff */
[----:B------:R-:W-:Y:S02]  /*11f00*/  IMAD R8, R8, UR4, RZ ;  /* 0x0000000408087c24 */ /* 0x000fe4000f8e02ff */
[----:B------:R-:W-:Y:S01]  /*11f10*/  IMAD R11, R9, R11, R0 ;  /* 0x0000000b090b7224 */ /* 0x000fe200078e0200 */
[----:B------:R-:W-:Y:S01]  /*11f20*/  SHF.R.S32.HI R0, RZ, 0x1f, R15 ;  /* 0x0000001fff007819 */ /* 0x000fe2000001140f */
[----:B------:R-:W-:Y:S02]  /*11f30*/  IMAD R13, R5, UR5, R4 ;  /* 0x00000005050d7c24 */ /* 0x000fe4000f8e0204 */
[----:B------:R-:W-:-:S04]  /*11f40*/  IMAD.WIDE.U32 R6, R21, UR4, R2 ;  /* 0x0000000415067c25 */ /* 0x000fc8000f8e0002 */
[----:B------:R-:W-:-:S04]  /*11f50*/  IMAD.WIDE.U32 R4, R5, UR4, R2 ;  /* 0x0000000405047c25 */ /* 0x000fc8000f8e0002 */
[----:B------:R-:W-:Y:S01]  /*11f60*/  IMAD R21, R21, UR5, R8 ;  /* 0x0000000515157c24 */ /* 0x000fe2000f8e0208 */
[----:B------:R-:W-:Y:S01]  /*11f70*/  ULDC.64 UR4, c[0x0][0x2c8] ;  /* 0x0000b20000047ab9 */ /* 0x000fe20000000a00 */
[----:B------:R-:W-:Y:S02]  /*11f80*/  IMAD.IADD R3, R5, 0x1, R13 ;  /* 0x0000000105037824 */ /* 0x000fe400078e020d */
[----:B------:R-:W-:Y:S02]  /*11f90*/  IMAD R0, R0, UR4, RZ ;  /* 0x0000000400007c24 */ /* 0x000fe4000f8e02ff */
[----:B------:R-:W-:Y:S02]  /*11fa0*/  IMAD.MOV.U32 R2, RZ, RZ, R4 ;  /* 0x000000ffff027224 */ /* 0x000fe400078e0004 */
[C---:B------:R-:W-:Y:S01]  /*11fb0*/  IMAD R13, R15.reuse, UR5, R0 ;  /* 0x000000050f0d7c24 */ /* 0x040fe2000f8e0200 */
[----:B------:R-:W-:Y:S01]  /*11fc0*/  SHF.R.S32.HI R0, RZ, 0x1f, R11 ;  /* 0x0000001fff007819 */ /* 0x000fe2000001140b */
[----:B------:R-:W-:-:S04]  /*11fd0*/  IMAD.WIDE.U32 R4, R15, UR4, R2 ;  /* 0x000000040f047c25 */ /* 0x000fc8000f8e0002 */
[----:B------:R-:W-:Y:S02]  /*11fe0*/  IMAD.IADD R3, R7, 0x1, R21 ;  /* 0x0000000107037824 */ /* 0x000fe400078e0215 */
[----:B------:R-:W-:Y:S02]  /*11ff0*/  IMAD R0, R0, UR4, RZ ;  /* 0x0000000400007c24 */ /* 0x000fe4000f8e02ff */
[----:B------:R-:W-:Y:S02]  /*12000*/  IMAD.MOV.U32 R2, RZ, RZ, R6 ;  /* 0x000000ffff027224 */ /* 0x000fe400078e0006 */
[C---:B------:R-:W-:Y:S02]  /*12010*/  IMAD R15, R11.reuse, UR5, R0 ;  /* 0x000000050b0f7c24 */ /* 0x040fe4000f8e0200 */
[----:B------:R-:W-:Y:S01]  /*12020*/  IMAD.WIDE.U32 R2, R11, UR4, R2 ;  /* 0x000000040b027c25 */ /* 0x000fe2000f8e0002 */
[----:B------:R-:W-:Y:S02]  /*12030*/  ULDC.64 UR4, c[0x0][0x280] ;  /* 0x0000a00000047ab9 */ /* 0x000fe40000000a00 */
[----:B------:R-:W-:Y:S01]  /*12040*/  LEA R7, P0, R4, UR4, 0x1 ;  /* 0x0000000404077c11 */ /* 0x000fe2000f8008ff */
[----:B------:R-:W-:-:S02]  /*12050*/  IMAD.IADD R13, R5, 0x1, R13 ;  /* 0x00000001050d7824 */ /* 0x000fc400078e020d */
[----:B------:R-:W-:-:S03]  /*12060*/  IMAD.IADD R3, R3, 0x1, R15 ;  /* 0x0000000103037824 */ /* 0x000fc600078e020f */
[----:B------:R-:W-:Y:S02]  /*12070*/  LEA.HI.X R8, R4, UR5, R13, 0x1, P0 ;  /* 0x0000000504087c11 */ /* 0x000fe400080f0c0d */
[----:B------:R-:W-:Y:S01]  /*12080*/  LEA R0, P0, R2, UR4, 0x1 ;  /* 0x0000000402007c11 */ /* 0x000fe2000f8008ff */
[----:B------:R-:W-:-:S03]  /*12090*/  ULDC UR4, c[0x0][0x2b8] ;  /* 0x0000ae0000047ab9 */ /* 0x000fc60000000800 */
[----:B------:R-:W-:Y:S02]  /*120a0*/  LEA.HI.X R6, R2, UR5, R3, 0x1, P0 ;  /* 0x0000000502067c11 */ /* 0x000fe400080f0c03 */
[----:B------:R-:W-:Y:S01]  /*120b0*/  ISETP.GE.AND P0, PT, R17, UR4, PT ;  /* 0x0000000411007c0c */ /* 0x000fe2000bf06270 */
[----:B------:R-:W-:-:S03]  /*120c0*/  UMOV UR4, 0xffffffff ;  /* 0xffffffff00047882 */ /* 0x000fc60000000000 */
[----:B------:R-:W-:Y:S09]  /*120d0*/  BRA.DIV UR4, `(.L_x_1070) ;  /* 0x0000002e04807947 */ /* 0x000ff2000b800000 */
[----:B------:R-:W0:Y:S01]  /*120e0*/  S2R R3, SR_TID.X ;  /* 0x0000000000037919 */ /* 0x000e220000002100 */
[----:B------:R-:W-:Y:S02]  /*120f0*/  ULDC UR4, c[0x0][0x288] ;  /* 0x0000a20000047ab9 */ /* 0x000fe40000000800 */
[----:B------:R-:W-:Y:S01]  /*12100*/  IMAD R5, R9, UR4, RZ ;  /* 0x0000000409057c24 */ /* 0x000fe2000f8e02ff */
[----:B------:R-:W1:Y:S04]  /*12110*/  SHFL.IDX PT, R14, R7, RZ, 0x181f ;  /* 0x00181fff070e7589 */ /* 0x000e6800000e0000 */
[----:B------:R-:W2:Y:S04]  /*12120*/  SHFL.IDX PT, R2, R8, RZ, 0x181f ;  /* 0x00181fff08027589 */ /* 0x000ea800000e0000 */
[----:B------:R-:W3:Y:S04]  /*12130*/  SHFL.IDX PT, R20, R7, 0x1, 0x181f ;  /* 0x00381f0007147f89 */ /* 0x000ee800000e0000 */
[----:B------:R-:W4:Y:S04]  /*12140*/  SHFL.IDX PT, R10, R8, 0x1, 0x181f ;  /* 0x00381f00080a7f89 */ /* 0x000f2800000e0000 */
[----:B------:R-:W-:Y:S01]  /*12150*/  SHFL.IDX PT, R9, R8, 0x2, 0x181f ;  /* 0x00581f0008097f89 */ /* 0x000fe200000e0000 */
[----:B0-----:R-:W-:-:S04]  /*12160*/  LOP3.LUT R3, R3, 0x7f, RZ, 0xc0, !PT ;  /* 0x0000007f03037812 */ /* 0x001fc800078ec0ff */
[----:B------:R-:W-:-:S05]  /*12170*/  SHF.R.U32.HI R3, RZ, 0x3, R3 ;  /* 0x00000003ff037819 */ /* 0x000fca0000011603 */
[----:B------:R-:W-:-:S04]  /*12180*/  VIADD R4, R3, UR43 ;  /* 0x0000002b03047c36 */ /* 0x000fc80008000000 */
[C---:B------:R-:W-:Y:S01]  /*12190*/  VIADD R12, R4.reuse, 0x10 ;  /* 0x00000010040c7836 */ /* 0x040fe20000000000 */
[----:B------:R-:W-:-:S04]  /*121a0*/  ISETP.GE.AND P1, PT, R4, R5, PT ;  /* 0x000000050400720c */ /* 0x000fc80003f26270 */
[----:B------:R-:W-:Y:S01]  /*121b0*/  ISETP.GE.AND P3, PT, R12, R5, PT ;  /* 0x000000050c00720c */ /* 0x000fe20003f66270 */
[----:B------:R-:W-:-:S08]  /*121c0*/  VIADD R12, R4, 0x20 ;  /* 0x00000020040c7836 */ /* 0x000fd00000000000 */
[----:B-1----:R-:W-:Y:S02]  /*121d0*/  @!P1 LEA R14, P2, R17, R14, 0x1 ;  /* 0x0000000e110e9211 */ /* 0x002fe400078408ff */
[----:B------:R-:W-:-:S03]  /*121e0*/  @!P1 LEA R21, R23, UR48, 0x1 ;  /* 0x0000003017159c11 */ /* 0x000fc6000f8e08ff */
[----:B--2---:R-:W-:Y:S02]  /*121f0*/  @!P1 IMAD.X R3, RZ, RZ, R2, P2 ;  /* 0x000000ffff039224 */ /* 0x004fe400010e0602 */
[----:B------:R-:W-:Y:S02]  /*12200*/  @!P1 IMAD.MOV.U32 R2, RZ, RZ, R14 ;  /* 0x000000ffff029224 */ /* 0x000fe400078e000e */
[----:B------:R-:W0:Y:S04]  /*12210*/  SHFL.IDX PT, R14, R7, 0x2, 0x181f ;  /* 0x00581f00070e7f89 */ /* 0x000e2800000e0000 */
[----:B------:R3:W-:Y:S01]  /*12220*/  @!P1 LDGSTS.E.BYPASS.LTC128B.128 [R21+0x8400], desc[UR36][R2.64], !P0 ;  /* 0x0840000002159fae */ /* 0x0007e2000c101d64 */
[----:B------:R-:W-:Y:S01]  /*12230*/  ISETP.GE.AND P1, PT, R12, R5, PT ;  /* 0x000000050c00720c */ /* 0x000fe20003f26270 */
[----:B------:R-:W-:Y:S01]  /*12240*/  VIADD R12, R4, 0x30 ;  /* 0x00000030040c7836 */ /* 0x000fe20000000000 */
[----:B---3--:R-:W-:-:S02]  /*12250*/  @!P3 LEA R2, P2, R17, R20, 0x1 ;  /* 0x000000141102b211 */ /* 0x008fc400078408ff */
[----:B------:R-:W1:Y:S01]  /*12260*/  SHFL.IDX PT, R20, R7, 0x3, 0x181f ;  /* 0x00781f0007147f89 */ /* 0x000e6200000e0000 */
[----:B------:R-:W-:Y:S02]  /*12270*/  @!P3 LEA R21, R23, UR48, 0x1 ;  /* 0x000000301715bc11 */ /* 0x000fe4000f8e08ff */
[----:B----4-:R-:W-:-:S06]  /*12280*/  @!P3 IMAD.X R3, RZ, RZ, R10, P2 ;  /* 0x000000ffff03b224 */ /* 0x010fcc00010e060a */
[----:B------:R-:W-:Y:S01]  /*12290*/  @!P1 LEA R25, R23, UR48, 0x1 ;  /* 0x0000003017199c11 */ /* 0x000fe2000f8e08ff */
[----:B------:R-:W2:Y:S04]  /*122a0*/  SHFL.IDX PT, R10, R8, 0x3, 0x181f ;  /* 0x00781f00080a7f89 */ /* 0x000ea800000e0000 */
[----:B------:R0:W-:Y:S01]  /*122b0*/  @!P3 LDGSTS.E.BYPASS.LTC128B.128 [R21+0x8c00], desc[UR36][R2.64], !P0 ;  /* 0x08c000000215bfae */ /* 0x0001e2000c101d64 */
[----:B------:R-:W-:Y:S01]  /*122c0*/  ISETP.GE.AND P3, PT, R12, R5, PT ;  /* 0x000000050c00720c */ /* 0x000fe20003f66270 */
[----:B------:R-:W-:Y:S01]  /*122d0*/  VIADD R12, R4, 0x40 ;  /* 0x00000040040c7836 */ /* 0x000fe20000000000 */
[----:B0-----:R-:W-:Y:S02]  /*122e0*/  @!P1 LEA R2, P2, R17, R14, 0x1 ;  /* 0x0000000e11029211 */ /* 0x001fe400078408ff */
[----:B------:R-:W0:Y:S09]  /*122f0*/  SHFL.IDX PT, R14, R7, 0x4, 0x181f ;  /* 0x00981f00070e7f89 */ /* 0x000e3200000e0000 */
[----:B------:R-:W-:Y:S01]  /*12300*/  @!P3 LEA R21, R23, UR48, 0x1 ;  /* 0x000000301715bc11 */ /* 0x000fe2000f8e08ff */
[----:B------:R-:W-:-:S02]  /*12310*/  @!P1 IMAD.X R3, RZ, RZ, R9, P2 ;  /* 0x000000ffff039224 */ /* 0x000fc400010e0609 */
[----:B------:R-:W3:Y:S04]  /*12320*/  SHFL.IDX PT, R9, R8, 0x4, 0x181f ;  /* 0x00981f0008097f89 */ /* 0x000ee800000e0000 */
[----:B------:R1:W-:Y:S01]  /*12330*/  @!P1 LDGSTS.E.BYPASS.LTC128B.128 [R25+0x9400], desc[UR36][R2.64], !P0 ;  /* 0x0940000002199fae */ /* 0x0003e2000c101d64 */
[----:B------:R-:W-:Y:S01]  /*12340*/  ISETP.GE.AND P1, PT, R12, R5, PT ;  /* 0x000000050c00720c */ /* 0x000fe20003f26270 */
[----:B------:R-:W-:Y:S01]  /*12350*/  VIADD R12, R4, 0x50 ;  /* 0x00000050040c7836 */ /* 0x000fe20000000000 */
[----:B-1----:R-:W-:Y:S02]  /*12360*/  @!P3 LEA R2, P2, R17, R20, 0x1 ;  /* 0x000000141102b211 */ /* 0x002fe400078408ff */
[----:B------:R-:W1:Y:S09]  /*12370*/  SHFL.IDX PT, R20, R7, 0x5, 0x181f ;  /* 0x00b81f0007147f89 */ /* 0x000e7200000e0000 */
[----:B------:R-:W-:Y:S01]  /*12380*/  @!P1 LEA R25, R23, UR48, 0x1 ;  /* 0x0000003017199c11 */ /* 0x000fe2000f8e08ff */
[----:B--2---:R-:W-:-:S02]  /*12390*/  @!P3 IMAD.X R3, RZ, RZ, R10, P2 ;  /* 0x000000ffff03b224 */ /* 0x004fc400010e060a */
[----:B------:R-:W2:Y:S04]  /*123a0*/  SHFL.IDX PT, R10, R8, 0x5, 0x181f ;  /* 0x00b81f00080a7f89 */ /* 0x000ea800000e0000 */
[----:B------:R0:W-:Y:S01]  /*123b0*/  @!P3 LDGSTS.E.BYPASS.LTC128B.128 [R21+0x9c00], desc[UR36][R2.64], !P0 ;  /* 0x09c000000215bfae */ /* 0x0001e2000c101d64 */
[----:B------:R-:W-:Y:S01]  /*123c0*/  ISETP.GE.AND P3, PT, R12, R5, PT ;  /* 0x000000050c00720c */ /* 0x000fe20003f66270 */
[----:B------:R-:W-:Y:S01]  /*123d0*/  VIADD R12, R4, 0x60 ;  /* 0x00000060040c7836 */ /* 0x000fe20000000000 */
[----:B0-----:R-:W-:Y:S02]  /*123e0*/  @!P1 LEA R2, P2, R17, R14, 0x1 ;  /* 0x0000000e11029211 */ /* 0x001fe400078408ff */
[----:B------:R-:W0:Y:S09]  /*123f0*/  SHFL.IDX PT, R14, R7, 0x6, 0x181f ;  /* 0x00d81f00070e7f89 */ /* 0x000e3200000e0000 */
[----:B------:R-:W-:Y:S01]  /*12400*/  @!P3 LEA R21, R23, UR48, 0x1 ;  /* 0x000000301715bc11 */ /* 0x000fe2000f8e08ff */
[----:B---3--:R-:W-:-:S02]  /*12410*/  @!P1 IMAD.X R3, RZ, RZ, R9, P2 ;  /* 0x000000ffff039224 */ /* 0x008fc400010e0609 */
[----:B------:R-:W3:Y:S04]  /*12420*/  SHFL.IDX PT, R9, R8, 0x6, 0x181f ;  /* 0x00d81f0008097f89 */ /* 0x000ee800000e0000 */
[----:B------:R1:W-:Y:S01]  /*12430*/  @!P1 LDGSTS.E.BYPASS.LTC128B.128 [R25+0xa400], desc[UR36][R2.64], !P0 ;  /* 0x0a40000002199fae */ /* 0x0003e2000c101d64 */
[----:B------:R-:W-:Y:S01]  /*12440*/  ISETP.GE.AND P1, PT, R12, R5, PT ;  /* 0x000000050c00720c */ /* 0x000fe20003f26270 */
[----:B------:R-:W-:Y:S02]  /*12450*/  VIADD R12, R4, 0x70 ;  /* 0x00000070040c7836 */ /* 0x000fe40000000000 */
[----:B------:R-:W-:Y:S01]  /*12460*/  SHFL.IDX PT, R8, R8, 0x7, 0x181f ;  /* 0x00f81f0008087f89 */ /* 0x000fe200000e0000 */
[----:B-1----:R-:W-:-:S09]  /*12470*/  @!P3 LEA R2, P2, R17, R20, 0x1 ;  /* 0x000000141102b211 */ /* 0x002fd200078408ff */
[----:B------:R-:W-:Y:S01]  /*12480*/  @!P1 LEA R25, R23, UR48, 0x1 ;  /* 0x0000003017199c11 */ /* 0x000fe2000f8e08ff */
[----:B--2---:R-:W-:Y:S02]  /*12490*/  @!P3 IMAD.X R3, RZ, RZ, R10, P2 ;  /* 0x000000ffff03b224 */ /* 0x004fe400010e060a */
[----:B------:R-:W1:Y:S04]  /*124a0*/  SHFL.IDX PT, R10, R7, 0x7, 0x181f ;  /* 0x00f81f00070a7f89 */ /* 0x000e6800000e0000 */
[----:B------:R0:W-:Y:S01]  /*124b0*/  @!P3 LDGSTS.E.BYPASS.LTC128B.128 [R21+0xac00], desc[UR36][R2.64], !P0 ;  /* 0x0ac000000215bfae */ /* 0x0001e2000c101d64 */
[----:B------:R-:W-:Y:S01]  /*124c0*/  ISETP.GE.AND P3, PT, R12, R5, PT ;  /* 0x000000050c00720c */ /* 0x000fe20003f66270 */
[----:B------:R-:W-:Y:S02]  /*124d0*/  VIADD R12, R4, 0x80 ;  /* 0x00000080040c7836 */ /* 0x000fe40000000000 */
[----:B------:R-:W-:Y:S01]  /*124e0*/  SHFL.IDX PT, R7, R6, 0x2, 0x181f ;  /* 0x00581f0006077f89 */ /* 0x000fe200000e0000 */
[----:B0-----:R-:W-:-:S03]  /*124f0*/  @!P1 LEA R2, P2, R17, R14, 0x1 ;  /* 0x0000000e11029211 */ /* 0x001fc600078408ff */
[----:B------:R-:W0:Y:S06]  /*12500*/  SHFL.IDX PT, R14, R0, RZ, 0x181f ;  /* 0x00181fff000e7589 */ /* 0x000e2c00000e0000 */
[----:B------:R-:W-:Y:S01]  /*12510*/  @!P3 LEA R21, R23, UR48, 0x1 ;  /* 0x000000301715bc11 */ /* 0x000fe2000f8e08ff */
[----:B---3--:R-:W-:Y:S02]  /*12520*/  @!P1 IMAD.X R3, RZ, RZ, R9, P2 ;  /* 0x000000ffff039224 */ /* 0x008fe400010e0609 */
[----:B------:R-:W2:Y:S04]  /*12530*/  SHFL.IDX PT, R9, R6, RZ, 0x181f ;  /* 0x00181fff06097589 */ /* 0x000ea800000e0000 */
[----:B------:R1:W-:Y:S01]  /*12540*/  @!P1 LDGSTS.E.BYPASS.LTC128B.128 [R25+0xb400], desc[UR36][R2.64], !P0 ;  /* 0x0b40000002199fae */ /* 0x0003e2000c101d64 */
[----:B------:R-:W-:Y:S01]  /*12550*/  ISETP.GE.AND P1, PT, R12, R5, PT ;  /* 0x000000050c00720c */ /* 0x000fe20003f26270 */
[----:B------:R-:W-:Y:S01]  /*12560*/  VIADD R12, R4, 0x90 ;  /* 0x00000090040c7836 */ /* 0x000fe20000000000 */
[----:B-1----:R-:W-:-:S02]  /*12570*/  @!P3 LEA R2, P2, R17, R10, 0x1 ;  /* 0x0000000a1102b211 */ /* 0x002fc400078408ff */
[----:B------:R-:W1:Y:S03]  /*12580*/  SHFL.IDX PT, R10, R0, 0x1, 0x181f ;  /* 0x00381f00000a7f89 */ /* 0x000e6600000e0000 */
[----:B------:R-:W-:Y:S02]  /*12590*/  @!P3 IMAD.X R3, RZ, RZ, R8, P2 ;  /* 0x000000ffff03b224 */ /* 0x000fe400010e0608 */
[----:B------:R-:W3:Y:S04]  /*125a0*/  SHFL.IDX PT, R8, R6, 0x1, 0x181f ;  /* 0x00381f0006087f89 */ /* 0x000ee800000e0000 */
[----:B------:R0:W-:Y:S01]  /*125b0*/  @!P3 LDGSTS.E.BYPASS.LTC128B.128 [R21+0xbc00], desc[UR36][R2.64], !P0 ;  /* 0x0bc000000215bfae */ /* 0x0001e2000c101d64 */
[----:B------:R-:W-:Y:S01]  /*125c0*/  ISETP.GE.AND P3, PT, R12, R5, PT ;  /* 0x000000050c00720c */ /* 0x000fe20003f66270 */
[----:B------:R-:W-:-:S02]  /*125d0*/  VIADD R12, R4, 0xa0 ;  /* 0x000000a0040c7836 */ /* 0x000fc40000000000 */
[----:B------:R-:W-:Y:S01]  /*125e0*/  SHFL.IDX PT, R6, R6, 0x3, 0x181f ;  /* 0x00781f0006067f89 */ /* 0x000fe200000e0000 */
[----:B0-----:R-:W-:-:S03]  /*125f0*/  @!P1 LEA R2, P2, R17, R14, 0x1 ;  /* 0x0000000e11029211 */ /* 0x001fc600078408ff */
[----:B------:R-:W0:Y:S02]  /*12600*/  SHFL.IDX PT, R14, R0, 0x2, 0x181f ;  /* 0x00581f00000e7f89 */ /* 0x000e2400000e0000 */
[----:B--2---:R-:W-:Y:S01]  /*12610*/  @!P1 IMAD.X R3, RZ, RZ, R9, P2 ;  /* 0x000000ffff039224 */ /* 0x004fe200010e0609 */
[----:B------:R-:W-:-:S05]  /*12620*/  @!P1 LEA R9, R23, UR48, 0x1 ;  /* 0x0000003017099c11 */ /* 0x000fca000f8e08ff */
[----:B------:R1:W-:Y:S01]  /*12630*/  @!P1 LDGSTS.E.BYPASS.LTC128B.128 [R9+0xc400], desc[UR36][R2.64], !P0 ;  /* 0x0c40000002099fae */ /* 0x0003e2000c101d64 */
[----:B------:R-:W-:Y:S02]  /*12640*/  ISETP.GE.AND P1, PT, R12, R5, PT ;  /* 0x000000050c00720c */ /* 0x000fe40003f26270 */
[----:B-1----:R-:W-:Y:S02]  /*12650*/  @!P3 LEA R2, P2, R17, R10, 0x1 ;  /* 0x0000000a1102b211 */ /* 0x002fe400078408ff */
[----:B------:R-:W-:-:S03]  /*12660*/  @!P3 LEA R9, R23, UR48, 0x1 ;  /* 0x000000301709bc11 */ /* 0x000fc6000f8e08ff */
[----:B---3--:R-:W-:-:S05]  /*12670*/  @!P3 IMAD.X R3, RZ, RZ, R8, P2 ;  /* 0x000000ffff03b224 */ /* 0x008fca00010e0608 */
[----:B------:R0:W-:Y:S02]  /*12680*/  @!P3 LDGSTS.E.BYPASS.LTC128B.128 [R9+0xcc00], desc[UR36][R2.64], !P0 ;  /* 0x0cc000000209bfae */ /* 0x0001e4000c101d64 */
[----:B0-----:R-:W-:Y:S02]  /*12690*/  @!P1 LEA R2, P2, R17, R14, 0x1 ;  /* 0x0000000e11029211 */ /* 0x001fe400078408ff */
[----:B------:R0:W1:Y:S03]  /*126a0*/  SHFL.IDX PT, R14, R0, 0x3, 0x181f ;  /* 0x00781f00000e7f89 */ /* 0x00006600000e0000 */
[----:B------:R-:W-:Y:S01]  /*126b0*/  @!P1 IMAD.X R3, RZ, RZ, R7, P2 ;  /* 0x000000ffff039224 */ /* 0x000fe200010e0607 */
[----:B------:R-:W-:-:S05]  /*126c0*/  @!P1 LEA R7, R23, UR48, 0x1 ;  /* 0x0000003017079c11 */ /* 0x000fca000f8e08ff */
[----:B------:R0:W-:Y:S02]  /*126d0*/  @!P1 LDGSTS.E.BYPASS.LTC128B.128 [R7+0xd400], desc[UR36][R2.64], !P0 ;  /* 0x0d40000002079fae */ /* 0x0001e4000c101d64 */
.L_x_1148:
[----:B------:R-:W-:Y:S02]  /*126e0*/  VIADD R4, R4, 0xb0 ;  /* 0x000000b004047836 */ /* 0x000fe40000000000 */
[----:B0-----:R-:W-:-:S03]  /*126f0*/  IMAD.MOV.U32 R0, RZ, RZ, 0x1 ;  /* 0x00000001ff007424 */ /* 0x001fc600078e00ff */
        /* <DEDUP_REMOVED lines=14> */
[----:B------:R-:W-:-:S05]  /*127e0*/  VIADD R22, R22, 0xfffffffe ;  /* 0xfffffffe16167836 */ /* 0x000fca0000000000 */
[----:B------:R-:W-:Y:S01]  /*127f0*/  ISETP.GE.AND P1, PT, R22, UR52, PT ;  /* 0x0000003416007c0c */ /* 0x000fe2000bf26270 */
[----:B------:R-:W1:Y:S02]  /*12800*/  SYNCS.PHASECHK.TRANS64.TRYWAIT P0, [UR48+0x16820], R0 ;  /* 0x01682000ff0075a7 */ /* 0x000e640008000170 */
[----:B01----:R-:W-:Y:S10]  /*12810*/  @!P0 BRA `(.L_x_1071) ;  /* 0x0000003400488947 */ /* 0x003ff40003800000 */
.L_x_1149:
[----:B------:R-:W-:Y:S02]  /*12820*/  IMAD.MOV.U32 R25, RZ, RZ, 0x1 ;  /* 0x00000001ff197424 */ /* 0x000fe400078e00ff */
[----:B------:R-:W-:Y:S01]  /*12830*/  IMAD.MOV.U32 R21, RZ, RZ, RZ ;  /* 0x000000ffff157224 */ /* 0x000fe200078e00ff */
[----:B------:R-:W-:Y:S06]  /*12840*/  @!P1 BRA `(.L_x_1072) ;  /* 0x0000001000009947 */ /* 0x000fec0003800000 */
[----:B------:R-:W1:Y:S01]  /*12850*/  S2R R2, SR_TID.X ;  /* 0x0000000000027919 */ /* 0x000e620000002100 */
[----:B------:R-:W-:Y:S01]  /*12860*/  UIADD3 UR4, UR47, 0x1, URZ ;  /* 0x000000012f047890 */ /* 0x000fe2000fffe03f */
[----:B0-----:R-:W-:Y:S01]  /*12870*/  LOP3.LUT R3, RZ, UR45, RZ, 0x33, !PT ;  /* 0x0000002dff037c12 */ /* 0x001fe2000f8e33ff */
[----:B------:R-:W-:Y:S01]  /*12880*/  BSSY B0, `(.L_x_1072) ;  /* 0x00000fc000007945 */ /* 0x000fe20003800000 */
[----:B------:R-:W-:Y:S01]  /*12890*/  LOP3.LUT R5, RZ, UR44, RZ, 0x33, !PT ;  /* 0x0000002cff057c12 */ /* 0x000fe2000f8e33ff */
[----:B------:R-:W-:Y:S01]  /*128a0*/  UIMAD UR4, UR4, UR39, URZ ;  /* 0x00000027040472a4 */ /* 0x000fe2000f8e023f */
[----:B------:R-:W-:Y:S02]  /*128b0*/  IMAD.MOV.U32 R22, RZ, RZ, 0x1 ;  /* 0x00000001ff167424 */ /* 0x000fe400078e00ff */
[----:B------:R-:W-:-:S03]  /*128c0*/  IMAD.MOV.U32 R8, RZ, RZ, RZ ;  /* 0x000000ffff087224 */ /* 0x000fc600078e00ff */
[----:B------:R-:W-:Y:S01]  /*128d0*/  LOP3.LUT R0, RZ, UR4, RZ, 0x33, !PT ;  /* 0x00000004ff007c12 */ /* 0x000fe2000f8e33ff */
[----:B------:R-:W-:Y:S02]  /*128e0*/  ULDC UR4, c[0x0][0x2f4] ;  /* 0x0000bd0000047ab9 */ /* 0x000fe40000000800 */
[----:B------:R-:W-:Y:S02]  /*128f0*/  ISETP.GE.AND P1, PT, R17, UR4, PT ;  /* 0x0000000411007c0c */ /* 0x000fe4000bf26270 */
[----:B------:R-:W-:-:S04]  /*12900*/  VIADDMNMX R0, R0, -UR46, R3, !PT ;  /* 0x8000002e00007c46 */ /* 0x000fc8000f800103 */
[----:B------:R-:W-:-:S04]  /*12910*/  VIMNMX R5, R0, R5, !PT ;  /* 0x0000000500057248 */ /* 0x000fc80007fe0100 */
[----:B------:R-:W-:Y:S02]  /*12920*/  IADD3 R27, -R5, -0x2, RZ ;  /* 0xfffffffe051b7810 */ /* 0x000fe40007ffe1ff */
[----:B-1----:R-:W-:-:S04]  /*12930*/  LOP3.LUT R2, R2, 0x7f, RZ, 0xc0, !PT ;  /* 0x0000007f02027812 */ /* 0x002fc800078ec0ff */
[----:B------:R-:W-:-:S04]  /*12940*/  SHF.R.U32.HI R2, RZ, 0x3, R2 ;  /* 0x00000003ff027819 */ /* 0x000fc80000011602 */
[----:B------:R-:W-:Y:S02]  /*12950*/  IADD3 R24, R26, R24, R2 ;  /* 0x000000181a187210 */ /* 0x000fe40007ffe002 */
[----:B------:R-:W-:Y:S01]  /*12960*/  IADD3 R0, -R2, UR50, RZ ;  /* 0x0000003202007c10 */ /* 0x000fe2000fffe1ff */
[----:B------:R-:W-:Y:S02]  /*12970*/  IMAD.SHL.U32 R2, R17, 0x2, RZ ;  /* 0x0000000211027824 */ /* 0x000fe400078e00ff */
[----:B------:R-:W-:Y:S02]  /*12980*/  VIADD R24, R24, 0xfffffe80 ;  /* 0xfffffe8018187836 */ /* 0x000fe40000000000 */
[C---:B------:R-:W-:Y:S02]  /*12990*/  IMAD R4, R5.reuse, 0x80, R0 ;  /* 0x0000008005047824 */ /* 0x040fe400078e0200 */
[----:B------:R-:W-:Y:S02]  /*129a0*/  IMAD R0, R5, -0x80, R24 ;  /* 0xffffff8005007824 */ /* 0x000fe400078e0218 */
[----:B------:R-:W-:-:S07]  /*129b0*/  VIADD R4, R4, 0x100 ;  /* 0x0000010004047836 */ /* 0x000fce0000000000 */
.L_x_1085:
        /* <DEDUP_REMOVED lines=9> */
[----:B------:R-:W-:Y:S01]  /*12a50*/  SHF.R.S32.HI R3, RZ, 0x1f, R9 ;  /* 0x0000001fff037819 */ /* 0x000fe20000011409 */
[----:B--2---:R-:W-:-:S04]  /*12a60*/  IMAD R2, R6, UR4, RZ ;  /* 0x0000000406027c24 */ /* 0x004fc8000f8e02ff */
[----:B------:R-:W-:Y:S02]  /*12a70*/  IMAD R5, R29, UR5, R2 ;  /* 0x000000051d057c24 */ /* 0x000fe4000f8e0202 */
[----:B------:R-:W-:-:S04]  /*12a80*/  IMAD.MOV.U32 R2, RZ, RZ, R9 ;  /* 0x000000ffff027224 */ /* 0x000fc800078e0009 */
[----:B------:R-:W-:Y:S01]  /*12a90*/  IMAD.WIDE.U32 R2, R29, UR4, R2 ;  /* 0x000000041d027c25 */ /* 0x000fe2000f8e0002 */
[----:B------:R-:W-:-:S03]  /*12aa0*/  ULDC.64 UR4, c[0x0][0x418] ;  /* 0x0001060000047ab9 */ /* 0x000fc60000000a00 */
[----:B------:R-:W-:Y:S01]  /*12ab0*/  IMAD.IADD R3, R5, 0x1, R3 ;  /* 0x0000000105037824 */ /* 0x000fe200078e0203 */
[----:B------:R-:W-:-:S04]  /*12ac0*/  LEA R6, P0, R2, UR4, 0x2 ;  /* 0x0000000402067c11 */ /* 0x000fc8000f8010ff */
[----:B------:R-:W-:-:S05]  /*12ad0*/  LEA.HI.X R7, R2, UR5, R3, 0x2, P0 ;  /* 0x0000000502077c11 */ /* 0x000fca00080f1403 */
[----:B------:R-:W2:Y:S01]  /*12ae0*/  LDG.E R5, desc[UR36][R6.64] ;  /* 0x0000002406057981 */ /* 0x000ea2000c1e1900 */
[----:B------:R-:W-:-:S06]  /*12af0*/  ULOP3.LUT UR6, UR38, 0x2, URZ, 0xfc, !UPT ;  /* 0x0000000226067892 */ /* 0x000fcc000f8efc3f */
[----:B------:R-:W-:Y:S02]  /*12b00*/  IMAD.U32 R10, RZ, RZ, UR6 ;  /* 0x00000006ff0a7e24 */ /* 0x000fe4000f8e00ff */
[----:B------:R-:W-:-:S03]  /*12b10*/  VIADD R21, R8, 0x1 ;  /* 0x0000000108157836 */ /* 0x000fc60000000000 */
        /* <DEDUP_REMOVED lines=8> */
.L_x_1073:
[----:B------:R-:W-:Y:S01]  /*12ba0*/  LEA R7, R21, UR48, 0x3 ;  /* 0x0000003015077c11 */ /* 0x000fe2000f8e18ff */
[----:B------:R-:W-:Y:S01]  /*12bb0*/  BSSY B1, `(.L_x_1074) ;  /* 0x0000004000017945 */ /* 0x000fe20003800000 */
[----:B------:R-:W-:-:S04]  /*12bc0*/  SHF.L.U32 R2, R25, 0x1f, RZ ;  /* 0x0000001f19027819 */ /* 0x000fc800000006ff */
[----:B------:R-:W0:Y:S02]  /*12bd0*/  SYNCS.PHASECHK.TRANS64.TRYWAIT P0, [R7+URZ+0x16840], R2 ;  /* 0x01684002070075a7 */ /* 0x000e24000800017f */
[----:B0-----:R-:W-:Y:S05]  /*12be0*/  @!P0 BRA `(.L_x_1075) ;  /* 0x00000030006c8947 */ /* 0x001fea0003800000 */
.L_x_1150:
[----:B------:R-:W-:Y:S05]  /*12bf0*/  BSYNC B1 ;  /* 0x0000000000017941 */ /* 0x000fea0003800000 */
.L_x_1074:
        /* <DEDUP_REMOVED lines=15> */
[----:B------:R-:W-:Y:S01]  /*12cf0*/  ULDC.64 UR4, c[0x0][0x308] ;  /* 0x0000c20000047ab9 */ /* 0x000fe20000000a00 */
[----:B------:R-:W-:Y:S02]  /*12d00*/  IMAD R10, R21, 0x2000, R23 ;  /* 0x00002000150a7824 */ /* 0x000fe400078e0217 */
[----:B------:R-:W-:Y:S02]  /*12d10*/  IMAD.IADD R3, R3, 0x1, R9 ;  /* 0x0000000103037824 */ /* 0x000fe400078e0209 */
[----:B------:R-:W-:Y:S01]  /*12d20*/  IMAD.U32 R9, RZ, RZ, UR4 ;  /* 0x00000004ff097e24 */ /* 0x000fe2000f8e00ff */
[----:B------:R-:W-:-:S03]  /*12d30*/  UIMAD UR4, UR6, UR4, URZ ;  /* 0x00000004060472a4 */ /* 0x000fc6000f8e023f */
[----:B------:R-:W-:Y:S01]  /*12d40*/  IMAD.WIDE.U32 R2, R9, UR42, R2 ;  /* 0x0000002a09027c25 */ /* 0x000fe2000f8e0002 */
[----:B------:R-:W-:Y:S01]  /*12d50*/  UIMAD UR4, UR42, UR5, UR4 ;  /* 0x000000052a0472a4 */ /* 0x000fe2000f8e0204 */
[----:B------:R-:W-:Y:S02]  /*12d60*/  ULDC.64 UR6, c[0x0][0x2e8] ;  /* 0x0000ba0000067ab9 */ /* 0x000fe40000000a00 */
[----:B------:R-:W-:-:S03]  /*12d70*/  LEA R9, P0, R2, UR6, 0x1 ;  /* 0x0000000602097c11 */ /* 0x000fc6000f8008ff */
[----:B------:R-:W-:Y:S01]  /*12d80*/  VIADD R3, R3, UR4 ;  /* 0x0000000403037c36 */ /* 0x000fe20008000000 */
[----:B------:R-:W-:-:S04]  /*12d90*/  UMOV UR4, 0xffffffff ;  /* 0xffffffff00047882 */ /* 0x000fc80000000000 */
[----:B------:R-:W-:Y:S01]  /*12da0*/  LEA.HI.X R20, R2, UR7, R3, 0x1, P0 ;  /* 0x0000000702147c11 */ /* 0x000fe200080f0c03 */
[----:B------:R-:W-:Y:S06]  /*12db0*/  BRA.DIV UR4, `(.L_x_1076) ;  /* 0x00000032040c7947 */ /* 0x000fec000b800000 */
[----:B------:R-:W0:Y:S01]  /*12dc0*/  SHFL.IDX PT, R2, R9, RZ, 0x181f ;  /* 0x00181fff09027589 */ /* 0x000e2200000e0000 */
[----:B------:R-:W-:Y:S01]  /*12dd0*/  IMAD.SHL.U32 R11, R17, 0x2, RZ ;  /* 0x00000002110b7824 */ /* 0x000fe200078e00ff */
[----:B------:R-:W-:Y:S02]  /*12de0*/  LEA R10, R10, UR48, 0x1 ;  /* 0x000000300a0a7c11 */ /* 0x000fe4000f8e08ff */
        /* <DEDUP_REMOVED lines=35> */
[----:B--2---:R0:W-:Y:S03]  /*13020*/  LDGSTS.E.BYPASS.LTC128B.128 [R10+0x11400], desc[UR36][R2.64], !P2 ;  /* 0x11400000020a7fae */ /* 0x0041e6000d101d64 */
.L_x_1168:
[----:B0-----:R-:W-:-:S05]  /*13030*/  IMAD.SHL.U32 R2, R17, 0x2, RZ ;  /* 0x0000000211027824 */ /* 0x001fca00078e00ff */
[----:B------:R-:W-:-:S05]  /*13040*/  IADD3 R2, P0, R14, R2, RZ ;  /* 0x000000020e027210 */ /* 0x000fca0007f1e0ff */
[----:B------:R-:W-:Y:S01]  /*13050*/  IMAD.X R3, RZ, RZ, R20, P0 ;  /* 0x000000ffff037224 */ /* 0x000fe200000e0614 */
[----:B------:R-:W-:-:S04]  /*13060*/  PLOP3.LUT P0, PT, PT, PT, PT, 0x80, 0x0 ;  /* 0x000000000000781c */ /* 0x000fc80003f0f070 */
[----:B------:R-:W-:Y:S01]  /*13070*/  @!PT LDS RZ, [RZ] ;  /* 0x00000000fffff984 */ /* 0x000fe20000000800 */
[----:B------:R-:W-:Y:S01]  /*13080*/  @!PT LDS RZ, [RZ] ;  /* 0x00000000fffff984 */ /* 0x000fe20000000800 */
[----:B------:R-:W-:Y:S01]  /*13090*/  @!PT LDS RZ, [RZ] ;  /* 0x00000000fffff984 */ /* 0x000fe20000000800 */
[----:B------:R0:W-:Y:S01]  /*130a0*/  LDGSTS.E.BYPASS.LTC128B.128 [R10+0x11c00], desc[UR36][R2.64], !P2 ;  /* 0x11c00000020a7fae */ /* 0x0001e2000d101d64 */
[----:B------:R-:W-:-:S08]  /*130b0*/  NOP ;  /* 0x0000000000007918 */ /* 0x000fd00000000000 */
.L_x_1077:
        /* <DEDUP_REMOVED lines=12> */
.L_x_1078:
[----:B------:R0:W-:Y:S01]  /*13180*/  SYNCS.ARRIVE.TRANS64.A1T0 RZ, [R7+URZ+0x16830], RZ ;  /* 0x016830ff07ff79a7 */ /* 0x0001e2000810003f */
[----:B------:R-:W-:Y:S05]  /*13190*/  @!P3 BRA `(.L_x_1079) ;  /* 0x000000000004b947 */ /* 0x000fea0003800000 */
[----:B------:R-:W-:Y:S01]  /*131a0*/  BPT.TRAP 0x1 ;  /* 0x000000040000795c */ /* 0x000fe20000300000 */
.L_x_1079:
[----:B------:R-:W-:Y:S01]  /*131b0*/  SHF.L.U32 R2, R22, 0x1f, RZ ;  /* 0x0000001f16027819 */ /* 0x000fe200000006ff */
[----:B------:R-:W-:Y:S01]  /*131c0*/  BSSY B1, `(.L_x_1080) ;  /* 0x0000004000017945 */ /* 0x000fe20003800000 */
[----:B0-----:R-:W-:-:S04]  /*131d0*/  LEA R7, R8, UR48, 0x3 ;  /* 0x0000003008077c11 */ /* 0x001fc8000f8e18ff */
[----:B------:R-:W0:Y:S02]  /*131e0*/  SYNCS.PHASECHK.TRANS64.TRYWAIT P0, [R7+URZ+0x16860], R2 ;  /* 0x01686002070075a7 */ /* 0x000e24000800017f */
[----:B0-----:R-:W-:Y:S05]  /*131f0*/  @!P0 BRA `(.L_x_1081) ;  /* 0x00000034005c8947 */ /* 0x001fea0003800000 */
.L_x_1169:
[----:B------:R-:W-:Y:S05]  /*13200*/  BSYNC B1 ;  /* 0x0000000000017941 */ /* 0x000fea0003800000 */
.L_x_1080:
[----:B------:R-:W-:Y:S01]  /*13210*/  UMOV UR4, 0xffffffff ;  /* 0xffffffff00047882 */ /* 0x000fe20000000000 */
[----:B------:R-:W-:Y:S02]  /*13220*/  IMAD R8, R8, 0x2000, R23 ;  /* 0x0000200008087824 */ /* 0x000fe400078e0217 */
[----:B------:R-:W-:Y:S01]  /*13230*/  IMAD.SHL.U32 R20, R17, 0x2, RZ ;  /* 0x0000000211147824 */ /* 0x000fe200078e00ff */
        /* <DEDUP_REMOVED lines=21> */
[----:B------:R-:W2:Y:S03]  /*13390*/  SHFL.IDX PT, R12, R16, 0x4, 0x181f ;  /* 0x00981f00100c7f89 */ /* 0x000ea600000e0000 */
[----:B-----5:R-:W-:Y:S02]  /*133a0*/  IMAD.X R3, RZ, RZ, R10, P2 ;  /* 0x000000ffff037224 */ /* 0x020fe400010e060a */
[----:B------:R-:W3:Y:S04]  /*133b0*/  SHFL.IDX PT, R10, R19, 0x4, 0x181f ;  /* 0x00981f00130a7f89 */ /* 0x000ee800000e0000 */
        /* <DEDUP_REMOVED lines=15> */
[----:B0-----:R-:W-:-:S05]  /*134b0*/  IADD3 R2, P2, R11, R20, RZ ;  /* 0x000000140b027210 */ /* 0x001fca0007f5e0ff */
[----:B-1----:R-:W-:-:S05]  /*134c0*/  IMAD.X R3, RZ, RZ, R9, P2 ;  /* 0x000000ffff037224 */ /* 0x002fca00010e0609 */
[----:B------:R2:W-:Y:S01]  /*134d0*/  LDGSTS.E.BYPASS.LTC128B.128 [R8+0x2c00], desc[UR36][R2.64], !P0 ;  /* 0x02c0000002087fae */ /* 0x0005e2000c101d64 */
[----:B------:R-:W-:Y:S02]  /*134e0*/  ISETP.LT.OR P0, PT, R4, 0x61, P1 ;  /* 0x000000610400780c */ /* 0x000fe40000f01670 */
[----:B--2---:R-:W-:-:S05]  /*134f0*/  IADD3 R2, P2, R12, R20, RZ ;  /* 0x000000140c027210 */ /* 0x004fca0007f5e0ff */
[----:B---3--:R-:W-:-:S06]  /*13500*/  IMAD.X R3, RZ, RZ, R10, P2 ;  /* 0x000000ffff037224 */ /* 0x008fcc00010e060a */
[----:B----4-:R0:W-:Y:S02]  /*13510*/  LDGSTS.E.BYPASS.LTC128B.128 [R8+0x3400], desc[UR36][R2.64], !P0 ;  /* 0x0340000002087fae */ /* 0x0101e4000c101d64 */
.L_x_1187:
        /* <DEDUP_REMOVED lines=14> */
[----:B------:R-:W-:Y:S02]  /*13600*/  IMAD.IADD R3, R3, 0x1, R9 ;  /* 0x0000000103037824 */ /* 0x000fe400078e0209 */
[----:B------:R-:W-:Y:S02]  /*13610*/  IMAD R26, R26, UR4, RZ ;  /* 0x000000041a1a7c24 */ /* 0x000fe4000f8e02ff */
[----:B------:R-:W-:-:S04]  /*13620*/  IMAD.WIDE.U32 R2, R5, UR4, R2 ;  /* 0x0000000405027c25 */ /* 0x000fc8000f8e0002 */
[----:B------:R-:W-:-:S04]  /*13630*/  IMAD R9, R5, UR5, R26 ;  /* 0x0000000505097c24 */ /* 0x000fc8000f8e021a */
[----:B------:R-:W-:-:S07]  /*13640*/  IMAD.IADD R9, R3, 0x1, R9 ;  /* 0x0000000103097824 */ /* 0x000fce00078e0209 */
.L_x_1083:
        /* <DEDUP_REMOVED lines=12> */
.L_x_1084:
[----:B------:R-:W-:Y:S01]  /*13710*/  R2UR UR4, R28 ;  /* 0x000000001c0472ca */ /* 0x000fe200000e0000 */
[----:B------:R-:W-:Y:S01]  /*13720*/  ULDC.64 UR6, c[0x0][0x330] ;  /* 0x0000cc0000067ab9 */ /* 0x000fe20000000a00 */
[----:B------:R-:W-:Y:S01]  /*13730*/  VIADD R27, R27, 0xffffffff ;  /* 0xffffffff1b1b7836 */ /* 0x000fe20000000000 */
[----:B------:R0:W-:Y:S01]  /*13740*/  SYNCS.ARRIVE.TRANS64.A1T0 RZ, [R7+URZ+0x16850], RZ ;  /* 0x016850ff07ff79a7 */ /* 0x0001e2000810003f */
[----:B------:R-:W-:Y:S02]  /*13750*/  IMAD.U32 R5, RZ, RZ, UR6 ;  /* 0x00000006ff057e24 */ /* 0x000fe4000f8e00ff */
[----:B------:R-:W-:Y:S01]  /*13760*/  IMAD.MOV.U32 R3, RZ, RZ, R9 ;  /* 0x000000ffff037224 */ /* 0x000fe200078e0009 */
[----:B------:R-:W-:Y:S01]  /*13770*/  ISETP.GT.AND P0, PT, R27, UR52, PT ;  /* 0x000000341b007c0c */ /* 0x000fe2000bf04270 */
[----:B------:R-:W-:Y:S02]  /*13780*/  VIADD R4, R4, 0x80 ;  /* 0x0000008004047836 */ /* 0x000fe40000000000 */
[----:B------:R-:W-:-:S03]  /*13790*/  IMAD.WIDE.U32 R2, R5, UR42, R2 ;  /* 0x0000002a05027c25 */ /* 0x000fc6000f8e0002 */
[----:B------:R-:W-:Y:S01]  /*137a0*/  UIMAD UR4, UR4, UR6, URZ ;  /* 0x00000006040472a4 */ /* 0x000fe2000f8e023f */
[----:B------:R-:W-:Y:S02]  /*137b0*/  VIADD R0, R0, 0xffffff80 ;  /* 0xffffff8000007836 */ /* 0x000fe40000000000 */
[----:B------:R-:W-:Y:S01]  /*137c0*/  IMAD.MOV.U32 R8, RZ, RZ, R21 ;  /* 0x000000ffff087224 */ /* 0x000fe200078e0015 */
[----:B------:R-:W-:Y:S01]  /*137d0*/  UIMAD UR4, UR42, UR7, UR4 ;  /* 0x000000072a0472a4 */ /* 0x000fe2000f8e0204 */
[----:B------:R-:W-:Y:S02]  /*137e0*/  IMAD.MOV.U32 R22, RZ, RZ, R25 ;  /* 0x000000ffff167224 */ /* 0x000fe400078e0019 */
[----:B------:R-:W-:Y:S02]  /*137f0*/  ULDC.64 UR6, c[0x0][0x318] ;  /* 0x0000c60000067ab9 */ /* 0x000fe40000000a00 */
[----:B------:R-:W-:Y:S01]  /*13800*/  LEA R16, P2, R2, UR6, 0x1 ;  /* 0x0000000602107c11 */ /* 0x000fe2000f8408ff */
[----:B------:R-:W-:-:S05]  /*13810*/  VIADD R19, R3, UR4 ;  /* 0x0000000403137c36 */ /* 0x000fca0008000000 */
[----:B------:R-:W-:Y:S01]  /*13820*/  LEA.HI.X R19, R2, UR7, R19, 0x1, P2 ;  /* 0x0000000702137c11 */ /* 0x000fe200090f0c13 */
[----:B0-----:R-:W-:Y:S06]  /*13830*/  @P0 BRA `(.L_x_1085) ;  /* 0xfffffff000600947 */ /* 0x001fec000383ffff */
[----:B------:R-:W-:Y:S05]  /*13840*/  BSYNC B0 ;  /* 0x0000000000007941 */ /* 0x000fea0003800000 */
.L_x_1072:
[----:B------:R-:W-:-:S06]  /*13850*/  ULOP3.LUT UR4, UR38, 0x2, URZ, 0xfc, !UPT ;  /* 0x0000000226047892 */ /* 0x000fcc000f8efc3f */
[----:B0-----:R-:W-:-:S05]  /*13860*/  IMAD.U32 R0, RZ, RZ, UR4 ;  /* 0x00000004ff007e24 */ /* 0x001fca000f8e00ff */
[----:B------:R-:W-:-:S13]  /*13870*/  ISETP.NE.AND P0, PT, R0, 0x3, PT ;  /* 0x000000030000780c */ /* 0x000fda0003f05270 */
[----:B------:R-:W-:Y:S05]  /*13880*/  @!P0 BRA `(.L_x_1086) ;  /* 0x0000000000048947 */ /* 0x000fea0003800000 */
[----:B------:R-:W-:Y:S01]  /*13890*/  BPT.TRAP 0x1 ;  /* 0x000000040000795c */ /* 0x000fe20000300000 */
.L_x_1086:
[----:B------:R-:W-:Y:S01]  /*138a0*/  LEA R0, R21, UR48, 0x3 ;  /* 0x0000003015007c11 */ /* 0x000fe2000f8e18ff */
[----:B------:R-:W0:Y:S01]  /*138b0*/  S2R R6, SR_TID.X ;  /* 0x0000000000067919 */ /* 0x000e220000002100 */
[----:B------:R-:W-:Y:S01]  /*138c0*/  SHF.L.U32 R3, R25, 0x1f, RZ ;  /* 0x0000001f19037819 */ /* 0x000fe200000006ff */
[----:B------:R-:W-:Y:S01]  /*138d0*/  IMAD.MOV.U32 R2, RZ, RZ, -0x80 ;  /* 0xffffff80ff027424 */ /* 0x000fe200078e00ff */
[----:B------:R-:W-:Y:S01]  /*138e0*/  BSSY B0, `(.L_x_1087) ;  /* 0x0000008000007945 */ /* 0x000fe20003800000 */
[----:B------:R-:W-:Y:S01]  /*138f0*/  IMAD R4, R21, 0x2000, R23 ;  /* 0x0000200015047824 */ /* 0x000fe200078e0217 */
[----:B------:R-:W1:Y:S01]  /*13900*/  SYNCS.PHASECHK.TRANS64.TRYWAIT P0, [R0+URZ+0x16860], R3 ;  /* 0x01686003000075a7 */ /* 0x000e62000800017f */
[----:B------:R-:W-:Y:S01]  /*13910*/  IMAD R5, R27, R2, UR50 ;  /* 0x000000321b057e24 */ /* 0x000fe2000f8e0202 */
[----:B0-----:R-:W-:-:S04]  /*13920*/  LOP3.LUT R6, R6, 0x7f, RZ, 0xc0, !PT ;  /* 0x0000007f06067812 */ /* 0x001fc800078ec0ff */
[----:B------:R-:W-:-:S05]  /*13930*/  SHF.R.U32.HI R6, RZ, 0x3, R6 ;  /* 0x00000003ff067819 */ /* 0x000fca0000011606 */
[----:B------:R-:W-:Y:S01]  /*13940*/  IMAD.IADD R5, R5, 0x1, -R6 ;  /* 0x0000000105057824 */ /* 0x000fe200078e0a06 */
[----:B-1----:R-:W-:Y:S06]  /*13950*/  @!P0 BRA `(.L_x_1088) ;  /* 0x0000003400e48947 */ /* 0x002fec0003800000 */
.L_x_1188:
[----:B------:R-:W-:Y:S05]  /*13960*/  BSYNC B0 ;  /* 0x0000000000007941 */ /* 0x000fea0003800000 */
.L_x_1087:
[----:B------:R-:W-:Y:S02]  /*13970*/  ULDC UR4, c[0x0][0x2f4] ;  /* 0x0000bd0000047ab9 */ /* 0x000fe40000000800 */
[----:B------:R-:W-:Y:S01]  /*13980*/  ISETP.GE.AND P0, PT, R17, UR4, PT ;  /* 0x0000000411007c0c */ /* 0x000fe2000bf06270 */
[----:B------:R-:W-:-:S03]  /*13990*/  UMOV UR4, 0xffffffff ;  /* 0xffffffff00047882 */ /* 0x000fc60000000000 */
[----:B------:R-:W-:Y:S09]  /*139a0*/  BRA.DIV UR4, `(.L_x_1089) ;  /* 0x0000003604e47947 */ /* 0x000ff2000b800000 */
[----:B------:R-:W1:Y:S01]  /*139b0*/  SHFL.IDX PT, R14, R16, RZ, 0x181f ;  /* 0x00181fff100e7589 */ /* 0x000e6200000e0000 */
[----:B------:R-:W-:Y:S01]  /*139c0*/  IMAD.SHL.U32 R17, R17, 0x2, RZ ;  /* 0x0000000211117824 */ /* 0x000fe200078e00ff */
[C---:B------:R-:W-:Y:S02]  /*139d0*/  ISETP.LT.OR P3, PT, R5.reuse, 0x1, P0 ;  /* 0x000000010500780c */ /* 0x040fe40000761670 */
        /* <DEDUP_REMOVED lines=15> */
[----:B------:R-:W-:Y:S01]  /*13ad0*/  SHFL.IDX PT, R26, R16, 0x5, 0x181f ;  /* 0x00b81f00101a7f89 */ /* 0x000fe200000e0000 */
[----:B----4-:R-:W-:-:S03]  /*13ae0*/  IMAD.X R7, RZ, RZ, R7, P4 ;  /* 0x000000ffff077224 */ /* 0x010fc600020e0607 */
[----:B------:R-:W1:Y:S01]  /*13af0*/  SHFL.IDX PT, R22, R19, 0x4, 0x181f ;  /* 0x00981f0013167f89 */ /* 0x000e6200000e0000 */
[----:B-----5:R-:W-:-:S03]  /*13b00*/  IMAD.X R3, RZ, RZ, R18, P5 ;  /* 0x000000ffff037224 */ /* 0x020fc600028e0612 */
[----:B------:R-:W-:Y:S04]  /*13b10*/  SHFL.IDX PT, R28, R16, 0x6, 0x181f ;  /* 0x00d81f00101c7f89 */ /* 0x000fe800000e0000 */
[----:B------:R0:W-:Y:S01]  /*13b20*/  LDGSTS.E.BYPASS.LTC128B.128 [R4+0x400], desc[UR36][R8.64], !P3 ;  /* 0x0040000008047fae */ /* 0x0001e2000d901d64 */
[----:B------:R-:W-:-:S03]  /*13b30*/  ISETP.LT.OR P3, PT, R5, 0x41, P0 ;  /* 0x000000410500780c */ /* 0x000fc60000761670 */
[----:B------:R-:W2:Y:S04]  /*13b40*/  SHFL.IDX PT, R18, R19, 0x5, 0x181f ;  /* 0x00b81f0013127f89 */ /* 0x000ea800000e0000 */
[----:B------:R3:W-:Y:S04]  /*13b50*/  LDGSTS.E.BYPASS.LTC128B.128 [R4+0xc00], desc[UR36][R6.64], !P2 ;  /* 0x00c0000006047fae */ /* 0x0007e8000d101d64 */
[----:B------:R-:W4:Y:S01]  /*13b60*/  SHFL.IDX PT, R20, R19, 0x6, 0x181f ;  /* 0x00d81f0013147f89 */ /* 0x000f2200000e0000 */
[----:B0-----:R-:W-:-:S03]  /*13b70*/  IADD3 R8, P5, R24, R17, RZ ;  /* 0x0000001118087210 */ /* 0x001fc60007fbe0ff */
[----:B------:R0:W-:Y:S01]  /*13b80*/  LDGSTS.E.BYPASS.LTC128B.128 [R4+0x1400], desc[UR36][R2.64], !P1 ;  /* 0x0140000002047fae */ /* 0x0001e2000c901d64 */
[----:B------:R-:W-:Y:S01]  /*13b90*/  ISETP.LT.OR P1, PT, R5, 0x31, P0 ;  /* 0x000000310500780c */ /* 0x000fe20000721670 */
[----:B-1----:R-:W-:Y:S01]  /*13ba0*/  IMAD.X R9, RZ, RZ, R22, P5 ;  /* 0x000000ffff097224 */ /* 0x002fe200028e0616 */
[-C--:B---3--:R-:W-:Y:S01]  /*13bb0*/  IADD3 R6, P4, R26, R17.reuse, RZ ;  /* 0x000000111a067210 */ /* 0x088fe20007f9e0ff */
[----:B------:R-:W1:Y:S01]  /*13bc0*/  SHFL.IDX PT, R19, R19, 0x7, 0x181f ;  /* 0x00f81f0013137f89 */ /* 0x000e6200000e0000 */
[----:B0-----:R-:W-:-:S03]  /*13bd0*/  IADD3 R2, P2, R14, R17, RZ ;  /* 0x000000110e027210 */ /* 0x001fc60007f5e0ff */
[----:B--2---:R-:W-:Y:S01]  /*13be0*/  IMAD.X R7, RZ, RZ, R18, P4 ;  /* 0x000000ffff077224 */ /* 0x004fe200020e0612 */
[----:B------:R0:W2:Y:S01]  /*13bf0*/  SHFL.IDX PT, R14, R16, 0x7, 0x181f ;  /* 0x00f81f00100e7f89 */ /* 0x0000a200000e0000 */
        /* <DEDUP_REMOVED lines=10> */
.L_x_1206:
[----:B------:R-:W-:Y:S02]  /*13ca0*/  ISETP.LT.OR P0, PT, R5, 0x71, P0 ;  /* 0x000000710500780c */ /* 0x000fe40000701670 */
[----:B0-----:R-:W-:-:S05]  /*13cb0*/  IADD3 R2, P1, R14, R17, RZ ;  /* 0x000000110e027210 */ /* 0x001fca0007f3e0ff */
[----:B------:R-:W-:-:S06]  /*13cc0*/  IMAD.X R3, RZ, RZ, R19, P1 ;  /* 0x000000ffff037224 */ /* 0x000fcc00008e0613 */
[----:B------:R-:W-:Y:S01]  /*13cd0*/  @!PT LDS RZ, [RZ] ;  /* 0x00000000fffff984 */ /* 0x000fe20000000800 */
[----:B------:R-:W-:Y:S01]  /*13ce0*/  @!PT LDS RZ, [RZ] ;  /* 0x00000000fffff984 */ /* 0x000fe20000000800 */
[----:B------:R-:W-:Y:S01]  /*13cf0*/  @!PT LDS RZ, [RZ] ;  /* 0x00000000fffff984 */ /* 0x000fe20000000800 */
[----:B------:R0:W-:Y:S01]  /*13d00*/  LDGSTS.E.BYPASS.LTC128B.128 [R4+0x3c00], desc[UR36][R2.64], !P0 ;  /* 0x03c0000002047fae */ /* 0x0001e2000c101d64 */
[----:B------:R-:W-:Y:S01]  /*13d10*/  PLOP3.LUT P0, PT, PT, PT, PT, 0x80, 0x0 ;  /* 0x000000000000781c */ /* 0x000fe20003f0f070 */
[----:B------:R-:W-:-:S12]  /*13d20*/  NOP ;  /* 0x0000000000007918 */ /* 0x000fd80000000000 */
.L_x_1090:
        /* <DEDUP_REMOVED lines=12> */
.L_x_1091:
[----:B------:R-:W-:Y:S01]  /*13df0*/  VIADD R2, R21, 0x1 ;  /* 0x0000000115027836 */ /* 0x000fe20000000000 */
[----:B------:R0:W-:Y:S04]  /*13e00*/  SYNCS.ARRIVE.TRANS64.A1T0 RZ, [R0+URZ+0x16850], RZ ;  /* 0x016850ff00ff79a7 */ /* 0x0001e8000810003f */
[----:B------:R-:W-:-:S04]  /*13e10*/  ISETP.NE.AND P0, PT, R2, 0x2, PT ;  /* 0x000000020200780c */ /* 0x000fc80003f05270 */
[----:B0-----:R-:W-:Y:S02]  /*13e20*/  SEL R0, RZ, 0x1, P0 ;  /* 0x00000001ff007807 */ /* 0x001fe40000000000 */
[----:B------:R-:W-:Y:S02]  /*13e30*/  SEL R2, R2, RZ, P0 ;  /* 0x000000ff02027207 */ /* 0x000fe40000000000 */
[----:B------:R-:W-:-:S07]  /*13e40*/  LOP3.LUT R0, R25, R0, RZ, 0x3c, !PT ;  /* 0x0000000019007212 */ /* 0x000fce00078e3cff */
.L_x_1053:
[----:B------:R-:W0:Y:S01]  /*13e50*/  S2R R4, SR_CgaCtaId ;  /* 0x0000000000047919 */ /* 0x000e220000008800 */
[----:B------:R-:W-:Y:S02]  /*13e60*/  MOV R3, 0x400 ;  /* 0x0000040000037802 */ /* 0x000fe40000000f00 */
[----:B------:R-:W-:Y:S02]  /*13e70*/  SHF.L.U32 R10, R10, 0x1f, RZ ;  /* 0x0000001f0a0a7819 */ /* 0x000fe400000006ff */
[----:B0-----:R-:W-:-:S04]  /*13e80*/  LEA R7, R4, R3, 0x18 ;  /* 0x0000000304077211 */ /* 0x001fc800078ec0ff */
[----:B------:R-:W0:Y:S02]  /*13e90*/  SYNCS.PHASECHK.TRANS64.TRYWAIT P0, [R7+URZ+0x16820], R10 ;  /* 0x0168200a070075a7 */ /* 0x000e24000800017f */
[----:B0-----:R-:W-:Y:S05]  /*13ea0*/  @!P0 BRA `(.L_x_1092) ;  /* 0x0000003800e88947 */ /* 0x001fea0003800000 */
.L_x_1207:
[----:B------:R-:W-:-:S03]  /*13eb0*/  UMOV UR4, 0xffffffff ;  /* 0xffffffff00047882 */ /* 0x000fc60000000000 */
[----:B------:R-:W-:Y:S05]  /*13ec0*/  BRA.DIV UR4, `(.L_x_1093) ;  /* 0x0000003a04f47947 */ /* 0x000fea000b800000 */
[----:B------:R-:W1:Y:S02]  /*13ed0*/  S2R R3, SR_TID.X ;  /* 0x0000000000037919 */ /* 0x000e640000002100 */
[----:B-1----:R-:W-:-:S04]  /*13ee0*/  SHF.R.U32.HI R3, RZ, 0x5, R3 ;  /* 0x00000005ff037819 */ /* 0x002fc80000011603 */
[----:B------:R-:W-:-:S05]  /*13ef0*/  LOP3.LUT R3, R3, 0x3, RZ, 0xc0, !PT ;  /* 0x0000000303037812 */ /* 0x000fca00078ec0ff */
[----:B------:R1:W2:Y:S02]  /*13f00*/  SHFL.IDX PT, R14, R3, RZ, 0x1f ;  /* 0x00001fff030e7589 */ /* 0x0002a400000e0000 */
.L_x_1210:
[----:B--2---:R-:W-:-:S13]  /*13f10*/  ISETP.NE.AND P0, PT, R14, RZ, PT ;  /* 0x000000ff0e00720c */ /* 0x004fda0003f05270 */
[----:B------:R-:W-:Y:S05]  /*13f20*/  @P0 BRA `(.L_x_961) ;  /* 0x0000000000880947 */ /* 0x000fea0003800000 */
[----:B------:R-:W-:-:S03]  /*13f30*/  UMOV UR4, 0xffffffff ;  /* 0xffffffff00047882 */ /* 0x000fc60000000000 */
[----:B------:R-:W-:Y:S05]  /*13f40*/  BRA.DIV UR4, `(.L_x_1094) ;  /* 0x0000003e04087947 */ /* 0x000fea000b800000 */
[----:B------:R-:W-:-:S13]  /*13f50*/  ELECT P6, URZ, PT ;  /* 0x00000000003f782f */ /* 0x000fda00038c0000 */
.L_x_1213:
[----:B------:R-:W-:Y:S05]  /*13f60*/  @!P6 BRA `(.L_x_961) ;  /* 0x000000000078e947 */ /* 0x000fea0003800000 */
[----:B------:R-:W-:-:S06]  /*13f70*/  ULOP3.LUT UR4, UR38, 0x2, URZ, 0xfc, !UPT ;  /* 0x0000000226047892 */ /* 0x000fcc000f8efc3f */
[----:B-1----:R-:W-:-:S05]  /*13f80*/  IMAD.U32 R3, RZ, RZ, UR4 ;  /* 0x00000004ff037e24 */ /* 0x002fca000f8e00ff */
[----:B------:R-:W-:-:S13]  /*13f90*/  ISETP.NE.AND P0, PT, R3, 0x3, PT ;  /* 0x000000030300780c */ /* 0x000fda0003f05270 */
[----:B------:R-:W-:Y:S05]  /*13fa0*/  @!P0 BRA `(.L_x_1095) ;  /* 0x0000000000048947 */ /* 0x000fea0003800000 */
[----:B------:R-:W-:Y:S01]  /*13fb0*/  BPT.TRAP 0x1 ;  /* 0x000000040000795c */ /* 0x000fe20000300000 */
.L_x_1095:
[----:B------:R-:W-:Y:S01]  /*13fc0*/  IMAD R5, R2, 0x8, R7 ;  /* 0x0000000802057824 */ /* 0x000fe200078e0207 */
[----:B------:R-:W-:Y:S01]  /*13fd0*/  SHF.L.U32 R4, R0, 0x1f, RZ ;  /* 0x0000001f00047819 */ /* 0x000fe200000006ff */
[----:B------:R-:W-:-:S03]  /*13fe0*/  VIADD R2, R2, 0x1 ;  /* 0x0000000102027836 */ /* 0x000fc60000000000 */
[----:B------:R-:W1:Y:S02]  /*13ff0*/  SYNCS.PHASECHK.TRANS64.TRYWAIT P1, [R5+URZ+0x16840], R4 ;  /* 0x01684004050075a7 */ /* 0x000e64000802017f */
[----:B------:R-:W-:-:S04]  /*14000*/  ISETP.NE.AND P2, PT, R2, 0x2, PT ;  /* 0x000000020200780c */ /* 0x000fc80003f45270 */
[----:B------:R-:W-:Y:S01]  /*14010*/  SEL R3, RZ, 0x1, P2 ;  /* 0x00000001ff037807 */ /* 0x000fe20001000000 */
[----:B-1----:R-:W-:Y:S08]  /*14020*/  @!P1 BRA `(.L_x_1096) ;  /* 0x0000003800f09947 */ /* 0x002ff00003800000 */
.L_x_1214:
[----:B------:R-:W-:Y:S02]  /*14030*/  SEL R2, R2, RZ, P2 ;  /* 0x000000ff02027207 */ /* 0x000fe40001000000 */
[----:B------:R-:W-:Y:S01]  /*14040*/  LOP3.LUT R0, R0, R3, RZ, 0x3c, !PT ;  /* 0x0000000300007212 */ /* 0x000fe200078e3cff */
[----:B------:R-:W-:Y:S06]  /*14050*/  @!P0 BRA `(.L_x_1097) ;  /* 0x0000000000048947 */ /* 0x000fec0003800000 */
[----:B------:R-:W-:Y:S01]  /*14060*/  BPT.TRAP 0x1 ;  /* 0x000000040000795c */ /* 0x000fe20000300000 */
.L_x_1097:
[----:B------:R-:W-:Y:S01]  /*14070*/  IMAD R3, R2, 0x8, R7 ;  /* 0x0000000802037824 */ /* 0x000fe200078e0207 */
[----:B------:R-:W-:-:S04]  /*14080*/  SHF.L.U32 R0, R0, 0x1f, RZ ;  /* 0x0000001f00007819 */ /* 0x000fc800000006ff */
[----:B------:R-:W2:Y:S02]  /*14090*/  SYNCS.PHASECHK.TRANS64.TRYWAIT P1, [R3+URZ+0x16840], R0 ;  /* 0x01684000030075a7 */ /* 0x000ea4000802017f */
[----:B--2---:R-:W-:Y:S05]  /*140a0*/  @!P1 BRA `(.L_x_1098) ;  /* 0x0000003800e49947 */ /* 0x004fea0003800000 */
.L_x_1215:
[----:B------:R-:W-:Y:S05]  /*140b0*/  @!P0 BRA `(.L_x_1099) ;  /* 0x0000000000048947 */ /* 0x000fea0003800000 */
[----:B------:R-:W-:Y:S01]  /*140c0*/  BPT.TRAP 0x1 ;  /* 0x000000040000795c */ /* 0x000fe20000300000 */
.L_x_1099:
[----:B------:R-:W3:Y:S02]  /*140d0*/  SYNCS.PHASECHK.TRANS64.TRYWAIT P1, [R5+URZ+0x16860], R4 ;  /* 0x01686004050075a7 */ /* 0x000ee4000802017f */
[----:B---3--:R-:W-:Y:S05]  /*140e0*/  @!P1 BRA `(.L_x_1100) ;  /* 0x0000003800e89947 */ /* 0x008fea0003800000 */
.L_x_1216:
[----:B------:R-:W-:Y:S05]  /*140f0*/  @!P0 BRA `(.L_x_1101) ;  /* 0x0000000000048947 */ /* 0x000fea0003800000 */
[----:B------:R-:W-:Y:S01]  /*14100*/  BPT.TRAP 0x1 ;  /* 0x000000040000795c */ /* 0x000fe20000300000 */
.L_x_1101:
[----:B----4-:R4:W0:Y:S02]  /*14110*/  SYNCS.PHASECHK.TRANS64.TRYWAIT P0, [R3+URZ+0x16860], R0 ;  /* 0x01686000030075a7 */ /* 0x010824000800017f */
[----:B0-----:R-:W-:Y:S05]  /*14120*/  @!P0 NANOSLEEP.SYNCS 0x989680 ;  /* 0x009896800000895d */ /* 0x001fea0003900000 */
[----:B------:R-:W0:Y:S02]  /*14130*/  @!P0 SYNCS.PHASECHK.TRANS64 P0, [R3+URZ+0x16860], R0 ;  /* 0x01686000030085a7 */ /* 0x000e24000800007f */
[----:B0-----:R-:W-:Y:S05]  /*14140*/  @!P0 BRA `(.L_x_1101) ;  /* 0xfffffffc00f08947 */ /* 0x001fea000383ffff */
.L_x_961:
[----:B------:R-:W-:Y:S05]  /*14150*/  BSYNC B6 ;  /* 0x0000000000067941 */ /* 0x000fea0003800000 */
.L_x_958:
[----:B------:R-:W-:Y:S05]  /*14160*/  EXIT ;  /* 0x000000000000794d */ /* 0x000fea0003800000 */
.L_x_971:
[----:B0-----:R-:W-:-:S04]  /*14170*/  IMAD.U32 R3, RZ, RZ, UR43 ;  /* 0x0000002bff037e24 */ /* 0x001fc8000f8e00ff */
[----:B------:R0:W1:Y:S03]  /*14180*/  SYNCS.PHASECHK.TRANS64.TRYWAIT P0, [R3+URZ+0x16800], R0 ;  /* 0x01680000030075a7 */ /* 0x000066000800017f */
[----:B-1----:R-:W-:Y:S05]  /*14190*/  @!P0 NANOSLEEP.SYNCS 0x989680 ;  /* 0x009896800000895d */ /* 0x002fea0003900000 */
[----:B------:R-:W1:Y:S02]  /*141a0*/  @!P0 SYNCS.PHASECHK.TRANS64 P0, [R3+URZ+0x16800], R0 ;  /* 0x01680000030085a7 */ /* 0x000e64000800007f */
[----:B-1----:R-:W-:Y:S05]  /*141b0*/  @!P0 BRA `(.L_x_971) ;  /* 0xfffffffc00ec8947 */ /* 0x002fea000383ffff */
[----:B------:R-:W-:Y:S05]  /*141c0*/  BRA `(.L_x_1102) ;  /* 0xfffffed400147947 */ /* 0x000fea000383ffff */
.L_x_975:
[----:B0-----:R-:W-:-:S04]  /*141d0*/  IMAD.U32 R3, RZ, RZ, UR43 ;  /* 0x0000002bff037e24 */ /* 0x001fc8000f8e00ff */
[----:B------:R0:W2:Y:S03]  /*141e0*/  SYNCS.PHASECHK.TRANS64.TRYWAIT P1, [R3+URZ+0x16830], R0 ;  /* 0x01683000030075a7 */ /* 0x0000a6000802017f */
[----:B--2---:R-:W-:Y:S05]  /*141f0*/  @!P1 NANOSLEEP.SYNCS 0x989680 ;  /* 0x009896800000995d */ /* 0x004fea0003900000 */
[----:B------:R-:W2:Y:S02]  /*14200*/  @!P1 SYNCS.PHASECHK.TRANS64 P1, [R3+URZ+0x16830], R0 ;  /* 0x01683000030095a7 */ /* 0x000ea4000802007f */
[----:B--2---:R-:W-:Y:S05]  /*14210*/  @!P1 BRA `(.L_x_975) ;  /* 0xfffffffc00ec9947 */ /* 0x004fea000383ffff */
[----:B------:R-:W-:Y:S05]  /*14220*/  BRA `(.L_x_974) ;  /* 0xfffffed400307947 */ /* 0x000fea000383ffff */
.L_x_992:
[----:B-1----:R-:W-:-:S04]  /*14230*/  IMAD.U32 R11, RZ, RZ, UR7 ;  /* 0x00000007ff0b7e24 */ /* 0x002fc8000f8e00ff */
[----:B------:R1:W2:Y:S03]  /*14240*/  SYNCS.PHASECHK.TRANS64.TRYWAIT P1, [R11+URZ+0x16830], R10 ;  /* 0x0168300a0b0075a7 */ /* 0x0002a6000802017f */
[----:B--2---:R-:W-:Y:S05]  /*14250*/  @!P1 NANOSLEEP.SYNCS 0x989680 ;  /* 0x009896800000995d */ /* 0x004fea0003900000 */
[----:B------:R-:W2:Y:S02]  /*14260*/  @!P1 SYNCS.PHASECHK.TRANS64 P1, [R11+URZ+0x16830], R10 ;  /* 0x0168300a0b0095a7 */ /* 0x000ea4000802007f */
[----:B--2---:R-:W-:Y:S05]  /*14270*/  @!P1 BRA `(.L_x_992) ;  /* 0xfffffffc00ec9947 */ /* 0x004fea000383ffff */
[----:B------:R-:W-:Y:S05]  /*14280*/  BRA `(.L_x_989) ;  /* 0xffffff1000447947 */ /* 0x000fea000383ffff */
.L_x_996:
[----:B-1----:R-:W-:-:S04]  /*14290*/  IMAD.U32 R11, RZ, RZ, UR10 ;  /* 0x0000000aff0b7e24 */ /* 0x002fc8000f8e00ff */
[----:B------:R1:W2:Y:S03]  /*142a0*/  SYNCS.PHASECHK.TRANS64.TRYWAIT P1, [R11+URZ+0x16850], R10 ;  /* 0x0168500a0b0075a7 */ /* 0x0002a6000802017f */
[----:B--2---:R-:W-:Y:S05]  /*142b0*/  @!P1 NANOSLEEP.SYNCS 0x989680 ;  /* 0x009896800000995d */ /* 0x004fea0003900000 */
[----:B------:R-:W2:Y:S02]  /*142c0*/  @!P1 SYNCS.PHASECHK.TRANS64 P1, [R11+URZ+0x16850], R10 ;  /* 0x0168500a0b0095a7 */ /* 0x000ea4000802007f */
[----:B--2---:R-:W-:Y:S05]  /*142d0*/  @!P1 BRA `(.L_x_996) ;  /* 0xfffffffc00ec9947 */ /* 0x004fea000383ffff */
[----:B------:R-:W-:Y:S05]  /*142e0*/  BRA `(.L_x_993) ;  /* 0xffffff1000c87947 */ /* 0x000fea000383ffff */
.L_x_1015:
[----:B-1----:R-:W-:-:S04]  /*142f0*/  IMAD.U32 R11, RZ, RZ, UR7 ;  /* 0x00000007ff0b7e24 */ /* 0x002fc8000f8e00ff */
[----:B------:R1:W2:Y:S03]  /*14300*/  SYNCS.PHASECHK.TRANS64.TRYWAIT P1, [R11+URZ+0x16830], R10 ;  /* 0x0168300a0b0075a7 */ /* 0x0002a6000802017f */
[----:B--2---:R-:W-:Y:S05]  /*14310*/  @!P1 NANOSLEEP.SYNCS 0x989680 ;  /* 0x009896800000995d */ /* 0x004fea0003900000 */
[----:B------:R-:W2:Y:S02]  /*14320*/  @!P1 SYNCS.PHASECHK.TRANS64 P1, [R11+URZ+0x16830], R10 ;  /* 0x0168300a0b0095a7 */ /* 0x000ea4000802007f */
[----:B--2---:R-:W-:Y:S05]  /*14330*/  @!P1 BRA `(.L_x_1015) ;  /* 0xfffffffc00ec9947 */ /* 0x004fea000383ffff */
[----:B------:R-:W-:Y:S05]  /*14340*/  BRA `(.L_x_1012) ;  /* 0xffffff4800547947 */ /* 0x000fea000383ffff */
.L_x_1019:
[----:B-1----:R-:W-:-:S04]  /*14350*/  IMAD.U32 R11, RZ, RZ, UR10 ;  /* 0x0000000aff0b7e24 */ /* 0x002fc8000f8e00ff */
[----:B------:R1:W2:Y:S03]  /*14360*/  SYNCS.PHASECHK.TRANS64.TRYWAIT P1, [R11+URZ+0x16850], R10 ;  /* 0x0168500a0b0075a7 */ /* 0x0002a6000802017f */
[----:B--2---:R-:W-:Y:S05]  /*14370*/  @!P1 NANOSLEEP.SYNCS 0x989680 ;  /* 0x009896800000995d */ /* 0x004fea0003900000 */
[----:B------:R-:W2:Y:S02]  /*14380*/  @!P1 SYNCS.PHASECHK.TRANS64 P1, [R11+URZ+0x16850], R10 ;  /* 0x0168500a0b0095a7 */ /* 0x000ea4000802007f */
[----:B--2---:R-:W-:Y:S05]  /*14390*/  @!P1 BRA `(.L_x_1019) ;  /* 0xfffffffc00ec9947 */ /* 0x004fea000383ffff */
[----:B------:R-:W-:Y:S05]  /*143a0*/  BRA `(.L_x_1016) ;  /* 0xffffff4800d87947 */ /* 0x000fea000383ffff */
.L_x_1027:
[----:B-1----:R-:W-:-:S04]  /*143b0*/  IMAD.U32 R12, RZ, RZ, UR10 ;  /* 0x0000000aff0c7e24 */ /* 0x002fc8000f8e00ff */
[----:B------:R1:W2:Y:S03]  /*143c0*/  SYNCS.PHASECHK.TRANS64.TRYWAIT P1, [R12+URZ+0x16830], R11 ;  /* 0x0168300b0c0075a7 */ /* 0x0002a6000802017f */
[----:B--2---:R-:W-:Y:S05]  /*143d0*/  @!P1 NANOSLEEP.SYNCS 0x989680 ;  /* 0x009896800000995d */ /* 0x004fea0003900000 */
[----:B------:R-:W2:Y:S02]  /*143e0*/  @!P1 SYNCS.PHASECHK.TRANS64 P1, [R12+URZ+0x16830], R11 ;  /* 0x0168300b0c0095a7 */ /* 0x000ea4000802007f */
[----:B--2---:R-:W-:Y:S05]  /*143f0*/  @!P1 BRA `(.L_x_1027) ;  /* 0xfffffffc00ec9947 */ /* 0x004fea000383ffff */
[----:B------:R-:W-:Y:S05]  /*14400*/  BRA `(.L_x_1024) ;  /* 0xffffff6c00947947 */ /* 0x000fea000383ffff */
.L_x_1031:
[----:B-1----:R-:W-:-:S04]  /*14410*/  IMAD.U32 R12, RZ, RZ, UR10 ;  /* 0x0000000aff0c7e24 */ /* 0x002fc8000f8e00ff */
[----:B------:R1:W2:Y:S03]  /*14420*/  SYNCS.PHASECHK.TRANS64.TRYWAIT P1, [R12+URZ+0x16850], R11 ;  /* 0x0168500b0c0075a7 */ /* 0x0002a6000802017f */
[----:B--2---:R-:W-:Y:S05]  /*14430*/  @!P1 NANOSLEEP.SYNCS 0x989680 ;  /* 0x009896800000995d */ /* 0x004fea0003900000 */
[----:B------:R-:W2:Y:S02]  /*14440*/  @!P1 SYNCS.PHASECHK.TRANS64 P1, [R12+URZ+0x16850], R11 ;  /* 0x0168500b0c0095a7 */ /* 0x000ea4000802007f */
[----:B--2---:R-:W-:Y:S05]  /*14450*/  @!P1 BRA `(.L_x_1031) ;  /* 0xfffffffc00ec9947 */ /* 0x004fea000383ffff */
[----:B------:R-:W-:Y:S05]  /*14460*/  BRA `(.L_x_1028) ;  /* 0xffffff7000087947 */ /* 0x000fea000383ffff */
.L_x_1046:
[----:B-1----:R-:W-:-:S04]  /*14470*/  IMAD.U32 R5, RZ, RZ, UR8 ;  /* 0x00000008ff057e24 */ /* 0x002fc8000f8e00ff */
[----:B------:R1:W3:Y:S03]  /*14480*/  SYNCS.PHASECHK.TRANS64.TRYWAIT P1, [R5+URZ+0x16850], R0 ;  /* 0x01685000050075a7 */ /* 0x0002e6000802017f */
[----:B---3--:R-:W-:Y:S05]  /*14490*/  @!P1 NANOSLEEP.SYNCS 0x989680 ;  /* 0x009896800000995d */ /* 0x008fea0003900000 */
[----:B------:R-:W3:Y:S02]  /*144a0*/  @!P1 SYNCS.PHASECHK.TRANS64 P1, [R5+URZ+0x16850], R0 ;  /* 0x01685000050095a7 */ /* 0x000ee4000802007f */
[----:B---3--:R-:W-:Y:S05]  /*144b0*/  @!P1 BRA `(.L_x_1046) ;  /* 0xfffffffc00ec9947 */ /* 0x008fea000383ffff */
[----:B------:R-:W-:Y:S05]  /*144c0*/  BRA `(.L_x_1045) ;  /* 0xffffffa000a47947 */ /* 0x000fea000383ffff */
.L_x_1064:
[----:B------:R-:W-:Y:S02]  /*144d0*/  IMAD.MOV.U32 R13, RZ, RZ, R17 ;  /* 0x000000ffff0d7224 */ /* 0x000fe400078e0011 */
[----:B------:R-:W-:Y:S02]  /*144e0*/  IMAD.MOV.U32 R12, RZ, RZ, RZ ;  /* 0x000000ffff0c7224 */ /* 0x000fe400078e00ff */
[----:B------:R-:W-:Y:S02]  /*144f0*/  IMAD.MOV.U32 R11, RZ, RZ, 0x1f ;  /* 0x0000001fff0b7424 */ /* 0x000fe400078e00ff */
[----:B------:R-:W-:-:S07]  /*14500*/  IMAD.MOV.U32 R15, RZ, RZ, -0x1 ;  /* 0xffffffffff0f7424 */ /* 0x000fce00078e00ff */
[----:B0----5:R-:W-:Y:S05]  /*14510*/  WARPSYNC.COLLECTIVE R15, `(.L_x_1103) ;  /* 0x000000000f087348 */ /* 0x021fea0003c00000 */
[----:B------:R1:W2:Y:S02]  /*14520*/  SHFL.IDX P6, R14, R13, R12, R11 ;  /* 0x0000000c0d0e7389 */ /* 0x0002a400000c000b */
[----:B012--5:R-:W-:Y:S01]  /*14530*/  ENDCOLLECTIVE ;  /* 0x000000000000791b */ /* 0x027fe20003800000 */
.L_x_1103:
[----:B------:R-:W-:Y:S05]  /*14540*/  BRA `(.L_x_1104) ;  /* 0xffffffcc00207947 */ /* 0x000fea000383ffff */
.L_x_1066:
[----:B0-----:R-:W-:-:S04]  /*14550*/  IMAD.U32 R2, RZ, RZ, UR48 ;  /* 0x00000030ff027e24 */ /* 0x001fc8000f8e00ff */
[----:B------:R0:W1:Y:S03]  /*14560*/  SYNCS.PHASECHK.TRANS64.TRYWAIT P0, [R2+URZ+0x16840], R9 ;  /* 0x01684009020075a7 */ /* 0x000066000800017f */
[----:B-1----:R-:W-:Y:S05]  /*14570*/  @!P0 NANOSLEEP.SYNCS 0x989680 ;  /* 0x009896800000895d */ /* 0x002fea0003900000 */
[----:B------:R-:W1:Y:S02]  /*14580*/  @!P0 SYNCS.PHASECHK.TRANS64 P0, [R2+URZ+0x16840], R9 ;  /* 0x01684009020085a7 */ /* 0x000e64000800007f */
[----:B-1----:R-:W-:Y:S05]  /*14590*/  @!P0 BRA `(.L_x_1066) ;  /* 0xfffffffc00ec8947 */ /* 0x002fea000383ffff */
[----:B------:R-:W-:Y:S05]  /*145a0*/  BRA `(.L_x_1105) ;  /* 0xffffffcc00a87947 */ /* 0x000fea000383ffff */
.L_x_1067:
        /* <DEDUP_REMOVED lines=8> */
.L_x_1107:
[----:B------:R-:W-:Y:S05]  /*14630*/  BSYNC B0 ;  /* 0x0000000000007941 */ /* 0x000fea0003800000 */
.L_x_1106:
[----:B------:R-:W-:Y:S01]  /*14640*/  IMAD.MOV.U32 R13, RZ, RZ, R0 ;  /* 0x000000ffff0d7224 */ /* 0x000fe200078e0000 */
[----:B------:R-:W-:Y:S01]  /*14650*/  @P0 LEA R9, R23, UR48, 0x1 ;  /* 0x0000003017090c11 */ /* 0x000fe2000f8e08ff */
[----:B------:R-:W-:Y:S02]  /*14660*/  IMAD.MOV.U32 R12, RZ, RZ, RZ ;  /* 0x000000ffff0c7224 */ /* 0x000fe400078e00ff */
[----:B------:R-:W-:Y:S02]  /*14670*/  IMAD.MOV.U32 R11, RZ, RZ, 0x181f ;  /* 0x0000181fff0b7424 */ /* 0x000fe400078e00ff */
[----:B------:R-:W-:Y:S02]  /*14680*/  IMAD.MOV.U32 R15, RZ, RZ, -0x1 ;  /* 0xffffffffff0f7424 */ /* 0x000fe400078e00ff */
[----:B------:R-:W-:-:S07]  /*14690*/  IMAD.MOV.U32 R2, RZ, RZ, R14 ;  /* 0x000000ffff027224 */ /* 0x000fce00078e000e */
[----:B------:R-:W-:Y:S05]  /*146a0*/  WARPSYNC.COLLECTIVE R15, `(.L_x_1108) ;  /* 0x000000000f087348 */ /* 0x000fea0003c00000 */
[----:B------:R0:W1:Y:S02]  /*146b0*/  SHFL.IDX P6, R14, R13, R12, R11 ;  /* 0x0000000c0d0e7389 */ /* 0x00006400000c000b */
[----:B01----:R-:W-:Y:S01]  /*146c0*/  ENDCOLLECTIVE ;  /* 0x000000000000791b */ /* 0x003fe20003800000 */
.L_x_1108:
[----:B------:R-:W-:Y:S02]  /*146d0*/  IMAD.MOV.U32 R13, RZ, RZ, R4 ;  /* 0x000000ffff0d7224 */ /* 0x000fe400078e0004 */
[----:B------:R-:W-:Y:S01]  /*146e0*/  IMAD.MOV.U32 R12, RZ, RZ, 0x1 ;  /* 0x00000001ff0c7424 */ /* 0x000fe200078e00ff */
[----:B------:R-:W-:-:S05]  /*146f0*/  @P0 LEA R14, P1, R17, R14, 0x1 ;  /* 0x0000000e110e0211 */ /* 0x000fca00078208ff */
[----:B------:R-:W-:Y:S01]  /*14700*/  @P0 IMAD.X R3, RZ, RZ, R2, P1 ;  /* 0x000000ffff030224 */ /* 0x000fe200008e0602 */
[----:B------:R-:W-:Y:S01]  /*14710*/  ISETP.GE.AND P1, PT, R5, 0x21, PT ;  /* 0x000000210500780c */ /* 0x000fe20003f26270 */
[----:B------:R-:W-:-:S12]  /*14720*/  @P0 IMAD.MOV.U32 R2, RZ, RZ, R14 ;  /* 0x000000ffff020224 */ /* 0x000fd800078e000e */
[----:B------:R-:W-:Y:S05]  /*14730*/  WARPSYNC.COLLECTIVE R15, `(.L_x_1109) ;  /* 0x000000000f087348 */ /* 0x000fea0003c00000 */
[----:B------:R0:W1:Y:S02]  /*14740*/  SHFL.IDX P6, R14, R13, R12, R11 ;  /* 0x0000000c0d0e7389 */ /* 0x00006400000c000b */
[----:B01----:R-:W-:Y:S01]  /*14750*/  ENDCOLLECTIVE ;  /* 0x000000000000791b */ /* 0x003fe20003800000 */
.L_x_1109:
[----:B------:R-:W-:Y:S01]  /*14760*/  @!PT LDS RZ, [RZ] ;  /* 0x00000000fffff984 */ /* 0x000fe20000000800 */
[----:B------:R-:W-:Y:S01]  /*14770*/  @!PT LDS RZ, [RZ] ;  /* 0x00000000fffff984 */ /* 0x000fe20000000800 */
[----:B------:R-:W-:Y:S01]  /*14780*/  @!PT LDS RZ, [RZ] ;  /* 0x00000000fffff984 */ /* 0x000fe20000000800 */
[----:B------:R0:W-:Y:S01]  /*14790*/  @P0 LDGSTS.E.BYPASS.LTC128B.128 [R9+0xe400], desc[UR36][R2.64], !P3 ;  /* 0x0e40000002090fae */ /* 0x0001e2000d901d64 */
[----:B------:R-:W-:Y:S01]  /*147a0*/  ISETP.GE.AND P0, PT, R5, 0x11, PT ;  /* 0x000000110500780c */ /* 0x000fe20003f06270 */
[----:B------:R-:W-:Y:S01]  /*147b0*/  IMAD.MOV.U32 R13, RZ, RZ, R0 ;  /* 0x000000ffff0d7224 */ /* 0x000fe200078e0000 */
[----:B0-----:R-:W-:-:S11]  /*147c0*/  @P1 LEA R9, R23, UR48, 0x1 ;  /* 0x0000003017091c11 */ /* 0x001fd6000f8e08ff */
[----:B------:R-:W-:Y:S01]  /*147d0*/  @P0 LEA R21, R23, UR48, 0x1 ;  /* 0x0000003017150c11 */ /* 0x000fe2000f8e08ff */
[----:B------:R-:W-:-:S07]  /*147e0*/  IMAD.MOV.U32 R7, RZ, RZ, R14 ;  /* 0x000000ffff077224 */ /* 0x000fce00078e000e */
[----:B------:R-:W-:Y:S05]  /*147f0*/  WARPSYNC.COLLECTIVE R15, `(.L_x_1110) ;  /* 0x000000000f087348 */ /* 0x000fea0003c00000 */
[----:B------:R0:W1:Y:S02]  /*14800*/  SHFL.IDX P6, R14, R13, R12, R11 ;  /* 0x0000000c0d0e7389 */ /* 0x00006400000c000b */
[----:B01----:R-:W-:Y:S01]  /*14810*/  ENDCOLLECTIVE ;  /* 0x000000000000791b */ /* 0x003fe20003800000 */
.L_x_1110:
[----:B------:R-:W-:Y:S02]  /*14820*/  IMAD.MOV.U32 R13, RZ, RZ, R4 ;  /* 0x000000ffff0d7224 */ /* 0x000fe400078e0004 */
[----:B------:R-:W-:Y:S01]  /*14830*/  IMAD.MOV.U32 R12, RZ, RZ, 0x2 ;  /* 0x00000002ff0c7424 */ /* 0x000fe200078e00ff */
[----:B------:R-:W-:-:S13]  /*14840*/  @P0 LEA R2, P2, R17, R14, 0x1 ;  /* 0x0000000e11020211 */ /* 0x000fda00078408ff */
[----:B------:R-:W-:Y:S05]  /*14850*/  WARPSYNC.COLLECTIVE R15, `(.L_x_1111) ;  /* 0x000000000f087348 */ /* 0x000fea0003c00000 */
[----:B------:R0:W1:Y:S02]  /*14860*/  SHFL.IDX P6, R14, R13, R12, R11 ;  /* 0x0000000c0d0e7389 */ /* 0x00006400000c000b */
[----:B01----:R-:W-:Y:S01]  /*14870*/  ENDCOLLECTIVE ;  /* 0x000000000000791b */ /* 0x003fe20003800000 */
.L_x_1111:
        /* <DEDUP_REMOVED lines=10> */
.L_x_1112:
[----:B------:R-:W-:Y:S02]  /*14920*/  IMAD.MOV.U32 R13, RZ, RZ, R4 ;  /* 0x000000ffff0d7224 */ /* 0x000fe400078e0004 */
[----:B------:R-:W-:Y:S02]  /*14930*/  IMAD.MOV.U32 R12, RZ, RZ, 0x3 ;  /* 0x00000003ff0c7424 */ /* 0x000fe400078e00ff */
[----:B------:R-:W-:-:S07]  /*14940*/  IMAD.MOV.U32 R8, RZ, RZ, R14 ;  /* 0x000000ffff087224 */ /* 0x000fce00078e000e */
[----:B------:R-:W-:Y:S05]  /*14950*/  WARPSYNC.COLLECTIVE R15, `(.L_x_1113) ;  /* 0x000000000f087348 */ /* 0x000fea0003c00000 */
[----:B------:R0:W1:Y:S02]  /*14960*/  SHFL.IDX P6, R14, R13, R12, R11 ;  /* 0x0000000c0d0e7389 */ /* 0x00006400000c000b */
[----:B01----:R-:W-:Y:S01]  /*14970*/  ENDCOLLECTIVE ;  /* 0x000000000000791b */ /* 0x003fe20003800000 */
.L_x_1113:
[----:B------:R-:W-:-:S05]  /*14980*/  @P1 LEA R2, P0, R17, R8, 0x1 ;  /* 0x0000000811021211 */ /* 0x000fca00078008ff */
[----:B------:R-:W-:Y:S01]  /*14990*/  @P1 IMAD.X R3, RZ, RZ, R6, P0 ;  /* 0x000000ffff031224 */ /* 0x000fe200000e0606 */
[----:B------:R-:W-:-:S04]  /*149a0*/  ISETP.GE.AND P0, PT, R5, 0x31, PT ;  /* 0x000000310500780c */ /* 0x000fc80003f06270 */
[----:B------:R-:W-:Y:S01]  /*149b0*/  @!PT LDS RZ, [RZ] ;  /* 0x00000000fffff984 */ /* 0x000fe20000000800 */
[----:B------:R-:W-:Y:S01]  /*149c0*/  @!PT LDS RZ, [RZ] ;  /* 0x00000000fffff984 */ /* 0x000fe20000000800 */
[----:B------:R-:W-:Y:S01]  /*149d0*/  @!PT LDS RZ, [RZ] ;  /* 0x00000000fffff984 */ /* 0x000fe20000000800 */
[----:B------:R0:W-:Y:S01]  /*149e0*/  @P1 LDGSTS.E.BYPASS.LTC128B.128 [R9+0xf400], desc[UR36][R2.64], !P3 ;  /* 0x0f40000002091fae */ /* 0x0001e2000d901d64 */
[----:B------:R-:W-:Y:S01]  /*149f0*/  IMAD.MOV.U32 R13, RZ, RZ, R0 ;  /* 0x000000ffff0d7224 */ /* 0x000fe200078e0000 */
[----:B------:R-:W-:-:S07]  /*14a00*/  ISETP.GE.AND P1, PT, R5, 0x41, PT ;  /* 0x000000410500780c */ /* 0x000fce0003f26270 */
[----:B------:R-:W-:Y:S01]  /*14a10*/  @P0 LEA R21, R23, UR48, 0x1 ;  /* 0x0000003017150c11 */ /* 0x000fe2000f8e08ff */
[----:B------:R-:W-:-:S07]  /*14a20*/  IMAD.MOV.U32 R7, RZ, RZ, R14 ;  /* 0x000000ffff077224 */ /* 0x000fce00078e000e */
[----:B0-----:R-:W-:Y:S05]  /*14a30*/  WARPSYNC.COLLECTIVE R15, `(.L_x_1114) ;  /* 0x000000000f087348 */ /* 0x001fea0003c00000 */
[----:B------:R1:W2:Y:S02]  /*14a40*/  SHFL.IDX P6, R14, R13, R12, R11 ;  /* 0x0000000c0d0e7389 */ /* 0x0002a400000c000b */
[----:B012---:R-:W-:Y:S01]  /*14a50*/  ENDCOLLECTIVE ;  /* 0x000000000000791b */ /* 0x007fe20003800000 */
.L_x_1114:
[----:B------:R-:W-:Y:S01]  /*14a60*/  @P1 LEA R9, R23, UR48, 0x1 ;  /* 0x0000003017091c11 */ /* 0x000fe2000f8e08ff */
[----:B------:R-:W-:Y:S02]  /*14a70*/  IMAD.MOV.U32 R13, RZ, RZ, R4 ;  /* 0x000000ffff0d7224 */ /* 0x000fe400078e0004 */
[----:B------:R-:W-:Y:S01]  /*14a80*/  IMAD.MOV.U32 R12, RZ, RZ, 0x4 ;  /* 0x00000004ff0c7424 */ /* 0x000fe200078e00ff */
[----:B------:R-:W-:-:S13]  /*14a90*/  @P0 LEA R2, P2, R17, R14, 0x1 ;  /* 0x0000000e11020211 */ /* 0x000fda00078408ff */
[----:B------:R-:W-:Y:S05]  /*14aa0*/  WARPSYNC.COLLECTIVE R15, `(.L_x_1115) ;  /* 0x000000000f087348 */ /* 0x000fea0003c00000 */
[----:B------:R0:W1:Y:S02]  /*14ab0*/  SHFL.IDX P6, R14, R13, R12, R11 ;  /* 0x0000000c0d0e7389 */ /* 0x00006400000c000b */
[----:B01----:R-:W-:Y:S01]  /*14ac0*/  ENDCOLLECTIVE ;  /* 0x000000000000791b */ /* 0x003fe20003800000 */
.L_x_1115:
        /* <DEDUP_REMOVED lines=10> */
.L_x_1116:
[----:B------:R-:W-:Y:S02]  /*14b70*/  IMAD.MOV.U32 R13, RZ, RZ, R4 ;  /* 0x000000ffff0d7224 */ /* 0x000fe400078e0004 */
[----:B------:R-:W-:Y:S02]  /*14b80*/  IMAD.MOV.U32 R12, RZ, RZ, 0x5 ;  /* 0x00000005ff0c7424 */ /* 0x000fe400078e00ff */
[----:B------:R-:W-:-:S07]  /*14b90*/  IMAD.MOV.U32 R8, RZ, RZ, R14 ;  /* 0x000000ffff087224 */ /* 0x000fce00078e000e */
[----:B------:R-:W-:Y:S05]  /*14ba0*/  WARPSYNC.COLLECTIVE R15, `(.L_x_1117) ;  /* 0x000000000f087348 */ /* 0x000fea0003c00000 */
[----:B------:R0:W1:Y:S02]  /*14bb0*/  SHFL.IDX P6, R14, R13, R12, R11 ;  /* 0x0000000c0d0e7389 */ /* 0x00006400000c000b */
[----:B01----:R-:W-:Y:S01]  /*14bc0*/  ENDCOLLECTIVE ;  /* 0x000000000000791b */ /* 0x003fe20003800000 */
.L_x_1117:
        /* <DEDUP_REMOVED lines=8> */
[----:B------:R-:W-:Y:S01]  /*14c50*/  ISETP.GE.AND P1, PT, R5, 0x61, PT ;  /* 0x000000610500780c */ /* 0x000fe20003f26270 */
[----:B------:R-:W-:-:S12]  /*14c60*/  IMAD.MOV.U32 R7, RZ, RZ, R14 ;  /* 0x000000ffff077224 */ /* 0x000fd800078e000e */
[----:B0-----:R-:W-:Y:S05]  /*14c70*/  WARPSYNC.COLLECTIVE R15, `(.L_x_1118) ;  /* 0x000000000f087348 */ /* 0x001fea0003c00000 */
[----:B------:R1:W2:Y:S02]  /*14c80*/  SHFL.IDX P6, R14, R13, R12, R11 ;  /* 0x0000000c0d0e7389 */ /* 0x0002a400000c000b */
[----:B012---:R-:W-:Y:S01]  /*14c90*/  ENDCOLLECTIVE ;  /* 0x000000000000791b */ /* 0x007fe20003800000 */
.L_x_1118:
[----:B------:R-:W-:Y:S01]  /*14ca0*/  @P1 LEA R9, R23, UR48, 0x1 ;  /* 0x0000003017091c11 */ /* 0x000fe2000f8e08ff */
[----:B------:R-:W-:Y:S02]  /*14cb0*/  IMAD.MOV.U32 R13, RZ, RZ, R4 ;  /* 0x000000ffff0d7224 */ /* 0x000fe400078e0004 */
[----:B------:R-:W-:Y:S01]  /*14cc0*/  IMAD.MOV.U32 R12, RZ, RZ, 0x6 ;  /* 0x00000006ff0c7424 */ /* 0x000fe200078e00ff */
[----:B------:R-:W-:-:S13]  /*14cd0*/  @P0 LEA R2, P2, R17, R14, 0x1 ;  /* 0x0000000e11020211 */ /* 0x000fda00078408ff */
[----:B------:R-:W-:Y:S05]  /*14ce0*/  WARPSYNC.COLLECTIVE R15, `(.L_x_1119) ;  /* 0x000000000f087348 */ /* 0x000fea0003c00000 */
[----:B------:R0:W1:Y:S02]  /*14cf0*/  SHFL.IDX P6, R14, R13, R12, R11 ;  /* 0x0000000c0d0e7389 */ /* 0x00006400000c000b */
[----:B01----:R-:W-:Y:S01]  /*14d00*/  ENDCOLLECTIVE ;  /* 0x000000000000791b */ /* 0x003fe20003800000 */
.L_x_1119:
[----:B------:R-:W-:Y:S01]  /*14d10*/  @P0 IMAD.X R3, RZ, RZ, R7, P2 ;  /* 0x000000ffff030224 */ /* 0x000fe200010e0607 */
[----:B------:R-:W-:-:S05]  /*14d20*/  @P0 LEA R7, R23, UR48, 0x1 ;  /* 0x0000003017070c11 */ /* 0x000fca000f8e08ff */
        /* <DEDUP_REMOVED lines=9> */
.L_x_1120:
[----:B------:R-:W-:Y:S02]  /*14dc0*/  IMAD.MOV.U32 R13, RZ, RZ, R4 ;  /* 0x000000ffff0d7224 */ /* 0x000fe400078e0004 */
[----:B------:R-:W-:Y:S02]  /*14dd0*/  IMAD.MOV.U32 R12, RZ, RZ, 0x7 ;  /* 0x00000007ff0c7424 */ /* 0x000fe400078e00ff */
[----:B------:R-:W-:-:S07]  /*14de0*/  IMAD.MOV.U32 R8, RZ, RZ, R14 ;  /* 0x000000ffff087224 */ /* 0x000fce00078e000e */
[----:B------:R-:W-:Y:S05]  /*14df0*/  WARPSYNC.COLLECTIVE R15, `(.L_x_1121) ;  /* 0x000000000f087348 */ /* 0x000fea0003c00000 */
[----:B------:R0:W1:Y:S02]  /*14e00*/  SHFL.IDX P6, R14, R13, R12, R11 ;  /* 0x0000000c0d0e7389 */ /* 0x00006400000c000b */
[----:B01----:R-:W-:Y:S01]  /*14e10*/  ENDCOLLECTIVE ;  /* 0x000000000000791b */ /* 0x003fe20003800000 */
.L_x_1121:
[----:B------:R-:W-:-:S05]  /*14e20*/  @P1 LEA R2, P0, R17, R8, 0x1 ;  /* 0x0000000811021211 */ /* 0x000fca00078008ff */
        /* <DEDUP_REMOVED lines=10> */
.L_x_1122:
[----:B------:R-:W-:Y:S05]  /*14ed0*/  BRA `(.L_x_1123) ;  /* 0xffffffc800b87947 */ /* 0x000fea000383ffff */
.L_x_1070:
[----:B------:R-:W-:Y:S02]  /*14ee0*/  IMAD.MOV.U32 R13, RZ, RZ, R8 ;  /* 0x000000ffff0d7224 */ /* 0x000fe400078e0008 */
[----:B------:R-:W-:Y:S02]  /*14ef0*/  IMAD.MOV.U32 R12, RZ, RZ, RZ ;  /* 0x000000ffff0c7224 */ /* 0x000fe400078e00ff */
[----:B------:R-:W-:Y:S02]  /*14f00*/  IMAD.MOV.U32 R11, RZ, RZ, 0x181f ;  /* 0x0000181fff0b7424 */ /* 0x000fe400078e00ff */
[----:B------:R-:W-:Y:S02]  /*14f10*/  IMAD.MOV.U32 R15, RZ, RZ, -0x1 ;  /* 0xffffffffff0f7424 */ /* 0x000fe400078e00ff */
[----:B------:R-:W-:-:S07]  /*14f20*/  VIADD R4, R20, UR43 ;  /* 0x0000002b14047c36 */ /* 0x000fce0008000000 */
[----:B------:R-:W-:Y:S05]  /*14f30*/  WARPSYNC.COLLECTIVE R15, `(.L_x_1124) ;  /* 0x000000000f087348 */ /* 0x000fea0003c00000 */
[----:B------:R0:W1:Y:S02]  /*14f40*/  SHFL.IDX P6, R14, R13, R12, R11 ;  /* 0x0000000c0d0e7389 */ /* 0x00006400000c000b */
[----:B01----:R-:W-:Y:S01]  /*14f50*/  ENDCOLLECTIVE ;  /* 0x000000000000791b */ /* 0x003fe20003800000 */
.L_x_1124:
[----:B------:R-:W-:Y:S02]  /*14f60*/  VIADD R10, R4, 0x10 ;  /* 0x00000010040a7836 */ /* 0x000fe40000000000 */
[----:B------:R-:W-:Y:S02]  /*14f70*/  IMAD.MOV.U32 R13, RZ, RZ, R7 ;  /* 0x000000ffff0d7224 */ /* 0x000fe400078e0007 */
[----:B------:R-:W-:-:S07]  /*14f80*/  IMAD.MOV.U32 R2, RZ, RZ, R14 ;  /* 0x000000ffff027224 */ /* 0x000fce00078e000e */
[----:B------:R-:W-:Y:S05]  /*14f90*/  WARPSYNC.COLLECTIVE R15, `(.L_x_1125) ;  /* 0x000000000f087348 */ /* 0x000fea0003c00000 */
[----:B------:R0:W1:Y:S02]  /*14fa0*/  SHFL.IDX P6, R14, R13, R12, R11 ;  /* 0x0000000c0d0e7389 */ /* 0x00006400000c000b */
[----:B01----:R-:W-:Y:S01]  /*14fb0*/  ENDCOLLECTIVE ;  /* 0x000000000000791b */ /* 0x003fe20003800000 */
.L_x_1125:
[----:B------:R-:W-:Y:S02]  /*14fc0*/  ULDC UR4, c[0x0][0x288] ;  /* 0x0000a20000047ab9 */ /* 0x000fe40000000800 */
[----:B------:R-:W-:-:S05]  /*14fd0*/  IMAD R5, R9, UR4, RZ ;  /* 0x0000000409057c24 */ /* 0x000fca000f8e02ff */
[----:B------:R-:W-:Y:S01]  /*14fe0*/  ISETP.GE.AND P1, PT, R4, R5, PT ;  /* 0x000000050400720c */ /* 0x000fe20003f26270 */
[----:B------:R-:W-:Y:S02]  /*14ff0*/  IMAD.MOV.U32 R13, RZ, RZ, R8 ;  /* 0x000000ffff0d7224 */ /* 0x000fe400078e0008 */
[----:B------:R-:W-:-:S10]  /*15000*/  IMAD.MOV.U32 R12, RZ, RZ, 0x1 ;  /* 0x00000001ff0c7424 */ /* 0x000fd400078e00ff */
[----:B------:R-:W-:Y:S02]  /*15010*/  @!P1 LEA R21, R23, UR48, 0x1 ;  /* 0x0000003017159c11 */ /* 0x000fe4000f8e08ff */
[----:B------:R-:W-:-:S05]  /*15020*/  @!P1 LEA R14, P2, R17, R14, 0x1 ;  /* 0x0000000e110e9211 */ /* 0x000fca00078408ff */
[----:B------:R-:W-:Y:S02]  /*15030*/  @!P1 IMAD.X R3, RZ, RZ, R2, P2 ;  /* 0x000000ffff039224 */ /* 0x000fe400010e0602 */
[----:B------:R-:W-:-:S07]  /*15040*/  @!P1 IMAD.MOV.U32 R2, RZ, RZ, R14 ;  /* 0x000000ffff029224 */ /* 0x000fce00078e000e */
[----:B------:R-:W-:Y:S05]  /*15050*/  WARPSYNC.COLLECTIVE R15, `(.L_x_1126) ;  /* 0x000000000f087348 */ /* 0x000fea0003c00000 */
[----:B------:R0:W1:Y:S02]  /*15060*/  SHFL.IDX P6, R14, R13, R12, R11 ;  /* 0x0000000c0d0e7389 */ /* 0x00006400000c000b */
[----:B01----:R-:W-:Y:S01]  /*15070*/  ENDCOLLECTIVE ;  /* 0x000000000000791b */ /* 0x003fe20003800000 */
.L_x_1126:
[----:B------:R-:W-:Y:S01]  /*15080*/  @!PT LDS RZ, [RZ] ;  /* 0x00000000fffff984 */ /* 0x000fe20000000800 */
[----:B------:R-:W-:Y:S01]  /*15090*/  @!PT LDS RZ, [RZ] ;  /* 0x00000000fffff984 */ /* 0x000fe20000000800 */
[----:B------:R-:W-:Y:S01]  /*150a0*/  @!PT LDS RZ, [RZ] ;  /* 0x00000000fffff984 */ /* 0x000fe20000000800 */
[----:B------:R0:W-:Y:S01]  /*150b0*/  @!P1 LDGSTS.E.BYPASS.LTC128B.128 [R21+0x8400], desc[UR36][R2.64], !P0 ;  /* 0x0840000002159fae */ /* 0x0001e2000c101d64 */
[----:B------:R-:W-:Y:S01]  /*150c0*/  ISETP.GE.AND P1, PT, R10, R5, PT ;  /* 0x000000050a00720c */ /* 0x000fe20003f26270 */
[----:B------:R-:W-:-:S12]  /*150d0*/  IMAD.MOV.U32 R13, RZ, RZ, R7 ;  /* 0x000000ffff0d7224 */ /* 0x000fd800078e0007 */
[----:B0-----:R-:W-:Y:S01]  /*150e0*/  @!P1 LEA R21, R23, UR48, 0x1 ;  /* 0x0000003017159c11 */ /* 0x001fe2000f8e08ff */
[----:B------:R-:W-:-:S07]  /*150f0*/  IMAD.MOV.U32 R10, RZ, RZ, R14 ;  /* 0x000000ffff0a7224 */ /* 0x000fce00078e000e */
[----:B------:R-:W-:Y:S05]  /*15100*/  WARPSYNC.COLLECTIVE R15, `(.L_x_1127) ;  /* 0x000000000f087348 */ /* 0x000fea0003c00000 */
[----:B------:R0:W1:Y:S02]  /*15110*/  SHFL.IDX P6, R14, R13, R12, R11 ;  /* 0x0000000c0d0e7389 */ /* 0x00006400000c000b */
[----:B01----:R-:W-:Y:S01]  /*15120*/  ENDCOLLECTIVE ;  /* 0x000000000000791b */ /* 0x003fe20003800000 */
.L_x_1127:
[----:B------:R-:W-:Y:S02]  /*15130*/  IMAD.MOV.U32 R13, RZ, RZ, R8 ;  /* 0x000000ffff0d7224 */ /* 0x000fe400078e0008 */
[----:B------:R-:W-:Y:S02]  /*15140*/  IMAD.MOV.U32 R12, RZ, RZ, 0x2 ;  /* 0x00000002ff0c7424 */ /* 0x000fe400078e00ff */
[----:B------:R-:W-:-:S07]  /*15150*/  IMAD.MOV.U32 R20, RZ, RZ, R14 ;  /* 0x000000ffff147224 */ /* 0x000fce00078e000e */
[----:B------:R-:W-:Y:S05]  /*15160*/  WARPSYNC.COLLECTIVE R15, `(.L_x_1128) ;  /* 0x000000000f087348 */ /* 0x000fea0003c00000 */
[----:B------:R0:W1:Y:S02]  /*15170*/  SHFL.IDX P6, R14, R13, R12, R11 ;  /* 0x0000000c0d0e7389 */ /* 0x00006400000c000b */
[----:B01----:R-:W-:Y:S01]  /*15180*/  ENDCOLLECTIVE ;  /* 0x000000000000791b */ /* 0x003fe20003800000 */
.L_x_1128:
[----:B------:R-:W-:-:S05]  /*15190*/  @!P1 LEA R2, P2, R17, R20, 0x1 ;  /* 0x0000001411029211 */ /* 0x000fca00078408ff */
[----:B------:R-:W-:Y:S02]  /*151a0*/  @!P1 IMAD.X R3, RZ, RZ, R10, P2 ;  /* 0x000000ffff039224 */ /* 0x000fe400010e060a */
[----:B------:R-:W-:-:S03]  /*151b0*/  VIADD R10, R4, 0x20 ;  /* 0x00000020040a7836 */ /* 0x000fc60000000000 */
[----:B------:R-:W-:Y:S01]  /*151c0*/  @!PT LDS RZ, [RZ] ;  /* 0x00000000fffff984 */ /* 0x000fe20000000800 */
[----:B------:R-:W-:Y:S01]  /*151d0*/  @!PT LDS RZ, [RZ] ;  /* 0x00000000fffff984 */ /* 0x000fe20000000800 */
[----:B------:R-:W-:Y:S01]  /*151e0*/  @!PT LDS RZ, [RZ] ;  /* 0x00000000fffff984 */ /* 0x000fe20000000800 */
[----:B------:R0:W-:Y:S01]  /*151f0*/  @!P1 LDGSTS.E.BYPASS.LTC128B.128 [R21+0x8c00], desc[UR36][R2.64], !P0 ;  /* 0x08c0000002159fae */ /* 0x0001e2000c101d64 */
[----:B------:R-:W-:Y:S01]  /*15200*/  IMAD.MOV.U32 R13, RZ, RZ, R7 ;  /* 0x000000ffff0d7224 */ /* 0x000fe200078e0007 */
[----:B------:R-:W-:Y:S01]  /*15210*/  ISETP.GE.AND P1, PT, R10, R5, PT ;  /* 0x000000050a00720c */ /* 0x000fe20003f26270 */
[----:B------:R-:W-:Y:S02]  /*15220*/  VIADD R10, R4, 0x30 ;  /* 0x00000030040a7836 */ /* 0x000fe40000000000 */
[----:B------:R-:W-:-:S10]  /*15230*/  IMAD.MOV.U32 R9, RZ, RZ, R14 ;  /* 0x000000ffff097224 */ /* 0x000fd400078e000e */
[----:B0-----:R-:W-:Y:S05]  /*15240*/  WARPSYNC.COLLECTIVE R15, `(.L_x_1129) ;  /* 0x000000000f087348 */ /* 0x001fea0003c00000 */
[----:B------:R1:W2:Y:S02]  /*15250*/  SHFL.IDX P6, R14, R13, R12, R11 ;  /* 0x0000000c0d0e7389 */ /* 0x0002a400000c000b */
[----:B012---:R-:W-:Y:S01]  /*15260*/  ENDCOLLECTIVE ;  /* 0x000000000000791b */ /* 0x007fe20003800000 */
.L_x_1129:
[----:B------:R-:W-:Y:S01]  /*15270*/  @!P1 LEA R25, R23, UR48, 0x1 ;  /* 0x0000003017199c11 */ /* 0x000fe2000f8e08ff */
[----:B------:R-:W-:Y:S02]  /*15280*/  IMAD.MOV.U32 R13, RZ, RZ, R8 ;  /* 0x000000ffff0d7224 */ /* 0x000fe400078e0008 */
[----:B------:R-:W-:Y:S01]  /*15290*/  IMAD.MOV.U32 R12, RZ, RZ, 0x3 ;  /* 0x00000003ff0c7424 */ /* 0x000fe200078e00ff */
[----:B------:R-:W-:-:S13]  /*152a0*/  @!P1 LEA R2, P2, R17, R14, 0x1 ;  /* 0x0000000e11029211 */ /* 0x000fda00078408ff */
[----:B------:R-:W-:Y:S05]  /*152b0*/  WARPSYNC.COLLECTIVE R15, `(.L_x_1130) ;  /* 0x000000000f087348 */ /* 0x000fea0003c00000 */
[----:B------:R0:W1:Y:S02]  /*152c0*/  SHFL.IDX P6, R14, R13, R12, R11 ;  /* 0x0000000c0d0e7389 */ /* 0x00006400000c000b */
[----:B01----:R-:W-:Y:S01]  /*152d0*/  ENDCOLLECTIVE ;  /* 0x000000000000791b */ /* 0x003fe20003800000 */
.L_x_1130:
[----:B------:R-:W-:-:S05]  /*152e0*/  @!P1 IMAD.X R3, RZ, RZ, R9, P2 ;  /* 0x000000ffff039224 */ /* 0x000fca00010e0609 */
[----:B------:R-:W-:Y:S01]  /*152f0*/  @!PT LDS RZ, [RZ] ;  /* 0x00000000fffff984 */ /* 0x000fe20000000800 */
[----:B------:R-:W-:Y:S01]  /*15300*/  @!PT LDS RZ, [RZ] ;  /* 0x00000000fffff984 */ /* 0x000fe20000000800 */
[----:B------:R-:W-:Y:S01]  /*15310*/  @!PT LDS RZ, [RZ] ;  /* 0x00000000fffff984 */ /* 0x000fe20000000800 */
[----:B------:R0:W-:Y:S01]  /*15320*/  @!P1 LDGSTS.E.BYPASS.LTC128B.128 [R25+0x9400], desc[UR36][R2.64], !P0 ;  /* 0x0940000002199fae */ /* 0x0001e2000c101d64 */
[----:B------:R-:W-:Y:S01]  /*15330*/  ISETP.GE.AND P1, PT, R10, R5, PT ;  /* 0x000000050a00720c */ /* 0x000fe20003f26270 */
[----:B------:R-:W-:-:S12]  /*15340*/  IMAD.MOV.U32 R13, RZ, RZ, R7 ;  /* 0x000000ffff0d7224 */ /* 0x000fd800078e0007 */
[----:B------:R-:W-:Y:S01]  /*15350*/  @!P1 LEA R21, R23, UR48, 0x1 ;  /* 0x0000003017159c11 */ /* 0x000fe2000f8e08ff */
[----:B0-----:R-:W-:-:S07]  /*15360*/  IMAD.MOV.U32 R10, RZ, RZ, R14 ;  /* 0x000000ffff0a7224 */ /* 0x001fce00078e000e */
[----:B------:R-:W-:Y:S05]  /*15370*/  WARPSYNC.COLLECTIVE R15, `(.L_x_1131) ;  /* 0x000000000f087348 */ /* 0x000fea0003c00000 */
[----:B------:R0:W1:Y:S02]  /*15380*/  SHFL.IDX P6, R14, R13, R12, R11 ;  /* 0x0000000c0d0e7389 */ /* 0x00006400000c000b */
[----:B01----:R-:W-:Y:S01]  /*15390*/  ENDCOLLECTIVE ;  /* 0x000000000000791b */ /* 0x003fe20003800000 */
.L_x_1131:
[----:B------:R-:W-:Y:S02]  /*153a0*/  IMAD.MOV.U32 R13, RZ, RZ, R8 ;  /* 0x000000ffff0d7224 */ /* 0x000fe400078e0008 */
[----:B------:R-:W-:Y:S02]  /*153b0*/  IMAD.MOV.U32 R12, RZ, RZ, 0x4 ;  /* 0x00000004ff0c7424 */ /* 0x000fe400078e00ff */
[----:B------:R-:W-:-:S07]  /*153c0*/  IMAD.MOV.U32 R20, RZ, RZ, R14 ;  /* 0x000000ffff147224 */ /* 0x000fce00078e000e */
[----:B------:R-:W-:Y:S05]  /*153d0*/  WARPSYNC.COLLECTIVE R15, `(.L_x_1132) ;  /* 0x000000000f087348 */ /* 0x000fea0003c00000 */
[----:B------:R0:W1:Y:S02]  /*153e0*/  SHFL.IDX P6, R14, R13, R12, R11 ;  /* 0x0000000c0d0e7389 */ /* 0x00006400000c000b */
[----:B01----:R-:W-:Y:S01]  /*153f0*/  ENDCOLLECTIVE ;  /* 0x000000000000791b */ /* 0x003fe20003800000 */
.L_x_1132:
        /* <DEDUP_REMOVED lines=14> */
.L_x_1133:
[----:B------:R-:W-:Y:S01]  /*154e0*/  @!P1 LEA R25, R23, UR48, 0x1 ;  /* 0x0000003017199c11 */ /* 0x000fe2000f8e08ff */
[----:B------:R-:W-:Y:S02]  /*154f0*/  IMAD.MOV.U32 R13, RZ, RZ, R8 ;  /* 0x000000ffff0d7224 */ /* 0x000fe400078e0008 */
[----:B------:R-:W-:Y:S01]  /*15500*/  IMAD.MOV.U32 R12, RZ, RZ, 0x5 ;  /* 0x00000005ff0c7424 */ /* 0x000fe200078e00ff */
[----:B------:R-:W-:-:S13]  /*15510*/  @!P1 LEA R2, P2, R17, R14, 0x1 ;  /* 0x0000000e11029211 */ /* 0x000fda00078408ff */
[----:B------:R-:W-:Y:S05]  /*15520*/  WARPSYNC.COLLECTIVE R15, `(.L_x_1134) ;  /* 0x000000000f087348 */ /* 0x000fea0003c00000 */
[----:B------:R0:W1:Y:S02]  /*15530*/  SHFL.IDX P6, R14, R13, R12, R11 ;  /* 0x0000000c0d0e7389 */ /* 0x00006400000c000b */
[----:B01----:R-:W-:Y:S01]  /*15540*/  ENDCOLLECTIVE ;  /* 0x000000000000791b */ /* 0x003fe20003800000 */
.L_x_1134:
        /* <DEDUP_REMOVED lines=12> */
.L_x_1135:
[----:B------:R-:W-:Y:S02]  /*15610*/  IMAD.MOV.U32 R13, RZ, RZ, R8 ;  /* 0x000000ffff0d7224 */ /* 0x000fe400078e0008 */
[----:B------:R-:W-:Y:S02]  /*15620*/  IMAD.MOV.U32 R12, RZ, RZ, 0x6 ;  /* 0x00000006ff0c7424 */ /* 0x000fe400078e00ff */
[----:B------:R-:W-:-:S07]  /*15630*/  IMAD.MOV.U32 R20, RZ, RZ, R14 ;  /* 0x000000ffff147224 */ /* 0x000fce00078e000e */
[----:B------:R-:W-:Y:S05]  /*15640*/  WARPSYNC.COLLECTIVE R15, `(.L_x_1136) ;  /* 0x000000000f087348 */ /* 0x000fea0003c00000 */
[----:B------:R0:W1:Y:S02]  /*15650*/  SHFL.IDX P6, R14, R13, R12, R11 ;  /* 0x0000000c0d0e7389 */ /* 0x00006400000c000b */
[----:B01----:R-:W-:Y:S01]  /*15660*/  ENDCOLLECTIVE ;  /* 0x000000000000791b */ /* 0x003fe20003800000 */
.L_x_1136:
        /* <DEDUP_REMOVED lines=13> */
.L_x_1137:
[----:B------:R-:W-:Y:S01]  /*15740*/  @!P1 LEA R25, R23, UR48, 0x1 ;  /* 0x0000003017199c11 */ /* 0x000fe2000f8e08ff */
[----:B------:R-:W-:Y:S02]  /*15750*/  IMAD.MOV.U32 R13, RZ, RZ, R8 ;  /* 0x000000ffff0d7224 */ /* 0x000fe400078e0008 */
[----:B------:R-:W-:Y:S01]  /*15760*/  IMAD.MOV.U32 R12, RZ, RZ, 0x7 ;  /* 0x00000007ff0c7424 */ /* 0x000fe200078e00ff */
[----:B------:R-:W-:-:S13]  /*15770*/  @!P1 LEA R2, P2, R17, R14, 0x1 ;  /* 0x0000000e11029211 */ /* 0x000fda00078408ff */
[----:B------:R-:W-:Y:S05]  /*15780*/  WARPSYNC.COLLECTIVE R15, `(.L_x_1138) ;  /* 0x000000000f087348 */ /* 0x000fea0003c00000 */
[----:B------:R0:W1:Y:S02]  /*15790*/  SHFL.IDX P6, R14, R13, R12, R11 ;  /* 0x0000000c0d0e7389 */ /* 0x00006400000c000b */
[----:B01----:R-:W-:Y:S01]  /*157a0*/  ENDCOLLECTIVE ;  /* 0x000000000000791b */ /* 0x003fe20003800000 */
.L_x_1138:
[----:B------:R-:W-:-:S05]  /*157b0*/  @!P1 IMAD.X R3, RZ, RZ, R9, P2 ;  /* 0x000000ffff039224 */ /* 0x000fca00010e0609 */
[----:B------:R-:W-:Y:S01]  /*157c0*/  @!PT LDS RZ, [RZ] ;  /* 0x00000000fffff984 */ /* 0x000fe20000000800 */
[----:B------:R-:W-:Y:S01]  /*157d0*/  @!PT LDS RZ, [RZ] ;  /* 0x00000000fffff984 */ /* 0x000fe20000000800 */
[----:B------:R-:W-:Y:S01]  /*157e0*/  @!PT LDS RZ, [RZ] ;  /* 0x00000000fffff984 */ /* 0x000fe20000000800 */
[----:B------:R0:W-:Y:S01]  /*157f0*/  @!P1 LDGSTS.E.BYPASS.LTC128B.128 [R25+0xb400], desc[UR36][R2.64], !P0 ;  /* 0x0b40000002199fae */ /* 0x0001e2000c101d64 */
[----:B------:R-:W-:Y:S02]  /*15800*/  IMAD.MOV.U32 R13, RZ, RZ, R7 ;  /* 0x000000ffff0d7224 */ /* 0x000fe400078e0007 */
[----:B0-----:R-:W-:Y:S02]  /*15810*/  VIADD R2, R4, 0x70 ;  /* 0x0000007004027836 */ /* 0x001fe40000000000 */
[----:B------:R-:W-:-:S03]  /*15820*/  IMAD.MOV.U32 R8, RZ, RZ, R14 ;  /* 0x000000ffff087224 */ /* 0x000fc600078e000e */
[----:B------:R-:W-:-:S13]  /*15830*/  ISETP.GE.AND P1, PT, R2, R5, PT ;  /* 0x000000050200720c */ /* 0x000fda0003f26270 */
[----:B------:R-:W-:Y:S05]  /*15840*/  WARPSYNC.COLLECTIVE R15, `(.L_x_1139) ;  /* 0x000000000f087348 */ /* 0x000fea0003c00000 */
[----:B------:R0:W1:Y:S02]  /*15850*/  SHFL.IDX P6, R14, R13, R12, R11 ;  /* 0x0000000c0d0e7389 */ /* 0x00006400000c000b */
[----:B01----:R-:W-:Y:S01]  /*15860*/  ENDCOLLECTIVE ;  /* 0x000000000000791b */ /* 0x003fe20003800000 */
.L_x_1139:
[----:B------:R-:W-:Y:S01]  /*15870*/  @!P1 LEA R21, R23, UR48, 0x1 ;  /* 0x0000003017159c11 */ /* 0x000fe2000f8e08ff */
[----:B------:R-:W-:Y:S02]  /*15880*/  IMAD.MOV.U32 R13, RZ, RZ, R6 ;  /* 0x000000ffff0d7224 */ /* 0x000fe400078e0006 */
[----:B------:R-:W-:Y:S02]  /*15890*/  IMAD.MOV.U32 R12, RZ, RZ, RZ ;  /* 0x000000ffff0c7224 */ /* 0x000fe400078e00ff */
[----:B------:R-:W-:-:S07]  /*158a0*/  IMAD.MOV.U32 R10, RZ, RZ, R14 ;  /* 0x000000ffff0a7224 */ /* 0x000fce00078e000e */
[----:B------:R-:W-:Y:S05]  /*158b0*/  WARPSYNC.COLLECTIVE R15, `(.L_x_1140) ;  /* 0x000000000f087348 */ /* 0x000fea0003c00000 */
[----:B------:R0:W1:Y:S02]  /*158c0*/  SHFL.IDX P6, R14, R13, R12, R11 ;  /* 0x0000000c0d0e7389 */ /* 0x00006400000c000b */
[----:B01----:R-:W-:Y:S01]  /*158d0*/  ENDCOLLECTIVE ;  /* 0x000000000000791b */ /* 0x003fe20003800000 */
.L_x_1140:
        /* <DEDUP_REMOVED lines=14> */
.L_x_1141:
[----:B------:R-:W-:Y:S02]  /*159c0*/  IMAD.MOV.U32 R13, RZ, RZ, R6 ;  /* 0x000000ffff0d7224 */ /* 0x000fe400078e0006 */
[----:B------:R-:W-:Y:S01]  /*159d0*/  IMAD.MOV.U32 R12, RZ, RZ, 0x1 ;  /* 0x00000001ff0c7424 */ /* 0x000fe200078e00ff */
[----:B------:R-:W-:-:S13]  /*159e0*/  @!P1 LEA R2, P2, R17, R14, 0x1 ;  /* 0x0000000e11029211 */ /* 0x000fda00078408ff */
[----:B------:R-:W-:Y:S05]  /*159f0*/  WARPSYNC.COLLECTIVE R15, `(.L_x_1142) ;  /* 0x000000000f087348 */ /* 0x000fea0003c00000 */
[----:B------:R0:W1:Y:S02]  /*15a00*/  SHFL.IDX P6, R14, R13, R12, R11 ;  /* 0x0000000c0d0e7389 */ /* 0x00006400000c000b */
[----:B01----:R-:W-:Y:S01]  /*15a10*/  ENDCOLLECTIVE ;  /* 0x000000000000791b */ /* 0x003fe20003800000 */
.L_x_1142:
[----:B------:R-:W-:Y:S01]  /*15a20*/  @!P1 IMAD.X R3, RZ, RZ, R9, P2 ;  /* 0x000000ffff039224 */ /* 0x000fe200010e0609 */
[----:B------:R-:W-:-:S05]  /*15a30*/  @!P1 LEA R9, R23, UR48, 0x1 ;  /* 0x0000003017099c11 */ /* 0x000fca000f8e08ff */
        /* <DEDUP_REMOVED lines=11> */
.L_x_1143:
[----:B------:R-:W-:Y:S02]  /*15af0*/  IMAD.MOV.U32 R13, RZ, RZ, R6 ;  /* 0x000000ffff0d7224 */ /* 0x000fe400078e0006 */
[----:B------:R-:W-:Y:S02]  /*15b00*/  IMAD.MOV.U32 R12, RZ, RZ, 0x2 ;  /* 0x00000002ff0c7424 */ /* 0x000fe400078e00ff */
[----:B------:R-:W-:-:S07]  /*15b10*/  IMAD.MOV.U32 R10, RZ, RZ, R14 ;  /* 0x000000ffff0a7224 */ /* 0x000fce00078e000e */
[----:B------:R-:W-:Y:S05]  /*15b20*/  WARPSYNC.COLLECTIVE R15, `(.L_x_1144) ;  /* 0x000000000f087348 */ /* 0x000fea0003c00000 */
[----:B------:R0:W1:Y:S02]  /*15b30*/  SHFL.IDX P6, R14, R13, R12, R11 ;  /* 0x0000000c0d0e7389 */ /* 0x00006400000c000b */
[----:B01----:R-:W-:Y:S01]  /*15b40*/  ENDCOLLECTIVE ;  /* 0x000000000000791b */ /* 0x003fe20003800000 */
.L_x_1144:
[----:B------:R-:W-:-:S05]  /*15b50*/  @!P1 LEA R2, P2, R17, R10, 0x1 ;  /* 0x0000000a11029211 */ /* 0x000fca00078408ff */
[----:B------:R-:W-:-:S05]  /*15b60*/  @!P1 IMAD.X R3, RZ, RZ, R8, P2 ;  /* 0x000000ffff039224 */ /* 0x000fca00010e0608 */
[----:B------:R-:W-:Y:S01]  /*15b70*/  @!PT LDS RZ, [RZ] ;  /* 0x00000000fffff984 */ /* 0x000fe20000000800 */
[----:B------:R-:W-:Y:S01]  /*15b80*/  @!PT LDS RZ, [RZ] ;  /* 0x00000000fffff984 */ /* 0x000fe20000000800 */
[----:B------:R-:W-:Y:S01]  /*15b90*/  @!PT LDS RZ, [RZ] ;  /* 0x00000000fffff984 */ /* 0x000fe20000000800 */
[----:B------:R0:W-:Y:S01]  /*15ba0*/  @!P1 LDGSTS.E.BYPASS.LTC128B.128 [R9+0xcc00], desc[UR36][R2.64], !P0 ;  /* 0x0cc0000002099fae */ /* 0x0001e2000c101d64 */
[----:B------:R-:W-:Y:S02]  /*15bb0*/  IMAD.MOV.U32 R13, RZ, RZ, R0 ;  /* 0x000000ffff0d7224 */ /* 0x000fe400078e0000 */
[----:B------:R-:W-:-:S07]  /*15bc0*/  IMAD.MOV.U32 R7, RZ, RZ, R14 ;  /* 0x000000ffff077224 */ /* 0x000fce00078e000e */
[----:B0-----:R-:W-:Y:S05]  /*15bd0*/  WARPSYNC.COLLECTIVE R15, `(.L_x_1145) ;  /* 0x000000000f087348 */ /* 0x001fea0003c00000 */
[----:B------:R1:W2:Y:S02]  /*15be0*/  SHFL.IDX P6, R14, R13, R12, R11 ;  /* 0x0000000c0d0e7389 */ /* 0x0002a400000c000b */
[----:B012---:R-:W-:Y:S01]  /*15bf0*/  ENDCOLLECTIVE ;  /* 0x000000000000791b */ /* 0x007fe20003800000 */
.L_x_1145:
[----:B------:R-:W-:-:S05]  /*15c00*/  VIADD R2, R4, 0xa0 ;  /* 0x000000a004027836 */ /* 0x000fca0000000000 */
[----:B------:R-:W-:Y:S01]  /*15c10*/  ISETP.GE.AND P1, PT, R2, R5, PT ;  /* 0x000000050200720c */ /* 0x000fe20003f26270 */
[----:B------:R-:W-:Y:S02]  /*15c20*/  IMAD.MOV.U32 R13, RZ, RZ, R6 ;  /* 0x000000ffff0d7224 */ /* 0x000fe400078e0006 */
[----:B------:R-:W-:-:S10]  /*15c30*/  IMAD.MOV.U32 R12, RZ, RZ, 0x3 ;  /* 0x00000003ff0c7424 */ /* 0x000fd400078e00ff */
[----:B------:R-:W-:-:S13]  /*15c40*/  @!P1 LEA R2, P2, R17, R14, 0x1 ;  /* 0x0000000e11029211 */ /* 0x000fda00078408ff */
[----:B------:R-:W-:Y:S05]  /*15c50*/  WARPSYNC.COLLECTIVE R15, `(.L_x_1146) ;  /* 0x000000000f087348 */ /* 0x000fea0003c00000 */
[----:B------:R0:W1:Y:S02]  /*15c60*/  SHFL.IDX P6, R14, R13, R12, R11 ;  /* 0x0000000c0d0e7389 */ /* 0x00006400000c000b */
[----:B01----:R-:W-:Y:S01]  /*15c70*/  ENDCOLLECTIVE ;  /* 0x000000000000791b */ /* 0x003fe20003800000 */
.L_x_1146:
[----:B------:R-:W-:Y:S01]  /*15c80*/  @!P1 IMAD.X R3, RZ, RZ, R7, P2 ;  /* 0x000000ffff039224 */ /* 0x000fe200010e0607 */
[----:B------:R-:W-:-:S05]  /*15c90*/  @!P1 LEA R7, R23, UR48, 0x1 ;  /* 0x0000003017079c11 */ /* 0x000fca000f8e08ff */
        /* <DEDUP_REMOVED lines=9> */
.L_x_1147:
[----:B------:R-:W-:Y:S05]  /*15d30*/  BRA `(.L_x_1148) ;  /* 0xffffffc800687947 */ /* 0x000fea000383ffff */
.L_x_1071:
[----:B0-----:R-:W-:-:S04]  /*15d40*/  IMAD.U32 R3, RZ, RZ, UR48 ;  /* 0x00000030ff037e24 */ /* 0x001fc8000f8e00ff */
[----:B------:R0:W1:Y:S03]  /*15d50*/  SYNCS.PHASECHK.TRANS64.TRYWAIT P0, [R3+URZ+0x16820], R0 ;  /* 0x01682000030075a7 */ /* 0x000066000800017f */
[----:B-1----:R-:W-:Y:S05]  /*15d60*/  @!P0 NANOSLEEP.SYNCS 0x989680 ;  /* 0x009896800000895d */ /* 0x002fea0003900000 */
[----:B------:R-:W1:Y:S02]  /*15d70*/  @!P0 SYNCS.PHASECHK.TRANS64 P0, [R3+URZ+0x16820], R0 ;  /* 0x01682000030085a7 */ /* 0x000e64000800007f */
[----:B-1----:R-:W-:Y:S05]  /*15d80*/  @!P0 BRA `(.L_x_1071) ;  /* 0xfffffffc00ec8947 */ /* 0x002fea000383ffff */
[----:B------:R-:W-:Y:S05]  /*15d90*/  BRA `(.L_x_1149) ;  /* 0xffffffc800a07947 */ /* 0x000fea000383ffff */
.L_x_1075:
[----:B0-----:R0:W1:Y:S02]  /*15da0*/  SYNCS.PHASECHK.TRANS64.TRYWAIT P0, [R7+URZ+0x16840], R2 ;  /* 0x01684002070075a7 */ /* 0x001064000800017f */
[----:B-1----:R-:W-:Y:S05]  /*15db0*/  @!P0 NANOSLEEP.SYNCS 0x989680 ;  /* 0x009896800000895d */ /* 0x002fea0003900000 */
[----:B------:R-:W1:Y:S02]  /*15dc0*/  @!P0 SYNCS.PHASECHK.TRANS64 P0, [R7+URZ+0x16840], R2 ;  /* 0x01684002070085a7 */ /* 0x000e64000800007f */
[----:B-1----:R-:W-:Y:S05]  /*15dd0*/  @!P0 BRA `(.L_x_1075) ;  /* 0xfffffffc00f08947 */ /* 0x002fea000383ffff */
[----:B------:R-:W-:Y:S05]  /*15de0*/  BRA `(.L_x_1150) ;  /* 0xffffffcc00807947 */ /* 0x000fea000383ffff */
.L_x_1076:
        /* <DEDUP_REMOVED lines=8> */
.L_x_1152:
[----:B------:R-:W-:Y:S05]  /*15e70*/  BSYNC B1 ;  /* 0x0000000000017941 */ /* 0x000fea0003800000 */
.L_x_1151:
[----:B------:R-:W-:Y:S01]  /*15e80*/  IMAD.MOV.U32 R13, RZ, RZ, R9 ;  /* 0x000000ffff0d7224 */ /* 0x000fe200078e0009 */
[----:B------:R-:W-:Y:S01]  /*15e90*/  LEA R10, R10, UR48, 0x1 ;  /* 0x000000300a0a7c11 */ /* 0x000fe2000f8e08ff */
[----:B------:R-:W-:Y:S02]  /*15ea0*/  IMAD.MOV.U32 R12, RZ, RZ, RZ ;  /* 0x000000ffff0c7224 */ /* 0x000fe400078e00ff */
[----:B------:R-:W-:Y:S02]  /*15eb0*/  IMAD.MOV.U32 R11, RZ, RZ, 0x181f ;  /* 0x0000181fff0b7424 */ /* 0x000fe400078e00ff */
[----:B------:R-:W-:Y:S02]  /*15ec0*/  IMAD.MOV.U32 R15, RZ, RZ, -0x1 ;  /* 0xffffffffff0f7424 */ /* 0x000fe400078e00ff */
[----:B------:R-:W-:-:S07]  /*15ed0*/  IMAD.MOV.U32 R3, RZ, RZ, R14 ;  /* 0x000000ffff037224 */ /* 0x000fce00078e000e */
[----:B------:R-:W-:Y:S05]  /*15ee0*/  WARPSYNC.COLLECTIVE R15, `(.L_x_1153) ;  /* 0x000000000f087348 */ /* 0x000fea0003c00000 */
[----:B------:R0:W1:Y:S02]  /*15ef0*/  SHFL.IDX P6, R14, R13, R12, R11 ;  /* 0x0000000c0d0e7389 */ /* 0x00006400000c000b */
[----:B01----:R-:W-:Y:S01]  /*15f00*/  ENDCOLLECTIVE ;  /* 0x000000000000791b */ /* 0x003fe20003800000 */
.L_x_1153:
[----:B------:R-:W-:Y:S02]  /*15f10*/  IMAD.SHL.U32 R15, R17, 0x2, RZ ;  /* 0x00000002110f7824 */ /* 0x000fe400078e00ff */
[----:B------:R-:W-:Y:S02]  /*15f20*/  IMAD.MOV.U32 R13, RZ, RZ, R20 ;  /* 0x000000ffff0d7224 */ /* 0x000fe400078e0014 */
[----:B------:R-:W-:Y:S02]  /*15f30*/  IMAD.MOV.U32 R12, RZ, RZ, 0x1 ;  /* 0x00000001ff0c7424 */ /* 0x000fe400078e00ff */
[----:B------:R-:W-:-:S05]  /*15f40*/  IMAD.MOV.U32 R2, RZ, RZ, R14 ;  /* 0x000000ffff027224 */ /* 0x000fca00078e000e */
[----:B------:R-:W-:Y:S01]  /*15f50*/  IADD3 R2, P0, R2, R15, RZ ;  /* 0x0000000f02027210 */ /* 0x000fe20007f1e0ff */
[----:B------:R-:W-:-:S04]  /*15f60*/  IMAD.MOV.U32 R15, RZ, RZ, -0x1 ;  /* 0xffffffffff0f7424 */ /* 0x000fc800078e00ff */
[----:B------:R-:W-:-:S08]  /*15f70*/  IMAD.X R3, RZ, RZ, R3, P0 ;  /* 0x000000ffff037224 */ /* 0x000fd000000e0603 */
[----:B------:R-:W-:Y:S05]  /*15f80*/  WARPSYNC.COLLECTIVE R15, `(.L_x_1154) ;  /* 0x000000000f087348 */ /* 0x000fea0003c00000 */
[----:B------:R0:W1:Y:S02]  /*15f90*/  SHFL.IDX P6, R14, R13, R12, R11 ;  /* 0x0000000c0d0e7389 */ /* 0x00006400000c000b */
[----:B01----:R-:W-:Y:S01]  /*15fa0*/  ENDCOLLECTIVE ;  /* 0x000000000000791b */ /* 0x003fe20003800000 */
.L_x_1154:
        /* <DEDUP_REMOVED lines=9> */
.L_x_1155:
        /* <DEDUP_REMOVED lines=10> */
.L_x_1156:
        /* <DEDUP_REMOVED lines=9> */
.L_x_1157:
        /* <DEDUP_REMOVED lines=10> */
.L_x_1158:
        /* <DEDUP_REMOVED lines=9> */
.L_x_1159:
        /* <DEDUP_REMOVED lines=10> */
.L_x_1160:
        /* <DEDUP_REMOVED lines=9> */
.L_x_1161:
        /* <DEDUP_REMOVED lines=10> */
.L_x_1162:
        /* <DEDUP_REMOVED lines=9> */
.L_x_1163:
        /* <DEDUP_REMOVED lines=10> */
.L_x_1164:
        /* <DEDUP_REMOVED lines=9> */
.L_x_1165:
        /* <DEDUP_REMOVED lines=10> */
.L_x_1166:
        /* <DEDUP_REMOVED lines=9> */
.L_x_1167:
[----:B------:R-:W-:Y:S05]  /*16760*/  BRA `(.L_x_1168) ;  /* 0xffffffc800307947 */ /* 0x000fea000383ffff */
.L_x_1081:
[----:B0-----:R0:W1:Y:S02]  /*16770*/  SYNCS.PHASECHK.TRANS64.TRYWAIT P0, [R7+URZ+0x16860], R2 ;  /* 0x01686002070075a7 */ /* 0x001064000800017f */
[----:B-1----:R-:W-:Y:S05]  /*16780*/  @!P0 NANOSLEEP.SYNCS 0x989680 ;  /* 0x009896800000895d */ /* 0x002fea0003900000 */
[----:B------:R-:W1:Y:S02]  /*16790*/  @!P0 SYNCS.PHASECHK.TRANS64 P0, [R7+URZ+0x16860], R2 ;  /* 0x01686002070085a7 */ /* 0x000e64000800007f */
[----:B-1----:R-:W-:Y:S05]  /*167a0*/  @!P0 BRA `(.L_x_1081) ;  /* 0xfffffffc00f08947 */ /* 0x002fea000383ffff */
[----:B------:R-:W-:Y:S05]  /*167b0*/  BRA `(.L_x_1169) ;  /* 0xffffffc800907947 */ /* 0x000fea000383ffff */
.L_x_1082:
        /* <DEDUP_REMOVED lines=8> */
.L_x_1171:
[----:B------:R-:W-:Y:S05]  /*16840*/  BSYNC B1 ;  /* 0x0000000000017941 */ /* 0x000fea0003800000 */
.L_x_1170:
[----:B------:R-:W-:Y:S01]  /*16850*/  IMAD.MOV.U32 R13, RZ, RZ, R16 ;  /* 0x000000ffff0d7224 */ /* 0x000fe200078e0010 */
[----:B------:R-:W-:Y:S01]  /*16860*/  ISETP.LT.OR P2, PT, R4, 0x1, P1 ;  /* 0x000000010400780c */ /* 0x000fe20000f41670 */
[----:B------:R-:W-:Y:S01]  /*16870*/  IMAD.MOV.U32 R12, RZ, RZ, RZ ;  /* 0x000000ffff0c7224 */ /* 0x000fe200078e00ff */
[----:B------:R-:W-:Y:S01]  /*16880*/  LEA R8, R8, UR48, 0x1 ;  /* 0x0000003008087c11 */ /* 0x000fe2000f8e08ff */
[----:B------:R-:W-:Y:S02]  /*16890*/  IMAD.MOV.U32 R11, RZ, RZ, 0x181f ;  /* 0x0000181fff0b7424 */ /* 0x000fe400078e00ff */
[----:B------:R-:W-:Y:S02]  /*168a0*/  IMAD.MOV.U32 R15, RZ, RZ, -0x1 ;  /* 0xffffffffff0f7424 */ /* 0x000fe400078e00ff */
[----:B------:R-:W-:-:S07]  /*168b0*/  IMAD.MOV.U32 R3, RZ, RZ, R14 ;  /* 0x000000ffff037224 */ /* 0x000fce00078e000e */
[----:B------:R-:W-:Y:S05]  /*168c0*/  WARPSYNC.COLLECTIVE R15, `(.L_x_1172) ;  /* 0x000000000f087348 */ /* 0x000fea0003c00000 */
[----:B------:R0:W1:Y:S02]  /*168d0*/  SHFL.IDX P6, R14, R13, R12, R11 ;  /* 0x0000000c0d0e7389 */ /* 0x00006400000c000b */
[----:B01----:R-:W-:Y:S01]  /*168e0*/  ENDCOLLECTIVE ;  /* 0x000000000000791b */ /* 0x003fe20003800000 */
.L_x_1172:
[----:B------:R-:W-:Y:S02]  /*168f0*/  IMAD.MOV.U32 R13, RZ, RZ, R19 ;  /* 0x000000ffff0d7224 */ /* 0x000fe400078e0013 */
[----:B------:R-:W-:Y:S01]  /*16900*/  IMAD.MOV.U32 R12, RZ, RZ, 0x1 ;  /* 0x00000001ff0c7424 */ /* 0x000fe200078e00ff */
[----:B------:R-:W-:-:S13]  /*16910*/  IADD3 R2, P0, R14, R20, RZ ;  /* 0x000000140e027210 */ /* 0x000fda0007f1e0ff */
[----:B------:R-:W-:Y:S05]  /*16920*/  WARPSYNC.COLLECTIVE R15, `(.L_x_1173) ;  /* 0x000000000f087348 */ /* 0x000fea0003c00000 */
[----:B------:R0:W1:Y:S02]  /*16930*/  SHFL.IDX P6, R14, R13, R12, R11 ;  /* 0x0000000c0d0e7389 */ /* 0x00006400000c000b */
[----:B01----:R-:W-:Y:S01]  /*16940*/  ENDCOLLECTIVE ;  /* 0x000000000000791b */ /* 0x003fe20003800000 */
.L_x_1173:
        /* <DEDUP_REMOVED lines=11> */
.L_x_1174:
[----:B------:R-:W-:Y:S02]  /*16a00*/  IMAD.MOV.U32 R13, RZ, RZ, R19 ;  /* 0x000000ffff0d7224 */ /* 0x000fe400078e0013 */
        /* <DEDUP_REMOVED lines=8> */
.L_x_1175:
        /* <DEDUP_REMOVED lines=10> */
.L_x_1176:
[----:B------:R-:W-:Y:S02]  /*16b30*/  IMAD.MOV.U32 R13, RZ, RZ, R19 ;  /* 0x000000ffff0d7224 */ /* 0x000fe400078e0013 */
[----:B------:R-:W-:-:S05]  /*16b40*/  IMAD.MOV.U32 R12, RZ, RZ, R14 ;  /* 0x000000ffff0c7224 */ /* 0x000fca00078e000e */
[----:B------:R-:W-:Y:S01]  /*16b50*/  IADD3 R2, P0, R12, R20, RZ ;  /* 0x000000140c027210 */ /* 0x000fe20007f1e0ff */
[----:B------:R-:W-:-:S04]  /*16b60*/  IMAD.MOV.U32 R12, RZ, RZ, 0x3 ;  /* 0x00000003ff0c7424 */ /* 0x000fc800078e00ff */
[----:B------:R-:W-:-:S08]  /*16b70*/  IMAD.X R3, RZ, RZ, R10, P0 ;  /* 0x000000ffff037224 */ /* 0x000fd000000e060a */
[----:B------:R-:W-:Y:S05]  /*16b80*/  WARPSYNC.COLLECTIVE R15, `(.L_x_1177) ;  /* 0x000000000f087348 */ /* 0x000fea0003c00000 */
[----:B------:R0:W1:Y:S02]  /*16b90*/  SHFL.IDX P6, R14, R13, R12, R11 ;  /* 0x0000000c0d0e7389 */ /* 0x00006400000c000b */
[----:B01----:R-:W-:Y:S01]  /*16ba0*/  ENDCOLLECTIVE ;  /* 0x000000000000791b */ /* 0x003fe20003800000 */
.L_x_1177:
        /* <DEDUP_REMOVED lines=10> */
.L_x_1178:
        /* <DEDUP_REMOVED lines=9> */
.L_x_1179:
        /* <DEDUP_REMOVED lines=10> */
.L_x_1180:
        /* <DEDUP_REMOVED lines=8> */
.L_x_1181:
        /* <DEDUP_REMOVED lines=10> */
.L_x_1182:
        /* <DEDUP_REMOVED lines=9> */
.L_x_1183:
        /* <DEDUP_REMOVED lines=10> */
.L_x_1184:
        /* <DEDUP_REMOVED lines=8> */
.L_x_1185:
        /* <DEDUP_REMOVED lines=9> */
.L_x_1186:
[----:B------:R-:W-:Y:S05]  /*170e0*/  BRA `(.L_x_1187) ;  /* 0xffffffc4000c7947 */ /* 0x000fea000383ffff */
.L_x_1088:
[----:B0-----:R0:W1:Y:S02]  /*170f0*/  SYNCS.PHASECHK.TRANS64.TRYWAIT P0, [R0+URZ+0x16860], R3 ;  /* 0x01686003000075a7 */ /* 0x001064000800017f */
[----:B-1----:R-:W-:Y:S05]  /*17100*/  @!P0 NANOSLEEP.SYNCS 0x989680 ;  /* 0x009896800000895d */ /* 0x002fea0003900000 */
[----:B------:R-:W1:Y:S02]  /*17110*/  @!P0 SYNCS.PHASECHK.TRANS64 P0, [R0+URZ+0x16860], R3 ;  /* 0x01686003000085a7 */ /* 0x000e64000800007f */
[----:B-1----:R-:W-:Y:S05]  /*17120*/  @!P0 BRA `(.L_x_1088) ;  /* 0xfffffffc00f08947 */ /* 0x002fea000383ffff */
[----:B------:R-:W-:Y:S05]  /*17130*/  BRA `(.L_x_1188) ;  /* 0xffffffc800087947 */ /* 0x000fea000383ffff */
.L_x_1089:
        /* <DEDUP_REMOVED lines=8> */
.L_x_1190:
[----:B------:R-:W-:Y:S05]  /*171c0*/  BSYNC B0 ;  /* 0x0000000000007941 */ /* 0x000fea0003800000 */
.L_x_1189:
[----:B------:R-:W-:Y:S01]  /*171d0*/  IMAD.MOV.U32 R13, RZ, RZ, R16 ;  /* 0x000000ffff0d7224 */ /* 0x000fe200078e0010 */
[----:B------:R-:W-:Y:S01]  /*171e0*/  ISETP.LT.OR P2, PT, R5, 0x1, P0 ;  /* 0x000000010500780c */ /* 0x000fe20000741670 */
[----:B------:R-:W-:Y:S01]  /*171f0*/  IMAD.MOV.U32 R12, RZ, RZ, RZ ;  /* 0x000000ffff0c7224 */ /* 0x000fe200078e00ff */
[----:B------:R-:W-:Y:S01]  /*17200*/  LEA R4, R4, UR48, 0x1 ;  /* 0x0000003004047c11 */ /* 0x000fe2000f8e08ff */
[----:B------:R-:W-:Y:S02]  /*17210*/  IMAD.MOV.U32 R11, RZ, RZ, 0x181f ;  /* 0x0000181fff0b7424 */ /* 0x000fe400078e00ff */
[----:B------:R-:W-:Y:S02]  /*17220*/  IMAD.MOV.U32 R15, RZ, RZ, -0x1 ;  /* 0xffffffffff0f7424 */ /* 0x000fe400078e00ff */
[----:B------:R-:W-:Y:S02]  /*17230*/  IMAD.MOV.U32 R3, RZ, RZ, R14 ;  /* 0x000000ffff037224 */ /* 0x000fe400078e000e */
[----:B------:R-:W-:-:S07]  /*17240*/  IMAD.SHL.U32 R17, R17, 0x2, RZ ;  /* 0x0000000211117824 */ /* 0x000fce00078e00ff */
[----:B------:R-:W-:Y:S05]  /*17250*/  WARPSYNC.COLLECTIVE R15, `(.L_x_1191) ;  /* 0x000000000f087348 */ /* 0x000fea0003c00000 */
[----:B------:R0:W1:Y:S02]  /*17260*/  SHFL.IDX P6, R14, R13, R12, R11 ;  /* 0x0000000c0d0e7389 */ /* 0x00006400000c000b */
[----:B01----:R-:W-:Y:S01]  /*17270*/  ENDCOLLECTIVE ;  /* 0x000000000000791b */ /* 0x003fe20003800000 */
.L_x_1191:
[----:B------:R-:W-:Y:S02]  /*17280*/  IMAD.MOV.U32 R13, RZ, RZ, R19 ;  /* 0x000000ffff0d7224 */ /* 0x000fe400078e0013 */
[----:B------:R-:W-:Y:S01]  /*17290*/  IMAD.MOV.U32 R12, RZ, RZ, 0x1 ;  /* 0x00000001ff0c7424 */ /* 0x000fe200078e00ff */
[----:B------:R-:W-:-:S13]  /*172a0*/  IADD3 R2, P1, R14, R17, RZ ;  /* 0x000000110e027210 */ /* 0x000fda0007f3e0ff */
[----:B------:R-:W-:Y:S05]  /*172b0*/  WARPSYNC.COLLECTIVE R15, `(.L_x_1192) ;  /* 0x000000000f087348 */ /* 0x000fea0003c00000 */
[----:B------:R0:W1:Y:S02]  /*172c0*/  SHFL.IDX P6, R14, R13, R12, R11 ;  /* 0x0000000c0d0e7389 */ /* 0x00006400000c000b */
[----:B01----:R-:W-:Y:S01]  /*172d0*/  ENDCOLLECTIVE ;  /* 0x000000000000791b */ /* 0x003fe20003800000 */
.L_x_1192:
        /* <DEDUP_REMOVED lines=11> */
.L_x_1193:
[----:B------:R-:W-:Y:S02]  /*17390*/  IMAD.MOV.U32 R13, RZ, RZ, R19 ;  /* 0x000000ffff0d7224 */ /* 0x000fe400078e0013 */
[----:B------:R-:W-:Y:S02]  /*173a0*/  IMAD.MOV.U32 R12, RZ, RZ, 0x2 ;  /* 0x00000002ff0c7424 */ /* 0x000fe400078e00ff */
[----:B------:R-:W-:-:S07]  /*173b0*/  IMAD.MOV.U32 R2, RZ, RZ, R14 ;  /* 0x000000ffff027224 */ /* 0x000fce00078e000e */
[----:B------:R-:W-:Y:S05]  /*173c0*/  WARPSYNC.COLLECTIVE R15, `(.L_x_1194) ;  /* 0x000000000f087348 */ /* 0x000fea0003c00000 */
[----:B------:R0:W1:Y:S02]  /*173d0*/  SHFL.IDX P6, R14, R13, R12, R11 ;  /* 0x0000000c0d0e7389 */ /* 0x00006400000c000b */
[----:B01----:R-:W-:Y:S01]  /*173e0*/  ENDCOLLECTIVE ;  /* 0x000000000000791b */ /* 0x003fe20003800000 */
.L_x_1194:
        /* <DEDUP_REMOVED lines=8> */
[----:B------:R-:W-:-:S12]  /*17470*/  IMAD.MOV.U32 R18, RZ, RZ, R14 ;  /* 0x000000ffff127224 */ /* 0x000fd800078e000e */
[----:B0-----:R-:W-:Y:S05]  /*17480*/  WARPSYNC.COLLECTIVE R15, `(.L_x_1195) ;  /* 0x000000000f087348 */ /* 0x001fea0003c00000 */
[----:B------:R1:W2:Y:S02]  /*17490*/  SHFL.IDX P6, R14, R13, R12, R11 ;  /* 0x0000000c0d0e7389 */ /* 0x0002a400000c000b */
[----:B012---:R-:W-:Y:S01]  /*174a0*/  ENDCOLLECTIVE ;  /* 0x000000000000791b */ /* 0x007fe20003800000 */
.L_x_1195:
[----:B------:R-:W-:Y:S02]  /*174b0*/  IMAD.MOV.U32 R13, RZ, RZ, R19 ;  /* 0x000000ffff0d7224 */ /* 0x000fe400078e0013 */
[----:B------:R-:W-:Y:S02]  /*174c0*/  IMAD.MOV.U32 R12, RZ, RZ, 0x3 ;  /* 0x00000003ff0c7424 */ /* 0x000fe400078e00ff */
[----:B------:R-:W-:-:S07]  /*174d0*/  IMAD.MOV.U32 R20, RZ, RZ, R14 ;  /* 0x000000ffff147224 */ /* 0x000fce00078e000e */
[----:B------:R-:W-:Y:S05]  /*174e0*/  WARPSYNC.COLLECTIVE R15, `(.L_x_1196) ;  /* 0x000000000f087348 */ /* 0x000fea0003c00000 */
[----:B------:R0:W1:Y:S02]  /*174f0*/  SHFL.IDX P6, R14, R13, R12, R11 ;  /* 0x0000000c0d0e7389 */ /* 0x00006400000c000b */
[----:B01----:R-:W-:Y:S01]  /*17500*/  ENDCOLLECTIVE ;  /* 0x000000000000791b */ /* 0x003fe20003800000 */
.L_x_1196:
        /* <DEDUP_REMOVED lines=12> */
.L_x_1197:
[----:B------:R-:W-:Y:S02]  /*175d0*/  IMAD.MOV.U32 R13, RZ, RZ, R19 ;  /* 0x000000ffff0d7224 */ /* 0x000fe400078e0013 */
[----:B------:R-:W-:Y:S01]  /*175e0*/  IMAD.MOV.U32 R12, RZ, RZ, 0x4 ;  /* 0x00000004ff0c7424 */ /* 0x000fe200078e00ff */
[----:B------:R-:W-:-:S13]  /*175f0*/  IADD3 R2, P1, R14, R17, RZ ;  /* 0x000000110e027210 */ /* 0x000fda0007f3e0ff */
[----:B------:R-:W-:Y:S05]  /*17600*/  WARPSYNC.COLLECTIVE R15, `(.L_x_1198) ;  /* 0x000000000f087348 */ /* 0x000fea0003c00000 */
[----:B------:R0:W1:Y:S02]  /*17610*/  SHFL.IDX P6, R14, R13, R12, R11 ;  /* 0x0000000c0d0e7389 */ /* 0x00006400000c000b */
[----:B01----:R-:W-:Y:S01]  /*17620*/  ENDCOLLECTIVE ;  /* 0x000000000000791b */ /* 0x003fe20003800000 */
.L_x_1198:
[----:B------:R-:W-:Y:S02]  /*17630*/  IMAD.X R3, RZ, RZ, R10, P1 ;  /* 0x000000ffff037224 */ /* 0x000fe400008e060a */
[----:B------:R-:W-:-:S03]  /*17640*/  IMAD.MOV.U32 R10, RZ, RZ, RZ ;  /* 0x000000ffff0a7224 */ /* 0x000fc600078e00ff */
        /* <DEDUP_REMOVED lines=10> */
.L_x_1199:
[----:B------:R-:W-:Y:S02]  /*176f0*/  IMAD.MOV.U32 R13, RZ, RZ, R19 ;  /* 0x000000ffff0d7224 */ /* 0x000fe400078e0013 */
[----:B------:R-:W-:Y:S02]  /*17700*/  IMAD.MOV.U32 R12, RZ, RZ, 0x5 ;  /* 0x00000005ff0c7424 */ /* 0x000fe400078e00ff */
[----:B------:R-:W-:-:S07]  /*17710*/  IMAD.MOV.U32 R24, RZ, RZ, R14 ;  /* 0x000000ffff187224 */ /* 0x000fce00078e000e */
[----:B------:R-:W-:Y:S05]  /*17720*/  WARPSYNC.COLLECTIVE R15, `(.L_x_1200) ;  /* 0x000000000f087348 */ /* 0x000fea0003c00000 */
[----:B------:R0:W1:Y:S02]  /*17730*/  SHFL.IDX P6, R14, R13, R12, R11 ;  /* 0x0000000c0d0e7389 */ /* 0x00006400000c000b */
[----:B01----:R-:W-:Y:S01]  /*17740*/  ENDCOLLECTIVE ;  /* 0x000000000000791b */ /* 0x003fe20003800000 */
.L_x_1200:
        /* <DEDUP_REMOVED lines=12> */
.L_x_1201:
[----:B------:R-:W-:Y:S02]  /*17810*/  IMAD.MOV.U32 R13, RZ, RZ, R19 ;  /* 0x000000ffff0d7224 */ /* 0x000fe400078e0013 */
[----:B------:R-:W-:Y:S02]  /*17820*/  IMAD.MOV.U32 R12, RZ, RZ, 0x6 ;  /* 0x00000006ff0c7424 */ /* 0x000fe400078e00ff */
[----:B------:R-:W-:-:S07]  /*17830*/  IMAD.MOV.U32 R26, RZ, RZ, R14 ;  /* 0x000000ffff1a7224 */ /* 0x000fce00078e000e */
[----:B------:R-:W-:Y:S05]  /*17840*/  WARPSYNC.COLLECTIVE R15, `(.L_x_1202) ;  /* 0x000000000f087348 */ /* 0x000fea0003c00000 */
[----:B------:R0:W1:Y:S02]  /*17850*/  SHFL.IDX P6, R14, R13, R12, R11 ;  /* 0x0000000c0d0e7389 */ /* 0x00006400000c000b */
[----:B01----:R-:W-:Y:S01]  /*17860*/  ENDCOLLECTIVE ;  /* 0x000000000000791b */ /* 0x003fe20003800000 */
.L_x_1202:
        /* <DEDUP_REMOVED lines=12> */
.L_x_1203:
[----:B------:R-:W-:Y:S02]  /*17930*/  IMAD.MOV.U32 R13, RZ, RZ, R19 ;  /* 0x000000ffff0d7224 */ /* 0x000fe400078e0013 */
[----:B------:R-:W-:Y:S02]  /*17940*/  IMAD.MOV.U32 R12, RZ, RZ, 0x7 ;  /* 0x00000007ff0c7424 */ /* 0x000fe400078e00ff */
[----:B------:R-:W-:-:S07]  /*17950*/  IMAD.MOV.U32 R28, RZ, RZ, R14 ;  /* 0x000000ffff1c7224 */ /* 0x000fce00078e000e */
[----:B------:R-:W-:Y:S05]  /*17960*/  WARPSYNC.COLLECTIVE R15, `(.L_x_1204) ;  /* 0x000000000f087348 */ /* 0x000fea0003c00000 */
[----:B------:R0:W1:Y:S02]  /*17970*/  SHFL.IDX P6, R14, R13, R12, R11 ;  /* 0x0000000c0d0e7389 */ /* 0x00006400000c000b */
[----:B01----:R-:W-:Y:S01]  /*17980*/  ENDCOLLECTIVE ;  /* 0x000000000000791b */ /* 0x003fe20003800000 */
.L_x_1204:
        /* <DEDUP_REMOVED lines=11> */
.L_x_1205:
[----:B------:R-:W-:Y:S05]  /*17a40*/  BRA `(.L_x_1206) ;  /* 0xffffffc000947947 */ /* 0x000fea000383ffff */
.L_x_1092:
[----:B0-----:R0:W1:Y:S02]  /*17a50*/  SYNCS.PHASECHK.TRANS64.TRYWAIT P0, [R7+URZ+0x16820], R10 ;  /* 0x0168200a070075a7 */ /* 0x001064000800017f */
[----:B-1----:R-:W-:Y:S05]  /*17a60*/  @!P0 NANOSLEEP.SYNCS 0x989680 ;  /* 0x009896800000895d */ /* 0x002fea0003900000 */
[----:B------:R-:W1:Y:S02]  /*17a70*/  @!P0 SYNCS.PHASECHK.TRANS64 P0, [R7+URZ+0x16820], R10 ;  /* 0x0168200a070085a7 */ /* 0x000e64000800007f */
[----:B-1----:R-:W-:Y:S05]  /*17a80*/  @!P0 BRA `(.L_x_1092) ;  /* 0xfffffffc00f08947 */ /* 0x002fea000383ffff */
[----:B------:R-:W-:Y:S05]  /*17a90*/  BRA `(.L_x_1207) ;  /* 0xffffffc400047947 */ /* 0x000fea000383ffff */
.L_x_1093:
[----:B------:R-:W1:Y:S01]  /*17aa0*/  S2R R3, SR_TID.X ;  /* 0x0000000000037919 */ /* 0x000e620000002100 */
[----:B------:R-:W-:Y:S01]  /*17ab0*/  BSSY B0, `(.L_x_1208) ;  /* 0x000000a000007945 */ /* 0x000fe20003800000 */
[----:B------:R-:W-:Y:S02]  /*17ac0*/  IMAD.MOV.U32 R12, RZ, RZ, RZ ;  /* 0x000000ffff0c7224 */ /* 0x000fe400078e00ff */
[----:B------:R-:W-:Y:S02]  /*17ad0*/  IMAD.MOV.U32 R11, RZ, RZ, 0x1f ;  /* 0x0000001fff0b7424 */ /* 0x000fe400078e00ff */
[----:B------:R-:W-:Y:S01]  /*17ae0*/  IMAD.MOV.U32 R15, RZ, RZ, -0x1 ;  /* 0xffffffffff0f7424 */ /* 0x000fe200078e00ff */
[----:B-1----:R-:W-:-:S04]  /*17af0*/  SHF.R.U32.HI R3, RZ, 0x5, R3 ;  /* 0x00000005ff037819 */ /* 0x002fc80000011603 */
[----:B------:R-:W-:-:S05]  /*17b00*/  LOP3.LUT R3, R3, 0x3, RZ, 0xc0, !PT ;  /* 0x0000000303037812 */ /* 0x000fca00078ec0ff */
[----:B------:R-:W-:-:S07]  /*17b10*/  IMAD.MOV.U32 R13, RZ, RZ, R3 ;  /* 0x000000ffff0d7224 */ /* 0x000fce00078e0003 */
[----:B0----5:R-:W-:Y:S05]  /*17b20*/  WARPSYNC.COLLECTIVE R15, `(.L_x_1209) ;  /* 0x000000000f087348 */ /* 0x021fea0003c00000 */
[----:B------:R1:W2:Y:S02]  /*17b30*/  SHFL.IDX P6, R14, R13, R12, R11 ;  /* 0x0000000c0d0e7389 */ /* 0x0002a400000c000b */
[----:B012--5:R-:W-:Y:S01]  /*17b40*/  ENDCOLLECTIVE ;  /* 0x000000000000791b */ /* 0x027fe20003800000 */
.L_x_1209:
[----:B------:R-:W-:Y:S05]  /*17b50*/  BSYNC B0 ;  /* 0x0000000000007941 */ /* 0x000fea0003800000 */
.L_x_1208:
[----:B------:R-:W-:Y:S05]  /*17b60*/  BRA `(.L_x_1210) ;  /* 0xffffffc000e87947 */ /* 0x000fea000383ffff */
.L_x_1094:
[----:B------:R-:W-:Y:S01]  /*17b70*/  BSSY B0, `(.L_x_1211) ;  /* 0x0000006000007945 */ /* 0x000fe20003800000 */
[----:B------:R-:W-:-:S07]  /*17b80*/  IMAD.MOV.U32 R15, RZ, RZ, -0x1 ;  /* 0xffffffffff0f7424 */ /* 0x000fce00078e00ff */
[----:B01---5:R-:W-:Y:S05]  /*17b90*/  WARPSYNC.COLLECTIVE R15, `(.L_x_1212) ;  /* 0x000000000f0c7348 */ /* 0x023fea0003c00000 */
[----:B------:R-:W-:Y:S02]  /*17ba0*/  ELECT P6, UR62, PT ;  /* 0x00000000003e782f */ /* 0x000fe400038c0000 */
[----:B------:R-:W-:Y:S01]  /*17bb0*/  MOV R14, UR62 ;  /* 0x0000003e000e7c02 */ /* 0x000fe20008000f00 */
[----:B01---5:R-:W-:Y:S10]  /*17bc0*/  ENDCOLLECTIVE ;  /* 0x000000000000791b */ /* 0x023ff40003800000 */
.L_x_1212:
[----:B------:R-:W-:Y:S05]  /*17bd0*/  BSYNC B0 ;  /* 0x0000000000007941 */ /* 0x000fea0003800000 */
.L_x_1211:
[----:B------:R-:W-:Y:S05]  /*17be0*/  BRA `(.L_x_1213) ;  /* 0xffffffc000dc7947 */ /* 0x000fea000383ffff */
.L_x_1096:
[----:B-1----:R1:W2:Y:S02]  /*17bf0*/  SYNCS.PHASECHK.TRANS64.TRYWAIT P1, [R5+URZ+0x16840], R4 ;  /* 0x01684004050075a7 */ /* 0x0022a4000802017f */
[----:B--2---:R-:W-:Y:S05]  /*17c00*/  @!P1 NANOSLEEP.SYNCS 0x989680 ;  /* 0x009896800000995d */ /* 0x004fea0003900000 */
[----:B------:R-:W2:Y:S02]  /*17c10*/  @!P1 SYNCS.PHASECHK.TRANS64 P1, [R5+URZ+0x16840], R4 ;  /* 0x01684004050095a7 */ /* 0x000ea4000802007f */
[----:B--2---:R-:W-:Y:S05]  /*17c20*/  @!P1 BRA `(.L_x_1096) ;  /* 0xfffffffc00f09947 */ /* 0x004fea000383ffff */
[----:B------:R-:W-:Y:S05]  /*17c30*/  BRA `(.L_x_1214) ;  /* 0xffffffc000fc7947 */ /* 0x000fea000383ffff */
.L_x_1098:
[----:B--2---:R2:W3:Y:S02]  /*17c40*/  SYNCS.PHASECHK.TRANS64.TRYWAIT P1, [R3+URZ+0x16840], R0 ;  /* 0x01684000030075a7 */ /* 0x0044e4000802017f */
[----:B---3--:R-:W-:Y:S05]  /*17c50*/  @!P1 NANOSLEEP.SYNCS 0x989680 ;  /* 0x009896800000995d */ /* 0x008fea0003900000 */
[----:B------:R-:W3:Y:S02]  /*17c60*/  @!P1 SYNCS.PHASECHK.TRANS64 P1, [R3+URZ+0x16840], R0 ;  /* 0x01684000030095a7 */ /* 0x000ee4000802007f */
[----:B---3--:R-:W-:Y:S05]  /*17c70*/  @!P1 BRA `(.L_x_1098) ;  /* 0xfffffffc00f09947 */ /* 0x008fea000383ffff */
[----:B------:R-:W-:Y:S05]  /*17c80*/  BRA `(.L_x_1215) ;  /* 0xffffffc400087947 */ /* 0x000fea000383ffff */
.L_x_1100:
[----:B---3--:R3:W4:Y:S02]  /*17c90*/  SYNCS.PHASECHK.TRANS64.TRYWAIT P1, [R5+URZ+0x16860], R4 ;  /* 0x01686004050075a7 */ /* 0x008724000802017f */
[----:B----4-:R-:W-:Y:S05]  /*17ca0*/  @!P1 NANOSLEEP.SYNCS 0x989680 ;  /* 0x009896800000995d */ /* 0x010fea0003900000 */
[----:B------:R-:W4:Y:S02]  /*17cb0*/  @!P1 SYNCS.PHASECHK.TRANS64 P1, [R5+URZ+0x16860], R4 ;  /* 0x01686004050095a7 */ /* 0x000f24000802007f */
[----:B----4-:R-:W-:Y:S05]  /*17cc0*/  @!P1 BRA `(.L_x_1100) ;  /* 0xfffffffc00f09947 */ /* 0x010fea000383ffff */
[----:B------:R-:W-:Y:S05]  /*17cd0*/  BRA `(.L_x_1216) ;  /* 0xffffffc400047947 */ /* 0x000fea000383ffff */
.L_x_1217:
        /* <DEDUP_REMOVED lines=10> */
.L_x_3169:


//--------------------- .text._ZN7cutlass13device_kernelIN5flash11enable_sm90INS1_16FlashAttnFwdSm90INS1_25CollectiveMainloopFwdSm90ILi2EN4cute5tupleIJNS5_1CILi1EEES8_S8_EEENS6_IJNS7_ILi192EEENS7_ILi128EEENS7_ILi64EEEEEELi64ENS_10bfloat16_tEfNS_4arch4Sm90ELb0ELb1ELb1ELb1ELb1ELb0ELb0ELb1ELb1ELb1ELb1ELb0EEENS1_21CollectiveEpilogueFwdINS6_IJSA_SC_SB_EEES9_SE_SG_Li384ELb1ELb1ELb1ELb0EEENS1_36VarlenDynamicPersistentTileSchedulerILi192ELi128ELi384ELi128ELb1ELb1ELb1ELb1ELb0ELb1EEEEEEEEEvNT_6ParamsE --------------------------
	.section	.text._ZN7cutlass13device_kernelIN5flash11enable_sm90INS1_16FlashAttnFwdSm90INS1_25CollectiveMainloopFwdSm90ILi2EN4cute5tupleIJNS5_1CILi1EEES8_S8_EEENS6_IJNS7_ILi192EEENS7_ILi128EEENS7_ILi64EEEEEELi64ENS_10bfloat16_tEfNS_4arch4Sm90ELb0ELb1ELb1ELb1ELb1ELb0ELb0ELb1ELb1ELb1ELb1ELb0EEENS1_21CollectiveEpilogueFwdINS6_IJSA_SC_SB_EEES9_SE_SG_Li384ELb1ELb1ELb1ELb0EEENS1_36VarlenDynamicPersistentTileSchedulerILi192ELi128ELi384ELi128ELb1ELb1ELb1ELb1ELb0ELb1EEEEEEEEEvNT_6ParamsE,"ax",@progbits
	.align	128
.text._ZN7cutlass13device_kernelIN5flash11enable_sm90INS1_16FlashAttnFwdSm90INS1_25CollectiveMainloopFwdSm90ILi2EN4cute5tupleIJNS5_1CILi1EEES8_S8_EEENS6_IJNS7_ILi192EEENS7_ILi128EEENS7_ILi64EEEEEELi64ENS_10bfloat16_tEfNS_4arch4Sm90ELb0ELb1ELb1ELb1ELb1ELb0ELb0ELb1ELb1ELb1ELb1ELb0EEENS1_21CollectiveEpilogueFwdINS6_IJSA_SC_SB_EEES9_SE_SG_Li384ELb1ELb1ELb1ELb0EEENS1_36VarlenDynamicPersistentTileSchedulerILi192ELi128ELi384ELi128ELb1ELb1ELb1ELb1ELb0ELb1EEEEEEEEEvNT_6ParamsE:
        .type           _ZN7cutlass13device_kernelIN5flash11enable_sm90INS1_16FlashAttnFwdSm90INS1_25CollectiveMainloopFwdSm90ILi2EN4cute5tupleIJNS5_1CILi1EEES8_S8_EEENS6_IJNS7_ILi192EEENS7_ILi128EEENS7_ILi64EEEEEELi64ENS_10bfloat16_tEfNS_4arch4Sm90ELb0ELb1ELb1ELb1ELb1ELb0ELb0ELb1ELb1ELb1ELb1ELb0EEENS1_21CollectiveEpilogueFwdINS6_IJSA_SC_SB_EEES9_SE_SG_Li384ELb1ELb1ELb1ELb0EEENS1_36VarlenDynamicPersistentTileSchedulerILi192ELi128ELi384ELi128ELb1ELb1ELb1ELb1ELb0ELb1EEEEEEEEEvNT_6ParamsE,@function
        .size           _ZN7cutlass13device_kernelIN5flash11enable_sm90INS1_16FlashAttnFwdSm90INS1_25CollectiveMainloopFwdSm90ILi2EN4cute5tupleIJNS5_1CILi1EEES8_S8_EEENS6_IJNS7_ILi192EEENS7_ILi128EEENS7_ILi64EEEEEELi64ENS_10bfloat16_tEfNS_4arch4Sm90ELb0ELb1ELb1ELb1ELb1ELb0ELb0ELb1ELb1ELb1ELb1ELb0EEENS1_21CollectiveEpilogueFwdINS6_IJSA_SC_SB_EEES9_SE_SG_Li384ELb1ELb1ELb1ELb0EEENS1_36VarlenDynamicPersistentTileSchedulerILi192ELi128ELi384ELi128ELb1ELb1ELb1ELb1ELb0ELb1EEEEEEEEEvNT_6ParamsE,(.L_x_3170 - _ZN7cutlass13device_kernelIN5flash11enable_sm90INS1_16FlashAttnFwdSm90INS1_25CollectiveMainloopFwdSm90ILi2EN4cute5tupleIJNS5_1CILi1EEES8_S8_EEENS6_IJNS7_ILi192EEENS7_ILi128EEENS7_ILi64EEEEEELi64ENS_10bfloat16_tEfNS_4arch4Sm90ELb0ELb1ELb1ELb1ELb1ELb0ELb0ELb1ELb1ELb1ELb1ELb0EEENS1_21CollectiveEpilogueFwdINS6_IJSA_SC_SB_EEES9_SE_SG_Li384ELb1ELb1ELb1ELb0EEENS1_36VarlenDynamicPersistentTileSchedulerILi192ELi128ELi384ELi128ELb1ELb1ELb1ELb1ELb0ELb1EEEEEEEEEvNT_6ParamsE)
        .other          _ZN7cutlass13device_kernelIN5flash11enable_sm90INS1_16FlashAttnFwdSm90INS1_25CollectiveMainloopFwdSm90ILi2EN4cute5tupleIJNS5_1CILi1EEES8_S8_EEENS6_IJNS7_ILi192EEENS7_ILi128EEENS7_ILi64EEEEEELi64ENS_10bfloat16_tEfNS_4arch4Sm90ELb0ELb1ELb1ELb1ELb1ELb0ELb0ELb1ELb1ELb1ELb1ELb0EEENS1_21CollectiveEpilogueFwdINS6_IJSA_SC_SB_EEES9_SE_SG_Li384ELb1ELb1ELb1ELb0EEENS1_36VarlenDynamicPersistentTileSchedulerILi192ELi128ELi384ELi128ELb1ELb1ELb1ELb1ELb0ELb1EEEEEEEEEvNT_6ParamsE,@"STO_CUDA_ENTRY STV_DEFAULT"
_ZN7cutlass13device_kernelIN5flash11enable_sm90INS1_16FlashAttnFwdSm90INS1_25CollectiveMainloopFwdSm90ILi2EN4cute5tupleIJNS5_1CILi1EEES8_S8_EEENS6_IJNS7_ILi192EEENS7_ILi128EEENS7_ILi64EEEEEELi64ENS_10bfloat16_tEfNS_4arch4Sm90ELb0ELb1ELb1ELb1ELb1ELb0ELb0ELb1ELb1ELb1ELb1ELb0EEENS1_21CollectiveEpilogueFwdINS6_IJSA_SC_SB_EEES9_SE_SG_Li384ELb1ELb1ELb1ELb0EEENS1_36VarlenDynamicPersistentTileSchedulerILi192ELi128ELi384ELi128ELb1ELb1ELb1ELb1ELb0ELb1EEEEEEEEEvNT_6ParamsE:
        /* <DEDUP_REMOVED lines=9> */
[----:B------:R-:W1:Y:S01]  /*0090*/  SHFL.IDX PT, R3, R3, RZ, 0x1f ;  /* 0x00001fff03037589 */ /* 0x000e6200000e0000 */
        /* <DEDUP_REMOVED lines=35> */
.L_x_1218:
        /* <DEDUP_REMOVED lines=22> */
.L_x_1219:
        /* <DEDUP_REMOVED lines=18> */
.L_x_1220:
        /* <DEDUP_REMOVED lines=22> */
.L_x_1221:
[----:B------:R-:W5:Y:S01]  /*06b0*/  SHFL.IDX PT, R2, R0, RZ, 0x1f ;  /* 0x00001fff00027589 */ /* 0x000f6200000e0000 */
[----:B------:R-:W-:Y:S01]  /*06c0*/  R2UR UR9, R3 ;  /* 0x00000000030972ca */ /* 0x000fe200000e0000 */
        /* <DEDUP_REMOVED lines=21> */
.L_x_1222:
[----:B------:R-:W-:Y:S01]  /*0820*/  UISETP.NE.AND UP0, UPT, UR9, URZ, UPT ;  /* 0x0000003f0900728c */ /* 0x000fe2000bf05270 */
[----:B------:R-:W-:Y:S01]  /*0830*/  NOP ;  /* 0x0000000000007918 */ /* 0x000fe20000000000 */
[----:B------:R-:W-:Y:S01]  /*0840*/  UMOV UR36, 0x1 ;  /* 0x0000000100247882 */ /* 0x000fe20000000000 */
[----:B------:R-:W-:Y:S01]  /*0850*/  ULDC.64 UR54, c[0x0][0x208] ;  /* 0x0000820000367ab9 */ /* 0x000fe20000000a00 */
[----:B------:R-:W-:Y:S01]  /*0860*/  USEL UR36, UR36, 0x2, !UP0 ;  /* 0x0000000224247887 */ /* 0x000fe2000c000000 */
[----:B01234-:R-:W-:Y:S01]  /*0870*/  BAR.SYNC.DEFER_BLOCKING 0x0 ;  /* 0x0000000000007b1d */ /* 0x01ffe20000010000 */
[----:B------:R-:W-:-:S13]  /*0880*/  PLOP3.LUT P0, PT, PT, PT, UP0, 0x80, 0x0 ;  /* 0x000000000000781c */ /* 0x000fda0003f0f008 */
[----:B------:R-:W-:Y:S05]  /*0890*/  @!P0 BRA `(.L_x_1223) ;  /* 0x0000011000348947 */ /* 0x000fea0003800000 */
.L_x_1224:
        /* <DEDUP_REMOVED lines=18> */
[----:B------:R-:W-:Y:S01]  /*09c0*/  VIADD R13, R2, 0xffffff80 ;  /* 0xffffff80020d7836 */ /* 0x000fe20000000000 */
[----:B------:R-:W-:Y:S01]  /*09d0*/  R2UR UR6, R9 ;  /* 0x00000000090672ca */ /* 0x000fe200000e0000 */
[----:B------:R-:W-:Y:S01]  /*09e0*/  ULOP3.LUT UR51, UR36, 0x1, URZ, 0xfc, !UPT ;  /* 0x0000000124337892 */ /* 0x000fe2000f8efc3f */
[----:B------:R-:W-:Y:S01]  /*09f0*/  R2UR UR5, R10 ;  /* 0x000000000a0572ca */ /* 0x000fe200000e0000 */
[----:B------:R-:W-:Y:S01]  /*0a00*/  UMOV UR50, URZ ;  /* 0x0000003f00327c82 */ /* 0x000fe20008000000 */
[----:B------:R-:W-:Y:S01]  /*0a10*/  SHF.R.S32.HI R0, RZ, 0x1f, R13 ;  /* 0x0000001fff007819 */ /* 0x000fe2000001140d */
[----:B------:R-:W-:Y:S01]  /*0a20*/  UMOV UR49, URZ ;  /* 0x0000003f00317c82 */ /* 0x000fe20008000000 */
[----:B------:R-:W-:Y:S01]  /*0a30*/  R2UR UR7, R11 ;  /* 0x000000000b0772ca */ /* 0x000fe200000e0000 */
[----:B------:R-:W-:Y:S01]  /*0a40*/  UMOV UR48, URZ ;  /* 0x0000003f00307c82 */ /* 0x000fe20008000000 */
[CC--:B------:R-:W-:Y:S02]  /*0a50*/  LEA.HI R2, R0.reuse, R13.reuse, RZ, 0x7 ;  /* 0x0000000d00027211 */ /* 0x0c0fe400078f38ff */
[----:B------:R-:W-:-:S02]  /*0a60*/  LEA.HI R4, R0, R13, RZ, 0x5 ;  /* 0x0000000d00047211 */ /* 0x000fc400078f28ff */
[----:B------:R-:W-:Y:S02]  /*0a70*/  LEA.HI R3, R0, R13, RZ, 0x4 ;  /* 0x0000000d00037211 */ /* 0x000fe400078f20ff */
[----:B------:R-:W-:Y:S01]  /*0a80*/  LOP3.LUT R6, R2, 0xffffff80, RZ, 0xc0, !PT ;  /* 0xffffff8002067812 */ /* 0x000fe200078ec0ff */
[----:B------:R-:W-:Y:S01]  /*0a90*/  IMAD.SHL.U32 R5, R4, 0x20, RZ ;  /* 0x0000002004057824 */ /* 0x000fe200078e00ff */
[----:B------:R-:W-:Y:S02]  /*0aa0*/  LOP3.LUT R4, R3, 0x3fffff0, RZ, 0xc0, !PT ;  /* 0x03fffff003047812 */ /* 0x000fe400078ec0ff */
[----:B------:R-:W-:Y:S01]  /*0ab0*/  SHF.R.S32.HI R14, RZ, 0x7, R2 ;  /* 0x00000007ff0e7819 */ /* 0x000fe20000011402 */
[----:B------:R-:W-:Y:S01]  /*0ac0*/  IMAD.IADD R12, R13, 0x1, -R6 ;  /* 0x000000010d0c7824 */ /* 0x000fe200078e0a06 */
[----:B------:R-:W-:Y:S01]  /*0ad0*/  LOP3.LUT R5, R5, 0xfffffc00, RZ, 0xc0, !PT ;  /* 0xfffffc0005057812 */ /* 0x000fe200078ec0ff */
[----:B------:R-:W-:Y:S01]  /*0ae0*/  IMAD.IADD R4, R13, 0x1, -R4 ;  /* 0x000000010d047824 */ /* 0x000fe200078e0a04 */
[----:B------:R-:W-:Y:S01]  /*0af0*/  SHF.R.S32.HI R6, RZ, 0x4, R3 ;  /* 0x00000004ff067819 */ /* 0x000fe20000011403 */
[----:B------:R-:W-:Y:S01]  /*0b00*/  IMAD.HI R2, R14, 0x55555556, RZ ;  /* 0x555555560e027827 */ /* 0x000fe200078e02ff */
[----:B------:R-:W-:-:S02]  /*0b10*/  SHF.R.S32.HI R7, RZ, 0x1f, R12 ;  /* 0x0000001fff077819 */ /* 0x000fc4000001140c */
[----:B------:R-:W-:Y:S01]  /*0b20*/  LEA.HI R3, R3, R6, RZ, 0x1 ;  /* 0x0000000603037211 */ /* 0x000fe200078f08ff */
[----:B------:R-:W-:Y:S01]  /*0b30*/  IMAD R4, R4, 0x40, R5 ;  /* 0x0000004004047824 */ /* 0x000fe200078e0205 */
[CC--:B------:R-:W-:Y:S02]  /*0b40*/  LEA.HI R5, R7.reuse, R12.reuse, RZ, 0x2 ;  /* 0x0000000c07057211 */ /* 0x0c0fe400078f10ff */
[----:B------:R-:W-:Y:S02]  /*0b50*/  LEA.HI R7, R7, R12, RZ, 0x5 ;  /* 0x0000000c07077211 */ /* 0x000fe400078f28ff */
[--C-:B------:R-:W-:Y:S02]  /*0b60*/  SHF.R.S32.HI R8, RZ, 0x2, R5.reuse ;  /* 0x00000002ff087819 */ /* 0x100fe40000011405 */
[----:B------:R-:W-:Y:S02]  /*0b70*/  SHF.R.S32.HI R9, RZ, 0x1f, R5 ;  /* 0x0000001fff097819 */ /* 0x000fe40000011405 */
[----:B------:R-:W-:-:S02]  /*0b80*/  LOP3.LUT R3, R3, 0x1ffffffe, RZ, 0xc0, !PT ;  /* 0x1ffffffe03037812 */ /* 0x000fc400078ec0ff */
[----:B------:R-:W-:Y:S02]  /*0b90*/  LEA.HI R9, R9, R8, RZ, 0x3 ;  /* 0x0000000809097211 */ /* 0x000fe400078f18ff */
[----:B------:R-:W-:Y:S01]  /*0ba0*/  LEA.HI R2, R2, R2, RZ, 0x1 ;  /* 0x0000000202027211 */ /* 0x000fe200078f08ff */
[----:B------:R-:W-:Y:S01]  /*0bb0*/  IMAD.IADD R3, R6, 0x1, -R3 ;  /* 0x0000000106037824 */ /* 0x000fe200078e0a03 */
[----:B------:R-:W-:Y:S02]  /*0bc0*/  LOP3.LUT R9, R9, 0xfffffff8, RZ, 0xc0, !PT ;  /* 0xfffffff809097812 */ /* 0x000fe400078ec0ff */
[----:B------:R-:W-:Y:S01]  /*0bd0*/  SHF.R.S32.HI R7, RZ, 0x5, R7 ;  /* 0x00000005ff077819 */ /* 0x000fe20000011407 */
[----:B------:R-:W-:Y:S01]  /*0be0*/  IMAD R2, R2, -0x3, R14 ;  /* 0xfffffffd02027824 */ /* 0x000fe200078e020e */
[-C--:B------:R-:W-:Y:S01]  /*0bf0*/  LEA.HI R10, R0, R13.reuse, RZ, 0x2 ;  /* 0x0000000d000a7211 */ /* 0x080fe200078f10ff */
[----:B------:R-:W-:Y:S01]  /*0c00*/  IMAD.IADD R8, R8, 0x1, -R9 ;  /* 0x0000000108087824 */ /* 0x000fe200078e0a09 */
[----:B------:R-:W-:Y:S01]  /*0c10*/  LEA.HI R0, R0, R13, RZ, 0x3 ;  /* 0x0000000d00007211 */ /* 0x000fe200078f18ff */
[----:B------:R-:W-:Y:S01]  /*0c20*/  IMAD R3, R3, 0x8, R4 ;  /* 0x0000000803037824 */ /* 0x000fe200078e0204 */
[----:B------:R-:W-:Y:S01]  /*0c30*/  LOP3.LUT R10, R10, 0xfffffffc, RZ, 0xc0, !PT ;  /* 0xfffffffc0a0a7812 */ /* 0x000fe200078ec0ff */
[----:B------:R-:W-:Y:S01]  /*0c40*/  IMAD R7, R7, 0x10, R8 ;  /* 0x0000001007077824 */ /* 0x000fe200078e0208 */
[----:B------:R-:W-:-:S02]  /*0c50*/  LOP3.LUT R5, R5, 0x7ffffffc, RZ, 0xc0, !PT ;  /* 0x7ffffffc05057812 */ /* 0x000fc400078ec0ff */
[----:B------:R0:W-:Y:S01]  /*0c60*/  STL [R1+0x38], R3 ;  /* 0x0000380301007387 */ /* 0x0001e20000100800 */
[----:B------:R-:W-:Y:S01]  /*0c70*/  IMAD R2, R2, 0x40, R7 ;  /* 0x0000004002027824 */ /* 0x000fe200078e0207 */
[----:B------:R-:W-:Y:S01]  /*0c80*/  LOP3.LUT R18, R0, 0xfffffff8, RZ, 0xc0, !PT ;  /* 0xfffffff800127812 */ /* 0x000fe200078ec0ff */
[C---:B------:R-:W-:Y:S02]  /*0c90*/  IMAD.IADD R10, R13.reuse, 0x1, -R10 ;  /* 0x000000010d0a7824 */ /* 0x040fe400078e0a0a */
[----:B------:R-:W-:Y:S01]  /*0ca0*/  IMAD.IADD R5, R12, 0x1, -R5 ;  /* 0x000000010c057824 */ /* 0x000fe200078e0a05 */
[----:B------:R1:W-:Y:S01]  /*0cb0*/  STL [R1+0x34], R2 ;  /* 0x0000340201007387 */ /* 0x0003e20000100800 */
[----:B------:R-:W-:Y:S02]  /*0cc0*/  IMAD.IADD R18, R13, 0x1, -R18 ;  /* 0x000000010d127824 */ /* 0x000fe400078e0a12 */
[----:B------:R-:W-:Y:S01]  /*0cd0*/  IMAD.SHL.U32 R16, R5, 0x2, RZ ;  /* 0x0000000205107824 */ /* 0x000fe200078e00ff */
[----:B0-----:R-:W-:Y:S01]  /*0ce0*/  LEA.HI R3, R10, R10, RZ, 0x1 ;  /* 0x0000000a0a037211 */ /* 0x001fe200078f08ff */
[----:B------:R-:W-:Y:S01]  /*0cf0*/  IMAD.SHL.U32 R19, R18, 0x8, RZ ;  /* 0x0000000812137824 */ /* 0x000fe200078e00ff */
[----:B------:R-:W-:Y:S01]  /*0d00*/  SHF.R.S32.HI R5, RZ, 0x3, R0 ;  /* 0x00000003ff057819 */ /* 0x000fe20000011400 */
[C---:B------:R-:W-:Y:S01]  /*0d10*/  VIADD R157, R16.reuse, 0x8 ;  /* 0x00000008109d7836 */ /* 0x040fe20000000000 */
[----:B------:R-:W-:Y:S01]  /*0d20*/  LOP3.LUT R3, R3, 0x1ffffffe, RZ, 0xc0, !PT ;  /* 0x1ffffffe03037812 */ /* 0x000fe200078ec0ff */
[C---:B------:R-:W-:Y:S01]  /*0d30*/  VIADD R156, R16.reuse, 0x10 ;  /* 0x00000010109c7836 */ /* 0x040fe20000000000 */
[----:B------:R-:W-:Y:S01]  /*0d40*/  SHF.R.S32.HI R0, RZ, 0x1f, R16 ;  /* 0x0000001fff007819 */ /* 0x000fe20000011410 */
        /* <DEDUP_REMOVED lines=8> */
[----:B------:R-:W-:Y:S01]  /*0dd0*/  VIADD R22, R16, 0x38 ;  /* 0x0000003810167836 */ /* 0x000fe20000000000 */
[----:B------:R-:W-:Y:S01]  /*0de0*/  SHF.R.S32.HI R0, RZ, 0x1f, R154 ;  /* 0x0000001fff007819 */ /* 0x000fe2000001149a */
[----:B------:R-:W-:Y:S01]  /*0df0*/  IMAD.IADD R3, R10, 0x1, -R3 ;  /* 0x000000010a037824 */ /* 0x000fe200078e0a03 */
[----:B------:R-:W-:-:S02]  /*0e00*/  SHF.R.S32.HI R5, RZ, 0x1f, R153 ;  /* 0x0000001fff057819 */ /* 0x000fc40000011499 */
[----:B------:R-:W-:Y:S01]  /*0e10*/  SHF.R.S32.HI R4, RZ, 0x1f, R152 ;  /* 0x0000001fff047819 */ /* 0x000fe20000011498 */
[----:B------:R-:W-:Y:S01]  /*0e20*/  IMAD R17, R3, 0x8, R2 ;  /* 0x0000000803117824 */ /* 0x000fe200078e0202 */
[----:B-1----:R-:W-:-:S07]  /*0e30*/  SHF.R.S32.HI R0, RZ, 0x1f, R22 ;  /* 0x0000001fff007819 */ /* 0x002fce0000011416 */
.L_x_1324:
[----:B------:R-:W-:Y:S01]  /*0e40*/  ULDC.64 UR8, c[0x0][0xa28] ;  /* 0x00028a0000087ab9 */ /* 0x000fe20000000a00 */
[----:B------:R-:W-:Y:S01]  /*0e50*/  ULDC UR4, c[0x0][0x424] ;  /* 0x0001090000047ab9 */ /* 0x000fe20000000800 */
[----:B------:R-:W-:-:S04]  /*0e60*/  UISETP.NE.U32.AND UP0, UPT, UR8, URZ, UPT ;  /* 0x0000003f0800728c */ /* 0x000fc8000bf05070 */
[----:B------:R-:W-:-:S03]  /*0e70*/  UISETP.NE.AND.EX UP0, UPT, UR9, URZ, UPT, UP0 ;  /* 0x0000003f0900728c */ /* 0x000fc6000bf05300 */
[----:B------:R-:W-:Y:S02]  /*0e80*/  ULDC.64 UR8, c[0x0][0xa18] ;  /* 0x0002860000087ab9 */ /* 0x000fe40000000a00 */
[----:B------:R-:W-:Y:S01]  /*0e90*/  UISETP.NE.U32.AND UP1, UPT, UR8, URZ, UPT ;  /* 0x0000003f0800728c */ /* 0x000fe2000bf25070 */
[----:B------:R-:W-:-:S03]  /*0ea0*/  PLOP3.LUT P0, PT, PT, PT, UP0, 0x80, 0x0 ;  /* 0x000000000000781c */ /* 0x000fc60003f0f008 */
[----:B------:R-:W-:-:S03]  /*0eb0*/  UISETP.NE.AND.EX UP1, UPT, UR9, URZ, UPT, UP1 ;  /* 0x0000003f0900728c */ /* 0x000fc6000bf25310 */
[----:B------:R-:W-:Y:S02]  /*0ec0*/  @UP0 ULDC.64 UR8, c[0x0][0xa28] ;  /* 0x00028a0000080ab9 */ /* 0x000fe40000000a00 */
[----:B------:R-:W-:Y:S01]  /*0ed0*/  @UP0 UIMAD.WIDE UR8, UR7, 0x4, UR8 ;  /* 0x00000004070808a5 */ /* 0x000fe2000f8e0208 */
[----:B------:R-:W-:-:S05]  /*0ee0*/  PLOP3.LUT P2, PT, PT, PT, UP1, 0x80, 0x0 ;  /* 0x000000000000781c */ /* 0x000fca0003f4f018 */
[----:B0123--:R-:W-:Y:S02]  /*0ef0*/  IMAD.U32 R2, RZ, RZ, UR8 ;  /* 0x00000008ff027e24 */ /* 0x00ffe4000f8e00ff */
[----:B------:R-:W-:Y:S01]  /*0f00*/  IMAD.U32 R3, RZ, RZ, UR9 ;  /* 0x00000009ff037e24 */ /* 0x000fe2000f8e00ff */
[----:B------:R-:W-:Y:S02]  /*0f10*/  @UP1 ULDC.64 UR8, c[0x0][0xa18] ;  /* 0x0002860000081ab9 */ /* 0x000fe40000000a00 */
[----:B------:R-:W-:Y:S02]  /*0f20*/  @UP1 UIMAD.WIDE UR8, UR7, 0x4, UR8 ;  /* 0x00000004070818a5 */ /* 0x000fe4000f8e0208 */
[----:B------:R-:W2:Y:S04]  /*0f30*/  @P0 LDG.E R2, desc[UR54][R2.64] ;  /* 0x0000003602020981 */ /* 0x000ea8000c1e1900 */
[----:B------:R-:W-:-:S02]  /*0f40*/  IMAD.U32 R4, RZ, RZ, UR8 ;  /* 0x00000008ff047e24 */ /* 0x000fc4000f8e00ff */
[----:B------:R-:W-:Y:S01]  /*0f50*/  IMAD.U32 R5, RZ, RZ, UR9 ;  /* 0x00000009ff057e24 */ /* 0x000fe2000f8e00ff */
[----:B------:R-:W-:-:S04]  /*0f60*/  ULDC.64 UR8, c[0x0][0x418] ;  /* 0x0001060000087ab9 */ /* 0x000fc80000000a00 */
[----:B------:R-:W3:Y:S01]  /*0f70*/  @P2 LDG.E R4, desc[UR54][R4.64] ;  /* 0x0000003604042981 */ /* 0x000ee2000c1e1900 */
[----:B------:R-:W-:Y:S01]  /*0f80*/  UISETP.NE.U32.AND UP0, UPT, UR8, URZ, UPT ;  /* 0x0000003f0800728c */ /* 0x000fe2000bf05070 */
[----:B------:R-:W-:Y:S01]  /*0f90*/  UMOV UR40, URZ ;  /* 0x0000003f00287c82 */ /* 0x000fe20008000000 */
[----:B------:R-:W-:Y:S02]  /*0fa0*/  ULOP3.LUT UR37, UR5, 0xffff, URZ, 0xc0, !UPT ;  /* 0x0000ffff05257892 */ /* 0x000fe4000f8ec03f */
[----:B------:R-:W-:-:S03]  /*0fb0*/  UISETP.NE.AND.EX UP0, UPT, UR9, URZ, UPT, UP0 ;  /* 0x0000003f0900728c */ /* 0x000fc6000bf05300 */
[----:B------:R-:W-:Y:S01]  /*0fc0*/  ULDC.64 UR8, c[0x0][0xa20] ;  /* 0x0002880000087ab9 */ /* 0x000fe20000000a00 */
[----:B------:R-:W-:Y:S01]  /*0fd0*/  USEL UR4, UR4, 0x1, UP0 ;  /* 0x0000000104047887 */ /* 0x000fe20008000000 */
[----:B------:R-:W-:Y:S01]  /*0fe0*/  ISETP.NE.U32.AND P1, PT, RZ, UR8, PT ;  /* 0x00000008ff007c0c */ /* 0x000fe2000bf25070 */
[----:B------:R-:W-:Y:S02]  /*0ff0*/  ULDC UR8, c[0x0][0x2f0] ;  /* 0x0000bc0000087ab9 */ /* 0x000fe40000000800 */
[----:B------:R-:W-:Y:S01]  /*1000*/  UIMAD UR4, UR4, UR8, URZ ;  /* 0x00000008040472a4 */ /* 0x000fe2000f8e023f */
[----:B------:R-:W-:Y:S02]  /*1010*/  ISETP.NE.AND.EX P1, PT, RZ, UR9, PT, P1 ;  /* 0x00000009ff007c0c */ /* 0x000fe4000bf25310 */
[----:B--2---:R-:W-:Y:S02]  /*1020*/  @P0 R2UR UR40, R2 ;  /* 0x00000000022802ca */ /* 0x004fe400000e0000 */
[----:B---3--:R-:W-:Y:S01]  /*1030*/  @P2 R2UR UR47, R4 ;  /* 0x00000000042f22ca */ /* 0x008fe200000e0000 */
[----:B----45:R-:W-:-:S14]  /*1040*/  @P2 BRA `(.L_x_1225) ;  /* 0x0000000000382947 */ /* 0x030fdc0003800000 */
[----:B------:R-:W-:Y:S01]  /*1050*/  ULDC.64 UR8, c[0x0][0xa00] ;  /* 0x0002800000087ab9 */ /* 0x000fe20000000a00 */
[----:B------:R-:W-:Y:S01]  /*1060*/  ULDC UR47, c[0x0][0x288] ;  /* 0x0000a200002f7ab9 */ /* 0x000fe20000000800 */
[----:B------:R-:W-:-:S04]  /*1070*/  ISETP.NE.U32.AND P0, PT, RZ, UR8, PT ;  /* 0x00000008ff007c0c */ /* 0x000fc8000bf05070 */
[----:B------:R-:W-:-:S13]  /*1080*/  ISETP.NE.AND.EX P0, PT, RZ, UR9, PT, P0 ;  /* 0x00000009ff007c0c */ /* 0x000fda000bf05300 */
[----:B------:R-:W-:Y:S05]  /*1090*/  @!P0 BRA `(.L_x_1225) ;  /* 0x0000000000248947 */ /* 0x000fea0003800000 */
[----:B------:R-:W-:Y:S02]  /*10a0*/  ULDC.64 UR8, c[0x0][0xa00] ;  /* 0x0002800000087ab9 */ /* 0x000fe40000000a00 */
[----:B------:R-:W-:-:S06]  /*10b0*/  UIMAD.WIDE UR8, UR7, 0x4, UR8 ;  /* 0x00000004070878a5 */ /* 0x000fcc000f8e0208 */
[----:B------:R-:W-:Y:S02]  /*10c0*/  IMAD.U32 R2, RZ, RZ, UR8 ;  /* 0x00000008ff027e24 */ /* 0x000fe4000f8e00ff */
[----:B------:R-:W-:-:S05]  /*10d0*/  IMAD.U32 R3, RZ, RZ, UR9 ;  /* 0x00000009ff037e24 */ /* 0x000fca000f8e00ff */
[----:B------:R-:W2:Y:S04]  /*10e0*/  LDG.E R4, desc[UR54][R2.64] ;  /* 0x0000003602047981 */ /* 0x000ea8000c1e1900 */
[----:B------:R-:W3:Y:S01]  /*10f0*/  LDG.E R0, desc[UR54][R2.64+0x4] ;  /* 0x0000043602007981 */ /* 0x000ee2000c1e1900 */
[----:B--2---:R-:W-:Y:S02]  /*1100*/  R2UR UR47, R4 ;  /* 0x00000000042f72ca */ /* 0x004fe400000e0000 */
[----:B---3--:R-:W-:-:S13]  /*1110*/  R2UR UR8, R0 ;  /* 0x00000000000872ca */ /* 0x008fda00000e0000 */
[----:B------:R-:W-:-:S12]  /*1120*/  UIADD3 UR47, -UR47, UR8, URZ ;  /* 0x000000082f2f7290 */ /* 0x000fd8000fffe13f */
.L_x_1225:
[----:B------:R-:W-:Y:S01]  /*1130*/  UMOV UR38, UR7 ;  /* 0x0000000700267c82 */ /* 0x000fe20008000000 */
[----:B------:R-:W-:Y:S05]  /*1140*/  @!P1 BRA `(.L_x_1226) ;  /* 0x00000000001c9947 */ /* 0x000fea0003800000 */
[----:B------:R-:W-:Y:S02]  /*1150*/  ULDC.64 UR8, c[0x0][0xa20] ;  /* 0x0002880000087ab9 */ /* 0x000fe40000000a00 */
[----:B------:R-:W-:-:S06]  /*1160*/  UIMAD.WIDE UR8, UR7, 0x4, UR8 ;  /* 0x00000004070878a5 */ /* 0x000fcc000f8e0208 */
[----:B------:R-:W-:Y:S02]  /*1170*/  IMAD.U32 R2, RZ, RZ, UR8 ;  /* 0x00000008ff027e24 */ /* 0x000fe4000f8e00ff */
[----:B------:R-:W-:-:S05]  /*1180*/  IMAD.U32 R3, RZ, RZ, UR9 ;  /* 0x00000009ff037e24 */ /* 0x000fca000f8e00ff */
[----:B------:R-:W2:Y:S02]  /*1190*/  LDG.E R2, desc[UR54][R2.64] ;  /* 0x0000003602027981 */ /* 0x000ea4000c1e1900 */
[----:B--2---:R-:W-:Y:S01]  /*11a0*/  R2UR UR4, R2 ;  /* 0x00000000020472ca */ /* 0x004fe200000e0000 */
[----:B------:R-:W-:-:S14]  /*11b0*/  BRA `(.L_x_1227) ;  /* 0x0000000000347947 */ /* 0x000fdc0003800000 */
.L_x_1226:
[----:B------:R-:W-:Y:S02]  /*11c0*/  ULDC.64 UR8, c[0x0][0xa08] ;  /* 0x0002820000087ab9 */ /* 0x000fe40000000a00 */
        /* <DEDUP_REMOVED lines=12> */
.L_x_1227:
[----:B------:R-:W-:Y:S01]  /*1290*/  ULDC UR7, c[0x0][0x448] ;  /* 0x0001120000077ab9 */ /* 0x000fe20000000800 */
[----:B------:R-:W-:Y:S02]  /*12a0*/  UIMAD UR39, UR6, 0xc0, URZ ;  /* 0x000000c0062778a4 */ /* 0x000fe4000f8e023f */
[----:B------:R-:W-:Y:S02]  /*12b0*/  UISETP.NE.AND UP0, UPT, UR7, 0x1, UPT ;  /* 0x000000010700788c */ /* 0x000fe4000bf05270 */
[----:B------:R-:W-:Y:S01]  /*12c0*/  UIADD3 UR10, UR39, 0xbf, URZ ;  /* 0x000000bf270a7890 */ /* 0x000fe2000fffe03f */
[----:B------:R-:W-:Y:S01]  /*12d0*/  ULDC.64 UR6, c[0x0][0x9e0] ;  /* 0x0002780000067ab9 */ /* 0x000fe20000000a00 */
[----:B------:R-:W-:Y:S02]  /*12e0*/  UP2UR UR53, UPR, URZ, 0x1 ;  /* 0x000000013f357883 */ /* 0x000fe40008000000 */
[----:B------:R-:W-:-:S05]  /*12f0*/  UIADD3 UR40, -UR40, UR4, URZ ;  /* 0x0000000428287290 */ /* 0x000fca000fffe13f */
[----:B------:R-:W-:Y:S01]  /*1300*/  @UP0 ULDC UR8, c[0x0][0x44c] ;  /* 0x0001130000080ab9 */ /* 0x000fe20000000800 */
[----:B------:R-:W-:Y:S01]  /*1310*/  @UP0 ULDC UR11, c[0x0][0x450] ;  /* 0x00011400000b0ab9 */ /* 0x000fe20000000800 */
[----:B------:R-:W-:Y:S02]  /*1320*/  UIMAD.WIDE.U32 UR8, UR10, UR8, URZ ;  /* 0x000000080a0872a5 */ /* 0x000fe4000f8e003f */
[----:B------:R-:W-:Y:S02]  /*1330*/  UIADD3 UR4, UR40, 0x1, -UR47 ;  /* 0x0000000128047890 */ /* 0x000fe4000fffe82f */
[----:B------:R-:W-:Y:S02]  /*1340*/  @UP0 USHF.R.U32.HI UR10, URZ, UR11, UR9 ;  /* 0x0000000b3f0a0299 */ /* 0x000fe40008011609 */
[----:B------:R-:W-:Y:S02]  /*1350*/  UISETP.GE.AND UP0, UPT, UR7, 0x1, UPT ;  /* 0x000000010700788c */ /* 0x000fe4000bf06270 */
[----:B------:R-:W-:-:S02]  /*1360*/  UIADD3 UR10, UR4, UR10, URZ ;  /* 0x0000000a040a7290 */ /* 0x000fc4000fffe03f */
[----:B------:R-:W-:Y:S02]  /*1370*/  UP2UR UR52, UPR, URZ, 0x1 ;  /* 0x000000013f347883 */ /* 0x000fe40008000000 */
[----:B------:R-:W-:Y:S01]  /*1380*/  PLOP3.LUT P0, PT, PT, PT, UP0, 0x40, 0x0 ;  /* 0x000000000000781c */ /* 0x000fe20003f0e808 */
[----:B------:R-:W-:-:S12]  /*1390*/  UIADD3 UR6, UR10, UR6, URZ ;  /* 0x000000060a067290 */ /* 0x000fd8000fffe03f */
[----:B------:R-:W-:Y:S05]  /*13a0*/  @P0 BRA `(.L_x_1228) ;  /* 0x0000000000440947 */ /* 0x000fea0003800000 */
        /* <DEDUP_REMOVED lines=10> */
.L_x_1229:
[----:B------:R-:W-:-:S11]  /*1450*/  UISETP.NE.AND UP0, UPT, UR7, 0x1, UPT ;  /* 0x000000010700788c */ /* 0x000fd6000bf05270 */
[----:B------:R-:W-:Y:S02]  /*1460*/  @UP0 ULDC.64 UR10, c[0x0][0x9e8] ;  /* 0x00027a00000a0ab9 */ /* 0x000fe40000000a00 */
[----:B------:R-:W-:-:S04]  /*1470*/  UIMAD.WIDE.U32 UR8, UR4, UR10, URZ ;  /* 0x0000000a040872a5 */ /* 0x000fc8000f8e003f */
[----:B------:R-:W-:-:S12]  /*1480*/  @UP0 USHF.R.U32.HI UR4, URZ, UR11, UR9 ;  /* 0x0000000b3f040299 */ /* 0x000fd80008011609 */
.L_x_1230:
[----:B------:R-:W-:-:S04]  /*1490*/  UIMAD UR4, UR4, UR7, UR7 ;  /* 0x00000007040472a4 */ /* 0x000fc8000f8e0207 */
[----:B------:R-:W-:-:S04]  /*14a0*/  UISETP.LT.AND UP0, UPT, UR6, UR4, UPT ;  /* 0x000000040600728c */ /* 0x000fc8000bf01270 */
[----:B------:R-:W-:-:S12]  /*14b0*/  USEL UR6, UR6, UR4, UP0 ;  /* 0x0000000406067287 */ /* 0x000fd80008000000 */
.L_x_1228:
[----:B------:R-:W-:Y:S02]  /*14c0*/  UISETP.NE.AND UP0, UPT, UR53, URZ, UPT ;  /* 0x0000003f3500728c */ /* 0x000fe4000bf05270 */
[----:B------:R-:W-:Y:S02]  /*14d0*/  UIADD3 UR4, UR40, 0x7f, URZ ;  /* 0x0000007f28047890 */ /* 0x000fe4000fffe03f */
[----:B------:R-:W-:Y:S02]  /*14e0*/  UIADD3 UR10, UR6, 0x7f, URZ ;  /* 0x0000007f060a7890 */ /* 0x000fe4000fffe03f */
[----:B------:R-:W-:Y:S02]  /*14f0*/  UISETP.GE.AND UP1, UPT, UR7, 0x1, UPT ;  /* 0x000000010700788c */ /* 0x000fe4000bf26270 */
[----:B------:R-:W-:Y:S02]  /*1500*/  USHF.R.S32.HI UR6, URZ, 0x1f, UR4 ;  /* 0x0000001f3f067899 */ /* 0x000fe40008011404 */
[----:B------:R-:W-:Y:S01]  /*1510*/  USHF.R.S32.HI UR11, URZ, 0x1f, UR10 ;  /* 0x0000001f3f0b7899 */ /* 0x000fe2000801140a */
[----:B------:R-:W-:Y:S01]  /*1520*/  @UP0 ULDC UR8, c[0x0][0x44c] ;  /* 0x0001130000080ab9 */ /* 0x000fe20000000800 */
[----:B------:R-:W-:Y:S01]  /*1530*/  ULEA.HI UR6, UR6, UR4, URZ, 0x7 ;  /* 0x0000000406067291 */ /* 0x000fe2000f8f383f */
[----:B------:R-:W-:Y:S01]  /*1540*/  PLOP3.LUT P0, PT, PT, PT, UP1, 0x40, 0x0 ;  /* 0x000000000000781c */ /* 0x000fe20003f0e818 */
[----:B------:R-:W-:-:S02]  /*1550*/  UIMAD.WIDE.U32 UR8, UR39, UR8, URZ ;  /* 0x00000008270872a5 */ /* 0x000fc4000f8e003f */
[----:B------:R-:W-:Y:S01]  /*1560*/  ULEA.HI UR11, UR11, UR10, URZ, 0x7 ;  /* 0x0000000a0b0b7291 */ /* 0x000fe2000f8f383f */
[----:B------:R-:W-:Y:S01]  /*1570*/  @UP0 ULDC UR13, c[0x0][0x450] ;  /* 0x00011400000d0ab9 */ /* 0x000fe20000000800 */
[----:B------:R-:W-:Y:S01]  /*1580*/  UMOV UR12, UR39 ;  /* 0x00000027000c7c82 */ /* 0x000fe20008000000 */
[----:B------:R-:W-:Y:S02]  /*1590*/  UIADD3 UR56, UR40, -UR47, URZ ;  /* 0x8000002f28387290 */ /* 0x000fe4000fffe03f */
[----:B------:R-:W-:Y:S02]  /*15a0*/  USHF.R.S32.HI UR6, URZ, 0x7, UR6 ;  /* 0x000000073f067899 */ /* 0x000fe40008011406 */
[----:B------:R-:W-:Y:S02]  /*15b0*/  USHF.R.S32.HI UR11, URZ, 0x7, UR11 ;  /* 0x000000073f0b7899 */ /* 0x000fe4000801140b */
[----:B------:R-:W-:Y:S02]  /*15c0*/  @UP0 USHF.R.U32.HI UR12, URZ, UR13, UR9 ;  /* 0x0000000d3f0c0299 */ /* 0x000fe40008011609 */
[----:B------:R-:W-:-:S02]  /*15d0*/  UISETP.LT.AND UP0, UPT, UR6, UR11, UPT ;  /* 0x0000000b0600728c */ /* 0x000fc4000bf01270 */
[----:B------:R-:W-:Y:S01]  /*15e0*/  UIADD3 UR4, UR56, UR12, URZ ;  /* 0x0000000c38047290 */ /* 0x000fe2000fffe03f */
[----:B------:R-:W-:Y:S01]  /*15f0*/  ULDC UR10, c[0x0][0x9dc] ;  /* 0x00027700000a7ab9 */ /* 0x000fe20000000800 */
[----:B------:R-:W-:Y:S02]  /*1600*/  USEL UR6, UR6, UR11, UP0 ;  /* 0x0000000b06067287 */ /* 0x000fe40008000000 */
[----:B------:R-:W-:Y:S01]  /*1610*/  UIADD3 UR10, UR4, -UR10, URZ ;  /* 0x8000000a040a7290 */ /* 0x000fe2000fffe03f */
[----:B------:R-:W-:Y:S11]  /*1620*/  @P0 BRA `(.L_x_1231) ;  /* 0x0000000000440947 */ /* 0x000ff60003800000 */
        /* <DEDUP_REMOVED lines=10> */
.L_x_1232:
[----:B------:R-:W-:-:S11]  /*16d0*/  UISETP.NE.AND UP0, UPT, UR7, 0x1, UPT ;  /* 0x000000010700788c */ /* 0x000fd6000bf05270 */
[----:B------:R-:W-:Y:S02]  /*16e0*/  @UP0 ULDC.64 UR12, c[0x0][0x9e8] ;  /* 0x00027a00000c0ab9 */ /* 0x000fe40000000a00 */
[----:B------:R-:W-:-:S04]  /*16f0*/  UIMAD.WIDE.U32 UR8, UR4, UR12, URZ ;  /* 0x0000000c040872a5 */ /* 0x000fc8000f8e003f */
[----:B------:R-:W-:-:S12]  /*1700*/  @UP0 USHF.R.U32.HI UR4, URZ, UR13, UR9 ;  /* 0x0000000d3f040299 */ /* 0x000fd80008011609 */
.L_x_1233:
[----:B------:R-:W-:-:S04]  /*1710*/  UIMAD UR4, UR4, UR7, URZ ;  /* 0x00000007040472a4 */ /* 0x000fc8000f8e023f */
[----:B------:R-:W-:-:S04]  /*1720*/  UISETP.LT.AND UP0, UPT, UR10, UR4, UPT ;  /* 0x000000040a00728c */ /* 0x000fc8000bf01270 */
[----:B------:R-:W-:-:S12]  /*1730*/  USEL UR10, UR10, UR4, !UP0 ;  /* 0x000000040a0a7287 */ /* 0x000fd8000c000000 */
.L_x_1231:
[----:B------:R-:W-:-:S04]  /*1740*/  USHF.R.S32.HI UR4, URZ, 0x1f, UR10 ;  /* 0x0000001f3f047899 */ /* 0x000fc8000801140a */
[----:B------:R-:W-:-:S04]  /*1750*/  ULEA.HI UR4, UR4, UR10, URZ, 0x7 ;  /* 0x0000000a04047291 */ /* 0x000fc8000f8f383f */
[----:B------:R-:W-:Y:S02]  /*1760*/  USHF.R.S32.HI UR7, URZ, 0x7, UR4 ;  /* 0x000000073f077899 */ /* 0x000fe40008011404 */
[----:B------:R-:W-:Y:S02]  /*1770*/  ULOP3.LUT UR4, UR5, 0xff000000, URZ, 0xc0, !UPT ;  /* 0xff00000005047892 */ /* 0x000fe4000f8ec03f */
[----:B------:R-:W-:Y:S02]  /*1780*/  UISETP.LT.AND UP0, UPT, URZ, UR7, UPT ;  /* 0x000000073f00728c */ /* 0x000fe4000bf01270 */
[----:B------:R-:W-:Y:S02]  /*1790*/  ULOP3.LUT UR5, UR5, 0xff0000, URZ, 0xc0, !UPT ;  /* 0x00ff000005057892 */ /* 0x000fe4000f8ec03f */
[----:B------:R-:W-:Y:S02]  /*17a0*/  USEL UR42, URZ, UR7, !UP0 ;  /* 0x000000073f2a7287 */ /* 0x000fe4000c000000 */
[----:B------:R-:W-:-:S02]  /*17b0*/  USHF.R.U32.HI UR4, URZ, 0x8, UR4 ;  /* 0x000000083f047899 */ /* 0x000fc40008011604 */
[----:B------:R-:W-:Y:S02]  /*17c0*/  UISETP.GT.AND UP0, UPT, UR6, UR42, UPT ;  /* 0x0000002a0600728c */ /* 0x000fe4000bf04270 */
[----:B------:R-:W-:-:S03]  /*17d0*/  ULEA.HI UR5, UR5, UR4, URZ, 0x10 ;  /* 0x0000000405057291 */ /* 0x000fc6000f8f803f */
[----:B------:R-:W-:Y:S01]  /*17e0*/  UMOV UR4, URZ ;  /* 0x0000003f00047c82 */ /* 0x000fe20008000000 */
[----:B------:R-:W-:Y:S01]  /*17f0*/  PLOP3.LUT P0, PT, PT, PT, UP0, 0x80, 0x0 ;  /* 0x000000000000781c */ /* 0x000fe20003f0f008 */
[----:B------:R-:W-:Y:S02]  /*1800*/  ULOP3.LUT UR41, UR5, 0xff, URZ, 0xc0, !UPT ;  /* 0x000000ff05297892 */ /* 0x000fe4000f8ec03f */
[----:B------:R-:W-:-:S10]  /*1810*/  USHF.R.U32.HI UR46, URZ, 0x10, UR5 ;  /* 0x000000103f2e7899 */ /* 0x000fd40008011605 */
[----:B------:R-:W-:Y:S05]  /*1820*/  @!P0 BRA `(.L_x_1234) ;  /* 0x0000000000948947 */ /* 0x000fea0003800000 */
[----:B------:R-:W-:Y:S01]  /*1830*/  UISETP.NE.AND UP0, UPT, UR46, URZ, UPT ;  /* 0x0000003f2e00728c */ /* 0x000fe2000bf05270 */
[----:B------:R-:W-:-:S03]  /*1840*/  ULDC UR4, c[0x0][0x9f0] ;  /* 0x00027c0000047ab9 */ /* 0x000fc60000000800 */
[----:B------:R-:W-:-:S04]  /*1850*/  USEL UR10, UR46, UR4, UP0 ;  /* 0x000000042e0a7287 */ /* 0x000fc80008000000 */
[----:B------:R-:W-:Y:S02]  /*1860*/  UIADD3 UR4, UR10, -0x1, UR6 ;  /* 0xffffffff0a047890 */ /* 0x000fe4000fffe006 */
[----:B------:R-:W-:Y:S02]  /*1870*/  IMAD.U32 R3, RZ, RZ, UR10 ;  /* 0x0000000aff037e24 */ /* 0x000fe4000f8e00ff */
[----:B------:R-:W-:-:S03]  /*1880*/  UIADD3 UR7, -UR42, UR4, URZ ;  /* 0x000000042a077290 */ /* 0x000fc6000fffe13f */
[-C--:B------:R-:W-:Y:S01]  /*1890*/  IABS R0, R3.reuse ;  /* 0x0000000300007213 */ /* 0x080fe20000000000 */
[----:B------:R-:W-:Y:S01]  /*18a0*/  UMOV UR4, URZ ;  /* 0x0000003f00047c82 */ /* 0x000fe20008000000 */
[----:B------:R-:W-:Y:S01]  /*18b0*/  IABS R5, R3 ;  /* 0x0000000300057213 */ /* 0x000fe20000000000 */
[----:B------:R-:W-:Y:S01]  /*18c0*/  IMAD.U32 R4, RZ, RZ, UR7 ;  /* 0x00000007ff047e24 */ /* 0x000fe2000f8e00ff */
[----:B------:R-:W-:Y:S01]  /*18d0*/  R2UR UR11, R0 ;  /* 0x00000000000b72ca */ /* 0x000fe200000e0000 */
[----:B------:R-:W-:-:S03]  /*18e0*/  ULOP3.LUT UR7, UR7, UR10, URZ, 0x3c, !UPT ;  /* 0x0000000a07077292 */ /* 0x000fc6000f8e3c3f */
[----:B------:R-:W-:-:S05]  /*18f0*/  IABS R4, R4 ;  /* 0x0000000400047213 */ /* 0x000fca0000000000 */
[----:B------:R-:W-:-:S04]  /*1900*/  IMAD.MOV.U32 R3, RZ, RZ, R4 ;  /* 0x000000ffff037224 */ /* 0x000fc800078e0004 */
[----:B------:R-:W0:Y:S01]  /*1910*/  I2F.RP R0, UR11 ;  /* 0x0000000b00007d06 */ /* 0x000e220008209400 */
[----:B------:R-:W-:-:S07]  /*1920*/  R2UR UR9, R3 ;  /* 0x00000000030972ca */ /* 0x000fce00000e0000 */
[----:B0-----:R-:W0:Y:S02]  /*1930*/  MUFU.RCP R0, R0 ;  /* 0x0000000000007308 */ /* 0x001e240000001000 */
[----:B0-----:R-:W-:Y:S02]  /*1940*/  VIADD R2, R0, 0xffffffe ;  /* 0x0ffffffe00027836 */ /* 0x001fe40000000000 */
        /* <DEDUP_REMOVED lines=19> */
.L_x_1234:
[----:B------:R-:W-:Y:S01]  /*1a80*/  UIMAD UR42, UR41, UR4, UR42 ;  /* 0x00000004292a72a4 */ /* 0x000fe2000f8e022a */
[----:B------:R-:W-:Y:S01]  /*1a90*/  IMAD.U32 R88, RZ, RZ, UR6 ;  /* 0x00000006ff587e24 */ /* 0x000fe2000f8e00ff */
[----:B------:R-:W-:Y:S01]  /*1aa0*/  PLOP3.LUT P0, PT, PT, PT, PT, 0x80, 0x0 ;  /* 0x000000000000781c */ /* 0x000fe20003f0f070 */
[----:B------:R-:W-:Y:S01]  /*1ab0*/  IMAD.U32 R3, RZ, RZ, UR4 ;  /* 0x00000004ff037e24 */ /* 0x000fe2000f8e00ff */
[----:B------:R-:W-:Y:S02]  /*1ac0*/  CS2R R20, SRZ ;  /* 0x0000000000147805 */ /* 0x000fe4000001ff00 */
[----:B------:R-:W-:Y:S02]  /*1ad0*/  CS2R R118, SRZ ;  /* 0x0000000000767805 */ /* 0x000fe4000001ff00 */
[----:B------:R-:W-:Y:S02]  /*1ae0*/  CS2R R116, SRZ ;  /* 0x0000000000747805 */ /* 0x000fe4000001ff00 */
[----:B------:R-:W-:-:S02]  /*1af0*/  CS2R R114, SRZ ;  /* 0x0000000000727805 */ /* 0x000fc4000001ff00 */
[----:B------:R-:W-:Y:S02]  /*1b00*/  VIADDMNMX R88, R3, UR42, R88, PT ;  /* 0x0000002a03587c46 */ /* 0x000fe4000b800158 */
[----:B------:R-:W-:Y:S02]  /*1b10*/  CS2R R112, SRZ ;  /* 0x0000000000707805 */ /* 0x000fe4000001ff00 */
[----:B------:R-:W-:Y:S02]  /*1b20*/  CS2R R110, SRZ ;  /* 0x00000000006e7805 */ /* 0x000fe4000001ff00 */
[----:B------:R-:W-:Y:S02]  /*1b30*/  CS2R R108, SRZ ;  /* 0x00000000006c7805 */ /* 0x000fe4000001ff00 */
[----:B------:R-:W-:Y:S02]  /*1b40*/  ISETP.GT.AND P1, PT, R88, UR42, PT ;  /* 0x0000002a58007c0c */ /* 0x000fe4000bf24270 */
        /* <DEDUP_REMOVED lines=10> */
[----:B------:R-:W-:Y:S06]  /*1bf0*/  @!P1 BRA `(.L_x_1235) ;  /* 0x000000d800409947 */ /* 0x000fec0003800000 */
[----:B------:R-:W0:Y:S01]  /*1c00*/  S2R R0, SR_TID.X ;  /* 0x0000000000007919 */ /* 0x000e220000002100 */
[----:B------:R-:W1:Y:S01]  /*1c10*/  S2UR UR43, SR_CgaCtaId ;  /* 0x00000000002b79c3 */ /* 0x000e620000008800 */
[----:B------:R-:W-:Y:S02]  /*1c20*/  UMOV UR45, 0x400 ;  /* 0x00000400002d7882 */ /* 0x000fe40000000000 */
[----:B-1----:R-:W-:Y:S01]  /*1c30*/  ULEA UR45, UR43, UR45, 0x18 ;  /* 0x0000002d2b2d7291 */ /* 0x002fe2000f8ec03f */
[----:B0-----:R-:W-:-:S05]  /*1c40*/  VIADD R4, R0, 0xffffff80 ;  /* 0xffffff8000047836 */ /* 0x001fca0000000000 */
[----:B------:R-:W-:-:S04]  /*1c50*/  SHF.R.S32.HI R0, RZ, 0x1f, R4 ;  /* 0x0000001fff007819 */ /* 0x000fc80000011404 */
[----:B------:R-:W-:-:S04]  /*1c60*/  LEA.HI R0, R0, R4, RZ, 0x7 ;  /* 0x0000000400007211 */ /* 0x000fc800078f38ff */
[----:B------:R-:W-:-:S06]  /*1c70*/  SHF.R.S32.HI R0, RZ, 0x7, R0 ;  /* 0x00000007ff007819 */ /* 0x000fcc0000011400 */
[----:B------:R-:W0:Y:S02]  /*1c80*/  SHFL.IDX PT, R0, R0, RZ, 0x1f ;  /* 0x00001fff00007589 */ /* 0x000e2400000e0000 */
[----:B0-----:R-:W-:-:S13]  /*1c90*/  R2UR UR44, R0 ;  /* 0x00000000002c72ca */ /* 0x001fda00000e0000 */
        /* <DEDUP_REMOVED lines=26> */
.L_x_1236:
[----:B------:R-:W-:Y:S01]  /*1e40*/  ULEA.HI UR4, UR50, UR50, URZ, 0x1 ;  /* 0x0000003232047291 */ /* 0x000fe2000f8f083f */
[----:B------:R-:W-:-:S03]  /*1e50*/  IMAD.U32 R2, RZ, RZ, UR51 ;  /* 0x00000033ff027e24 */ /* 0x000fc6000f8e00ff */
[----:B------:R-:W-:Y:S02]  /*1e60*/  ULOP3.LUT UR4, UR4, 0xfffffffe, URZ, 0xc0, !UPT ;  /* 0xfffffffe04047892 */ /* 0x000fe4000f8ec03f */
[----:B------:R-:W-:Y:S02]  /*1e70*/  ISETP.NE.AND P0, PT, R2, 0x3, PT ;  /* 0x000000030200780c */ /* 0x000fe40003f05270 */
[----:B------:R-:W-:-:S06]  /*1e80*/  UIADD3 UR4, UR50, -UR4, URZ ;  /* 0x8000000432047290 */ /* 0x000fcc000fffe03f */
[----:B------:R-:W-:-:S05]  /*1e90*/  IMAD.U32 R0, RZ, RZ, UR4 ;  /* 0x00000004ff007e24 */ /* 0x000fca000f8e00ff */
[----:B------:R-:W-:-:S04]  /*1ea0*/  SHF.L.U32 R0, R0, 0x1f, RZ ;  /* 0x0000001f00007819 */ /* 0x000fc800000006ff */
[----:B------:R-:W0:Y:S02]  /*1eb0*/  SYNCS.PHASECHK.TRANS64.TRYWAIT P1, [UR45+0x16800], R0 ;  /* 0x01680000ff0075a7 */ /* 0x000e24000802016d */
[----:B0-----:R-:W-:Y:S05]  /*1ec0*/  @!P1 BRA `(.L_x_1237) ;  /* 0x0000016000d89947 */ /* 0x001fea0003800000 */
.L_x_1419:
[----:B------:R-:W-:Y:S05]  /*1ed0*/  @!P0 BRA `(.L_x_1238) ;  /* 0x0000000000048947 */ /* 0x000fea0003800000 */
[----:B------:R-:W-:Y:S01]  /*1ee0*/  BPT.TRAP 0x1 ;  /* 0x000000040000795c */ /* 0x000fe20000300000 */
.L_x_1238:
[----:B------:R-:W-:Y:S02]  /*1ef0*/  IMAD.U32 R91, RZ, RZ, UR48 ;  /* 0x00000030ff5b7e24 */ /* 0x000fe4000f8e00ff */
[----:B0-----:R-:W-:-:S03]  /*1f00*/  IMAD.U32 R0, RZ, RZ, UR49 ;  /* 0x00000031ff007e24 */ /* 0x001fc6000f8e00ff */
[----:B------:R-:W-:Y:S02]  /*1f10*/  LEA R91, R91, UR45, 0x3 ;  /* 0x0000002d5b5b7c11 */ /* 0x000fe4000f8e18ff */
[----:B------:R-:W-:-:S04]  /*1f20*/  SHF.L.U32 R0, R0, 0x1f, RZ ;  /* 0x0000001f00007819 */ /* 0x000fc800000006ff */
[----:B------:R0:W1:Y:S01]  /*1f30*/  SYNCS.PHASECHK.TRANS64.TRYWAIT P1, [R91+URZ+0x16830], R0 ;  /* 0x016830005b0075a7 */ /* 0x000062000802017f */
[----:B------:R-:W-:Y:S05]  /*1f40*/  @!P0 BRA `(.L_x_1239) ;  /* 0x0000000000048947 */ /* 0x000fea0003800000 */
[----:B------:R-:W-:Y:S01]  /*1f50*/  BPT.TRAP 0x1 ;  /* 0x000000040000795c */ /* 0x000fe20000300000 */
.L_x_1239:
[----:B-1----:R-:W-:Y:S05]  /*1f60*/  @P1 BRA `(.L_x_1240) ;  /* 0x0000000000081947 */ /* 0x002fea0003800000 */
[----:B------:R-:W1:Y:S02]  /*1f70*/  SYNCS.PHASECHK.TRANS64.TRYWAIT P1, [R91+URZ+0x16830], R0 ;  /* 0x016830005b0075a7 */ /* 0x000e64000802017f */
[----:B-1----:R-:W-:Y:S05]  /*1f80*/  @!P1 BRA `(.L_x_1241) ;  /* 0x0000016000c09947 */ /* 0x002fea0003800000 */
.L_x_1240:
[----:B------:R-:W-:Y:S05]  /*1f90*/  WARPSYNC.ALL ;  /* 0x0000000000007948 */ /* 0x000fea0003800000 */
[----:B------:R-:W-:Y:S01]  /*1fa0*/  UIADD3 UR4, UR45, 0xe400, URZ ;  /* 0x0000e4002d047890 */ /* 0x000fe2000fffe03f */
[----:B------:R-:W-:Y:S01]  /*1fb0*/  WARPGROUP.ARRIVE ;  /* 0x00000000000079c5 */ /* 0x000fe20000000000 */
[----:B------:R-:W-:Y:S02]  /*1fc0*/  ULOP3.LUT UR16, UR57, 0x10000, URZ, 0xfc, !UPT ;  /* 0x0001000039107892 */ /* 0x000fe4000f8efc3f */
[----:B------:R-:W-:Y:S01]  /*1fd0*/  USHF.R.U32.HI UR4, URZ, 0x4, UR4 ;  /* 0x000000043f047899 */ /* 0x000fe20008011604 */
[----:B------:R-:W-:Y:S01]  /*1fe0*/  UMOV UR17, 0x40000040 ;  /* 0x4000004000117882 */ /* 0x000fe20000000000 */
[----:B------:R-:W-:-:S02]  /*1ff0*/  UMOV UR19, 0x40000040 ;  /* 0x4000004000137882 */ /* 0x000fc40000000000 */
[----:B------:R-:W-:Y:S01]  /*2000*/  ULOP3.LUT UR4, UR4, 0x3fff, URZ, 0xc0, !UPT ;  /* 0x00003fff04047892 */ /* 0x000fe2000f8ec03f */
[----:B------:R-:W-:Y:S01]  /*2010*/  UMOV UR5, 0x40000040 ;  /* 0x4000004000057882 */ /* 0x000fe20000000000 */
[----:B------:R-:W-:Y:S02]  /*2020*/  UMOV UR7, 0x40000040 ;  /* 0x4000004000077882 */ /* 0x000fe40000000000 */
[----:B------:R-:W-:Y:S02]  /*2030*/  ULOP3.LUT UR20, UR4, 0x10000, URZ, 0xfc, !UPT ;  /* 0x0001000004147892 */ /* 0x000fe4000f8efc3f */
[----:B------:R-:W-:Y:S02]  /*2040*/  UIADD3 UR4, UR16, 0x2, URZ ;  /* 0x0000000210047890 */ /* 0x000fe4000fffe03f */
[----:B------:R-:W-:Y:S02]  /*2050*/  ULEA UR18, UR48, UR20, 0xa ;  /* 0x0000001430127291 */ /* 0x000fe4000f8e503f */
[----:B------:R-:W-:-:S02]  /*2060*/  UIADD3 UR8, UR16, 0x4, URZ ;  /* 0x0000000410087890 */ /* 0x000fc4000fffe03f */
[----:B------:R-:W-:Y:S02]  /*2070*/  UIADD3 UR6, UR18, 0x2, URZ ;  /* 0x0000000212067890 */ /* 0x000fe4000fffe03f */
[----:B------:R-:W-:Y:S01]  /*2080*/  UIADD3 UR10, UR18, 0x4, URZ ;  /* 0x00000004120a7890 */ /* 0x000fe2000fffe03f */
[----:B------:R-:W-:Y:S02]  /*2090*/  UMOV UR9, 0x40000040 ;  /* 0x4000004000097882 */ /* 0x000fe40000000000 */
[----:B------:R-:W-:Y:S01]  /*20a0*/  HGMMA.64x128x16.F32.BF16 R24, gdesc[UR16], RZ, !UPT, gsb0 ;  /* 0x01e00000101879f0 */ /* 0x000fe2000c0018ff */
[----:B------:R-:W-:Y:S01]  /*20b0*/  UMOV UR11, 0x40000040 ;  /* 0x40000040000b7882 */ /* 0x000fe20000000000 */
        /* <DEDUP_REMOVED lines=16> */
.L_x_1242:
[----:B------:R-:W-:Y:S01]  /*21c0*/  UISETP.NE.AND UP1, UPT, UR53, URZ, UPT ;  /* 0x0000003f3500728c */ /* 0x000fe2000bf25270 */
[----:B------:R-:W-:Y:S01]  /*21d0*/  R2UR UR6, R91 ;  /* 0x000000005b0672ca */ /* 0x000fe200000e0000 */
[----:B------:R-:W-:Y:S01]  /*21e0*/  ULDC UR7, c[0x0][0x9d8] ;  /* 0x0002760000077ab9 */ /* 0x000fe20000000800 */
[----:B------:R-:W-:Y:S01]  /*21f0*/  UISETP.NE.AND UP0, UPT, UR52, URZ, UPT ;  /* 0x0000003f3400728c */ /* 0x000fe2000bf05270 */
[----:B------:R-:W-:Y:S01]  /*2200*/  FMUL.FTZ R10, R39, UR7 ;  /* 0x00000007270a7c20 */ /* 0x000fe20008410000 */
[----:B------:R-:W-:Y:S01]  /*2210*/  FMUL.FTZ R39, R75, UR7 ;  /* 0x000000074b277c20 */ /* 0x000fe20008410000 */
[----:B------:R-:W-:Y:S01]  /*2220*/  PLOP3.LUT P1, PT, PT, PT, UP1, 0x80, 0x0 ;  /* 0x000000000000781c */ /* 0x000fe20003f2f018 */
[----:B------:R-:W-:Y:S01]  /*2230*/  FMUL.FTZ R75, R77, UR7 ;  /* 0x000000074d4b7c20 */ /* 0x000fe20008410000 */
[----:B------:R-:W-:Y:S01]  /*2240*/  PLOP3.LUT P2, PT, PT, PT, UP1, 0x80, 0x0 ;  /* 0x000000000000781c */ /* 0x000fe20003f4f018 */
[----:B------:R-:W-:Y:S02]  /*2250*/  VIADD R77, R17, UR39 ;  /* 0x00000027114d7c36 */ /* 0x000fe40008000000 */
[----:B------:R-:W-:Y:S01]  /*2260*/  FMUL.FTZ R8, R34, UR7 ;  /* 0x0000000722087c20 */ /* 0x000fe20008410000 */
[----:B------:R-:W-:Y:S01]  /*2270*/  @UP1 ULDC UR10, c[0x0][0x44c] ;  /* 0x00011300000a1ab9 */ /* 0x000fe20000000800 */
[----:B------:R-:W-:Y:S01]  /*2280*/  FMUL.FTZ R13, R46, UR7 ;  /* 0x000000072e0d7c20 */ /* 0x000fe20008410000 */
[----:B------:R-:W-:Y:S01]  /*2290*/  FMUL.FTZ R46, R49, UR7 ;  /* 0x00000007312e7c20 */ /* 0x000fe20008410000 */
[----:B------:R-:W-:Y:S01]  /*22a0*/  FMUL.FTZ R49, R57, UR7 ;  /* 0x0000000739317c20 */ /* 0x000fe20008410000 */
[----:B------:R-:W-:Y:S01]  /*22b0*/  FMUL.FTZ R7, R35, UR7 ;  /* 0x0000000723077c20 */ /* 0x000fe20008410000 */
[----:B------:R-:W-:Y:S01]  /*22c0*/  UIADD3 UR6, UR6, 0x16840, URZ ;  /* 0x0001684006067890 */ /* 0x000fe2000fffe03f */
[----:B------:R-:W-:Y:S01]  /*22d0*/  FMUL.FTZ R12, R43, UR7 ;  /* 0x000000072b0c7c20 */ /* 0x000fe20008410000 */
[----:B------:R-:W-:-:S02]  /*22e0*/  IMAD.MOV.U32 R35, RZ, RZ, -0x80 ;  /* 0xffffff80ff237424 */ /* 0x000fc400078e00ff */
[----:B------:R-:W-:Y:S01]  /*22f0*/  FMUL.FTZ R43, R44, UR7 ;  /* 0x000000072c2b7c20 */ /* 0x000fe20008410000 */
[----:B------:R-:W-:Y:S01]  /*2300*/  @P1 IMAD.HI.U32 R34, R77, UR10, RZ ;  /* 0x0000000a4d221c27 */ /* 0x000fe2000f8e00ff */
[----:B------:R-:W-:-:S03]  /*2310*/  @UP1 ULDC UR10, c[0x0][0x450] ;  /* 0x00011400000a1ab9 */ /* 0x000fc60000000800 */
[----:B------:R-:W-:Y:S01]  /*2320*/  FMUL.FTZ R9, R38, UR7 ;  /* 0x0000000726097c20 */ /* 0x000fe20008410000 */
[----:B------:R-:W-:Y:S01]  /*2330*/  FMUL.FTZ R96, R40, UR7 ;  /* 0x0000000728607c20 */ /* 0x000fe20008410000 */
[----:B------:R-:W-:Y:S01]  /*2340*/  FMUL.FTZ R44, R45, UR7 ;  /* 0x000000072d2c7c20 */ /* 0x000fe20008410000 */
[----:B------:R-:W-:Y:S01]  /*2350*/  @P2 SHF.R.U32.HI R77, RZ, UR10, R34 ;  /* 0x0000000aff4d2c19 */ /* 0x000fe20008011622 */
[----:B------:R-:W-:Y:S01]  /*2360*/  FMUL.FTZ R2, R24, UR7 ;  /* 0x0000000718027c20 */ /* 0x000fe20008410000 */
[----:B------:R-:W-:Y:S01]  /*2370*/  FMUL.FTZ R89, R29, UR7 ;  /* 0x000000071d597c20 */ /* 0x000fe20008410000 */
[----:B------:R-:W-:Y:S01]  /*2380*/  FMUL.FTZ R14, R47, UR7 ;  /* 0x000000072f0e7c20 */ /* 0x000fe20008410000 */
[----:B------:R-:W-:Y:S01]  /*2390*/  FMUL.FTZ R45, R48, UR7 ;  /* 0x00000007302d7c20 */ /* 0x000fe20008410000 */
[----:B------:R-:W2:Y:S01]  /*23a0*/  SHFL.IDX PT, R57, R77, RZ, 0x1c1f ;  /* 0x001c1fff4d397589 */ /* 0x000ea200000e0000 */
[----:B------:R-:W-:Y:S01]  /*23b0*/  FMUL.FTZ R38, R74, UR7 ;  /* 0x000000074a267c20 */ /* 0x000fe20008410000 */
[----:B------:R-:W-:Y:S01]  /*23c0*/  FMUL.FTZ R40, R83, UR7 ;  /* 0x0000000753287c20 */ /* 0x000fe20008410000 */
[----:B------:R-:W-:Y:S01]  /*23d0*/  UPRMT UR6, UR43, 0x654, UR6 ;  /* 0x000006542b067896 */ /* 0x000fe20008000006 */
[----:B------:R-:W-:Y:S01]  /*23e0*/  FMUL.FTZ R3, R25, UR7 ;  /* 0x0000000719037c20 */ /* 0x000fe20008410000 */
[----:B01----:R-:W-:Y:S01]  /*23f0*/  FMUL.FTZ R0, R26, UR7 ;  /* 0x000000071a007c20 */ /* 0x003fe20008410000 */
        /* <DEDUP_REMOVED lines=18> */
[----:B------:R-:W-:-:S02]  /*2520*/  IMAD R83, R88, R35, 0x80 ;  /* 0x0000008058537424 */ /* 0x000fc400078e0223 */
        /* <DEDUP_REMOVED lines=25> */
[----:B------:R-:W-:Y:S01]  /*26c0*/  IMAD.U32 R35, RZ, RZ, UR47 ;  /* 0x0000002fff237e24 */ /* 0x000fe2000f8e00ff */
[----:B------:R-:W-:Y:S01]  /*26d0*/  PLOP3.LUT P1, PT, PT, PT, UP0, 0x40, 0x0 ;  /* 0x000000000000781c */ /* 0x000fe20003f2e808 */
[----:B------:R-:W0:Y:S01]  /*26e0*/  MUFU.TANH R2, R2 ;  /* 0x0000000200027308 */ /* 0x000e220000002400 */
[C-C-:B------:R-:W-:Y:S01]  /*26f0*/  IADD3 R34, -R16.reuse, 0x1, R83.reuse ;  /* 0x0000000110227810 */ /* 0x140fe20007ffe153 */
[----:B------:R-:W-:Y:S01]  /*2700*/  ULDC UR23, c[0x0][0x9dc] ;  /* 0x0002770000177ab9 */ /* 0x000fe20000000800 */
[----:B------:R-:W-:Y:S01]  /*2710*/  SYNCS.ARRIVE.TRANS64.RED.A1T0 RZ, [UR6], RZ ;  /* 0x000000ffffff79a7 */ /* 0x000fe20008100406 */
[----:B------:R-:W-:Y:S01]  /*2720*/  ULOP3.LUT UR6, URZ, UR23, URZ, 0x33, !UPT ;  /* 0x000000173f067292 */ /* 0x000fe2000f8e333f */
[----:B------:R-:W-:Y:S01]  /*2730*/  IADD3 R34, -R35, UR40, R34 ;  /* 0x0000002823227c10 */ /* 0x000fe2000fffe122 */
[----:B------:R-:W-:Y:S01]  /*2740*/  ULDC UR14, c[0x0][0x9e0] ;  /* 0x00027800000e7ab9 */ /* 0x000fe20000000800 */
[----:B------:R-:W-:Y:S01]  /*2750*/  IADD3 R82, -R16, UR40, R83 ;  /* 0x0000002810527c10 */ /* 0x000fe2000fffe153 */
[----:B------:R-:W1:Y:S01]  /*2760*/  MUFU.TANH R3, R3 ;  /* 0x0000000300037308 */ /* 0x000e620000002400 */
[----:B------:R-:W-:Y:S01]  /*2770*/  LEA R79, R88, 0xffffff80, 0x7 ;  /* 0xffffff80584f7811 */ /* 0x000fe200078e38ff */
[----:B------:R-:W-:-:S02]  /*2780*/  VIADD R87, R34, UR14 ;  /* 0x0000000e22577c36 */ /* 0x000fc40008000000 */
[----:B------:R-:W-:-:S03]  /*2790*/  VIADD R86, R34, UR6 ;  /* 0x0000000622567c36 */ /* 0x000fc60008000000 */
[----:B--2---:R-:W-:Y:S01]  /*27a0*/  VIADDMNMX R80, R57, R87, R82, PT ;  /* 0x0000005739507246 */ /* 0x004fe20003800152 */
[----:B------:R-:W2:Y:S01]  /*27b0*/  MUFU.TANH R0, R0 ;  /* 0x0000000000007308 */ /* 0x000ea20000002400 */
[----:B------:R-:W-:-:S07]  /*27c0*/  IMAD.IADD R81, R86, 0x1, R57 ;  /* 0x0000000156517824 */ /* 0x000fce00078e0239 */
        /* <DEDUP_REMOVED lines=62> */
[----:B------:R-:W-:Y:S01]  /*2bb0*/  IMAD.U32 R34, RZ, RZ, UR47 ;  /* 0x0000002fff227e24 */ /* 0x000fe2000f8e00ff */
[----:B------:R-:W-:Y:S04]  /*2bc0*/  BSSY B0, `(.L_x_1244) ;  /* 0x0000013000007945 */ /* 0x000fe80003800000 */
[----:B------:R-:W-:-:S04]  /*2bd0*/  IADD3 R57, -R34, UR40, R57 ;  /* 0x0000002822397c10 */ /* 0x000fc8000fffe139 */
        /* <DEDUP_REMOVED lines=11> */
.L_x_1245:
[----:B------:R-:W-:Y:S02]  /*2c90*/  ULDC UR6, c[0x0][0x9e4] ;  /* 0x0002790000067ab9 */ /* 0x000fe40000000800 */
[----:B------:R-:W-:-:S05]  /*2ca0*/  IMAD.U32 R58, RZ, RZ, UR6 ;  /* 0x00000006ff3a7e24 */ /* 0x000fca000f8e00ff */
[----:B------:R-:W-:-:S13]  /*2cb0*/  ISETP.NE.AND P1, PT, R58, 0x1, PT ;  /* 0x000000013a00780c */ /* 0x000fda0003f25270 */
[----:B------:R-:W1:Y:S02]  /*2cc0*/  @P1 LDC.64 R34, c[0x0][0x9e8] ;  /* 0x00027a00ff221b82 */ /* 0x000e640000000a00 */
[----:B-1----:R-:W-:-:S05]  /*2cd0*/  @P1 IMAD.HI.U32 R34, R57, R34, RZ ;  /* 0x0000002239221227 */ /* 0x002fca00078e00ff */
[----:B------:R-:W-:-:S07]  /*2ce0*/  @P1 SHF.R.U32.HI R57, RZ, R35, R34 ;  /* 0x00000023ff391219 */ /* 0x000fce0000011622 */
.L_x_1246:
[----:B------:R-:W-:Y:S05]  /*2cf0*/  BSYNC B0 ;  /* 0x0000000000007941 */ /* 0x000fea0003800000 */
.L_x_1244:
[----:B------:R-:W-:-:S04]  /*2d00*/  IMAD R57, R57, R58, -R79 ;  /* 0x0000003a39397224 */ /* 0x000fc800078e0a4f */
[----:B------:R-:W-:-:S05]  /*2d10*/  IMAD.IADD R57, R57, 0x1, -R16 ;  /* 0x0000000139397824 */ /* 0x000fca00078e0a10 */
[----:B------:R-:W-:Y:S02]  /*2d20*/  VIADDMNMX R80, R57, R58, R80, PT ;  /* 0x0000003a39507246 */ /* 0x000fe40003800150 */
[----:B------:R-:W-:-:S07]  /*2d30*/  VIMNMX R81, R81, R57, !PT ;  /* 0x0000003951517248 */ /* 0x000fce0007fe0100 */
.L_x_1243:
        /* <DEDUP_REMOVED lines=158> */
[----:B------:R-:W-:Y:S01]  /*3720*/  ISETP.GE.AND P3, PT, R83, 0x71, PT ;  /* 0x000000715300780c */ /* 0x000fe20003f66270 */
[----:B------:R-:W0:Y:S01]  /*3730*/  SHFL.IDX PT, R75, R77, 0x1, 0x1c1f ;  /* 0x003c1f004d4b7f89 */ /* 0x000e2200000e0000 */
[----:B------:R-:W-:Y:S02]  /*3740*/  @P4 LOP3.LUT R23, R23, 0x20, RZ, 0xfc, !PT ;  /* 0x0000002017174812 */ /* 0x000fe400078efcff */
[----:B------:R-:W-:Y:S02]  /*3750*/  ISETP.GT.AND P4, PT, R81, 0x70, !P3 ;  /* 0x000000705100780c */ /* 0x000fe40005f84270 */
[----:B------:R-:W-:Y:S02]  /*3760*/  LOP3.LUT R23, R23, 0xfffffffd, RZ, 0xc0, !PT ;  /* 0xfffffffd17177812 */ /* 0x000fe400078ec0ff */
[----:B------:R-:W-:-:S04]  /*3770*/  ISETP.LT.OR P4, PT, R80, 0x71, P4 ;  /* 0x000000715000780c */ /* 0x000fc80002781670 */
[----:B------:R-:W-:Y:S02]  /*3780*/  FSEL R51, R76, -INF , !P4 ;  /* 0xff8000004c337808 */ /* 0x000fe40006000000 */
[----:B------:R-:W-:-:S04]  /*3790*/  ISETP.GE.AND P4, PT, R83, 0x72, PT ;  /* 0x000000725300780c */ /* 0x000fc80003f86270 */
[----:B------:R-:W-:-:S04]  /*37a0*/  ISETP.GT.AND P5, PT, R81, 0x71, !P4 ;  /* 0x000000715100780c */ /* 0x000fc800067a4270 */
[----:B------:R-:W-:Y:S02]  /*37b0*/  ISETP.LT.OR P5, PT, R80, 0x72, P5 ;  /* 0x000000725000780c */ /* 0x000fe40002fa1670 */
[----:B0-----:R-:W-:Y:S01]  /*37c0*/  VIADDMNMX R72, R75, R87, R82, PT ;  /* 0x000000574b487246 */ /* 0x001fe20003800152 */
[----:B------:R-:W-:Y:S01]  /*37d0*/  IMAD.IADD R73, R86, 0x1, R75 ;  /* 0x0000000156497824 */ /* 0x000fe200078e024b */
        /* <DEDUP_REMOVED lines=32> */
.L_x_1249:
[----:B------:R-:W-:Y:S02]  /*39e0*/  ULDC UR6, c[0x0][0x9e4] ;  /* 0x0002790000067ab9 */ /* 0x000fe40000000800 */
[----:B------:R-:W-:-:S05]  /*39f0*/  IMAD.U32 R76, RZ, RZ, UR6 ;  /* 0x00000006ff4c7e24 */ /* 0x000fca000f8e00ff */
[----:B------:R-:W-:-:S13]  /*3a00*/  ISETP.NE.AND P6, PT, R76, 0x1, PT ;  /* 0x000000014c00780c */ /* 0x000fda0003fc5270 */
[----:B------:R-:W0:Y:S02]  /*3a10*/  @P6 LDC.64 R2, c[0x0][0x9e8] ;  /* 0x00027a00ff026b82 */ /* 0x000e240000000a00 */
[----:B0-----:R-:W-:-:S05]  /*3a20*/  @P6 IMAD.HI.U32 R2, R75, R2, RZ ;  /* 0x000000024b026227 */ /* 0x001fca00078e00ff */
[----:B------:R-:W-:-:S07]  /*3a30*/  @P6 SHF.R.U32.HI R75, RZ, R3, R2 ;  /* 0x00000003ff4b6219 */ /* 0x000fce0000011602 */
.L_x_1250:
[----:B------:R-:W-:Y:S05]  /*3a40*/  BSYNC B0 ;  /* 0x0000000000007941 */ /* 0x000fea0003800000 */
.L_x_1248:
[----:B------:R-:W-:-:S04]  /*3a50*/  IMAD R75, R75, R76, -R79 ;  /* 0x0000004c4b4b7224 */ /* 0x000fc800078e0a4f */
[----:B------:R-:W-:-:S05]  /*3a60*/  IMAD.IADD R75, R75, 0x1, -R16 ;  /* 0x000000014b4b7824 */ /* 0x000fca00078e0a10 */
[----:B------:R-:W-:Y:S02]  /*3a70*/  VIADDMNMX R72, R75, R76, R72, PT ;  /* 0x0000004c4b487246 */ /* 0x000fe40003800148 */
[----:B------:R-:W-:-:S07]  /*3a80*/  VIMNMX R73, R73, R75, !PT ;  /* 0x0000004b49497248 */ /* 0x000fce0007fe0100 */
.L_x_1247:
[----:B------:R-:W-:Y:S01]  /*3a90*/  ISETP.GT.AND P1, PT, R73, 0x1, !P1 ;  /* 0x000000014900780c */ /* 0x000fe20004f24270 */
[----:B------:R-:W-:Y:S01]  /*3aa0*/  ULDC UR21, c[0x0][0x988] ;  /* 0x0002620000157ab9 */ /* 0x000fe20000000800 */
[----:B------:R-:W-:Y:S01]  /*3ab0*/  LOP3.LUT P6, RZ, R23, 0x4, RZ, 0xc0, !PT ;  /* 0x0000000417ff7812 */ /* 0x000fe200078cc0ff */
[----:B------:R-:W-:Y:S01]  /*3ac0*/  UISETP.NE.AND UP1, UPT, UR53, URZ, UPT ;  /* 0x0000003f3500728c */ /* 0x000fe2000bf25270 */
[----:B------:R-:W-:Y:S01]  /*3ad0*/  ISETP.LT.OR P1, PT, R72, 0x2, P1 ;  /* 0x000000024800780c */ /* 0x000fe20000f21670 */
[----:B------:R-:W-:Y:S01]  /*3ae0*/  UISETP.NE.AND UP0, UPT, UR52, URZ, UPT ;  /* 0x0000003f3400728c */ /* 0x000fe2000bf05270 */
[C---:B------:R-:W-:Y:S01]  /*3af0*/  ISETP.GT.AND P2, PT, R73.reuse, 0x8, !P2 ;  /* 0x000000084900780c */ /* 0x040fe20005744270 */
[----:B------:R-:W-:Y:S01]  /*3b00*/  UMOV UR10, UR39 ;  /* 0x00000027000a7c82 */ /* 0x000fe20008000000 */
        /* <DEDUP_REMOVED lines=9> */
[C---:B------:R-:W-:Y:S01]  /*3ba0*/  LOP3.LUT P1, RZ, R23.reuse, 0x8, RZ, 0xc0, !PT ;  /* 0x0000000817ff7812 */ /* 0x040fe2000782c0ff */
[----:B------:R-:W-:Y:S01]  /*3bb0*/  @UP1 USHF.R.U32.HI UR10, URZ, UR11, UR7 ;  /* 0x0000000b3f0a1299 */ /* 0x000fe20008011607 */
[----:B------:R-:W-:-:S02]  /*3bc0*/  LOP3.LUT P2, RZ, R23, 0x40000, RZ, 0xc0, !PT ;  /* 0x0004000017ff7812 */ /* 0x000fc4000784c0ff */
[----:B------:R-:W-:Y:S01]  /*3bd0*/  ISETP.GT.AND P1, PT, R73, 0x10, !P1 ;  /* 0x000000104900780c */ /* 0x000fe20004f24270 */
[----:B------:R-:W-:Y:S01]  /*3be0*/  UIADD3 UR56, UR56, UR10, URZ ;  /* 0x0000000a38387290 */ /* 0x000fe2000fffe03f */
[----:B------:R-:W-:Y:S02]  /*3bf0*/  LOP3.LUT P6, RZ, R23, 0x20000, RZ, 0xc0, !PT ;  /* 0x0002000017ff7812 */ /* 0x000fe400078cc0ff */
[----:B------:R-:W-:Y:S01]  /*3c00*/  ISETP.LT.OR P1, PT, R72, 0x11, P1 ;  /* 0x000000114800780c */ /* 0x000fe20000f21670 */
[----:B------:R-:W-:Y:S01]  /*3c10*/  UIADD3 UR14, UR56, UR14, URZ ;  /* 0x0000000e380e7290 */ /* 0x000fe2000fffe03f */
[----:B------:R-:W-:Y:S02]  /*3c20*/  ISETP.GT.AND P3, PT, R73, 0x70, !P3 ;  /* 0x000000704900780c */ /* 0x000fe40005f64270 */
[----:B------:R-:W-:Y:S02]  /*3c30*/  FSEL R8, R8, -INF , !P1 ;  /* 0xff80000008087808 */ /* 0x000fe40004800000 */
[----:B------:R-:W-:-:S02]  /*3c40*/  LOP3.LUT P1, RZ, R23, 0x10, RZ, 0xc0, !PT ;  /* 0x0000001017ff7812 */ /* 0x000fc4000782c0ff */
[C---:B------:R-:W-:Y:S02]  /*3c50*/  ISETP.GT.AND P4, PT, R73.reuse, 0x71, !P4 ;  /* 0x000000714900780c */ /* 0x040fe40006784270 */
[C---:B------:R-:W-:Y:S02]  /*3c60*/  ISETP.GT.AND P1, PT, R73.reuse, 0x11, !P1 ;  /* 0x000000114900780c */ /* 0x040fe40004f24270 */
[C---:B------:R-:W-:Y:S02]  /*3c70*/  ISETP.LT.OR P3, PT, R72.reuse, 0x71, P3 ;  /* 0x000000714800780c */ /* 0x040fe40001f61670 */
[----:B------:R-:W-:Y:S02]  /*3c80*/  ISETP.LT.OR P1, PT, R72, 0x12, P1 ;  /* 0x000000124800780c */ /* 0x000fe40000f21670 */
[----:B------:R-:W-:Y:S02]  /*3c90*/  ISETP.GT.AND P5, PT, R73, 0x78, !P5 ;  /* 0x000000784900780c */ /* 0x000fe40006fa4270 */
        /* <DEDUP_REMOVED lines=8> */
[----:B------:R-:W-:Y:S02]  /*3d20*/  LOP3.LUT P1, RZ, R23, 0x1000000, RZ, 0xc0, !PT ;  /* 0x0100000017ff7812 */ /* 0x000fe4000782c0ff */
[----:B------:R-:W-:Y:S02]  /*3d30*/  FMNMX.FTZ R6, R60, R7, !PT ;  /* 0x000000073c067209 */ /* 0x000fe40007810000 */
[----:B------:R-:W-:Y:S02]  /*3d40*/  ISETP.GT.AND P1, PT, R73, 0x19, !P1 ;  /* 0x000000194900780c */ /* 0x000fe40004f24270 */
[----:B------:R-:W-:Y:S02]  /*3d50*/  FMNMX.FTZ R7, R61, R6, !PT ;  /* 0x000000063d077209 */ /* 0x000fe40007810000 */
        /* <DEDUP_REMOVED lines=16> */
[----:B------:R-:W-:Y:S02]  /*3e60*/  FSEL R12, R12, -INF , !P1 ;  /* 0xff8000000c0c7808 */ /* 0x000fe40004800000 */
        /* <DEDUP_REMOVED lines=45> */
[C---:B------:R-:W-:Y:S01]  /*4140*/  LOP3.LUT P1, RZ, R23.reuse, 0x4000, RZ, 0xc0, !PT ;  /* 0x0000400017ff7812 */ /* 0x040fe2000782c0ff */
[----:B------:R-:W0:Y:S01]  /*4150*/  SHFL.BFLY PT, R6, R7, 0x2, 0x1f ;  /* 0x0c401f0007067f89 */ /* 0x000e2200000e0000 */
[----:B------:R-:W-:Y:S02]  /*4160*/  LOP3.LUT P2, RZ, R23, 0x80, RZ, 0xc0, !PT ;  /* 0x0000008017ff7812 */ /* 0x000fe4000784c0ff */
[----:B------:R-:W-:Y:S02]  /*4170*/  ISETP.GT.AND P1, PT, R73, 0x41, !P1 ;  /* 0x000000414900780c */ /* 0x000fe40004f24270 */
[----:B------:R-:W-:Y:S02]  /*4180*/  LOP3.LUT P6, RZ, R23, 0x40, RZ, 0xc0, !PT ;  /* 0x0000004017ff7812 */ /* 0x000fe400078cc0ff */
[----:B------:R-:W-:-:S02]  /*4190*/  ISETP.LT.OR P1, PT, R72, 0x42, P1 ;  /* 0x000000424800780c */ /* 0x000fc40000f21670 */
[----:B------:R-:W-:Y:S02]  /*41a0*/  ISETP.LT.OR P4, PT, R72, 0x72, P4 ;  /* 0x000000724800780c */ /* 0x000fe40002781670 */
[----:B------:R-:W-:Y:S02]  /*41b0*/  FSEL R26, R26, -INF , !P1 ;  /* 0xff8000001a1a7808 */ /* 0x000fe40004800000 */
[----:B------:R-:W-:Y:S02]  /*41c0*/  LOP3.LUT P1, RZ, R23, 0x2000, RZ, 0xc0, !PT ;  /* 0x0000200017ff7812 */ /* 0x000fe4000782c0ff */
[----:B------:R-:W-:Y:S02]  /*41d0*/  FSEL R37, R37, -INF , !P3 ;  /* 0xff80000025257808 */ /* 0x000fe40005800000 */
[----:B------:R-:W-:Y:S02]  /*41e0*/  ISETP.GT.AND P1, PT, R73, 0x48, !P1 ;  /* 0x000000484900780c */ /* 0x000fe40004f24270 */
[----:B------:R-:W-:-:S02]  /*41f0*/  ISETP.LT.OR P5, PT, R72, 0x79, P5 ;  /* 0x000000794800780c */ /* 0x000fc40002fa1670 */
[----:B------:R-:W-:Y:S02]  /*4200*/  ISETP.LT.OR P1, PT, R72, 0x49, P1 ;  /* 0x000000494800780c */ /* 0x000fe40000f21670 */
[----:B------:R-:W-:Y:S02]  /*4210*/  FSEL R40, R40, -INF , !P4 ;  /* 0xff80000028287808 */ /* 0x000fe40006000000 */
[----:B------:R-:W-:Y:S02]  /*4220*/  FSEL R27, R27, -INF , !P1 ;  /* 0xff8000001b1b7808 */ /* 0x000fe40004800000 */
[----:B------:R-:W-:Y:S02]  /*4230*/  LOP3.LUT P1, RZ, R23, 0x1000, RZ, 0xc0, !PT ;  /* 0x0000100017ff7812 */ /* 0x000fe4000782c0ff */
[----:B0-----:R-:W-:Y:S02]  /*4240*/  FMNMX.FTZ R77, R7, R6, !PT ;  /* 0x00000006074d7209 */ /* 0x001fe40007810000 */
[----:B------:R-:W-:-:S03]  /*4250*/  ISETP.GT.AND P1, PT, R73, 0x49, !P1 ;  /* 0x000000494900780c */ /* 0x000fc60004f24270 */
[----:B------:R-:W0:Y:S01]  /*4260*/  SHFL.BFLY PT, R6, R77, 0x1, 0x1f ;  /* 0x0c201f004d067f89 */ /* 0x000e2200000e0000 */
[----:B------:R-:W-:-:S04]  /*4270*/  ISETP.LT.OR P1, PT, R72, 0x4a, P1 ;  /* 0x0000004a4800780c */ /* 0x000fc80000f21670 */
[----:B------:R-:W-:Y:S02]  /*4280*/  FSEL R28, R28, -INF , !P1 ;  /* 0xff8000001c1c7808 */ /* 0x000fe40004800000 */
[----:B------:R-:W-:-:S04]  /*4290*/  LOP3.LUT P1, RZ, R23, 0x800, RZ, 0xc0, !PT ;  /* 0x0000080017ff7812 */ /* 0x000fc8000782c0ff */
[----:B------:R-:W-:-:S04]  /*42a0*/  ISETP.GT.AND P1, PT, R73, 0x50, !P1 ;  /* 0x000000504900780c */ /* 0x000fc80004f24270 */
[----:B------:R-:W-:-:S04]  /*42b0*/  ISETP.LT.OR P1, PT, R72, 0x51, P1 ;  /* 0x000000514800780c */ /* 0x000fc80000f21670 */
[----:B------:R-:W-:Y:S02]  /*42c0*/  FSEL R31, R31, -INF , !P1 ;  /* 0xff8000001f1f7808 */ /* 0x000fe40004800000 */
[----:B------:R-:W-:Y:S02]  /*42d0*/  LOP3.LUT P1, RZ, R23, 0x400, RZ, 0xc0, !PT ;  /* 0x0000040017ff7812 */ /* 0x000fe4000782c0ff */
[----:B0-----:R-:W-:Y:S02]  /*42e0*/  FMNMX.FTZ R6, R77, R6, !PT ;  /* 0x000000064d067209 */ /* 0x001fe40007810000 */
[----:B------:R-:W-:-:S03]  /*42f0*/  ISETP.GT.AND P1, PT, R73, 0x51, !P1 ;  /* 0x000000514900780c */ /* 0x000fc60004f24270 */
[----:B------:R-:W-:Y:S01]  /*4300*/  FMUL.FTZ R76, R6, UR21 ;  /* 0x00000015064c7c20 */ /* 0x000fe20008410000 */
        /* <DEDUP_REMOVED lines=20> */
[----:B------:R-:W-:-:S02]  /*4450*/  FSETP.NEU.FTZ.AND P1, PT, R6, -INF , PT ;  /* 0xff8000000600780b */ /* 0x000fc40003f3d000 */
[----:B------:R-:W-:Y:S02]  /*4460*/  FSEL R30, R30, -INF , !P2 ;  /* 0xff8000001e1e7808 */ /* 0x000fe40005000000 */
[----:B------:R-:W-:Y:S02]  /*4470*/  FSEL R76, R76, RZ, P1 ;  /* 0x000000ff4c4c7208 */ /* 0x000fe40000800000 */
[----:B------:R-:W-:Y:S02]  /*4480*/  ISETP.GT.AND P1, PT, R73, RZ, !P6 ;  /* 0x000000ff4900720c */ /* 0x000fe40007724270 */
[----:B------:R-:W-:Y:S01]  /*4490*/  LOP3.LUT P6, RZ, R23, 0x1, RZ, 0xc0, !PT ;  /* 0x0000000117ff7812 */ /* 0x000fe200078cc0ff */
[--C-:B------:R-:W-:Y:S01]  /*44a0*/  FFMA.FTZ R150, R58, UR21, -R76.reuse ;  /* 0x000000153a967c23 */ /* 0x100fe2000801084c */
[----:B------:R-:W-:Y:S01]  /*44b0*/  ISETP.LT.OR P1, PT, R72, 0x1, P1 ;  /* 0x000000014800780c */ /* 0x000fe20000f21670 */
[--C-:B------:R-:W-:Y:S01]  /*44c0*/  FFMA.FTZ R132, R56, UR21, -R76.reuse ;  /* 0x0000001538847c23 */ /* 0x100fe2000801084c */
[----:B------:R-:W-:Y:S01]  /*44d0*/  ISETP.GT.AND P6, PT, R73, 0x79, !P6 ;  /* 0x000000794900780c */ /* 0x000fe200077c4270 */
[--C-:B------:R-:W-:Y:S01]  /*44e0*/  FFMA.FTZ R134, R34, UR21, -R76.reuse ;  /* 0x0000001522867c23 */ /* 0x100fe2000801084c */
[----:B------:R-:W-:Y:S01]  /*44f0*/  FSEL R75, R0, -INF , !P1 ;  /* 0xff800000004b7808 */ /* 0x000fe20004800000 */
[--C-:B------:R-:W-:Y:S01]  /*4500*/  FFMA.FTZ R148, R74, UR21, -R76.reuse ;  /* 0x000000154a947c23 */ /* 0x100fe2000801084c */
[----:B------:R-:W-:Y:S01]  /*4510*/  LOP3.LUT P1, RZ, R23, 0x4000000, RZ, 0xc0, !PT ;  /* 0x0400000017ff7812 */ /* 0x000fe2000782c0ff */
[--C-:B------:R-:W-:Y:S01]  /*4520*/  FFMA.FTZ R57, R57, UR21, -R76.reuse ;  /* 0x0000001539397c23 */ /* 0x100fe2000801084c */
[----:B------:R-:W-:Y:S01]  /*4530*/  FMNMX.FTZ R7, R75, R4, !PT ;  /* 0x000000044b077209 */ /* 0x000fe20007810000 */
[--C-:B------:R-:W-:Y:S01]  /*4540*/  FFMA.FTZ R59, R59, UR21, -R76.reuse ;  /* 0x000000153b3b7c23 */ /* 0x100fe2000801084c */
[----:B------:R-:W-:Y:S01]  /*4550*/  ISETP.GT.AND P1, PT, R73, 0x68, !P1 ;  /* 0x000000684900780c */ /* 0x000fe20004f24270 */
[----:B------:R-:W-:Y:S01]  /*4560*/  MUFU.EX2 R148, R148 ;  /* 0x0000009400947308 */ /* 0x000fe20000000800 */
[----:B------:R-:W-:Y:S01]  /*4570*/  FMNMX.FTZ R0, R2, R7, !PT ;  /* 0x0000000702007209 */ /* 0x000fe20007810000 */
[--C-:B------:R-:W-:Y:S01]  /*4580*/  FFMA.FTZ R144, R60, UR21, -R76.reuse ;  /* 0x000000153c907c23 */ /* 0x100fe2000801084c */
[----:B------:R-:W-:Y:S01]  /*4590*/  ISETP.LT.OR P1, PT, R72, 0x69, P1 ;  /* 0x000000694800780c */ /* 0x000fe20000f21670 */
[--C-:B------:R-:W-:Y:S01]  /*45a0*/  FFMA.FTZ R61, R61, UR21, -R76.reuse ;  /* 0x000000153d3d7c23 */ /* 0x100fe2000801084c */
[----:B------:R-:W-:Y:S01]  /*45b0*/  FMNMX.FTZ R7, R5, R0, !PT ;  /* 0x0000000005077209 */ /* 0x000fe20007810000 */
[--C-:B------:R-:W-:Y:S01]  /*45c0*/  FFMA.FTZ R146, R62, UR21, -R76.reuse ;  /* 0x000000153e927c23 */ /* 0x100fe2000801084c */
[----:B------:R-:W-:Y:S01]  /*45d0*/  ISETP.LT.OR P6, PT, R72, 0x7a, P6 ;  /* 0x0000007a4800780c */ /* 0x000fe200037c1670 */
[----:B------:R-:W0:Y:S01]  /*45e0*/  MUFU.EX2 R57, R57 ;  /* 0x0000003900397308 */ /* 0x000e220000000800 */
[----:B------:R-:W-:Y:S01]  /*45f0*/  FMNMX.FTZ R0, R8, R7, !PT ;  /* 0x0000000708007209 */ /* 0x000fe20007810000 */
[--C-:B------:R-:W-:Y:S01]  /*4600*/  FFMA.FTZ R63, R63, UR21, -R76.reuse ;  /* 0x000000153f3f7c23 */ /* 0x100fe2000801084c */
[----:B------:R-:W-:Y:S01]  /*4610*/  FSEL R42, R42, -INF , !P6 ;  /* 0xff8000002a2a7808 */ /* 0x000fe20007000000 */
[--C-:B------:R-:W-:Y:S01]  /*4620*/  FFMA.FTZ R140, R64, UR21, -R76.reuse ;  /* 0x00000015408c7c23 */ /* 0x100fe2000801084c */
[----:B------:R-:W-:Y:S01]  /*4630*/  FMNMX.FTZ R0, R3, R0, !PT ;  /* 0x0000000003007209 */ /* 0x000fe20007810000 */
[--C-:B------:R-:W-:Y:S01]  /*4640*/  FFMA.FTZ R65, R65, UR21, -R76.reuse ;  /* 0x0000001541417c23 */ /* 0x100fe2000801084c */
[--C-:B------:R-:W-:Y:S01]  /*4650*/  FFMA.FTZ R142, R66, UR21, -R76.reuse ;  /* 0x00000015428e7c23 */ /* 0x100fe2000801084c */
[----:B------:R-:W1:Y:S01]  /*4660*/  MUFU.EX2 R150, R150 ;  /* 0x0000009600967308 */ /* 0x000e620000000800 */
[----:B------:R-:W-:Y:S01]  /*4670*/  FMNMX.FTZ R7, R9, R0, !PT ;  /* 0x0000000009077209 */ /* 0x000fe20007810000 */
[--C-:B------:R-:W-:Y:S01]  /*4680*/  FFMA.FTZ R67, R67, UR21, -R76.reuse ;  /* 0x0000001543437c23 */ /* 0x100fe2000801084c */
[--C-:B------:R-:W-:Y:S01]  /*4690*/  FFMA.FTZ R136, R68, UR21, -R76.reuse ;  /* 0x0000001544887c23 */ /* 0x100fe2000801084c */
[--C-:B------:R-:W-:Y:S01]  /*46a0*/  FFMA.FTZ R69, R69, UR21, -R76.reuse ;  /* 0x0000001545457c23 */ /* 0x100fe2000801084c */
[----:B------:R-:W-:Y:S01]  /*46b0*/  FMNMX.FTZ R0, R10, R7, !PT ;  /* 0x000000070a007209 */ /* 0x000fe20007810000 */
[--C-:B------:R-:W-:Y:S01]  /*46c0*/  FFMA.FTZ R138, R70, UR21, -R76.reuse ;  /* 0x00000015468a7c23 */ /* 0x100fe2000801084c */
[--C-:B------:R-:W-:Y:S01]  /*46d0*/  FFMA.FTZ R71, R71, UR21, -R76.reuse ;  /* 0x0000001547477c23 */ /* 0x100fe2000801084c */
[----:B------:R-:W2:Y:S01]  /*46e0*/  MUFU.EX2 R59, R59 ;  /* 0x0000003b003b7308 */ /* 0x000ea20000000800 */
[----:B------:R-:W-:Y:S01]  /*46f0*/  FMNMX.FTZ R7, R11, R0, !PT ;  /* 0x000000000b077209 */ /* 0x000fe20007810000 */
[--C-:B------:R-:W-:Y:S01]  /*4700*/  FFMA.FTZ R128, R44, UR21, -R76.reuse ;  /* 0x000000152c807c23 */ /* 0x100fe2000801084c */
[--C-:B------:R-:W-:Y:S01]  /*4710*/  FFMA.FTZ R35, R35, UR21, -R76.reuse ;  /* 0x0000001523237c23 */ /* 0x100fe2000801084c */
[--C-:B------:R-:W-:Y:S01]  /*4720*/  FFMA.FTZ R130, R46, UR21, -R76.reuse ;  /* 0x000000152e827c23 */ /* 0x100fe2000801084c */
[----:B------:R-:W-:Y:S01]  /*4730*/  FMNMX.FTZ R0, R12, R7, !PT ;  /* 0x000000070c007209 */ /* 0x000fe20007810000 */
[--C-:B------:R-:W-:Y:S01]  /*4740*/  FFMA.FTZ R124, R49, UR21, -R76.reuse ;  /* 0x00000015317c7c23 */ /* 0x100fe2000801084c */
[--C-:B------:R-:W-:Y:S01]  /*4750*/  FFMA.FTZ R126, R50, UR21, -R76.reuse ;  /* 0x00000015327e7c23 */ /* 0x100fe2000801084c */
[----:B------:R-:W3:Y:S01]  /*4760*/  MUFU.EX2 R144, R144 ;  /* 0x0000009000907308 */ /* 0x000ee20000000800 */
[----:B------:R-:W-:Y:S01]  /*4770*/  FMNMX.FTZ R7, R13, R0, !PT ;  /* 0x000000000d077209 */ /* 0x000fe20007810000 */
[--C-:B------:R-:W-:Y:S01]  /*4780*/  FFMA.FTZ R49, R54, UR21, -R76.reuse ;  /* 0x0000001536317c23 */ /* 0x100fe2000801084c */
[--C-:B------:R-:W-:Y:S01]  /*4790*/  FFMA.FTZ R120, R51, UR21, -R76.reuse ;  /* 0x0000001533787c23 */ /* 0x100fe2000801084c */
[--C-:B------:R-:W-:Y:S01]  /*47a0*/  FFMA.FTZ R51, R53, UR21, -R76.reuse ;  /* 0x0000001535337c23 */ /* 0x100fe2000801084c */
[----:B------:R-:W-:Y:S01]  /*47b0*/  FMNMX.FTZ R0, R14, R7, !PT ;  /* 0x000000070e007209 */ /* 0x000fe20007810000 */
[--C-:B------:R-:W-:Y:S01]  /*47c0*/  FFMA.FTZ R122, R48, UR21, -R76.reuse ;  /* 0x00000015307a7c23 */ /* 0x100fe2000801084c */
[----:B------:R-:W-:Y:S01]  /*47d0*/  FFMA.FTZ R53, R52, UR21, -R76 ;  /* 0x0000001534357c23 */ /* 0x000fe2000801084c */
[----:B------:R-:W4:Y:S01]  /*47e0*/  MUFU.EX2 R61, R61 ;  /* 0x0000003d003d7308 */ /* 0x000f220000000800 */
[----:B------:R-:W-:-:S04]  /*47f0*/  FMNMX.FTZ R7, R15, R0, !PT ;  /* 0x000000000f077209 */ /* 0x000fc80007810000 */
[----:B------:R-:W-:-:S03]  /*4800*/  FMNMX.FTZ R0, R20, R7, !PT ;  /* 0x0000000714007209 */ /* 0x000fc60007810000 */
[----:B------:R-:W5:Y:S01]  /*4810*/  MUFU.EX2 R146, R146 ;  /* 0x0000009200927308 */ /* 0x000f620000000800 */
        /* <DEDUP_REMOVED lines=12> */
[----:B------:R-:W-:Y:S02]  /*48e0*/  FMNMX.FTZ R7, R33, R0, !PT ;  /* 0x0000000021077209 */ /* 0x000fe40007810000 */
[----:B------:R-:W-:Y:S02]  /*48f0*/  FSEL R0, R29, -INF , !P1 ;  /* 0xff8000001d007808 */ /* 0x000fe40004800000 */
[----:B------:R-:W-:-:S03]  /*4900*/  FMNMX.FTZ R7, R36, R7, !PT ;  /* 0x0000000724077209 */ /* 0x000fc60007810000 */
[----:B------:R-:W-:Y:S01]  /*4910*/  MUFU.EX2 R67, R67 ;  /* 0x0000004300437308 */ /* 0x000fe20000000800 */
[----:B------:R-:W-:-:S04]  /*4920*/  FMNMX.FTZ R58, R38, R7, !PT ;  /* 0x00000007263a7209 */ /* 0x000fc80007810000 */
[----:B------:R-:W-:-:S03]  /*4930*/  FMNMX.FTZ R7, R39, R58, !PT ;  /* 0x0000003a27077209 */ /* 0x000fc60007810000 */
[----:B------:R-:W-:Y:S01]  /*4940*/  MUFU.EX2 R136, R136 ;  /* 0x0000008800887308 */ /* 0x000fe20000000800 */
[----:B------:R-:W-:-:S04]  /*4950*/  FMNMX.FTZ R7, R0, R7, !PT ;  /* 0x0000000700077209 */ /* 0x000fc80007810000 */
[----:B------:R-:W-:-:S03]  /*4960*/  FMNMX.FTZ R56, R30, R7, !PT ;  /* 0x000000071e387209 */ /* 0x000fc60007810000 */
[----:B------:R-:W-:Y:S01]  /*4970*/  MUFU.EX2 R69, R69 ;  /* 0x0000004500457308 */ /* 0x000fe20000000800 */
[----:B------:R-:W-:Y:S02]  /*4980*/  FMNMX.FTZ R7, R37, R56, !PT ;  /* 0x0000003825077209 */ /* 0x000fe40007810000 */
[----:B------:R-:W-:Y:S01]  /*4990*/  FSEL R56, R41, -INF , !P5 ;  /* 0xff80000029387808 */ /* 0x000fe20006800000 */
[--C-:B------:R-:W-:Y:S01]  /*49a0*/  FFMA.FTZ R41, R43, UR21, -R76.reuse ;  /* 0x000000152b297c23 */ /* 0x100fe2000801084c */
[----:B------:R-:W-:Y:S01]  /*49b0*/  FMNMX.FTZ R7, R40, R7, !PT ;  /* 0x0000000728077209 */ /* 0x000fe20007810000 */
[--C-:B------:R-:W-:Y:S01]  /*49c0*/  FFMA.FTZ R43, R45, UR21, -R76.reuse ;  /* 0x000000152d2b7c23 */ /* 0x100fe2000801084c */
[--C-:B------:R-:W-:Y:S01]  /*49d0*/  FFMA.FTZ R45, R47, UR21, -R76.reuse ;  /* 0x000000152f2d7c23 */ /* 0x100fe2000801084c */
[----:B------:R-:W-:Y:S01]  /*49e0*/  FFMA.FTZ R47, R55, UR21, -R76 ;  /* 0x00000015372f7c23 */ /* 0x000fe2000801084c */
        /* <DEDUP_REMOVED lines=15> */
[----:B------:R-:W-:Y:S02]  /*4ae0*/  FMUL.FTZ R55, R7, UR21 ;  /* 0x0000001507377c20 */ /* 0x000fe40008410000 */
[----:B------:R-:W-:Y:S03]  /*4af0*/  MUFU.EX2 R130, R130 ;  /* 0x0000008200827308 */ /* 0x000fe60000000800 */
[----:B------:R-:W-:Y:S02]  /*4b00*/  FSEL R55, R55, RZ, P1 ;  /* 0x000000ff37377208 */ /* 0x000fe40000800000 */
[----:B------:R-:W-:-:S03]  /*4b10*/  PLOP3.LUT P1, PT, PT, PT, UP0, 0x40, 0x0 ;  /* 0x000000000000781c */ /* 0x000fc60003f2e808 */
[----:B------:R-:W-:Y:S01]  /*4b20*/  MUFU.EX2 R45, R45 ;  /* 0x0000002d002d7308 */ /* 0x000fe20000000800 */
[--C-:B------:R-:W-:Y:S01]  /*4b30*/  FFMA.FTZ R145, R8, UR21, -R55.reuse ;  /* 0x0000001508917c23 */ /* 0x100fe20008010837 */
[----:B------:R-:W-:Y:S01]  /*4b40*/  FFMA.FTZ R8, R3, UR21, -R55 ;  /* 0x0000001503087c23 */ /* 0x000fe20008010837 */
[----:B------:R-:W-:Y:S01]  /*4b50*/  FADD.FTZ R3, R148, R57 ;  /* 0x0000003994037221 */ /* 0x000fe20000010000 */
[--C-:B------:R-:W-:Y:S01]  /*4b60*/  FFMA.FTZ R151, R2, UR21, -R55.reuse ;  /* 0x0000001502977c23 */ /* 0x100fe20008010837 */
[--C-:B------:R-:W-:Y:S01]  /*4b70*/  FFMA.FTZ R149, R75, UR21, -R55.reuse ;  /* 0x000000154b957c23 */ /* 0x100fe20008010837 */
[----:B------:R-:W-:Y:S01]  /*4b80*/  FFMA.FTZ R4, R4, UR21, -R55 ;  /* 0x0000001504047c23 */ /* 0x000fe20008010837 */
[----:B-1----:R-:W-:Y:S01]  /*4b90*/  FADD.FTZ R2, R150, R3 ;  /* 0x0000000396027221 */ /* 0x002fe20000010000 */
[--C-:B------:R-:W-:Y:S01]  /*4ba0*/  FFMA.FTZ R34, R5, UR21, -R55.reuse ;  /* 0x0000001505227c23 */ /* 0x100fe20008010837 */
[----:B------:R-:W-:Y:S01]  /*4bb0*/  MUFU.EX2 R145, R145 ;  /* 0x0000009100917308 */ /* 0x000fe20000000800 */
[--C-:B------:R-:W-:Y:S01]  /*4bc0*/  FFMA.FTZ R147, R9, UR21, -R55.reuse ;  /* 0x0000001509937c23 */ /* 0x100fe20008010837 */
[----:B--2---:R-:W-:Y:S01]  /*4bd0*/  FADD.FTZ R3, R59, R2 ;  /* 0x000000023b037221 */ /* 0x004fe20000010000 */
[--C-:B------:R-:W-:Y:S01]  /*4be0*/  FFMA.FTZ R10, R10, UR21, -R55.reuse ;  /* 0x000000150a0a7c23 */ /* 0x100fe20008010837 */
[--C-:B------:R-:W-:Y:S01]  /*4bf0*/  FFMA.FTZ R141, R11, UR21, -R55.reuse ;  /* 0x000000150b8d7c23 */ /* 0x100fe20008010837 */
[----:B------:R-:W-:Y:S01]  /*4c00*/  FFMA.FTZ R12, R12, UR21, -R55 ;  /* 0x000000150c0c7c23 */ /* 0x000fe20008010837 */
[----:B---3--:R-:W-:Y:S01]  /*4c10*/  FADD.FTZ R2, R144, R3 ;  /* 0x0000000390027221 */ /* 0x008fe20000010000 */
[--C-:B------:R-:W-:Y:S01]  /*4c20*/  FFMA.FTZ R143, R13, UR21, -R55.reuse ;  /* 0x000000150d8f7c23 */ /* 0x100fe20008010837 */
[----:B------:R-:W-:Y:S01]  /*4c30*/  MUFU.EX2 R149, R149 ;  /* 0x0000009500957308 */ /* 0x000fe20000000800 */
[--C-:B------:R-:W-:Y:S01]  /*4c40*/  FFMA.FTZ R14, R14, UR21, -R55.reuse ;  /* 0x000000150e0e7c23 */ /* 0x100fe20008010837 */
[----:B----4-:R-:W-:Y:S01]  /*4c50*/  FADD.FTZ R3, R61, R2 ;  /* 0x000000023d037221 */ /* 0x010fe20000010000 */
[--C-:B------:R-:W-:Y:S01]  /*4c60*/  FFMA.FTZ R137, R15, UR21, -R55.reuse ;  /* 0x000000150f897c23 */ /* 0x100fe20008010837 */
[--C-:B------:R-:W-:Y:S01]  /*4c70*/  FFMA.FTZ R20, R20, UR21, -R55.reuse ;  /* 0x0000001514147c23 */ /* 0x100fe20008010837 */
[----:B------:R-:W-:Y:S01]  /*4c80*/  FFMA.FTZ R139, R21, UR21, -R55 ;  /* 0x00000015158b7c23 */ /* 0x000fe20008010837 */
[----:B-----5:R-:W-:Y:S01]  /*4c90*/  FADD.FTZ R2, R146, R3 ;  /* 0x0000000392027221 */ /* 0x020fe20000010000 */
[--C-:B------:R-:W-:Y:S01]  /*4ca0*/  FFMA.FTZ R24, R24, UR21, -R55.reuse ;  /* 0x0000001518187c23 */ /* 0x100fe20008010837 */
[----:B------:R-:W0:Y:S01]  /*4cb0*/  MUFU.EX2 R4, R4 ;  /* 0x0000000400047308 */ /* 0x000e220000000800 */
[--C-:B------:R-:W-:Y:S01]  /*4cc0*/  FFMA.FTZ R133, R25, UR21, -R55.reuse ;  /* 0x0000001519857c23 */ /* 0x100fe20008010837 */
[----:B------:R-:W-:Y:S01]  /*4cd0*/  FADD.FTZ R3, R63, R2 ;  /* 0x000000023f037221 */ /* 0x000fe20000010000 */
[--C-:B------:R-:W-:Y:S01]  /*4ce0*/  FFMA.FTZ R26, R26, UR21, -R55.reuse ;  /* 0x000000151a1a7c23 */ /* 0x100fe20008010837 */
[--C-:B------:R-:W-:Y:S01]  /*4cf0*/  FFMA.FTZ R135, R27, UR21, -R55.reuse ;  /* 0x000000151b877c23 */ /* 0x100fe20008010837 */
[----:B------:R-:W-:Y:S01]  /*4d00*/  FFMA.FTZ R28, R28, UR21, -R55 ;  /* 0x000000151c1c7c23 */ /* 0x000fe20008010837 */
[----:B------:R-:W-:Y:S01]  /*4d10*/  FADD.FTZ R2, R140, R3 ;  /* 0x000000038c027221 */ /* 0x000fe20000010000 */
[--C-:B------:R-:W-:Y:S01]  /*4d20*/  FFMA.FTZ R36, R36, UR21, -R55.reuse ;  /* 0x0000001524247c23 */ /* 0x100fe20008010837 */
[----:B------:R-:W1:Y:S01]  /*4d30*/  MUFU.EX2 R151, R151 ;  /* 0x0000009700977308 */ /* 0x000e620000000800 */
[--C-:B------:R-:W-:Y:S01]  /*4d40*/  FFMA.FTZ R129, R31, UR21, -R55.reuse ;  /* 0x000000151f817c23 */ /* 0x100fe20008010837 */
[----:B------:R-:W-:Y:S01]  /*4d50*/  FADD.FTZ R3, R65, R2 ;  /* 0x0000000241037221 */ /* 0x000fe20000010000 */
[--C-:B------:R-:W-:Y:S01]  /*4d60*/  FFMA.FTZ R32, R32, UR21, -R55.reuse ;  /* 0x0000001520207c23 */ /* 0x100fe20008010837 */
[--C-:B------:R-:W-:Y:S01]  /*4d70*/  FFMA.FTZ R131, R33, UR21, -R55.reuse ;  /* 0x0000001521837c23 */ /* 0x100fe20008010837 */
[----:B------:R-:W-:Y:S01]  /*4d80*/  FFMA.FTZ R38, R38, UR21, -R55 ;  /* 0x0000001526267c23 */ /* 0x000fe20008010837 */
[----:B------:R-:W-:Y:S01]  /*4d90*/  FADD.FTZ R44, R142, R3 ;  /* 0x000000038e2c7221 */ /* 0x000fe20000010000 */
[--C-:B------:R-:W-:Y:S01]  /*4da0*/  FFMA.FTZ R39, R39, UR21, -R55.reuse ;  /* 0x0000001527277c23 */ /* 0x100fe20008010837 */
[----:B------:R-:W2:Y:S01]  /*4db0*/  MUFU.EX2 R34, R34 ;  /* 0x0000002200227308 */ /* 0x000ea20000000800 */
[----:B0-----:R-:W-:Y:S01]  /*4dc0*/  FADD.FTZ R2, R149, R4 ;  /* 0x0000000495027221 */ /* 0x001fe20000010000 */
[----:B------:R-:W-:Y:S01]  /*4dd0*/  FADD.FTZ R5, R67, R44 ;  /* 0x0000002c43057221 */ /* 0x000fe20000010000 */
[--C-:B------:R-:W-:Y:S01]  /*4de0*/  FFMA.FTZ R30, R30, UR21, -R55.reuse ;  /* 0x000000151e1e7c23 */ /* 0x100fe20008010837 */
[--C-:B------:R-:W-:Y:S01]  /*4df0*/  FFMA.FTZ R37, R37, UR21, -R55.reuse ;  /* 0x0000001525257c23 */ /* 0x100fe20008010837 */
[----:B------:R-:W-:Y:S01]  /*4e00*/  FFMA.FTZ R40, R40, UR21, -R55 ;  /* 0x0000001528287c23 */ /* 0x000fe20008010837 */
[----:B------:R-:W-:Y:S01]  /*4e10*/  FADD.FTZ R44, R136, R5 ;  /* 0x00000005882c7221 */ /* 0x000fe20000010000 */
[----:B------:R-:W-:Y:S01]  /*4e20*/  F2FP.BF16.F32.PACK_AB R149, R4, R149 ;  /* 0x000000950495723e */ /* 0x000fe200000010ff */
[----:B------:R-:W0:Y:S01]  /*4e30*/  MUFU.EX2 R8, R8 ;  /* 0x0000000800087308 */ /* 0x000e220000000800 */
[----:B-1----:R-:W-:Y:S01]  /*4e40*/  FADD.FTZ R3, R151, R2 ;  /* 0x0000000297037221 */ /* 0x002fe20000010000 */
[----:B------:R-:W-:Y:S01]  /*4e50*/  FADD.FTZ R5, R69, R44 ;  /* 0x0000002c45057221 */ /* 0x000fe20000010000 */
[--C-:B------:R-:W-:Y:S01]  /*4e60*/  FFMA.FTZ R56, R56, UR21, -R55.reuse ;  /* 0x0000001538387c23 */ /* 0x100fe20008010837 */
[----:B------:R-:W-:Y:S01]  /*4e70*/  FFMA.FTZ R42, R42, UR21, -R55 ;  /* 0x000000152a2a7c23 */ /* 0x000fe20008010837 */
[----:B------:R-:W-:Y:S01]  /*4e80*/  F2FP.BF16.F32.PACK_AB R148, R57, R148 ;  /* 0x000000943994723e */ /* 0x000fe200000010ff */
[----:B------:R-:W-:Y:S01]  /*4e90*/  FADD.FTZ R44, R138, R5 ;  /* 0x000000058a2c7221 */ /* 0x000fe20000010000 */
[----:B------:R-:W-:Y:S01]  /*4ea0*/  F2FP.BF16.F32.PACK_AB R150, R59, R150 ;  /* 0x000000963b96723e */ /* 0x000fe200000010ff */
[----:B------:R-:W1:Y:S01]  /*4eb0*/  MUFU.EX2 R147, R147 ;  /* 0x0000009300937308 */ /* 0x000e620000000800 */
[----:B--2---:R-:W-:Y:S01]  /*4ec0*/  FADD.FTZ R2, R34, R3 ;  /* 0x0000000322027221 */ /* 0x004fe20000010000 */
[----:B------:R-:W-:Y:S01]  /*4ed0*/  FADD.FTZ R5, R29, R44 ;  /* 0x0000002c1d057221 */ /* 0x000fe20000010000 */
[----:B------:R-:W-:-:S02]  /*4ee0*/  F2FP.BF16.F32.PACK_AB R144, R61, R144 ;  /* 0x000000903d90723e */ /* 0x000fc400000010ff */
[----:B------:R-:W-:Y:S01]  /*4ef0*/  FADD.FTZ R3, R145, R2 ;  /* 0x0000000291037221 */ /* 0x000fe20000010000 */
[----:B------:R-:W-:Y:S02]  /*4f00*/  F2FP.BF16.F32.PACK_AB R146, R63, R146 ;  /* 0x000000923f92723e */ /* 0x000fe400000010ff */
[----:B------:R-:W2:Y:S01]  /*4f10*/  MUFU.EX2 R10, R10 ;  /* 0x0000000a000a7308 */ /* 0x000ea20000000800 */
[----:B0-----:R-:W-:Y:S01]  /*4f20*/  FADD.FTZ R2, R8, R3 ;  /* 0x0000000308027221 */ /* 0x001fe20000010000 */
[----:B------:R-:W-:Y:S02]  /*4f30*/  F2FP.BF16.F32.PACK_AB R140, R65, R140 ;  /* 0x0000008c418c723e */ /* 0x000fe400000010ff */
[----:B------:R-:W-:Y:S02]  /*4f40*/  F2FP.BF16.F32.PACK_AB R142, R67, R142 ;  /* 0x0000008e438e723e */ /* 0x000fe400000010ff */
[----:B------:R-:W-:Y:S02]  /*4f50*/  F2FP.BF16.F32.PACK_AB R136, R69, R136 ;  /* 0x000000884588723e */ /* 0x000fe400000010ff */
[----:B------:R-:W0:Y:S01]  /*4f60*/  MUFU.EX2 R141, R141 ;  /* 0x0000008d008d7308 */ /* 0x000e220000000800 */
[----:B-1----:R-:W-:Y:S01]  /*4f70*/  FADD.FTZ R3, R147, R2 ;  /* 0x0000000293037221 */ /* 0x002fe20000010000 */
[----:B------:R-:W-:Y:S01]  /*4f80*/  FADD.FTZ R2, R132, R5 ;  /* 0x0000000584027221 */ /* 0x000fe20000010000 */
[----:B------:R-:W-:-:S02]  /*4f90*/  F2FP.BF16.F32.PACK_AB R138, R29, R138 ;  /* 0x0000008a1d8a723e */ /* 0x000fc400000010ff */
[C---:B------:R-:W-:Y:S01]  /*4fa0*/  F2FP.BF16.F32.PACK_AB R132, R35.reuse, R132 ;  /* 0x000000842384723e */ /* 0x040fe200000010ff */
[----:B------:R-:W-:Y:S01]  /*4fb0*/  FADD.FTZ R5, R35, R2 ;  /* 0x0000000223057221 */ /* 0x000fe20000010000 */
[----:B------:R-:W-:Y:S01]  /*4fc0*/  FFMA.FTZ R2, R0, UR21, -R55 ;  /* 0x0000001500027c23 */ /* 0x000fe20008010837 */
[----:B------:R-:W1:Y:S01]  /*4fd0*/  MUFU.EX2 R12, R12 ;  /* 0x0000000c000c7308 */ /* 0x000e620000000800 */
[----:B--2---:R-:W-:Y:S01]  /*4fe0*/  FADD.FTZ R44, R10, R3 ;  /* 0x000000030a2c7221 */ /* 0x004fe20000010000 */
[----:B------:R-:W-:Y:S02]  /*4ff0*/  F2FP.BF16.F32.PACK_AB R151, R34, R151 ;  /* 0x000000972297723e */ /* 0x000fe400000010ff */
[----:B------:R-:W-:Y:S02]  /*5000*/  F2FP.BF16.F32.PACK_AB R145, R8, R145 ;  /* 0x000000910891723e */ /* 0x000fe400000010ff */
[----:B------:R-:W-:Y:S02]  /*5010*/  F2FP.BF16.F32.PACK_AB R147, R10, R147 ;  /* 0x000000930a93723e */ /* 0x000fe400000010ff */
[----:B------:R-:W2:Y:S01]  /*5020*/  MUFU.EX2 R143, R143 ;  /* 0x0000008f008f7308 */ /* 0x000ea20000000800 */
[----:B0-----:R-:W-:Y:S01]  /*5030*/  FADD.FTZ R3, R141, R44 ;  /* 0x0000002c8d037221 */ /* 0x001fe20000010000 */
[----:B------:R-:W-:Y:S01]  /*5040*/  FADD.FTZ R44, R134, R5 ;  /* 0x00000005862c7221 */ /* 0x000fe20000010000 */
[----:B------:R-:W-:-:S03]  /*5050*/  F2FP.BF16.F32.PACK_AB R134, R41, R134 ;  /* 0x000000862986723e */ /* 0x000fc600000010ff */
[----:B------:R-:W-:Y:S02]  /*5060*/  FADD.FTZ R5, R41, R44 ;  /* 0x0000002c29057221 */ /* 0x000fe40000010000 */
[----:B------:R-:W0:Y:S01]  /*5070*/  MUFU.EX2 R14, R14 ;  /* 0x0000000e000e7308 */ /* 0x000e220000000800 */
[----:B-1----:R-:W-:Y:S01]  /*5080*/  FADD.FTZ R0, R12, R3 ;  /* 0x000000030c007221 */ /* 0x002fe20000010000 */
[----:B------:R-:W-:Y:S01]  /*5090*/  FADD.FTZ R46, R128, R5 ;  /* 0x00000005802e7221 */ /* 0x000fe20000010000 */
[C---:B------:R-:W-:Y:S02]  /*50a0*/  F2FP.BF16.F32.PACK_AB R128, R43.reuse, R128 ;  /* 0x000000802b80723e */ /* 0x040fe400000010ff */
[----:B------:R-:W-:Y:S01]  /*50b0*/  F2FP.BF16.F32.PACK_AB R141, R12, R141 ;  /* 0x0000008d0c8d723e */ /* 0x000fe200000010ff */
[----:B------:R-:W-:Y:S02]  /*50c0*/  FADD.FTZ R5, R43, R46 ;  /* 0x0000002e2b057221 */ /* 0x000fe40000010000 */
[----:B------:R-:W1:Y:S01]  /*50d0*/  MUFU.EX2 R137, R137 ;  /* 0x0000008900897308 */ /* 0x000e620000000800 */
[----:B--2---:R-:W-:Y:S01]  /*50e0*/  FADD.FTZ R3, R143, R0 ;  /* 0x000000008f037221 */ /* 0x004fe20000010000 */
[----:B------:R-:W-:Y:S01]  /*50f0*/  FADD.FTZ R46, R130, R5 ;  /* 0x00000005822e7221 */ /* 0x000fe20000010000 */
[----:B------:R-:W-:-:S03]  /*5100*/  F2FP.BF16.F32.PACK_AB R130, R45, R130 ;  /* 0x000000822d82723e */ /* 0x000fc600000010ff */
[----:B------:R-:W-:Y:S02]  /*5110*/  FADD.FTZ R5, R45, R46 ;  /* 0x0000002e2d057221 */ /* 0x000fe40000010000 */
        /* <DEDUP_REMOVED lines=11> */
[----:B-1----:R-:W-:-:S07]  /*51d0*/  F2FP.BF16.F32.PACK_AB R139, R24, R139 ;  /* 0x0000008b188b723e */ /* 0x002fce00000010ff */
[----:B------:R-:W1:Y:S08]  /*51e0*/  MUFU.EX2 R135, R135 ;  /* 0x0000008700877308 */ /* 0x000e700000000800 */
[----:B------:R-:W3:Y:S08]  /*51f0*/  MUFU.EX2 R28, R28 ;  /* 0x0000001c001c7308 */ /* 0x000ef00000000800 */
[----:B------:R4:W-:Y:S08]  /*5200*/  MUFU.EX2 R0, R36 ;  /* 0x0000002400007308 */ /* 0x0009f00000000800 */
[----:B------:R-:W5:Y:S01]  /*5210*/  MUFU.EX2 R129, R129 ;  /* 0x0000008100817308 */ /* 0x000f620000000800 */
[----:B----4-:R-:W-:-:S04]  /*5220*/  FADD.FTZ R36, R24, R3 ;  /* 0x0000000318247221 */ /* 0x010fc80000010000 */
[----:B--2---:R-:W-:Y:S01]  /*5230*/  FADD.FTZ R3, R133, R36 ;  /* 0x0000002485037221 */ /* 0x004fe20000010000 */
[C---:B0-----:R-:W-:Y:S02]  /*5240*/  F2FP.BF16.F32.PACK_AB R133, R26.reuse, R133 ;  /* 0x000000851a85723e */ /* 0x041fe400000010ff */
[----:B------:R-:W0:Y:S01]  /*5250*/  MUFU.EX2 R32, R32 ;  /* 0x0000002000207308 */ /* 0x000e220000000800 */
[----:B------:R-:W-:-:S04]  /*5260*/  FADD.FTZ R36, R26, R3 ;  /* 0x000000031a247221 */ /* 0x000fc80000010000 */
[----:B-1----:R-:W-:Y:S01]  /*5270*/  FADD.FTZ R3, R135, R36 ;  /* 0x0000002487037221 */ /* 0x002fe20000010000 */
[C---:B---3--:R-:W-:Y:S02]  /*5280*/  F2FP.BF16.F32.PACK_AB R135, R28.reuse, R135 ;  /* 0x000000871c87723e */ /* 0x048fe400000010ff */
[----:B------:R-:W1:Y:S01]  /*5290*/  MUFU.EX2 R131, R131 ;  /* 0x0000008300837308 */ /* 0x000e620000000800 */
[----:B------:R-:W-:-:S04]  /*52a0*/  FADD.FTZ R36, R28, R3 ;  /* 0x000000031c247221 */ /* 0x000fc80000010000 */
[----:B-----5:R-:W-:-:S03]  /*52b0*/  FADD.FTZ R3, R129, R36 ;  /* 0x0000002481037221 */ /* 0x020fc60000010000 */
[----:B------:R-:W2:Y:S01]  /*52c0*/  MUFU.EX2 R38, R38 ;  /* 0x0000002600267308 */ /* 0x000ea20000000800 */
[C---:B0-----:R-:W-:Y:S01]  /*52d0*/  FADD.FTZ R36, R32.reuse, R3 ;  /* 0x0000000320247221 */ /* 0x041fe20000010000 */
[----:B------:R-:W-:-:S06]  /*52e0*/  F2FP.BF16.F32.PACK_AB R129, R32, R129 ;  /* 0x000000812081723e */ /* 0x000fcc00000010ff */
[----:B------:R-:W0:Y:S01]  /*52f0*/  MUFU.EX2 R124, R124 ;  /* 0x0000007c007c7308 */ /* 0x000e220000000800 */
[----:B-1----:R-:W-:Y:S01]  /*5300*/  FADD.FTZ R3, R131, R36 ;  /* 0x0000002483037221 */ /* 0x002fe20000010000 */
[----:B------:R-:W-:-:S03]  /*5310*/  F2FP.BF16.F32.PACK_AB R131, R0, R131 ;  /* 0x000000830083723e */ /* 0x000fc600000010ff */
[----:B------:R-:W-:-:S03]  /*5320*/  FADD.FTZ R3, R0, R3 ;  /* 0x0000000300037221 */ /* 0x000fc60000010000 */
        /* <DEDUP_REMOVED lines=31> */
[----:B--2---:R-:W-:Y:S01]  /*5520*/  FADD.FTZ R0, R56, R3 ;  /* 0x0000000338007221 */ /* 0x004fe20000010000 */
[----:B------:R-:W-:-:S06]  /*5530*/  VIADD R3, R88, 0xfffffffe ;  /* 0xfffffffe58037836 */ /* 0x000fcc0000000000 */
[----:B------:R-:W2:Y:S01]  /*5540*/  MUFU.EX2 R53, R53 ;  /* 0x0000003500357308 */ /* 0x000ea20000000800 */
[----:B0-----:R-:W-:Y:S01]  /*5550*/  FADD.FTZ R2, R122, R5 ;  /* 0x000000057a027221 */ /* 0x001fe20000010000 */
[C---:B-1----:R-:W-:Y:S01]  /*5560*/  FADD.FTZ R0, R123.reuse, R0 ;  /* 0x000000007b007221 */ /* 0x042fe20000010000 */
[----:B------:R-:W-:Y:S02]  /*5570*/  F2FP.BF16.F32.PACK_AB R123, R123, R56 ;  /* 0x000000387b7b723e */ /* 0x000fe400000010ff */
        /* <DEDUP_REMOVED lines=14> */
.L_x_1252:
[----:B------:R-:W-:Y:S02]  /*5660*/  ULDC UR18, c[0x0][0x9e4] ;  /* 0x0002790000127ab9 */ /* 0x000fe40000000800 */
[----:B------:R-:W-:-:S11]  /*5670*/  UISETP.NE.AND UP0, UPT, UR18, 0x1, UPT ;  /* 0x000000011200788c */ /* 0x000fd6000bf05270 */
[----:B------:R-:W-:Y:S02]  /*5680*/  @UP0 ULDC.64 UR6, c[0x0][0x9e8] ;  /* 0x00027a0000060ab9 */ /* 0x000fe40000000a00 */
[----:B------:R-:W-:-:S04]  /*5690*/  UIMAD.WIDE.U32 UR10, UR15, UR6, URZ ;  /* 0x000000060f0a72a5 */ /* 0x000fc8000f8e003f */
[----:B------:R-:W-:-:S12]  /*56a0*/  @UP0 USHF.R.U32.HI UR15, URZ, UR7, UR11 ;  /* 0x000000073f0f0299 */ /* 0x000fd8000801160b */
.L_x_1253:
[----:B------:R-:W-:-:S04]  /*56b0*/  UIMAD UR15, UR15, UR18, UR18 ;  /* 0x000000120f0f72a4 */ /* 0x000fc8000f8e0212 */
[----:B------:R-:W-:-:S04]  /*56c0*/  UISETP.LT.AND UP0, UPT, UR14, UR15, UPT ;  /* 0x0000000f0e00728c */ /* 0x000fc8000bf01270 */
[----:B------:R-:W-:-:S12]  /*56d0*/  USEL UR14, UR14, UR15, UP0 ;  /* 0x0000000f0e0e7287 */ /* 0x000fd80008000000 */
.L_x_1251:
[----:B------:R-:W-:Y:S01]  /*56e0*/  USHF.R.S32.HI UR6, URZ, 0x1f, UR14 ;  /* 0x0000001f3f067899 */ /* 0x000fe2000801140e */
[----:B------:R-:W-:Y:S02]  /*56f0*/  CS2R R118, SRZ ;  /* 0x0000000000767805 */ /* 0x000fe4000001ff00 */
[----:B------:R-:W-:Y:S02]  /*5700*/  CS2R R116, SRZ ;  /* 0x0000000000747805 */ /* 0x000fe4000001ff00 */
[----:B------:R-:W-:Y:S01]  /*5710*/  CS2R R114, SRZ ;  /* 0x0000000000727805 */ /* 0x000fe2000001ff00 */
[----:B------:R-:W-:Y:S01]  /*5720*/  ULEA.HI UR6, UR6, UR14, URZ, 0x7 ;  /* 0x0000000e06067291 */ /* 0x000fe2000f8f383f */
[----:B------:R-:W-:Y:S02]  /*5730*/  CS2R R112, SRZ ;  /* 0x0000000000707805 */ /* 0x000fe4000001ff00 */
[----:B------:R-:W-:Y:S02]  /*5740*/  CS2R R110, SRZ ;  /* 0x00000000006e7805 */ /* 0x000fe4000001ff00 */
[----:B------:R-:W-:Y:S01]  /*5750*/  CS2R R108, SRZ ;  /* 0x00000000006c7805 */ /* 0x000fe2000001ff00 */
        /* <DEDUP_REMOVED lines=10> */
[----:B------:R-:W-:Y:S02]  /*5800*/  CS2R R92, SRZ ;  /* 0x00000000005c7805 */ /* 0x000fe4000001ff00 */
[----:B------:R-:W-:Y:S02]  /*5810*/  CS2R R90, SRZ ;  /* 0x00000000005a7805 */ /* 0x000fe4000001ff00 */
[----:B------:R-:W-:Y:S02]  /*5820*/  CS2R R88, SRZ ;  /* 0x0000000000587805 */ /* 0x000fe4000001ff00 */
[----:B------:R-:W-:-:S13]  /*5830*/  ISETP.GE.AND P1, PT, R3, UR26, PT ;  /* 0x0000001a03007c0c */ /* 0x000fda000bf26270 */
[----:B------:R-:W-:Y:S05]  /*5840*/  @!P1 BRA `(.L_x_1254) ;  /* 0x0000003400a49947 */ /* 0x000fea0003800000 */
[----:B------:R-:W-:Y:S01]  /*5850*/  IMAD.MOV.U32 R5, RZ, RZ, R7 ;  /* 0x000000ffff057224 */ /* 0x000fe200078e0007 */
[----:B------:R-:W-:Y:S01]  /*5860*/  UMOV UR28, UR49 ;  /* 0x00000031001c7c82 */ /* 0x000fe20008000000 */
[----:B------:R-:W-:Y:S01]  /*5870*/  IMAD.MOV.U32 R4, RZ, RZ, R6 ;  /* 0x000000ffff047224 */ /* 0x000fe200078e0006 */
[----:B------:R-:W-:Y:S01]  /*5880*/  UMOV UR27, UR48 ;  /* 0x00000030001b7c82 */ /* 0x000fe20008000000 */
[----:B------:R-:W-:Y:S01]  /*5890*/  IMAD.MOV.U32 R119, RZ, RZ, RZ ;  /* 0x000000ffff777224 */ /* 0x000fe200078e00ff */
[----:B------:R-:W-:Y:S01]  /*58a0*/  ULDC UR22, c[0x0][0x9e4] ;  /* 0x0002790000167ab9 */ /* 0x000fe20000000800 */
[----:B------:R-:W-:Y:S01]  /*58b0*/  ULDC UR23, c[0x0][0x9dc] ;  /* 0x0002770000177ab9 */ /* 0x000fe20000000800 */
[----:B------:R-:W-:Y:S01]  /*58c0*/  ULDC UR25, c[0x0][0x9d8] ;  /* 0x0002760000197ab9 */ /* 0x000fe20000000800 */
[----:B------:R-:W-:Y:S01]  /*58d0*/  ULDC UR21, c[0x0][0x988] ;  /* 0x0002620000157ab9 */ /* 0x000fe20000000800 */
[----:B------:R-:W-:-:S05]  /*58e0*/  ULDC UR24, c[0x0][0x9e0] ;  /* 0x0002780000187ab9 */ /* 0x000fca0000000800 */
.L_x_1273:
[----:B------:R-:W-:Y:S01]  /*58f0*/  ISETP.NE.AND P2, PT, RZ, UR44, PT ;  /* 0x0000002cff007c0c */ /* 0x000fe2000bf45270 */
[----:B------:R-:W-:-:S04]  /*5900*/  UISETP.NE.AND UP0, UPT, UR27, 0x1, UPT ;  /* 0x000000011b00788c */ /* 0x000fc8000bf05270 */
[----:B------:R-:W-:-:S04]  /*5910*/  USEL UR49, URZ, 0x1, UP0 ;  /* 0x000000013f317887 */ /* 0x000fc80008000000 */
[----:B------:R-:W-:-:S04]  /*5920*/  ULOP3.LUT UR49, UR28, UR49, URZ, 0x3c, !UPT ;  /* 0x000000311c317292 */ /* 0x000fc8000f8e3c3f */
[----:B------:R-:W-:Y:S08]  /*5930*/  @P2 BRA `(.L_x_1255) ;  /* 0x0000000000382947 */ /* 0x000ff00003800000 */
[----:B------:R-:W-:Y:S05]  /*5940*/  @!P0 BRA `(.L_x_1256) ;  /* 0x0000000000048947 */ /* 0x000fea0003800000 */
[----:B------:R-:W-:Y:S01]  /*5950*/  BPT.TRAP 0x1 ;  /* 0x000000040000795c */ /* 0x000fe20000300000 */
.L_x_1256:
        /* <DEDUP_REMOVED lines=9> */
.L_x_1257:
[----:B-1----:R-:W-:Y:S05]  /*59f0*/  @P1 BRA `(.L_x_1255) ;  /* 0x0000000000081947 */ /* 0x002fea0003800000 */
[----:B------:R-:W1:Y:S02]  /*5a00*/  SYNCS.PHASECHK.TRANS64.TRYWAIT P1, [UR6+0x16830], R6 ;  /* 0x01683006ff0075a7 */ /* 0x000e640008020146 */
[----:B-1----:R-:W-:Y:S05]  /*5a10*/  @!P1 BRA `(.L_x_1258) ;  /* 0x0000012800309947 */ /* 0x002fea0003800000 */
.L_x_1255:
[----:B-1----:R-:W1:Y:S01]  /*5a20*/  S2R R7, SR_TID.X ;  /* 0x0000000000077919 */ /* 0x002e620000002100 */
[----:B------:R-:W-:Y:S01]  /*5a30*/  UIADD3 UR48, UR27, 0x1, URZ ;  /* 0x000000011b307890 */ /* 0x000fe2000fffe03f */
[----:B------:R-:W-:Y:S01]  /*5a40*/  UMOV UR19, 0x40000040 ;  /* 0x4000004000137882 */ /* 0x000fe20000000000 */
[----:B------:R-:W-:Y:S02]  /*5a50*/  UMOV UR7, 0x40000040 ;  /* 0x4000004000077882 */ /* 0x000fe40000000000 */
[----:B------:R-:W-:Y:S01]  /*5a60*/  UISETP.NE.AND UP0, UPT, UR48, 0x2, UPT ;  /* 0x000000023000788c */ /* 0x000fe2000bf05270 */
[----:B------:R-:W-:Y:S01]  /*5a70*/  UMOV UR11, 0x40000040 ;  /* 0x40000040000b7882 */ /* 0x000fe20000000000 */
[----:B------:R-:W-:Y:S02]  /*5a80*/  UMOV UR15, 0x40000040 ;  /* 0x40000040000f7882 */ /* 0x000fe40000000000 */
[----:B------:R-:W-:-:S04]  /*5a90*/  USEL UR48, UR48, URZ, UP0 ;  /* 0x0000003f30307287 */ /* 0x000fc80008000000 */
        /* <DEDUP_REMOVED lines=22> */
.L_x_1260:
[----:B------:R-:W-:Y:S01]  /*5c00*/  ULEA UR6, UR27, UR45, 0x3 ;  /* 0x0000002d1b067291 */ /* 0x000fe2000f8e183f */
[----:B------:R-:W-:-:S05]  /*5c10*/  IMAD.U32 R6, RZ, RZ, UR28 ;  /* 0x0000001cff067e24 */ /* 0x000fca000f8e00ff */
[----:B------:R-:W-:-:S04]  /*5c20*/  SHF.L.U32 R6, R6, 0x1f, RZ ;  /* 0x0000001f06067819 */ /* 0x000fc800000006ff */
[----:B------:R0:W1:Y:S01]  /*5c30*/  SYNCS.PHASECHK.TRANS64.TRYWAIT P1, [UR6+0x16850], R6 ;  /* 0x01685006ff0075a7 */ /* 0x0000620008020146 */
[----:B------:R-:W-:Y:S05]  /*5c40*/  @!P0 BRA `(.L_x_1261) ;  /* 0x0000000000048947 */ /* 0x000fea0003800000 */
[----:B------:R-:W-:Y:S01]  /*5c50*/  BPT.TRAP 0x1 ;  /* 0x000000040000795c */ /* 0x000fe20000300000 */
.L_x_1261:
[----:B-1----:R-:W-:Y:S05]  /*5c60*/  @P1 BRA `(.L_x_1259) ;  /* 0x0000000000081947 */ /* 0x002fea0003800000 */
[----:B------:R-:W1:Y:S02]  /*5c70*/  SYNCS.PHASECHK.TRANS64.TRYWAIT P1, [UR6+0x16850], R6 ;  /* 0x01685006ff0075a7 */ /* 0x000e640008020146 */
[----:B-1----:R-:W-:Y:S05]  /*5c80*/  @!P1 BRA `(.L_x_1262) ;  /* 0x0000012400ac9947 */ /* 0x002fea0003800000 */
.L_x_1259:
[----:B------:R-:W-:Y:S01]  /*5c90*/  UIADD3 UR6, UR45, 0x400, URZ ;  /* 0x000004002d067890 */ /* 0x000fe2000fffe03f */
[----:B------:R-:W-:Y:S01]  /*5ca0*/  WARPGROUP.ARRIVE ;  /* 0x00000000000079c5 */ /* 0x000fe20000000000 */
[----:B------:R-:W-:-:S05]  /*5cb0*/  UMOV UR7, 0x40000040 ;  /* 0x4000004000077882 */ /* 0x000fca0000000000 */
[----:B------:R-:W1:Y:S01]  /*5cc0*/  S2R R8, SR_TID.X ;  /* 0x0000000000087919 */ /* 0x000e620000002100 */
[----:B------:R-:W-:-:S04]  /*5cd0*/  USHF.R.U32.HI UR6, URZ, 0x4, UR6 ;  /* 0x000000043f067899 */ /* 0x000fc80008011606 */
[----:B------:R-:W-:-:S04]  /*5ce0*/  ULOP3.LUT UR6, UR6, 0x3fff, URZ, 0xc0, !UPT ;  /* 0x00003fff06067892 */ /* 0x000fc8000f8ec03f */
[----:B------:R-:W-:-:S07]  /*5cf0*/  ULEA UR10, UR27, UR6, 0xa ;  /* 0x000000061b0a7291 */ /* 0x000fce000f8e503f */
[----:B------:R-:W-:Y:S02]  /*5d00*/  UMOV UR6, UR10 ;  /* 0x0000000a00067c82 */ /* 0x000fe40008000000 */
[----:B------:R-:W-:Y:S01]  /*5d10*/  HGMMA.64x64x16.F32.BF16 R88, R148, gdesc[UR4].tnspB, R88, gsb0 ;  /* 0x40e0000494587df0 */ /* 0x000fe20008001858 */
[----:B------:R-:W-:Y:S01]  /*5d20*/  UIADD3 UR6, UR10, 0x80, URZ ;  /* 0x000000800a067890 */ /* 0x000fe2000fffe03f */
[----:B------:R-:W-:Y:S01]  /*5d30*/  UMOV UR7, 0x40000040 ;  /* 0x4000004000077882 */ /* 0x000fe20000000000 */
[----:B-1----:R-:W-:Y:S02]  /*5d40*/  SHF.R.U32.HI R7, RZ, 0x7, R8 ;  /* 0x00000007ff077819 */ /* 0x002fe40000011608 */
[----:B------:R-:W-:-:S03]  /*5d50*/  ISETP.GE.U32.AND P1, PT, R8, 0x180, PT ;  /* 0x000001800800780c */ /* 0x000fc60003f26070 */
[----:B0-----:R-:W-:-:S05]  /*5d60*/  VIADD R6, R7, 0x9 ;  /* 0x0000000907067836 */ /* 0x001fca0000000000 */
[----:B------:R-:W-:Y:S01]  /*5d70*/  SEL R6, R6, 0x9, !P1 ;  /* 0x0000000906067807 */ /* 0x000fe20004800000 */
        /* <DEDUP_REMOVED lines=37> */
.L_x_1263:
        /* <DEDUP_REMOVED lines=16> */
[----:B------:R-:W-:Y:S01]  /*60d0*/  ULEA UR6, UR48, UR45, 0x3 ;  /* 0x0000002d30067291 */ /* 0x000fe2000f8e183f */
[----:B------:R-:W-:Y:S01]  /*60e0*/  FMUL.FTZ R54, R64, UR25 ;  /* 0x0000001940367c20 */ /* 0x000fe20008410000 */
[----:B------:R-:W-:Y:S01]  /*60f0*/  FMUL.FTZ R64, R74, UR25 ;  /* 0x000000194a407c20 */ /* 0x000fe20008410000 */
[----:B------:R-:W-:Y:S01]  /*6100*/  @P1 IMAD.HI.U32 R46, R83, UR7, RZ ;  /* 0x00000007532e1c27 */ /* 0x000fe2000f8e00ff */
[----:B------:R-:W-:-:S03]  /*6110*/  @UP1 ULDC UR7, c[0x0][0x450] ;  /* 0x0001140000071ab9 */ /* 0x000fc60000000800 */
[----:B------:R-:W-:Y:S01]  /*6120*/  FMUL.FTZ R74, R84, UR25 ;  /* 0x00000019544a7c20 */ /* 0x000fe20008410000 */
[----:B0-----:R-:W-:Y:S01]  /*6130*/  FMUL.FTZ R6, R24, UR25 ;  /* 0x0000001918067c20 */ /* 0x001fe20008410000 */
[----:B------:R-:W-:Y:S01]  /*6140*/  UIADD3 UR6, UR6, 0x16840, URZ ;  /* 0x0001684006067890 */ /* 0x000fe2000fffe03f */
        /* <DEDUP_REMOVED lines=18> */
[----:B------:R-:W-:Y:S01]  /*6270*/  UISETP.NE.AND UP0, UPT, UR52, URZ, UPT ;  /* 0x0000003f3400728c */ /* 0x000fe2000bf05270 */
        /* <DEDUP_REMOVED lines=16> */
[----:B------:R-:W-:Y:S01]  /*6380*/  UPRMT UR6, UR43, 0x654, UR6 ;  /* 0x000006542b067896 */ /* 0x000fe20008000006 */
        /* <DEDUP_REMOVED lines=16> */
[----:B------:R-:W-:-:S02]  /*6490*/  IMAD.SHL.U32 R77, R3, 0x80, RZ ;  /* 0x00000080034d7824 */ /* 0x000fc400078e00ff */
[----:B------:R-:W-:Y:S01]  /*64a0*/  FMUL.FTZ R78, R87, UR25 ;  /* 0x00000019574e7c20 */ /* 0x000fe20008410000 */
[----:B------:R-:W-:Y:S01]  /*64b0*/  PLOP3.LUT P1, PT, PT, PT, UP0, 0x40, 0x0 ;  /* 0x000000000000781c */ /* 0x000fe20003f2e808 */
[----:B------:R-:W-:Y:S01]  /*64c0*/  IMAD.U32 R47, RZ, RZ, UR47 ;  /* 0x0000002fff2f7e24 */ /* 0x000fe2000f8e00ff */
[----:B------:R-:W1:Y:S01]  /*64d0*/  MUFU.TANH R6, R6 ;  /* 0x0000000600067308 */ /* 0x000e620000002400 */
[----:B------:R-:W-:Y:S01]  /*64e0*/  IADD3 R46, -R16, 0x1, -R77 ;  /* 0x00000001102e7810 */ /* 0x000fe20007ffe94d */
[----:B------:R-:W-:Y:S01]  /*64f0*/  SYNCS.ARRIVE.TRANS64.RED.A1T0 RZ, [UR6], RZ ;  /* 0x000000ffffff79a7 */ /* 0x000fe20008100406 */
[----:B------:R-:W-:Y:S02]  /*6500*/  ULOP3.LUT UR6, URZ, UR23, URZ, 0x33, !UPT ;  /* 0x000000173f067292 */ /* 0x000fe4000f8e333f */
[----:B------:R-:W-:-:S03]  /*6510*/  IADD3 R46, -R47, UR40, R46 ;  /* 0x000000282f2e7c10 */ /* 0x000fc6000fffe12e */
[----:B------:R-:W2:Y:S02]  /*6520*/  MUFU.TANH R7, R7 ;  /* 0x0000000700077308 */ /* 0x000ea40000002400 */
[C---:B------:R-:W-:Y:S02]  /*6530*/  VIADD R82, R46.reuse, UR24 ;  /* 0x000000182e527c36 */ /* 0x040fe40008000000 */
[----:B------:R-:W-:Y:S02]  /*6540*/  VIADD R81, R46, UR6 ;  /* 0x000000062e517c36 */ /* 0x000fe40008000000 */
[--C-:B0-----:R-:W-:Y:S02]  /*6550*/  IMAD.IADD R80, R82, 0x1, R84.reuse ;  /* 0x0000000152507824 */ /* 0x101fe400078e0254 */
[----:B------:R-:W0:Y:S01]  /*6560*/  MUFU.TANH R8, R8 ;  /* 0x0000000800087308 */ /* 0x000e220000002400 */
        /* <DEDUP_REMOVED lines=76> */
.L_x_1266:
[----:B------:R-:W-:-:S05]  /*6a30*/  IMAD.U32 R86, RZ, RZ, UR22 ;  /* 0x00000016ff567e24 */ /* 0x000fca000f8e00ff */
[----:B------:R-:W-:-:S13]  /*6a40*/  ISETP.NE.AND P1, PT, R86, 0x1, PT ;  /* 0x000000015600780c */ /* 0x000fda0003f25270 */
[----:B------:R-:W1:Y:S02]  /*6a50*/  @P1 LDC.64 R46, c[0x0][0x9e8] ;  /* 0x00027a00ff2e1b82 */ /* 0x000e640000000a00 */
[----:B-1----:R-:W-:-:S05]  /*6a60*/  @P1 IMAD.HI.U32 R46, R84, R46, RZ ;  /* 0x0000002e542e1227 */ /* 0x002fca00078e00ff */
[----:B------:R-:W-:-:S07]  /*6a70*/  @P1 SHF.R.U32.HI R84, RZ, R47, R46 ;  /* 0x0000002fff541219 */ /* 0x000fce000001162e */
.L_x_1267:
[----:B------:R-:W-:Y:S05]  /*6a80*/  BSYNC B0 ;  /* 0x0000000000007941 */ /* 0x000fea0003800000 */
.L_x_1265:
[----:B------:R-:W-:-:S04]  /*6a90*/  IMAD R47, R84, R86, -R77 ;  /* 0x00000056542f7224 */ /* 0x000fc800078e0a4d */
[----:B------:R-:W-:-:S05]  /*6aa0*/  IMAD.IADD R47, R47, 0x1, -R16 ;  /* 0x000000012f2f7824 */ /* 0x000fca00078e0a10 */
[----:B------:R-:W-:Y:S02]  /*6ab0*/  VIADDMNMX R80, R47, R86, R80, PT ;  /* 0x000000562f507246 */ /* 0x000fe40003800150 */
[----:B------:R-:W-:-:S07]  /*6ac0*/  VIMNMX R79, R79, R47, !PT ;  /* 0x0000002f4f4f7248 */ /* 0x000fce0007fe0100 */
.L_x_1264:
[----:B------:R-:W-:Y:S01]  /*6ad0*/  ISETP.GT.AND P1, PT, R3, -0x1, PT ;  /* 0xffffffff0300780c */ /* 0x000fe20003f24270 */
[----:B------:R-:W1:Y:S01]  /*6ae0*/  SHFL.IDX PT, R83, R83, 0x1, 0x1c1f ;  /* 0x003c1f0053537f89 */ /* 0x000e6200000e0000 */
[----:B------:R-:W-:Y:S02]  /*6af0*/  UISETP.NE.AND UP0, UPT, UR52, URZ, UPT ;  /* 0x0000003f3400728c */ /* 0x000fe4000bf05270 */
[C---:B------:R-:W-:Y:S02]  /*6b00*/  ISETP.GT.AND P3, PT, R79.reuse, 0x8, P1 ;  /* 0x000000084f00780c */ /* 0x040fe40000f64270 */
[C---:B------:R-:W-:Y:S02]  /*6b10*/  ISETP.GT.AND P6, PT, R79.reuse, RZ, P1 ;  /* 0x000000ff4f00720c */ /* 0x040fe40000fc4270 */
        /* <DEDUP_REMOVED lines=9> */
[--C-:B-1----:R-:W-:Y:S01]  /*6bb0*/  IMAD.IADD R82, R82, 0x1, R83.reuse ;  /* 0x0000000152527824 */ /* 0x102fe200078e0253 */
[----:B------:R-:W-:Y:S01]  /*6bc0*/  ISETP.GT.AND P5, PT, R79, 0x9, P1 ;  /* 0x000000094f00780c */ /* 0x000fe20000fa4270 */
[----:B------:R-:W-:Y:S01]  /*6bd0*/  IMAD.IADD R81, R81, 0x1, R83 ;  /* 0x0000000151517824 */ /* 0x000fe200078e0253 */
        /* <DEDUP_REMOVED lines=99> */
.L_x_1270:
[----:B------:R-:W-:-:S05]  /*7210*/  IMAD.U32 R80, RZ, RZ, UR22 ;  /* 0x00000016ff507e24 */ /* 0x000fca000f8e00ff */
[----:B------:R-:W-:-:S13]  /*7220*/  ISETP.NE.AND P2, PT, R80, 0x1, PT ;  /* 0x000000015000780c */ /* 0x000fda0003f45270 */
[----:B------:R-:W0:Y:S02]  /*7230*/  @P2 LDC.64 R6, c[0x0][0x9e8] ;  /* 0x00027a00ff062b82 */ /* 0x000e240000000a00 */
[----:B0-----:R-:W-:-:S05]  /*7240*/  @P2 IMAD.HI.U32 R6, R83, R6, RZ ;  /* 0x0000000653062227 */ /* 0x001fca00078e00ff */
[----:B------:R-:W-:-:S07]  /*7250*/  @P2 SHF.R.U32.HI R83, RZ, R7, R6 ;  /* 0x00000007ff532219 */ /* 0x000fce0000011606 */
.L_x_1271:
[----:B------:R-:W-:Y:S05]  /*7260*/  BSYNC B0 ;  /* 0x0000000000007941 */ /* 0x000fea0003800000 */
.L_x_1269:
[----:B------:R-:W-:-:S04]  /*7270*/  IMAD R77, R83, R80, -R77 ;  /* 0x00000050534d7224 */ /* 0x000fc800078e0a4d */
[----:B------:R-:W-:-:S05]  /*7280*/  IMAD.IADD R77, R77, 0x1, -R16 ;  /* 0x000000014d4d7824 */ /* 0x000fca00078e0a10 */
[----:B------:R-:W-:Y:S02]  /*7290*/  VIADDMNMX R82, R77, R80, R82, PT ;  /* 0x000000504d527246 */ /* 0x000fe40003800152 */
[----:B------:R-:W-:-:S07]  /*72a0*/  VIMNMX R81, R81, R77, !PT ;  /* 0x0000004d51517248 */ /* 0x000fce0007fe0100 */
.L_x_1268:
        /* <DEDUP_REMOVED lines=11> */
[----:B------:R-:W-:-:S02]  /*7360*/  ISETP.GT.AND P2, PT, R81, 0x1, P1 ;  /* 0x000000015100780c */ /* 0x000fc40000f44270 */
[----:B------:R-:W-:Y:S02]  /*7370*/  FMNMX.FTZ R6, R24, R7, !PT ;  /* 0x0000000718067209 */ /* 0x000fe40007810000 */
[----:B------:R-:W-:Y:S02]  /*7380*/  FSEL R30, R30, -INF , !P5 ;  /* 0xff8000001e1e7808 */ /* 0x000fe40006800000 */
[----:B------:R-:W-:Y:S02]  /*7390*/  FMNMX.FTZ R7, R25, R6, !PT ;  /* 0x0000000619077209 */ /* 0x000fe40007810000 */
[----:B------:R-:W-:Y:S02]  /*73a0*/  ISETP.LT.OR P2, PT, R82, 0x2, P2 ;  /* 0x000000025200780c */ /* 0x000fe40001741670 */
[----:B------:R-:W-:Y:S02]  /*73b0*/  FMNMX.FTZ R6, R28, R7, !PT ;  /* 0x000000071c067209 */ /* 0x000fe40007810000 */
[----:B------:R-:W-:-:S02]  /*73c0*/  ISETP.GT.AND P5, PT, R81, RZ, P1 ;  /* 0x000000ff5100720c */ /* 0x000fc40000fa4270 */
[----:B------:R-:W-:Y:S02]  /*73d0*/  FMNMX.FTZ R7, R29, R6, !PT ;  /* 0x000000061d077209 */ /* 0x000fe40007810000 */
[----:B------:R-:W-:Y:S02]  /*73e0*/  FSEL R9, R9, -INF , !P2 ;  /* 0xff80000009097808 */ /* 0x000fe40005000000 */
[----:B------:R-:W-:Y:S02]  /*73f0*/  FMNMX.FTZ R6, R32, R7, !PT ;  /* 0x0000000720067209 */ /* 0x000fe40007810000 */
[----:B------:R-:W-:Y:S02]  /*7400*/  ISETP.LT.OR P5, PT, R82, 0x1, P5 ;  /* 0x000000015200780c */ /* 0x000fe40002fa1670 */
[----:B------:R-:W-:Y:S02]  /*7410*/  FMNMX.FTZ R7, R33, R6, !PT ;  /* 0x0000000621077209 */ /* 0x000fe40007810000 */
[----:B------:R-:W-:-:S02]  /*7420*/  ISETP.GT.AND P2, PT, R81, 0x11, P1 ;  /* 0x000000115100780c */ /* 0x000fc40000f44270 */
[----:B------:R-:W-:Y:S02]  /*7430*/  FMNMX.FTZ R6, R36, R7, !PT ;  /* 0x0000000724067209 */ /* 0x000fe40007810000 */
[----:B------:R-:W-:Y:S02]  /*7440*/  ISETP.GT.AND P3, PT, R81, 0x8, P1 ;  /* 0x000000085100780c */ /* 0x000fe40000f64270 */
[----:B------:R-:W-:Y:S02]  /*7450*/  FMNMX.FTZ R7, R37, R6, !PT ;  /* 0x0000000625077209 */ /* 0x000fe40007810000 */
[----:B------:R-:W-:Y:S02]  /*7460*/  ISETP.LT.OR P2, PT, R82, 0x12, P2 ;  /* 0x000000125200780c */ /* 0x000fe40001741670 */
[----:B------:R-:W-:Y:S02]  /*7470*/  FMNMX.FTZ R6, R40, R7, !PT ;  /* 0x0000000728067209 */ /* 0x000fe40007810000 */
[----:B------:R-:W-:-:S02]  /*7480*/  ISETP.GT.AND P4, PT, R81, 0x9, P1 ;  /* 0x000000095100780c */ /* 0x000fc40000f84270 */
[----:B------:R-:W-:Y:S02]  /*7490*/  FMNMX.FTZ R7, R41, R6, !PT ;  /* 0x0000000629077209 */ /* 0x000fe40007810000 */
[----:B------:R-:W-:Y:S02]  /*74a0*/  ISETP.LT.OR P3, PT, R82, 0x9, P3 ;  /* 0x000000095200780c */ /* 0x000fe40001f61670 */
[----:B------:R-:W-:Y:S02]  /*74b0*/  FMNMX.FTZ R6, R44, R7, !PT ;  /* 0x000000072c067209 */ /* 0x000fe40007810000 */
[----:B------:R-:W-:Y:S02]  /*74c0*/  ISETP.LT.OR P4, PT, R82, 0xa, P4 ;  /* 0x0000000a5200780c */ /* 0x000fe40002781670 */
[----:B------:R-:W-:Y:S02]  /*74d0*/  FMNMX.FTZ R7, R45, R6, !PT ;  /* 0x000000062d077209 */ /* 0x000fe40007810000 */
[----:B------:R-:W-:-:S02]  /*74e0*/  FSEL R12, R12, -INF , !P3 ;  /* 0xff8000000c0c7808 */ /* 0x000fc40005800000 */
[----:B------:R-:W-:Y:S02]  /*74f0*/  FMNMX.FTZ R6, R50, R7, !PT ;  /* 0x0000000732067209 */ /* 0x000fe40007810000 */
[----:B------:R-:W-:Y:S02]  /*7500*/  FSEL R13, R13, -INF , !P4 ;  /* 0xff8000000d0d7808 */ /* 0x000fe40006000000 */
[----:B------:R-:W-:Y:S02]  /*7510*/  FMNMX.FTZ R7, R51, R6, !PT ;  /* 0x0000000633077209 */ /* 0x000fe40007810000 */
[C---:B------:R-:W-:Y:S02]  /*7520*/  ISETP.GT.AND P3, PT, R81.reuse, 0x18, P1 ;  /* 0x000000185100780c */ /* 0x040fe40000f64270 */
        /* <DEDUP_REMOVED lines=24> */
[----:B------:R-:W-:Y:S01]  /*76b0*/  ISETP.LT.OR P3, PT, R82, 0x32, P3 ;  /* 0x000000325200780c */ /* 0x000fe20001f61670 */
[----:B------:R-:W0:Y:S01]  /*76c0*/  SHFL.BFLY PT, R6, R7, 0x2, 0x1f ;  /* 0x0c401f0007067f89 */ /* 0x000e2200000e0000 */
[----:B------:R-:W-:-:S02]  /*76d0*/  ISETP.GT.AND P4, PT, R81, 0x39, P1 ;  /* 0x000000395100780c */ /* 0x000fc40000f84270 */
[----:B------:R-:W-:Y:S02]  /*76e0*/  FSEL R39, R39, -INF , !P3 ;  /* 0xff80000027277808 */ /* 0x000fe40005800000 */
[C---:B------:R-:W-:Y:S02]  /*76f0*/  ISETP.LT.OR P4, PT, R82.reuse, 0x3a, P4 ;  /* 0x0000003a5200780c */ /* 0x040fe40002781670 */
[----:B------:R-:W-:Y:S02]  /*7700*/  ISETP.GT.AND P3, PT, R81, 0x41, P1 ;  /* 0x000000415100780c */ /* 0x000fe40000f64270 */
[----:B------:R-:W-:Y:S02]  /*7710*/  FSEL R43, R43, -INF , !P4 ;  /* 0xff8000002b2b7808 */ /* 0x000fe40006000000 */
[----:B------:R-:W-:Y:S02]  /*7720*/  ISETP.LT.OR P3, PT, R82, 0x42, P3 ;  /* 0x000000425200780c */ /* 0x000fe40001f61670 */
[----:B------:R-:W-:-:S02]  /*7730*/  ISETP.GT.AND P4, PT, R81, 0x49, P1 ;  /* 0x000000495100780c */ /* 0x000fc40000f84270 */
[----:B------:R-:W-:Y:S02]  /*7740*/  FSEL R49, R49, -INF , !P3 ;  /* 0xff80000031317808 */ /* 0x000fe40005800000 */
[C---:B------:R-:W-:Y:S02]  /*7750*/  ISETP.LT.OR P4, PT, R82.reuse, 0x4a, P4 ;  /* 0x0000004a5200780c */ /* 0x040fe40002781670 */
[----:B------:R-:W-:Y:S02]  /*7760*/  ISETP.GT.AND P3, PT, R81, 0x51, P1 ;  /* 0x000000515100780c */ /* 0x000fe40000f64270 */
[----:B------:R-:W-:Y:S02]  /*7770*/  FSEL R53, R53, -INF , !P4 ;  /* 0xff80000035357808 */ /* 0x000fe40006000000 */
[----:B------:R-:W-:Y:S02]  /*7780*/  ISETP.LT.OR P3, PT, R82, 0x52, P3 ;  /* 0x000000525200780c */ /* 0x000fe40001f61670 */
[----:B0-----:R-:W-:-:S02]  /*7790*/  FMNMX.FTZ R77, R7, R6, !PT ;  /* 0x00000006074d7209 */ /* 0x001fc40007810000 */
[----:B------:R-:W-:Y:S02]  /*77a0*/  ISETP.GT.AND P4, PT, R81, 0x59, P1 ;  /* 0x000000595100780c */ /* 0x000fe40000f84270 */
[----:B------:R-:W-:Y:S01]  /*77b0*/  FSEL R57, R57, -INF , !P3 ;  /* 0xff80000039397808 */ /* 0x000fe20005800000 */
[----:B------:R-:W0:Y:S01]  /*77c0*/  SHFL.BFLY PT, R6, R77, 0x1, 0x1f ;  /* 0x0c201f004d067f89 */ /* 0x000e2200000e0000 */
[C---:B------:R-:W-:Y:S02]  /*77d0*/  ISETP.LT.OR P4, PT, R82.reuse, 0x5a, P4 ;  /* 0x0000005a5200780c */ /* 0x040fe40002781670 */
[----:B------:R-:W-:Y:S02]  /*77e0*/  ISETP.GT.AND P3, PT, R81, 0x61, P1 ;  /* 0x000000615100780c */ /* 0x000fe40000f64270 */
[----:B------:R-:W-:Y:S02]  /*77f0*/  FSEL R61, R61, -INF , !P4 ;  /* 0xff8000003d3d7808 */ /* 0x000fe40006000000 */
[----:B------:R-:W-:-:S02]  /*7800*/  ISETP.LT.OR P3, PT, R82, 0x62, P3 ;  /* 0x000000625200780c */ /* 0x000fc40001f61670 */
[----:B------:R-:W-:Y:S02]  /*7810*/  ISETP.GT.AND P4, PT, R81, 0x69, P1 ;  /* 0x000000695100780c */ /* 0x000fe40000f84270 */
[----:B------:R-:W-:Y:S02]  /*7820*/  FSEL R65, R65, -INF , !P3 ;  /* 0xff80000041417808 */ /* 0x000fe40005800000 */
[C---:B------:R-:W-:Y:S02]  /*7830*/  ISETP.LT.OR P4, PT, R82.reuse, 0x6a, P4 ;  /* 0x0000006a5200780c */ /* 0x040fe40002781670 */
[----:B------:R-:W-:Y:S02]  /*7840*/  ISETP.GT.AND P3, PT, R81, 0x71, P1 ;  /* 0x000000715100780c */ /* 0x000fe40000f64270 */
[----:B------:R-:W-:Y:S02]  /*7850*/  FSEL R69, R69, -INF , !P4 ;  /* 0xff80000045457808 */ /* 0x000fe40006000000 */
[----:B------:R-:W-:-:S04]  /*7860*/  ISETP.LT.OR P3, PT, R82, 0x72, P3 ;  /* 0x000000725200780c */ /* 0x000fc80001f61670 */
[----:B------:R-:W-:Y:S02]  /*7870*/  FSEL R73, R73, -INF , !P3 ;  /* 0xff80000049497808 */ /* 0x000fe40005800000 */
[----:B0-----:R-:W-:-:S04]  /*7880*/  FMNMX.FTZ R6, R77, R6, !PT ;  /* 0x000000064d067209 */ /* 0x001fc80007810000 */
[C---:B------:R-:W-:Y:S01]  /*7890*/  FSETP.NEU.FTZ.AND P6, PT, R6.reuse, -INF , PT ;  /* 0xff8000000600780b */ /* 0x040fe20003fdd000 */
[----:B------:R-:W-:-:S05]  /*78a0*/  FMUL.FTZ R79, R6, UR21 ;  /* 0x00000015064f7c20 */ /* 0x000fca0008410000 */
[----:B------:R-:W-:-:S05]  /*78b0*/  FSEL R7, R79, RZ, P6 ;  /* 0x000000ff4f077208 */ /* 0x000fca0003000000 */
[--C-:B------:R-:W-:Y:S01]  /*78c0*/  FFMA.FTZ R150, R10, UR21, -R7.reuse ;  /* 0x000000150a967c23 */ /* 0x100fe20008010807 */
[--C-:B------:R-:W-:Y:S01]  /*78d0*/  FFMA.FTZ R10, R11, UR21, -R7.reuse ;  /* 0x000000150b0a7c23 */ /* 0x100fe20008010807 */
[----:B------:R-:W-:Y:S01]  /*78e0*/  FSEL R11, R8, -INF , !P5 ;  /* 0xff800000080b7808 */ /* 0x000fe20006800000 */
[--C-:B------:R-:W-:Y:S01]  /*78f0*/  FFMA.FTZ R47, R47, UR21, -R7.reuse ;  /* 0x000000152f2f7c23 */ /* 0x100fe20008010807 */
[--C-:B------:R-:W-:Y:S01]  /*7900*/  FFMA.FTZ R148, R46, UR21, -R7.reuse ;  /* 0x000000152e947c23 */ /* 0x100fe20008010807 */
[----:B------:R-:W-:Y:S01]  /*7910*/  FSEL R46, R21, -INF , !P2 ;  /* 0xff800000152e7808 */ /* 0x000fe20005000000 */
[--C-:B------:R-:W-:Y:S01]  /*7920*/  FFMA.FTZ R144, R14, UR21, -R7.reuse ;  /* 0x000000150e907c23 */ /* 0x100fe20008010807 */
[----:B------:R-:W-:Y:S01]  /*7930*/  FMNMX.FTZ R8, R11, R5, !PT ;  /* 0x000000050b087209 */ /* 0x000fe20007810000 */
[----:B------:R0:W-:Y:S01]  /*7940*/  MUFU.EX2 R21, R47 ;  /* 0x0000002f00157308 */ /* 0x0001e20000000800 */
[--C-:B------:R-:W-:Y:S01]  /*7950*/  FFMA.FTZ R146, R24, UR21, -R7.reuse ;  /* 0x0000001518927c23 */ /* 0x100fe20008010807 */
[C---:B------:R-:W-:Y:S01]  /*7960*/  ISETP.GT.AND P2, PT, R81.reuse, 0x21, P1 ;  /* 0x000000215100780c */ /* 0x040fe20000f44270 */
[--C-:B------:R-:W-:Y:S01]  /*7970*/  FFMA.FTZ R140, R28, UR21, -R7.reuse ;  /* 0x000000151c8c7c23 */ /* 0x100fe20008010807 */
[----:B------:R-:W-:Y:S01]  /*7980*/  ISETP.GT.AND P5, PT, R81, 0x38, P1 ;  /* 0x000000385100780c */ /* 0x000fe20000fa4270 */
[--C-:B------:R-:W-:Y:S01]  /*7990*/  FFMA.FTZ R142, R32, UR21, -R7.reuse ;  /* 0x00000015208e7c23 */ /* 0x100fe20008010807 */
[C---:B------:R-:W-:Y:S01]  /*79a0*/  ISETP.LT.OR P2, PT, R82.reuse, 0x22, P2 ;  /* 0x000000225200780c */ /* 0x040fe20001741670 */
[--C-:B------:R-:W-:Y:S01]  /*79b0*/  FFMA.FTZ R33, R33, UR21, -R7.reuse ;  /* 0x0000001521217c23 */ /* 0x100fe20008010807 */
[----:B------:R-:W-:Y:S01]  /*79c0*/  ISETP.LT.OR P5, PT, R82, 0x39, P5 ;  /* 0x000000395200780c */ /* 0x000fe20002fa1670 */
[--C-:B0-----:R-:W-:Y:S01]  /*79d0*/  FFMA.FTZ R47, R15, UR21, -R7.reuse ;  /* 0x000000150f2f7c23 */ /* 0x101fe20008010807 */
[----:B------:R-:W-:Y:S01]  /*79e0*/  FMNMX.FTZ R15, R9, R8, !PT ;  /* 0x00000008090f7209 */ /* 0x000fe20007810000 */
[--C-:B------:R-:W-:Y:S01]  /*79f0*/  FFMA.FTZ R132, R44, UR21, -R7.reuse ;  /* 0x000000152c847c23 */ /* 0x100fe20008010807 */
[----:B------:R-:W-:Y:S01]  /*7a00*/  FSEL R31, R31, -INF , !P2 ;  /* 0xff8000001f1f7808 */ /* 0x000fe20005000000 */
[--C-:B------:R-:W-:Y:S01]  /*7a10*/  FFMA.FTZ R41, R41, UR21, -R7.reuse ;  /* 0x0000001529297c23 */ /* 0x100fe20008010807 */
[----:B------:R-:W-:Y:S01]  /*7a20*/  FMNMX.FTZ R14, R12, R15, !PT ;  /* 0x0000000f0c0e7209 */ /* 0x000fe20007810000 */
[--C-:B------:R-:W-:Y:S01]  /*7a30*/  FFMA.FTZ R136, R36, UR21, -R7.reuse ;  /* 0x0000001524887c23 */ /* 0x100fe20008010807 */
[----:B------:R-:W-:Y:S01]  /*7a40*/  ISETP.GT.AND P2, PT, R81, 0x30, P1 ;  /* 0x000000305100780c */ /* 0x000fe20000f44270 */
[--C-:B------:R-:W-:Y:S01]  /*7a50*/  FFMA.FTZ R138, R40, UR21, -R7.reuse ;  /* 0x00000015288a7c23 */ /* 0x100fe20008010807 */
[----:B------:R-:W-:Y:S01]  /*7a60*/  FMNMX.FTZ R15, R13, R14, !PT ;  /* 0x0000000e0d0f7209 */ /* 0x000fe20007810000 */
[--C-:B------:R-:W-:Y:S01]  /*7a70*/  FFMA.FTZ R14, R25, UR21, -R7.reuse ;  /* 0x00000015190e7c23 */ /* 0x100fe20008010807 */
[----:B------:R-:W-:Y:S01]  /*7a80*/  ISETP.LT.OR P2, PT, R82, 0x31, P2 ;  /* 0x000000315200780c */ /* 0x000fe20001741670 */
[--C-:B------:R-:W-:Y:S01]  /*7a90*/  FFMA.FTZ R134, R50, UR21, -R7.reuse ;  /* 0x0000001532867c23 */ /* 0x100fe20008010807 */
        /* <DEDUP_REMOVED lines=10> */
[----:B------:R-:W-:Y:S01]  /*7b40*/  FSEL R42, R42, -INF , !P5 ;  /* 0xff8000002a2a7808 */ /* 0x000fe20006800000 */
[--C-:B------:R-:W-:Y:S01]  /*7b50*/  FFMA.FTZ R126, R66, UR21, -R7.reuse ;  /* 0x00000015427e7c23 */ /* 0x100fe20008010807 */
[----:B------:R-:W-:Y:S01]  /*7b60*/  FMNMX.FTZ R15, R27, R24, !PT ;  /* 0x000000181b0f7209 */ /* 0x000fe20007810000 */
[--C-:B------:R-:W-:Y:S01]  /*7b70*/  FFMA.FTZ R120, R70, UR21, -R7.reuse ;  /* 0x0000001546787c23 */ /* 0x100fe20008010807 */
[----:B------:R-:W-:Y:S01]  /*7b80*/  ISETP.LT.OR P2, PT, R82, 0x41, P2 ;  /* 0x000000415200780c */ /* 0x000fe20001741670 */
[--C-:B------:R-:W-:Y:S01]  /*7b90*/  FFMA.FTZ R122, R74, UR21, -R7.reuse ;  /* 0x000000154a7a7c23 */ /* 0x100fe20008010807 */
[----:B------:R-:W-:Y:S01]  /*7ba0*/  FMNMX.FTZ R24, R30, R15, !PT ;  /* 0x0000000f1e187209 */ /* 0x000fe20007810000 */
[--C-:B------:R-:W-:Y:S01]  /*7bb0*/  FFMA.FTZ R15, R29, UR21, -R7.reuse ;  /* 0x000000151d0f7c23 */ /* 0x100fe20008010807 */
[----:B------:R-:W-:Y:S01]  /*7bc0*/  ISETP.GT.AND P5, PT, R81, 0x48, P1 ;  /* 0x000000485100780c */ /* 0x000fe20000fa4270 */
[----:B------:R-:W-:Y:S01]  /*7bd0*/  FFMA.FTZ R75, R75, UR21, -R7 ;  /* 0x000000154b4b7c23 */ /* 0x000fe20008010807 */
[----:B------:R-:W-:Y:S01]  /*7be0*/  FMNMX.FTZ R25, R31, R24, !PT ;  /* 0x000000181f197209 */ /* 0x000fe20007810000 */
[----:B------:R-:W-:Y:S01]  /*7bf0*/  MUFU.EX2 R8, R47 ;  /* 0x0000002f00087308 */ /* 0x000fe20000000800 */
[----:B------:R-:W-:-:S02]  /*7c00*/  FSEL R48, R48, -INF , !P2 ;  /* 0xff80000030307808 */ /* 0x000fc40005000000 */
[----:B------:R-:W-:Y:S02]  /*7c10*/  FMNMX.FTZ R24, R34, R25, !PT ;  /* 0x0000001922187209 */ /* 0x000fe40007810000 */
[----:B------:R-:W-:Y:S02]  /*7c20*/  ISETP.LT.OR P5, PT, R82, 0x49, P5 ;  /* 0x000000495200780c */ /* 0x000fe40002fa1670 */
[----:B------:R-:W-:Y:S01]  /*7c30*/  FMNMX.FTZ R25, R35, R24, !PT ;  /* 0x0000001823197209 */ /* 0x000fe20007810000 */
[----:B------:R-:W-:Y:S01]  /*7c40*/  MUFU.EX2 R148, R148 ;  /* 0x0000009400947308 */ /* 0x000fe20000000800 */
[----:B------:R-:W-:Y:S02]  /*7c50*/  ISETP.GT.AND P2, PT, R81, 0x50, P1 ;  /* 0x000000505100780c */ /* 0x000fe40000f44270 */
[----:B------:R-:W-:Y:S02]  /*7c60*/  FMNMX.FTZ R24, R38, R25, !PT ;  /* 0x0000001926187209 */ /* 0x000fe40007810000 */
[----:B------:R-:W-:-:S02]  /*7c70*/  FSEL R52, R52, -INF , !P5 ;  /* 0xff80000034347808 */ /* 0x000fc40006800000 */
[----:B------:R-:W-:Y:S01]  /*7c80*/  FMNMX.FTZ R25, R39, R24, !PT ;  /* 0x0000001827197209 */ /* 0x000fe20007810000 */
[----:B------:R-:W-:Y:S01]  /*7c90*/  MUFU.EX2 R150, R150 ;  /* 0x0000009600967308 */ /* 0x000fe20000000800 */
[----:B------:R-:W-:Y:S02]  /*7ca0*/  ISETP.LT.OR P2, PT, R82, 0x51, P2 ;  /* 0x000000515200780c */ /* 0x000fe40001741670 */
[----:B------:R-:W-:Y:S02]  /*7cb0*/  FMNMX.FTZ R28, R42, R25, !PT ;  /* 0x000000192a1c7209 */ /* 0x000fe40007810000 */
[----:B------:R-:W-:Y:S02]  /*7cc0*/  ISETP.GT.AND P5, PT, R81, 0x58, P1 ;  /* 0x000000585100780c */ /* 0x000fe40000fa4270 */
[----:B------:R-:W-:Y:S01]  /*7cd0*/  FMNMX.FTZ R25, R43, R28, !PT ;  /* 0x0000001c2b197209 */ /* 0x000fe20007810000 */
[----:B------:R0:W-:Y:S01]  /*7ce0*/  MUFU.EX2 R24, R33 ;  /* 0x0000002100187308 */ /* 0x0001e20000000800 */
[----:B------:R-:W-:-:S02]  /*7cf0*/  FSEL R56, R56, -INF , !P2 ;  /* 0xff80000038387808 */ /* 0x000fc40005000000 */
[----:B------:R-:W-:Y:S01]  /*7d00*/  FMNMX.FTZ R28, R48, R25, !PT ;  /* 0x00000019301c7209 */ /* 0x000fe20007810000 */
[--C-:B------:R-:W-:Y:S01]  /*7d10*/  FFMA.FTZ R25, R37, UR21, -R7.reuse ;  /* 0x0000001525197c23 */ /* 0x100fe20008010807 */
[----:B------:R-:W-:Y:S01]  /*7d20*/  ISETP.LT.OR P5, PT, R82, 0x59, P5 ;  /* 0x000000595200780c */ /* 0x000fe20002fa1670 */
[----:B------:R-:W-:Y:S01]  /*7d30*/  FFMA.FTZ R37, R59, UR21, -R7 ;  /* 0x000000153b257c23 */ /* 0x000fe20008010807 */
        /* <DEDUP_REMOVED lines=11> */
[----:B------:R-:W-:Y:S01]  /*7df0*/  MUFU.EX2 R146, R146 ;  /* 0x0000009200927308 */ /* 0x000fe20000000800 */
[----:B------:R-:W-:-:S02]  /*7e00*/  FSEL R64, R64, -INF , !P2 ;  /* 0xff80000040407808 */ /* 0x000fc40005000000 */
[----:B------:R-:W-:Y:S02]  /*7e10*/  FMNMX.FTZ R32, R60, R29, !PT ;  /* 0x0000001d3c207209 */ /* 0x000fe40007810000 */
[----:B------:R-:W-:Y:S02]  /*7e20*/  ISETP.LT.OR P5, PT, R82, 0x69, P5 ;  /* 0x000000695200780c */ /* 0x000fe40002fa1670 */
[----:B------:R-:W-:Y:S01]  /*7e30*/  FMNMX.FTZ R29, R61, R32, !PT ;  /* 0x000000203d1d7209 */ /* 0x000fe20007810000 */
[----:B------:R1:W-:Y:S01]  /*7e40*/  MUFU.EX2 R28, R41 ;  /* 0x00000029001c7308 */ /* 0x0003e20000000800 */
[----:B------:R-:W-:Y:S02]  /*7e50*/  ISETP.GT.AND P2, PT, R81, 0x70, P1 ;  /* 0x000000705100780c */ /* 0x000fe40000f44270 */
[----:B------:R-:W-:Y:S01]  /*7e60*/  FMNMX.FTZ R32, R64, R29, !PT ;  /* 0x0000001d40207209 */ /* 0x000fe20007810000 */
[----:B------:R-:W-:Y:S01]  /*7e70*/  FFMA.FTZ R29, R45, UR21, -R7 ;  /* 0x000000152d1d7c23 */ /* 0x000fe20008010807 */
[----:B------:R-:W-:-:S02]  /*7e80*/  FSEL R68, R68, -INF , !P5 ;  /* 0xff80000044447808 */ /* 0x000fc40006800000 */
[----:B0-----:R-:W-:Y:S01]  /*7e90*/  FMNMX.FTZ R33, R65, R32, !PT ;  /* 0x0000002041217209 */ /* 0x001fe20007810000 */
[----:B------:R-:W-:Y:S01]  /*7ea0*/  MUFU.EX2 R14, R14 ;  /* 0x0000000e000e7308 */ /* 0x000fe20000000800 */
[----:B------:R-:W-:Y:S01]  /*7eb0*/  ISETP.LT.OR P2, PT, R82, 0x71, P2 ;  /* 0x000000715200780c */ /* 0x000fe20001741670 */
[----:B-1----:R-:W-:Y:S01]  /*7ec0*/  FFMA.FTZ R41, R51, UR21, -R7 ;  /* 0x0000001533297c23 */ /* 0x002fe20008010807 */
[----:B------:R-:W-:Y:S02]  /*7ed0*/  FMNMX.FTZ R32, R68, R33, !PT ;  /* 0x0000002144207209 */ /* 0x000fe40007810000 */
[----:B------:R-:W-:Y:S02]  /*7ee0*/  ISETP.GT.AND P5, PT, R81, 0x78, P1 ;  /* 0x000000785100780c */ /* 0x000fe40000fa4270 */
[----:B------:R-:W-:Y:S01]  /*7ef0*/  FSEL R72, R72, -INF , !P2 ;  /* 0xff80000048487808 */ /* 0x000fe20005000000 */
[----:B------:R-:W-:Y:S01]  /*7f00*/  MUFU.EX2 R140, R140 ;  /* 0x0000008c008c7308 */ /* 0x000fe20000000800 */
[----:B------:R-:W-:-:S02]  /*7f10*/  FMNMX.FTZ R33, R69, R32, !PT ;  /* 0x0000002045217209 */ /* 0x000fc40007810000 */
[----:B------:R-:W-:Y:S02]  /*7f20*/  ISETP.GT.AND P1, PT, R81, 0x79, P1 ;  /* 0x000000795100780c */ /* 0x000fe40000f24270 */
[----:B------:R-:W-:Y:S02]  /*7f30*/  ISETP.LT.OR P5, PT, R82, 0x79, P5 ;  /* 0x000000795200780c */ /* 0x000fe40002fa1670 */
[----:B------:R-:W-:Y:S01]  /*7f40*/  FMNMX.FTZ R32, R72, R33, !PT ;  /* 0x0000002148207209 */ /* 0x000fe20007810000 */
[----:B------:R-:W-:Y:S01]  /*7f50*/  MUFU.EX2 R15, R15 ;  /* 0x0000000f000f7308 */ /* 0x000fe20000000800 */
[----:B------:R-:W-:Y:S02]  /*7f60*/  ISETP.LT.OR P1, PT, R82, 0x7a, P1 ;  /* 0x0000007a5200780c */ /* 0x000fe40000f21670 */
[----:B------:R-:W-:Y:S02]  /*7f70*/  FSEL R76, R76, -INF , !P5 ;  /* 0xff8000004c4c7808 */ /* 0x000fe40006800000 */
[----:B------:R-:W-:-:S02]  /*7f80*/  FMNMX.FTZ R33, R73, R32, !PT ;  /* 0x0000002049217209 */ /* 0x000fc40007810000 */
[----:B------:R-:W-:Y:S01]  /*7f90*/  FSEL R78, R78, -INF , !P1 ;  /* 0xff8000004e4e7808 */ /* 0x000fe20004800000 */
[----:B------:R-:W-:Y:S01]  /*7fa0*/  MUFU.EX2 R142, R142 ;  /* 0x0000008e008e7308 */ /* 0x000fe20000000800 */
[----:B------:R-:W-:Y:S02]  /*7fb0*/  FMNMX.FTZ R33, R76, R33, !PT ;  /* 0x000000214c217209 */ /* 0x000fe40007810000 */
[----:B------:R-:W-:Y:S02]  /*7fc0*/  FSEL R47, R6, RZ, P6 ;  /* 0x000000ff062f7208 */ /* 0x000fe40003000000 */
[----:B------:R-:W-:-:S03]  /*7fd0*/  FMNMX.FTZ R33, R78, R33, !PT ;  /* 0x000000214e217209 */ /* 0x000fc60007810000 */
[----:B------:R-:W-:Y:S01]  /*7fe0*/  FADD.FTZ R47, -R47, R4 ;  /* 0x000000042f2f7221 */ /* 0x000fe20000010100 */
[----:B------:R-:W-:Y:S01]  /*7ff0*/  MUFU.EX2 R136, R136 ;  /* 0x0000008800887308 */ /* 0x000fe20000000800 */
[----:B------:R-:W0:Y:S02]  /*8000*/  SHFL.BFLY PT, R32, R33, 0x2, 0x1f ;  /* 0x0c401f0021207f89 */ /* 0x000e2400000e0000 */
[----:B------:R-:W-:-:S05]  /*8010*/  FMUL.FTZ R4, R47, UR21 ;  /* 0x000000152f047c20 */ /* 0x000fca0008410000 */
[----:B------:R-:W-:Y:S08]  /*8020*/  MUFU.EX2 R25, R25 ;  /* 0x0000001900197308 */ /* 0x000ff00000000800 */
[----:B------:R-:W1:Y:S08]  /*8030*/  MUFU.EX2 R4, R4 ;  /* 0x0000000400047308 */ /* 0x000e700000000800 */
[----:B------:R-:W-:Y:S01]  /*8040*/  MUFU.EX2 R138, R138 ;  /* 0x0000008a008a7308 */ /* 0x000fe20000000800 */
[----:B0-----:R-:W-:Y:S01]  /*8050*/  FMNMX.FTZ R44, R33, R32, !PT ;  /* 0x00000020212c7209 */ /* 0x001fe20007810000 */
[--C-:B------:R-:W-:Y:S01]  /*8060*/  FFMA.FTZ R33, R67, UR21, -R7.reuse ;  /* 0x0000001543217c23 */ /* 0x100fe20008010807 */
[----:B------:R-:W-:-:S03]  /*8070*/  FFMA.FTZ R32, R71, UR21, -R7 ;  /* 0x0000001547207c23 */ /* 0x000fc60008010807 */
[----:B------:R-:W0:Y:S02]  /*8080*/  SHFL.BFLY PT, R45, R44, 0x1, 0x1f ;  /* 0x0c201f002c2d7f89 */ /* 0x000e2400000e0000 */
[----:B------:R-:W-:Y:S01]  /*8090*/  MUFU.EX2 R132, R132 ;  /* 0x0000008400847308 */ /* 0x000fe20000000800 */
[----:B-1----:R-:W-:-:S07]  /*80a0*/  FFMA.FTZ R2, R4, R2, R148 ;  /* 0x0000000204027223 */ /* 0x002fce0000010094 */
[----:B------:R-:W-:Y:S08]  /*80b0*/  MUFU.EX2 R29, R29 ;  /* 0x0000001d001d7308 */ /* 0x000ff00000000800 */
[----:B------:R-:W-:Y:S01]  /*80c0*/  MUFU.EX2 R134, R134 ;  /* 0x0000008600867308 */ /* 0x000fe20000000800 */
[----:B0-----:R-:W-:-:S07]  /*80d0*/  FMNMX.FTZ R7, R44, R45, !PT ;  /* 0x0000002d2c077209 */ /* 0x001fce0007810000 */
[----:B------:R-:W-:Y:S01]  /*80e0*/  MUFU.EX2 R41, R41 ;  /* 0x0000002900297308 */ /* 0x000fe20000000800 */
[C---:B------:R-:W-:Y:S01]  /*80f0*/  FSETP.NEU.FTZ.AND P1, PT, R7.reuse, -INF , PT ;  /* 0xff8000000700780b */ /* 0x040fe20003f3d000 */
[----:B------:R-:W-:-:S05]  /*8100*/  FMUL.FTZ R45, R7, UR21 ;  /* 0x00000015072d7c20 */ /* 0x000fca0008410000 */
[----:B------:R-:W-:Y:S01]  /*8110*/  FSEL R45, R45, RZ, P1 ;  /* 0x000000ff2d2d7208 */ /* 0x000fe20000800000 */
[----:B------:R-:W-:Y:S04]  /*8120*/  MUFU.EX2 R128, R128 ;  /* 0x0000008000807308 */ /* 0x000fe80000000800 */
[--C-:B------:R-:W-:Y:S01]  /*8130*/  FFMA.FTZ R147, R26, UR21, -R45.reuse ;  /* 0x000000151a937c23 */ /* 0x100fe2000801082d */
[----:B------:R-:W-:Y:S01]  /*8140*/  FSEL R26, R7, RZ, P1 ;  /* 0x000000ff071a7208 */ /* 0x000fe20000800000 */
[--C-:B------:R-:W-:Y:S01]  /*8150*/  FFMA.FTZ R149, R11, UR21, -R45.reuse ;  /* 0x000000150b957c23 */ /* 0x100fe2000801082d */
[--C-:B------:R-:W-:Y:S01]  /*8160*/  FFMA.FTZ R50, R9, UR21, -R45.reuse ;  /* 0x0000001509327c23 */ /* 0x100fe2000801082d */
[--C-:B------:R-:W-:Y:S01]  /*8170*/  FFMA.FTZ R151, R12, UR21, -R45.reuse ;  /* 0x000000150c977c23 */ /* 0x100fe2000801082d */
[----:B------:R-:W-:Y:S01]  /*8180*/  FFMA.FTZ R47, R13, UR21, -R45 ;  /* 0x000000150d2f7c23 */ /* 0x000fe2000801082d */
[----:B------:R-:W-:Y:S01]  /*8190*/  FADD.FTZ R26, -R26, R5 ;  /* 0x000000051a1a7221 */ /* 0x000fe20000010100 */
[--C-:B------:R-:W-:Y:S01]  /*81a0*/  FFMA.FTZ R145, R20, UR21, -R45.reuse ;  /* 0x0000001514917c23 */ /* 0x100fe2000801082d */
[----:B------:R-:W-:Y:S01]  /*81b0*/  MUFU.EX2 R149, R149 ;  /* 0x0000009500957308 */ /* 0x000fe20000000800 */
[--C-:B------:R-:W-:Y:S01]  /*81c0*/  FFMA.FTZ R20, R46, UR21, -R45.reuse ;  /* 0x000000152e147c23 */ /* 0x100fe2000801082d */
[----:B------:R-:W-:Y:S01]  /*81d0*/  FMUL.FTZ R5, R26, UR21 ;  /* 0x000000151a057c20 */ /* 0x000fe20008410000 */
[--C-:B------:R-:W-:Y:S01]  /*81e0*/  FFMA.FTZ R13, R27, UR21, -R45.reuse ;  /* 0x000000151b0d7c23 */ /* 0x100fe2000801082d */
[--C-:B------:R-:W-:Y:S01]  /*81f0*/  FFMA.FTZ R12, R31, UR21, -R45.reuse ;  /* 0x000000151f0c7c23 */ /* 0x100fe2000801082d */
[----:B------:R-:W-:Y:S01]  /*8200*/  FADD.FTZ R31, R21, R2 ;  /* 0x00000002151f7221 */ /* 0x000fe20000010000 */
[--C-:B------:R-:W-:Y:S01]  /*8210*/  FFMA.FTZ R141, R30, UR21, -R45.reuse ;  /* 0x000000151e8d7c23 */ /* 0x100fe2000801082d */
[----:B------:R-:W-:Y:S01]  /*8220*/  FFMA.FTZ R143, R34, UR21, -R45 ;  /* 0x00000015228f7c23 */ /* 0x000fe2000801082d */
[----:B------:R-:W0:Y:S01]  /*8230*/  MUFU.EX2 R5, R5 ;  /* 0x0000000500057308 */ /* 0x000e220000000800 */
[----:B------:R-:W-:Y:S01]  /*8240*/  FADD.FTZ R31, R150, R31 ;  /* 0x0000001f961f7221 */ /* 0x000fe20000010000 */
[--C-:B------:R-:W-:Y:S01]  /*8250*/  FFMA.FTZ R11, R35, UR21, -R45.reuse ;  /* 0x00000015230b7c23 */ /* 0x100fe2000801082d */
[--C-:B------:R-:W-:Y:S01]  /*8260*/  FFMA.FTZ R137, R38, UR21, -R45.reuse ;  /* 0x0000001526897c23 */ /* 0x100fe2000801082d */
[----:B------:R-:W-:Y:S01]  /*8270*/  FFMA.FTZ R9, R39, UR21, -R45 ;  /* 0x0000001527097c23 */ /* 0x000fe2000801082d */
[----:B------:R-:W-:Y:S01]  /*8280*/  FADD.FTZ R31, R10, R31 ;  /* 0x0000001f0a1f7221 */ /* 0x000fe20000010000 */
[--C-:B------:R-:W-:Y:S01]  /*8290*/  FFMA.FTZ R139, R42, UR21, -R45.reuse ;  /* 0x000000152a8b7c23 */ /* 0x100fe2000801082d */
[----:B------:R-:W-:Y:S01]  /*82a0*/  FFMA.FTZ R39, R43, UR21, -R45 ;  /* 0x000000152b277c23 */ /* 0x000fe2000801082d */
[----:B------:R-:W1:Y:S01]  /*82b0*/  MUFU.EX2 R50, R50 ;  /* 0x0000003200327308 */ /* 0x000e620000000800 */
[----:B------:R-:W-:Y:S01]  /*82c0*/  FADD.FTZ R31, R144, R31 ;  /* 0x0000001f901f7221 */ /* 0x000fe20000010000 */
[--C-:B------:R-:W-:Y:S01]  /*82d0*/  FFMA.FTZ R133, R48, UR21, -R45.reuse ;  /* 0x0000001530857c23 */ /* 0x100fe2000801082d */
[--C-:B------:R-:W-:Y:S01]  /*82e0*/  FFMA.FTZ R38, R49, UR21, -R45.reuse ;  /* 0x0000001531267c23 */ /* 0x100fe2000801082d */
[----:B------:R-:W-:Y:S01]  /*82f0*/  FFMA.FTZ R135, R52, UR21, -R45 ;  /* 0x0000001534877c23 */ /* 0x000fe2000801082d */
[----:B------:R-:W-:Y:S01]  /*8300*/  FADD.FTZ R31, R8, R31 ;  /* 0x0000001f081f7221 */ /* 0x000fe20000010000 */
[--C-:B------:R-:W-:Y:S01]  /*8310*/  FFMA.FTZ R35, R53, UR21, -R45.reuse ;  /* 0x0000001535237c23 */ /* 0x100fe2000801082d */
[----:B------:R-:W-:Y:S01]  /*8320*/  FFMA.FTZ R129, R56, UR21, -R45 ;  /* 0x0000001538817c23 */ /* 0x000fe2000801082d */
[----:B------:R-:W2:Y:S01]  /*8330*/  MUFU.EX2 R151, R151 ;  /* 0x0000009700977308 */ /* 0x000ea20000000800 */
[----:B0-----:R-:W-:Y:S01]  /*8340*/  FFMA.FTZ R27, R5, R0, R149 ;  /* 0x00000000051b7223 */ /* 0x001fe20000010095 */
[----:B------:R-:W-:Y:S01]  /*8350*/  FADD.FTZ R31, R146, R31 ;  /* 0x0000001f921f7221 */ /* 0x000fe20000010000 */
[--C-:B------:R-:W-:Y:S01]  /*8360*/  FFMA.FTZ R34, R57, UR21, -R45.reuse ;  /* 0x0000001539227c23 */ /* 0x100fe2000801082d */
[--C-:B------:R-:W-:Y:S01]  /*8370*/  FFMA.FTZ R131, R60, UR21, -R45.reuse ;  /* 0x000000153c837c23 */ /* 0x100fe2000801082d */
[----:B------:R-:W-:Y:S01]  /*8380*/  FFMA.FTZ R125, R64, UR21, -R45 ;  /* 0x00000015407d7c23 */ /* 0x000fe2000801082d */
[----:B------:R-:W-:Y:S01]  /*8390*/  FADD.FTZ R31, R14, R31 ;  /* 0x0000001f0e1f7221 */ /* 0x000fe20000010000 */
[----:B------:R-:W-:Y:S01]  /*83a0*/  FFMA.FTZ R30, R65, UR21, -R45 ;  /* 0x00000015411e7c23 */ /* 0x000fe2000801082d */
[----:B------:R-:W0:Y:S01]  /*83b0*/  MUFU.EX2 R47, R47 ;  /* 0x0000002f002f7308 */ /* 0x000e220000000800 */
[----:B-1----:R-:W-:Y:S01]  /*83c0*/  FADD.FTZ R0, R50, R27 ;  /* 0x0000001b32007221 */ /* 0x002fe20000010000 */
[----:B------:R-:W-:Y:S01]  /*83d0*/  FADD.FTZ R2, R140, R31 ;  /* 0x0000001f8c027221 */ /* 0x000fe20000010000 */
[--C-:B------:R-:W-:Y:S01]  /*83e0*/  FFMA.FTZ R31, R61, UR21, -R45.reuse ;  /* 0x000000153d1f7c23 */ /* 0x100fe2000801082d */
[--C-:B------:R-:W-:Y:S01]  /*83f0*/  FFMA.FTZ R127, R68, UR21, -R45.reuse ;  /* 0x00000015447f7c23 */ /* 0x100fe2000801082d */
[--C-:B------:R-:W-:Y:S01]  /*8400*/  FFMA.FTZ R121, R72, UR21, -R45.reuse ;  /* 0x0000001548797c23 */ /* 0x100fe2000801082d */
[----:B------:R-:W-:Y:S01]  /*8410*/  FADD.FTZ R43, R15, R2 ;  /* 0x000000020f2b7221 */ /* 0x000fe20000010000 */
[----:B------:R-:W-:Y:S01]  /*8420*/  FFMA.FTZ R26, R73, UR21, -R45 ;  /* 0x00000015491a7c23 */ /* 0x000fe2000801082d */
[----:B------:R-:W1:Y:S01]  /*8430*/  MUFU.EX2 R145, R145 ;  /* 0x0000009100917308 */ /* 0x000e620000000800 */
[----:B--2---:R-:W-:Y:S01]  /*8440*/  FADD.FTZ R0, R151, R0 ;  /* 0x0000000097007221 */ /* 0x004fe20000010000 */
[----:B------:R-:W-:Y:S01]  /*8450*/  FADD.FTZ R43, R142, R43 ;  /* 0x0000002b8e2b7221 */ /* 0x000fe20000010000 */
[--C-:B------:R-:W-:Y:S01]  /*8460*/  FFMA.FTZ R123, R76, UR21, -R45.reuse ;  /* 0x000000154c7b7c23 */ /* 0x100fe2000801082d */
[----:B------:R-:W-:-:S02]  /*8470*/  FFMA.FTZ R42, R78, UR21, -R45 ;  /* 0x000000154e2a7c23 */ /* 0x000fc4000801082d */
[----:B------:R-:W-:Y:S02]  /*8480*/  FADD.FTZ R43, R24, R43 ;  /* 0x0000002b182b7221 */ /* 0x000fe40000010000 */
[----:B------:R-:W2:Y:S01]  /*8490*/  MUFU.EX2 R20, R20 ;  /* 0x0000001400147308 */ /* 0x000ea20000000800 */
[----:B0-----:R-:W-:Y:S01]  /*84a0*/  FADD.FTZ R0, R47, R0 ;  /* 0x000000002f007221 */ /* 0x001fe20000010000 */
[----:B------:R-:W-:-:S06]  /*84b0*/  FADD.FTZ R2, R136, R43 ;  /* 0x0000002b88027221 */ /* 0x000fcc0000010000 */
        /* <DEDUP_REMOVED lines=36> */
[----:B------:R-:W-:-:S06]  /*8700*/  FFMA.FTZ R27, R69, UR21, -R45 ;  /* 0x00000015451b7c23 */ /* 0x000fcc000801082d */
        /* <DEDUP_REMOVED lines=50> */
.L_x_1272:
[----:B------:R-:W-:Y:S01]  /*8a30*/  ULEA UR6, UR27, UR45, 0x3 ;  /* 0x0000002d1b067291 */ /* 0x000fe2000f8e183f */
[----:B------:R-:W-:Y:S01]  /*8a40*/  ISETP.GT.AND P1, PT, R3, UR26, PT ;  /* 0x0000001a03007c0c */ /* 0x000fe2000bf24270 */
[----:B------:R-:W-:Y:S01]  /*8a50*/  UMOV UR28, UR49 ;  /* 0x00000031001c7c82 */ /* 0x000fe20008000000 */
[----:B------:R-:W-:Y:S01]  /*8a60*/  UMOV UR27, UR48 ;  /* 0x00000030001b7c82 */ /* 0x000fe20008000000 */
        /* <DEDUP_REMOVED lines=71> */
.L_x_1254:
[----:B------:R-:W-:Y:S02]  /*8ee0*/  UISETP.NE.AND UP1, UPT, UR53, URZ, UPT ;  /* 0x0000003f3500728c */ /* 0x000fe4000bf25270 */
[----:B------:R-:W-:Y:S02]  /*8ef0*/  UISETP.NE.AND UP0, UPT, UR52, URZ, UPT ;  /* 0x0000003f3400728c */ /* 0x000fe4000bf05270 */
[----:B------:R-:W-:Y:S02]  /*8f00*/  UIADD3 UR10, UR39, 0xbf, URZ ;  /* 0x000000bf270a7890 */ /* 0x000fe4000fffe03f */
[----:B------:R-:W-:Y:S02]  /*8f10*/  UIADD3 UR11, UR40, 0x1, -UR47 ;  /* 0x00000001280b7890 */ /* 0x000fe4000fffe82f */
[----:B------:R-:W-:-:S03]  /*8f20*/  PLOP3.LUT P1, PT, PT, PT, UP0, 0x40, 0x0 ;  /* 0x000000000000781c */ /* 0x000fc60003f2e808 */
[----:B------:R-:W-:Y:S01]  /*8f30*/  @UP1 ULDC UR6, c[0x0][0x44c] ;  /* 0x0001130000061ab9 */ /* 0x000fe20000000800 */
[----:B------:R-:W-:Y:S01]  /*8f40*/  @UP1 ULDC UR14, c[0x0][0x450] ;  /* 0x00011400000e1ab9 */ /* 0x000fe20000000800 */
[----:B------:R-:W-:-:S04]  /*8f50*/  UIMAD.WIDE.U32 UR6, UR10, UR6, URZ ;  /* 0x000000060a0672a5 */ /* 0x000fc8000f8e003f */
[----:B------:R-:W-:-:S04]  /*8f60*/  @UP1 USHF.R.U32.HI UR10, URZ, UR14, UR7 ;  /* 0x0000000e3f0a1299 */ /* 0x000fc80008011607 */
[----:B------:R-:W-:-:S04]  /*8f70*/  UIADD3 UR10, UR11, UR10, URZ ;  /* 0x0000000a0b0a7290 */ /* 0x000fc8000fffe03f */
[----:B------:R-:W-:Y:S01]  /*8f80*/  UIADD3 UR23, UR10, -UR23, URZ ;  /* 0x800000170a177290 */ /* 0x000fe2000fffe03f */
[----:B------:R-:W-:Y:S11]  /*8f90*/  @P1 BRA `(.L_x_1274) ;  /* 0x0000000000501947 */ /* 0x000ff60003800000 */
[----:B------:R-:W-:Y:S02]  /*8fa0*/  UMOV UR14, UR10 ;  /* 0x0000000a000e7c82 */ /* 0x000fe40008000000 */
        /* <DEDUP_REMOVED lines=11> */
.L_x_1275:
[----:B------:R-:W-:Y:S02]  /*9060*/  ULDC UR15, c[0x0][0x9e4] ;  /* 0x00027900000f7ab9 */ /* 0x000fe40000000800 */
[----:B------:R-:W-:-:S11]  /*9070*/  UISETP.NE.AND UP0, UPT, UR15, 0x1, UPT ;  /* 0x000000010f00788c */ /* 0x000fd6000bf05270 */
[----:B------:R-:W-:Y:S02]  /*9080*/  @UP0 ULDC.64 UR6, c[0x0][0x9e8] ;  /* 0x00027a0000060ab9 */ /* 0x000fe40000000a00 */
[----:B------:R-:W-:-:S04]  /*9090*/  UIMAD.WIDE.U32 UR10, UR14, UR6, URZ ;  /* 0x000000060e0a72a5 */ /* 0x000fc8000f8e003f */
[----:B------:R-:W-:-:S12]  /*90a0*/  @UP0 USHF.R.U32.HI UR14, URZ, UR7, UR11 ;  /* 0x000000073f0e0299 */ /* 0x000fd8000801160b */
.L_x_1276:
[----:B------:R-:W-:-:S04]  /*90b0*/  UIMAD UR14, UR14, UR15, URZ ;  /* 0x0000000f0e0e72a4 */ /* 0x000fc8000f8e023f */
[----:B------:R-:W-:-:S04]  /*90c0*/  UISETP.LT.AND UP0, UPT, UR23, UR14, UPT ;  /* 0x0000000e1700728c */ /* 0x000fc8000bf01270 */
[----:B------:R-:W-:-:S12]  /*90d0*/  USEL UR23, UR23, UR14, !UP0 ;  /* 0x0000000e17177287 */ /* 0x000fd8000c000000 */
.L_x_1274:
        /* <DEDUP_REMOVED lines=12> */
[----:B------:R-:W-:Y:S01]  /*91a0*/  ULDC UR22, c[0x0][0x9d8] ;  /* 0x0002760000167ab9 */ /* 0x000fe20000000800 */
[----:B------:R-:W-:-:S05]  /*91b0*/  ULDC UR21, c[0x0][0x988] ;  /* 0x0002620000157ab9 */ /* 0x000fca0000000800 */
.L_x_1288:
[----:B------:R-:W-:Y:S01]  /*91c0*/  ISETP.NE.AND P2, PT, RZ, UR44, PT ;  /* 0x0000002cff007c0c */ /* 0x000fe2000bf45270 */
[----:B------:R-:W-:-:S04]  /*91d0*/  UISETP.NE.AND UP0, UPT, UR24, 0x1, UPT ;  /* 0x000000011800788c */ /* 0x000fc8000bf05270 */
[----:B------:R-:W-:-:S04]  /*91e0*/  USEL UR49, URZ, 0x1, UP0 ;  /* 0x000000013f317887 */ /* 0x000fc80008000000 */
[----:B------:R-:W-:-:S04]  /*91f0*/  ULOP3.LUT UR49, UR25, UR49, URZ, 0x3c, !UPT ;  /* 0x0000003119317292 */ /* 0x000fc8000f8e3c3f */
[----:B------:R-:W-:Y:S08]  /*9200*/  @P2 BRA `(.L_x_1278) ;  /* 0x0000000000382947 */ /* 0x000ff00003800000 */
[----:B------:R-:W-:Y:S05]  /*9210*/  @!P0 BRA `(.L_x_1279) ;  /* 0x0000000000048947 */ /* 0x000fea0003800000 */
[----:B------:R-:W-:Y:S01]  /*9220*/  BPT.TRAP 0x1 ;  /* 0x000000040000795c */ /* 0x000fe20000300000 */
.L_x_1279:
        /* <DEDUP_REMOVED lines=9> */
.L_x_1280:
[----:B-1----:R-:W-:Y:S05]  /*92c0*/  @P1 BRA `(.L_x_1278) ;  /* 0x0000000000081947 */ /* 0x002fea0003800000 */
[----:B------:R-:W1:Y:S02]  /*92d0*/  SYNCS.PHASECHK.TRANS64.TRYWAIT P1, [UR6+0x16830], R6 ;  /* 0x01683006ff0075a7 */ /* 0x000e640008020146 */
[----:B-1----:R-:W-:Y:S05]  /*92e0*/  @!P1 BRA `(.L_x_1281) ;  /* 0x000000f0002c9947 */ /* 0x002fea0003800000 */
.L_x_1278:
        /* <DEDUP_REMOVED lines=30> */
.L_x_1283:
[----:B------:R-:W-:Y:S01]  /*94d0*/  ULEA UR6, UR24, UR45, 0x3 ;  /* 0x0000002d18067291 */ /* 0x000fe2000f8e183f */
[----:B------:R-:W-:-:S05]  /*94e0*/  IMAD.U32 R6, RZ, RZ, UR25 ;  /* 0x00000019ff067e24 */ /* 0x000fca000f8e00ff */
[----:B------:R-:W-:-:S04]  /*94f0*/  SHF.L.U32 R6, R6, 0x1f, RZ ;  /* 0x0000001f06067819 */ /* 0x000fc800000006ff */
[----:B------:R0:W1:Y:S01]  /*9500*/  SYNCS.PHASECHK.TRANS64.TRYWAIT P1, [UR6+0x16850], R6 ;  /* 0x01685006ff0075a7 */ /* 0x0000620008020146 */
[----:B------:R-:W-:Y:S05]  /*9510*/  @!P0 BRA `(.L_x_1284) ;  /* 0x0000000000048947 */ /* 0x000fea0003800000 */
[----:B------:R-:W-:Y:S01]  /*9520*/  BPT.TRAP 0x1 ;  /* 0x000000040000795c */ /* 0x000fe20000300000 */
.L_x_1284:
[----:B-1----:R-:W-:Y:S05]  /*9530*/  @P1 BRA `(.L_x_1282) ;  /* 0x0000000000081947 */ /* 0x002fea0003800000 */
[----:B------:R-:W1:Y:S02]  /*9540*/  SYNCS.PHASECHK.TRANS64.TRYWAIT P1, [UR6+0x16850], R6 ;  /* 0x01685006ff0075a7 */ /* 0x000e640008020146 */
[----:B-1----:R-:W-:Y:S05]  /*9550*/  @!P1 BRA `(.L_x_1285) ;  /* 0x000000ec00a89947 */ /* 0x002fea0003800000 */
.L_x_1282:
        /* <DEDUP_REMOVED lines=52> */
.L_x_1286:
        /* <DEDUP_REMOVED lines=66> */
[----:B------:R-:W-:-:S04]  /*9cc0*/  ULEA UR6, UR48, UR45, 0x3 ;  /* 0x0000002d30067291 */ /* 0x000fc8000f8e183f */
[----:B------:R-:W2:Y:S01]  /*9cd0*/  MUFU.TANH R20, R20 ;  /* 0x0000001400147308 */ /* 0x000ea20000002400 */
[----:B0-----:R-:W-:Y:S01]  /*9ce0*/  FMNMX.FTZ R7, R13, R6, !PT ;  /* 0x000000060d077209 */ /* 0x001fe20007810000 */
[----:B------:R-:W-:-:S04]  /*9cf0*/  UIADD3 UR6, UR6, 0x16840, URZ ;  /* 0x0001684006067890 */ /* 0x000fc8000fffe03f */
[----:B------:R-:W-:Y:S02]  /*9d00*/  UPRMT UR6, UR43, 0x654, UR6 ;  /* 0x000006542b067896 */ /* 0x000fe40008000006 */
[----:B------:R-:W0:Y:S01]  /*9d10*/  MUFU.TANH R24, R24 ;  /* 0x0000001800187308 */ /* 0x000e220000002400 */
[----:B-1----:R-:W-:Y:S01]  /*9d20*/  FMNMX.FTZ R67, R15, R66, !PT ;  /* 0x000000420f437209 */ /* 0x002fe20007810000 */
[----:B------:R-:W-:-:S05]  /*9d30*/  FMUL.FTZ R66, R76, UR22 ;  /* 0x000000164c427c20 */ /* 0x000fca0008410000 */
[----:B------:R-:W-:Y:S01]  /*9d40*/  SYNCS.ARRIVE.TRANS64.RED.A1T0 RZ, [UR6], RZ ;  /* 0x000000ffffff79a7 */ /* 0x000fe20008100406 */
        /* <DEDUP_REMOVED lines=119> */
[----:B--2---:R-:W-:-:S05]  /*a4c0*/  FMNMX.FTZ R79, R75, R6, !PT ;  /* 0x000000064b4f7209 */ /* 0x004fca0007810000 */
[----:B------:R-:W1:Y:S01]  /*a4d0*/  SHFL.BFLY PT, R6, R79, 0x2, 0x1f ;  /* 0x0c401f004f067f89 */ /* 0x000e6200000e0000 */
[----:B0-----:R-:W-:-:S05]  /*a4e0*/  FMNMX.FTZ R78, R77, R78, !PT ;  /* 0x0000004e4d4e7209 */ /* 0x001fca0007810000 */
[----:B------:R-:W0:Y:S01]  /*a4f0*/  SHFL.BFLY PT, R7, R78, 0x2, 0x1f ;  /* 0x0c401f004e077f89 */ /* 0x000e2200000e0000 */
[----:B-1----:R-:W-:Y:S02]  /*a500*/  FMNMX.FTZ R80, R79, R6, !PT ;  /* 0x000000064f507209 */ /* 0x002fe40007810000 */
[----:B0-----:R-:W-:-:S03]  /*a510*/  FMNMX.FTZ R81, R78, R7, !PT ;  /* 0x000000074e517209 */ /* 0x001fc60007810000 */
[----:B------:R-:W0:Y:S04]  /*a520*/  SHFL.BFLY PT, R7, R80, 0x1, 0x1f ;  /* 0x0c201f0050077f89 */ /* 0x000e2800000e0000 */
[----:B------:R-:W1:Y:S01]  /*a530*/  SHFL.BFLY PT, R82, R81, 0x1, 0x1f ;  /* 0x0c201f0051527f89 */ /* 0x000e6200000e0000 */
[----:B0-----:R-:W-:Y:S02]  /*a540*/  FMNMX.FTZ R6, R80, R7, !PT ;  /* 0x0000000750067209 */ /* 0x001fe40007810000 */
[----:B-1----:R-:W-:-:S03]  /*a550*/  FMNMX.FTZ R7, R81, R82, !PT ;  /* 0x0000005251077209 */ /* 0x002fc60007810000 */
[C---:B------:R-:W-:Y:S01]  /*a560*/  FMUL.FTZ R78, R6.reuse, UR21 ;  /* 0x00000015064e7c20 */ /* 0x040fe20008410000 */
[----:B------:R-:W-:-:S03]  /*a570*/  FADD.FTZ R5, -R6, R5 ;  /* 0x0000000506057221 */ /* 0x000fc60000010100 */
[--C-:B------:R-:W-:Y:S01]  /*a580*/  FFMA.FTZ R79, R31, UR21, -R78.reuse ;  /* 0x000000151f4f7c23 */ /* 0x100fe2000801084e */
[----:B------:R-:W-:Y:S01]  /*a590*/  FFMA.FTZ R31, R35, UR21, -R78 ;  /* 0x00000015231f7c23 */ /* 0x000fe2000801084e */
[C---:B------:R-:W-:Y:S01]  /*a5a0*/  FADD.FTZ R4, -R7.reuse, R4 ;  /* 0x0000000407047221 */ /* 0x040fe20000010100 */
[----:B------:R-:W-:Y:S01]  /*a5b0*/  FMUL.FTZ R35, R7, UR21 ;  /* 0x0000001507237c20 */ /* 0x000fe20008410000 */
[----:B------:R-:W-:Y:S01]  /*a5c0*/  FMUL.FTZ R5, R5, UR21 ;  /* 0x0000001505057c20 */ /* 0x000fe20008410000 */
[--C-:B------:R-:W-:Y:S01]  /*a5d0*/  FFMA.FTZ R148, R8, UR21, -R78.reuse ;  /* 0x0000001508947c23 */ /* 0x100fe2000801084e */
[----:B------:R-:W-:Y:S01]  /*a5e0*/  FMUL.FTZ R4, R4, UR21 ;  /* 0x0000001504047c20 */ /* 0x000fe20008410000 */
        /* <DEDUP_REMOVED lines=42> */
[----:B------:R-:W-:Y:S01]  /*a890*/  FFMA.FTZ R25, R53, UR21, -R35 ;  /* 0x0000001535197c23 */ /* 0x000fe20008010823 */
[--C-:B------:R-:W-:Y:S01]  /*a8a0*/  FFMA.FTZ R128, R54, UR21, -R78.reuse ;  /* 0x0000001536807c23 */ /* 0x100fe2000801084e */
[----:B------:R-:W0:Y:S01]  /*a8b0*/  MUFU.EX2 R46, R46 ;  /* 0x0000002e002e7308 */ /* 0x000e220000000800 */
[----:B-1----:R-:W-:Y:S01]  /*a8c0*/  FFMA.FTZ R11, R4, R0, R149 ;  /* 0x00000000040b7223 */ /* 0x002fe20000010095 */
[--C-:B------:R-:W-:Y:S01]  /*a8d0*/  FFMA.FTZ R129, R56, UR21, -R35.reuse ;  /* 0x0000001538817c23 */ /* 0x100fe20008010823 */
[--C-:B------:R-:W-:Y:S01]  /*a8e0*/  FFMA.FTZ R20, R55, UR21, -R78.reuse ;  /* 0x0000001537147c23 */ /* 0x100fe2000801084e */
[--C-:B------:R-:W-:Y:S01]  /*a8f0*/  FFMA.FTZ R24, R57, UR21, -R35.reuse ;  /* 0x0000001539187c23 */ /* 0x100fe20008010823 */
[--C-:B------:R-:W-:Y:S01]  /*a900*/  FFMA.FTZ R130, R58, UR21, -R78.reuse ;  /* 0x000000153a827c23 */ /* 0x100fe2000801084e */
[--C-:B------:R-:W-:Y:S01]  /*a910*/  FFMA.FTZ R131, R60, UR21, -R35.reuse ;  /* 0x000000153c837c23 */ /* 0x100fe20008010823 */
[----:B------:R-:W-:Y:S01]  /*a920*/  FFMA.FTZ R13, R59, UR21, -R78 ;  /* 0x000000153b0d7c23 */ /* 0x000fe2000801084e */
[----:B------:R-:W1:Y:S01]  /*a930*/  MUFU.EX2 R150, R150 ;  /* 0x0000009600967308 */ /* 0x000e620000000800 */
[----:B--2---:R-:W-:Y:S01]  /*a940*/  FADD.FTZ R15, R83, R2 ;  /* 0x00000002530f7221 */ /* 0x004fe20000010000 */
[--C-:B------:R-:W-:Y:S01]  /*a950*/  FFMA.FTZ R124, R62, UR21, -R78.reuse ;  /* 0x000000153e7c7c23 */ /* 0x100fe2000801084e */
[--C-:B------:R-:W-:Y:S01]  /*a960*/  FFMA.FTZ R125, R64, UR21, -R35.reuse ;  /* 0x00000015407d7c23 */ /* 0x100fe20008010823 */
[--C-:B------:R-:W-:Y:S01]  /*a970*/  FFMA.FTZ R12, R63, UR21, -R78.reuse ;  /* 0x000000153f0c7c23 */ /* 0x100fe2000801084e */
[--C-:B------:R-:W-:Y:S01]  /*a980*/  FFMA.FTZ R14, R65, UR21, -R35.reuse ;  /* 0x00000015410e7c23 */ /* 0x100fe20008010823 */
[--C-:B------:R-:W-:Y:S01]  /*a990*/  FFMA.FTZ R126, R66, UR21, -R78.reuse ;  /* 0x00000015427e7c23 */ /* 0x100fe2000801084e */
[----:B------:R-:W-:Y:S01]  /*a9a0*/  FFMA.FTZ R127, R68, UR21, -R35 ;  /* 0x00000015447f7c23 */ /* 0x000fe20008010823 */
[----:B------:R-:W2:Y:S01]  /*a9b0*/  MUFU.EX2 R151, R151 ;  /* 0x0000009700977308 */ /* 0x000ea20000000800 */
[----:B0-----:R-:W-:Y:S01]  /*a9c0*/  FADD.FTZ R0, R46, R11 ;  /* 0x0000000b2e007221 */ /* 0x001fe20000010000 */
[--C-:B------:R-:W-:Y:S01]  /*a9d0*/  FFMA.FTZ R9, R67, UR21, -R78.reuse ;  /* 0x0000001543097c23 */ /* 0x100fe2000801084e */
[--C-:B------:R-:W-:Y:S01]  /*a9e0*/  FFMA.FTZ R120, R70, UR21, -R78.reuse ;  /* 0x0000001546787c23 */ /* 0x100fe2000801084e */
[--C-:B------:R-:W-:Y:S01]  /*a9f0*/  FFMA.FTZ R121, R72, UR21, -R35.reuse ;  /* 0x0000001548797c23 */ /* 0x100fe20008010823 */
[--C-:B------:R-:W-:Y:S01]  /*aa00*/  FFMA.FTZ R8, R71, UR21, -R78.reuse ;  /* 0x0000001547087c23 */ /* 0x100fe2000801084e */
[----:B------:R-:W-:Y:S01]  /*aa10*/  FFMA.FTZ R10, R73, UR21, -R35 ;  /* 0x00000015490a7c23 */ /* 0x000fe20008010823 */
[--C-:B------:R-:W-:Y:S01]  /*aa20*/  FFMA.FTZ R122, R74, UR21, -R78.reuse ;  /* 0x000000154a7a7c23 */ /* 0x100fe2000801084e */
[----:B------:R-:W0:Y:S01]  /*aa30*/  MUFU.EX2 R82, R82 ;  /* 0x0000005200527308 */ /* 0x000e220000000800 */
[----:B-1----:R-:W-:Y:S01]  /*aa40*/  FADD.FTZ R15, R150, R15 ;  /* 0x0000000f960f7221 */ /* 0x002fe20000010000 */
[----:B------:R-:W-:Y:S01]  /*aa50*/  FFMA.FTZ R123, R76, UR21, -R35 ;  /* 0x000000154c7b7c23 */ /* 0x000fe20008010823 */
[----:B------:R-:W-:-:S05]  /*aa60*/  FFMA.FTZ R34, R75, UR21, -R78 ;  /* 0x000000154b227c23 */ /* 0x000fca000801084e */
        /* <DEDUP_REMOVED lines=24> */
[----:B------:R-:W-:-:S06]  /*abf0*/  FFMA.FTZ R15, R61, UR21, -R35 ;  /* 0x000000153d0f7c23 */ /* 0x000fcc0008010823 */
        /* <DEDUP_REMOVED lines=36> */
[--C-:B------:R-:W-:Y:S01]  /*ae40*/  FFMA.FTZ R11, R69, UR21, -R35.reuse ;  /* 0x00000015450b7c23 */ /* 0x100fe20008010823 */
        /* <DEDUP_REMOVED lines=59> */
.L_x_1287:
        /* <DEDUP_REMOVED lines=75> */
.L_x_1277:
[----:B------:R-:W-:-:S13]  /*b6b0*/  ISETP.GE.AND P1, PT, R3, UR42, PT ;  /* 0x0000002a03007c0c */ /* 0x000fda000bf26270 */
[----:B------:R-:W-:Y:S05]  /*b6c0*/  @!P1 BRA `(.L_x_1289) ;  /* 0x0000003400909947 */ /* 0x000fea0003800000 */
[----:B------:R-:W-:Y:S01]  /*b6d0*/  IMAD.MOV.U32 R4, RZ, RZ, R7 ;  /* 0x000000ffff047224 */ /* 0x000fe200078e0007 */
[----:B------:R-:W-:Y:S01]  /*b6e0*/  UMOV UR27, UR49 ;  /* 0x00000031001b7c82 */ /* 0x000fe20008000000 */
[----:B------:R-:W-:Y:S01]  /*b6f0*/  IMAD.MOV.U32 R5, RZ, RZ, R6 ;  /* 0x000000ffff057224 */ /* 0x000fe200078e0006 */
[----:B------:R-:W-:Y:S01]  /*b700*/  UMOV UR26, UR48 ;  /* 0x00000030001a7c82 */ /* 0x000fe20008000000 */
[----:B------:R-:W-:Y:S01]  /*b710*/  ULDC UR22, c[0x0][0x9e4] ;  /* 0x0002790000167ab9 */ /* 0x000fe20000000800 */
[----:B------:R-:W-:Y:S01]  /*b720*/  ULDC UR24, c[0x0][0x9dc] ;  /* 0x0002770000187ab9 */ /* 0x000fe20000000800 */
[----:B------:R-:W-:Y:S01]  /*b730*/  ULDC UR25, c[0x0][0x9d8] ;  /* 0x0002760000197ab9 */ /* 0x000fe20000000800 */
[----:B------:R-:W-:Y:S01]  /*b740*/  ULDC UR21, c[0x0][0x988] ;  /* 0x0002620000157ab9 */ /* 0x000fe20000000800 */
[----:B------:R-:W-:-:S05]  /*b750*/  ULDC UR23, c[0x0][0x9e0] ;  /* 0x0002780000177ab9 */ /* 0x000fca0000000800 */
.L_x_1308:
[----:B------:R-:W-:Y:S01]  /*b760*/  UIADD3 UR48, UR26, 0x1, URZ ;  /* 0x000000011a307890 */ /* 0x000fe2000fffe03f */
[----:B------:R-:W-:-:S03]  /*b770*/  ISETP.NE.AND P2, PT, RZ, UR44, PT ;  /* 0x0000002cff007c0c */ /* 0x000fc6000bf45270 */
[----:B------:R-:W-:-:S04]  /*b780*/  UISETP.NE.AND UP0, UPT, UR48, 0x2, UPT ;  /* 0x000000023000788c */ /* 0x000fc8000bf05270 */
[----:B------:R-:W-:Y:S02]  /*b790*/  USEL UR49, URZ, 0x1, UP0 ;  /* 0x000000013f317887 */ /* 0x000fe40008000000 */
[----:B------:R-:W-:Y:S02]  /*b7a0*/  USEL UR48, UR48, URZ, UP0 ;  /* 0x0000003f30307287 */ /* 0x000fe40008000000 */
[----:B------:R-:W-:Y:S02]  /*b7b0*/  ULOP3.LUT UR49, UR27, UR49, URZ, 0x3c, !UPT ;  /* 0x000000311b317292 */ /* 0x000fe4000f8e3c3f */
[----:B------:R-:W-:Y:S10]  /*b7c0*/  @P2 BRA `(.L_x_1290) ;  /* 0x00000000002c2947 */ /* 0x000ff40003800000 */
[----:B------:R-:W-:Y:S05]  /*b7d0*/  @!P0 BRA `(.L_x_1291) ;  /* 0x0000000000048947 */ /* 0x000fea0003800000 */
[----:B------:R-:W-:Y:S01]  /*b7e0*/  BPT.TRAP 0x1 ;  /* 0x000000040000795c */ /* 0x000fe20000300000 */
.L_x_1291:
[----:B------:R-:W-:Y:S01]  /*b7f0*/  ULEA UR6, UR48, UR45, 0x3 ;  /* 0x0000002d30067291 */ /* 0x000fe2000f8e183f */
[----:B------:R-:W-:-:S05]  /*b800*/  IMAD.U32 R6, RZ, RZ, UR49 ;  /* 0x00000031ff067e24 */ /* 0x000fca000f8e00ff */
[----:B------:R-:W-:-:S04]  /*b810*/  SHF.L.U32 R6, R6, 0x1f, RZ ;  /* 0x0000001f06067819 */ /* 0x000fc800000006ff */
[----:B------:R0:W1:Y:S01]  /*b820*/  SYNCS.PHASECHK.TRANS64.TRYWAIT P1, [UR6+0x16830], R6 ;  /* 0x01683006ff0075a7 */ /* 0x0000620008020146 */
[----:B------:R-:W-:Y:S05]  /*b830*/  @!P0 BRA `(.L_x_1292) ;  /* 0x0000000000048947 */ /* 0x000fea0003800000 */
[----:B------:R-:W-:Y:S01]  /*b840*/  BPT.TRAP 0x1 ;  /* 0x000000040000795c */ /* 0x000fe20000300000 */
.L_x_1292:
[----:B-1----:R-:W-:Y:S05]  /*b850*/  @P1 BRA `(.L_x_1290) ;  /* 0x0000000000081947 */ /* 0x002fea0003800000 */
[----:B------:R-:W1:Y:S02]  /*b860*/  SYNCS.PHASECHK.TRANS64.TRYWAIT P1, [UR6+0x16830], R6 ;  /* 0x01683006ff0075a7 */ /* 0x000e640008020146 */
[----:B-1----:R-:W-:Y:S05]  /*b870*/  @!P1 BRA `(.L_x_1293) ;  /* 0x000000c800f89947 */ /* 0x002fea0003800000 */
.L_x_1290:
[----:B-1----:R-:W1:Y:S01]  /*b880*/  S2R R7, SR_TID.X ;  /* 0x0000000000077919 */ /* 0x002e620000002100 */
[----:B------:R-:W-:Y:S01]  /*b890*/  ULEA UR18, UR48, UR20, 0xa ;  /* 0x0000001430127291 */ /* 0x000fe2000f8e503f */
[----:B------:R-:W-:Y:S01]  /*b8a0*/  UMOV UR19, 0x40000040 ;  /* 0x4000004000137882 */ /* 0x000fe20000000000 */
[----:B------:R-:W-:Y:S02]  /*b8b0*/  UMOV UR7, 0x40000040 ;  /* 0x4000004000077882 */ /* 0x000fe40000000000 */
[----:B------:R-:W-:Y:S02]  /*b8c0*/  UIADD3 UR6, UR18, 0x2, URZ ;  /* 0x0000000212067890 */ /* 0x000fe4000fffe03f */
[----:B------:R-:W-:Y:S01]  /*b8d0*/  UIADD3 UR10, UR18, 0x4, URZ ;  /* 0x00000004120a7890 */ /* 0x000fe2000fffe03f */
[----:B------:R-:W-:Y:S01]  /*b8e0*/  UMOV UR11, 0x40000040 ;  /* 0x40000040000b7882 */ /* 0x000fe20000000000 */
[----:B------:R-:W-:Y:S01]  /*b8f0*/  UIADD3 UR14, UR18, 0x6, URZ ;  /* 0x00000006120e7890 */ /* 0x000fe2000fffe03f */
[----:B------:R-:W-:Y:S01]  /*b900*/  UMOV UR15, 0x40000040 ;  /* 0x40000040000f7882 */ /* 0x000fe20000000000 */
        /* <DEDUP_REMOVED lines=18> */
.L_x_1295:
[----:B------:R-:W-:Y:S01]  /*ba30*/  ULEA UR6, UR26, UR45, 0x3 ;  /* 0x0000002d1a067291 */ /* 0x000fe2000f8e183f */
[----:B------:R-:W-:-:S05]  /*ba40*/  IMAD.U32 R6, RZ, RZ, UR27 ;  /* 0x0000001bff067e24 */ /* 0x000fca000f8e00ff */
[----:B------:R-:W-:-:S04]  /*ba50*/  SHF.L.U32 R6, R6, 0x1f, RZ ;  /* 0x0000001f06067819 */ /* 0x000fc800000006ff */
[----:B------:R0:W1:Y:S01]  /*ba60*/  SYNCS.PHASECHK.TRANS64.TRYWAIT P1, [UR6+0x16850], R6 ;  /* 0x01685006ff0075a7 */ /* 0x0000620008020146 */
[----:B------:R-:W-:Y:S05]  /*ba70*/  @!P0 BRA `(.L_x_1296) ;  /* 0x0000000000048947 */ /* 0x000fea0003800000 */
[----:B------:R-:W-:Y:S01]  /*ba80*/  BPT.TRAP 0x1 ;  /* 0x000000040000795c */ /* 0x000fe20000300000 */
.L_x_1296:
[----:B-1----:R-:W-:Y:S05]  /*ba90*/  @P1 BRA `(.L_x_1294) ;  /* 0x0000000000081947 */ /* 0x002fea0003800000 */
[----:B------:R-:W1:Y:S02]  /*baa0*/  SYNCS.PHASECHK.TRANS64.TRYWAIT P1, [UR6+0x16850], R6 ;  /* 0x01685006ff0075a7 */ /* 0x000e640008020146 */
[----:B-1----:R-:W-:Y:S05]  /*bab0*/  @!P1 BRA `(.L_x_1297) ;  /* 0x000000c800809947 */ /* 0x002fea0003800000 */
.L_x_1294:
        /* <DEDUP_REMOVED lines=52> */
.L_x_1298:
        /* <DEDUP_REMOVED lines=166> */
.L_x_1301:
[----:B------:R-:W-:-:S05]  /*c860*/  IMAD.U32 R84, RZ, RZ, UR22 ;  /* 0x00000016ff547e24 */ /* 0x000fca000f8e00ff */
[----:B------:R-:W-:-:S13]  /*c870*/  ISETP.NE.AND P1, PT, R84, 0x1, PT ;  /* 0x000000015400780c */ /* 0x000fda0003f25270 */
[----:B------:R-:W1:Y:S02]  /*c880*/  @P1 LDC.64 R46, c[0x0][0x9e8] ;  /* 0x00027a00ff2e1b82 */ /* 0x000e640000000a00 */
[----:B-1----:R-:W-:-:S05]  /*c890*/  @P1 IMAD.HI.U32 R46, R85, R46, RZ ;  /* 0x0000002e552e1227 */ /* 0x002fca00078e00ff */
[----:B------:R-:W-:-:S07]  /*c8a0*/  @P1 SHF.R.U32.HI R85, RZ, R47, R46 ;  /* 0x0000002fff551219 */ /* 0x000fce000001162e */
.L_x_1302:
[----:B------:R-:W-:Y:S05]  /*c8b0*/  BSYNC B0 ;  /* 0x0000000000007941 */ /* 0x000fea0003800000 */
.L_x_1300:
[----:B------:R-:W-:-:S04]  /*c8c0*/  IMAD R85, R85, R84, -R78 ;  /* 0x0000005455557224 */ /* 0x000fc800078e0a4e */
[----:B------:R-:W-:-:S05]  /*c8d0*/  IMAD.IADD R85, R85, 0x1, -R16 ;  /* 0x0000000155557824 */ /* 0x000fca00078e0a10 */
[----:B------:R-:W-:Y:S02]  /*c8e0*/  VIADDMNMX R80, R85, R84, R80, PT ;  /* 0x0000005455507246 */ /* 0x000fe40003800150 */
[----:B------:R-:W-:-:S07]  /*c8f0*/  VIMNMX R79, R79, R85, !PT ;  /* 0x000000554f4f7248 */ /* 0x000fce0007fe0100 */
.L_x_1299:
        /* <DEDUP_REMOVED lines=116> */
.L_x_1305:
[----:B------:R-:W-:-:S05]  /*d040*/  IMAD.U32 R79, RZ, RZ, UR22 ;  /* 0x00000016ff4f7e24 */ /* 0x000fca000f8e00ff */
[----:B------:R-:W-:-:S13]  /*d050*/  ISETP.NE.AND P2, PT, R79, 0x1, PT ;  /* 0x000000014f00780c */ /* 0x000fda0003f45270 */
[----:B------:R-:W0:Y:S02]  /*d060*/  @P2 LDC.64 R6, c[0x0][0x9e8] ;  /* 0x00027a00ff062b82 */ /* 0x000e240000000a00 */
[----:B0-----:R-:W-:-:S05]  /*d070*/  @P2 IMAD.HI.U32 R6, R83, R6, RZ ;  /* 0x0000000653062227 */ /* 0x001fca00078e00ff */
[----:B------:R-:W-:-:S07]  /*d080*/  @P2 SHF.R.U32.HI R83, RZ, R7, R6 ;  /* 0x00000007ff532219 */ /* 0x000fce0000011606 */
.L_x_1306:
[----:B------:R-:W-:Y:S05]  /*d090*/  BSYNC B0 ;  /* 0x0000000000007941 */ /* 0x000fea0003800000 */
.L_x_1304:
[----:B------:R-:W-:-:S04]  /*d0a0*/  IMAD R83, R83, R79, -R78 ;  /* 0x0000004f53537224 */ /* 0x000fc800078e0a4e */
[----:B------:R-:W-:-:S05]  /*d0b0*/  IMAD.IADD R83, R83, 0x1, -R16 ;  /* 0x0000000153537824 */ /* 0x000fca00078e0a10 */
[----:B------:R-:W-:Y:S02]  /*d0c0*/  VIADDMNMX R82, R83, R79, R82, PT ;  /* 0x0000004f53527246 */ /* 0x000fe40003800152 */
[----:B------:R-:W-:-:S07]  /*d0d0*/  VIMNMX R81, R81, R83, !PT ;  /* 0x0000005351517248 */ /* 0x000fce0007fe0100 */
.L_x_1303:
        /* <DEDUP_REMOVED lines=15> */
[----:B------:R-:W-:Y:S02]  /*d1d0*/  ISETP.GT.AND P2, PT, R81, 0x1, P1 ;  /* 0x000000015100780c */ /* 0x000fe40000f44270 */
[----:B------:R-:W-:Y:S02]  /*d1e0*/  FMNMX.FTZ R7, R28, R7, !PT ;  /* 0x000000071c077209 */ /* 0x000fe40007810000 */
[----:B------:R-:W-:-:S02]  /*d1f0*/  ISETP.LT.OR P5, PT, R82, 0x1, P5 ;  /* 0x000000015200780c */ /* 0x000fc40002fa1670 */
[----:B------:R-:W-:Y:S02]  /*d200*/  FMNMX.FTZ R7, R30, R7, !PT ;  /* 0x000000071e077209 */ /* 0x000fe40007810000 */
[C---:B------:R-:W-:Y:S02]  /*d210*/  ISETP.GT.AND P3, PT, R81.reuse, 0x8, P1 ;  /* 0x000000085100780c */ /* 0x040fe40000f64270 */
        /* <DEDUP_REMOVED lines=11> */
[----:B------:R-:W-:Y:S02]  /*d2d0*/  FSEL R11, R11, -INF , !P3 ;  /* 0xff8000000b0b7808 */ /* 0x000fe40005800000 */
[----:B------:R-:W-:Y:S02]  /*d2e0*/  FMNMX.FTZ R7, R44, R7, !PT ;  /* 0x000000072c077209 */ /* 0x000fe40007810000 */
[----:B------:R-:W-:Y:S02]  /*d2f0*/  ISETP.GT.AND P2, PT, R81, 0x11, P1 ;  /* 0x000000115100780c */ /* 0x000fe40000f44270 */
[----:B------:R-:W-:Y:S02]  /*d300*/  FMNMX.FTZ R7, R48, R7, !PT ;  /* 0x0000000730077209 */ /* 0x000fe40007810000 */
[----:B------:R-:W-:-:S02]  /*d310*/  FSEL R13, R13, -INF , !P4 ;  /* 0xff8000000d0d7808 */ /* 0x000fc40006000000 */
[----:B------:R-:W-:Y:S02]  /*d320*/  FMNMX.FTZ R7, R50, R7, !PT ;  /* 0x0000000732077209 */ /* 0x000fe40007810000 */
[----:B------:R-:W-:Y:S02]  /*d330*/  ISETP.LT.OR P2, PT, R82, 0x12, P2 ;  /* 0x000000125200780c */ /* 0x000fe40001741670 */
        /* <DEDUP_REMOVED lines=64> */
[--C-:B------:R-:W-:Y:S01]  /*d740*/  FFMA.FTZ R148, R46, UR21, -R7.reuse ;  /* 0x000000152e947c23 */ /* 0x100fe20008010807 */
[----:B------:R-:W-:Y:S01]  /*d750*/  FMNMX.FTZ R8, R12, R4, !PT ;  /* 0x000000040c087209 */ /* 0x000fe20007810000 */
[--C-:B------:R-:W-:Y:S01]  /*d760*/  FFMA.FTZ R20, R20, UR21, -R7.reuse ;  /* 0x0000001514147c23 */ /* 0x100fe20008010807 */
[----:B------:R-:W-:Y:S01]  /*d770*/  FSEL R46, R21, -INF , !P2 ;  /* 0xff800000152e7808 */ /* 0x000fe20005000000 */
[--C-:B------:R-:W-:Y:S01]  /*d780*/  FFMA.FTZ R146, R24, UR21, -R7.reuse ;  /* 0x0000001518927c23 */ /* 0x100fe20008010807 */
[----:B------:R-:W-:Y:S01]  /*d790*/  FMNMX.FTZ R14, R9, R8, !PT ;  /* 0x00000008090e7209 */ /* 0x000fe20007810000 */
[----:B------:R0:W-:Y:S01]  /*d7a0*/  MUFU.EX2 R21, R47 ;  /* 0x0000002f00157308 */ /* 0x0001e20000000800 */
[----:B------:R-:W-:Y:S01]  /*d7b0*/  ISETP.GT.AND P2, PT, R81, 0x21, P1 ;  /* 0x000000215100780c */ /* 0x000fe20000f44270 */
[--C-:B------:R-:W-:Y:S01]  /*d7c0*/  FFMA.FTZ R140, R28, UR21, -R7.reuse ;  /* 0x000000151c8c7c23 */ /* 0x100fe20008010807 */
[----:B------:R-:W-:Y:S01]  /*d7d0*/  FMNMX.FTZ R14, R11, R14, !PT ;  /* 0x0000000e0b0e7209 */ /* 0x000fe20007810000 */
[--C-:B------:R-:W-:Y:S01]  /*d7e0*/  FFMA.FTZ R30, R30, UR21, -R7.reuse ;  /* 0x000000151e1e7c23 */ /* 0x100fe20008010807 */
[----:B------:R-:W-:Y:S01]  /*d7f0*/  ISETP.LT.OR P2, PT, R82, 0x22, P2 ;  /* 0x000000225200780c */ /* 0x000fe20001741670 */
[--C-:B------:R-:W-:Y:S01]  /*d800*/  FFMA.FTZ R142, R32, UR21, -R7.reuse ;  /* 0x00000015208e7c23 */ /* 0x100fe20008010807 */
[----:B------:R-:W-:Y:S01]  /*d810*/  FMNMX.FTZ R14, R13, R14, !PT ;  /* 0x0000000e0d0e7209 */ /* 0x000fe20007810000 */
[----:B------:R1:W-:Y:S01]  /*d820*/  MUFU.EX2 R8, R20 ;  /* 0x0000001400087308 */ /* 0x0003e20000000800 */
[----:B------:R-:W-:Y:S01]  /*d830*/  FSEL R31, R31, -INF , !P2 ;  /* 0xff8000001f1f7808 */ /* 0x000fe20005000000 */
[--C-:B------:R-:W-:Y:S01]  /*d840*/  FFMA.FTZ R132, R44, UR21, -R7.reuse ;  /* 0x000000152c847c23 */ /* 0x100fe20008010807 */
[----:B0-----:R-:W-:Y:S01]  /*d850*/  FMNMX.FTZ R47, R15, R14, !PT ;  /* 0x0000000e0f2f7209 */ /* 0x001fe20007810000 */
[--C-:B------:R-:W-:Y:S01]  /*d860*/  FFMA.FTZ R14, R26, UR21, -R7.reuse ;  /* 0x000000151a0e7c23 */ /* 0x100fe20008010807 */
[C---:B------:R-:W-:Y:S01]  /*d870*/  ISETP.GT.AND P2, PT, R81.reuse, 0x30, P1 ;  /* 0x000000305100780c */ /* 0x040fe20000f44270 */
[--C-:B------:R-:W-:Y:S01]  /*d880*/  FFMA.FTZ R34, R34, UR21, -R7.reuse ;  /* 0x0000001522227c23 */ /* 0x100fe20008010807 */
[----:B------:R-:W-:Y:S01]  /*d890*/  ISETP.GT.AND P5, PT, R81, 0x38, P1 ;  /* 0x000000385100780c */ /* 0x000fe20000fa4270 */
[--C-:B------:R-:W-:Y:S01]  /*d8a0*/  FFMA.FTZ R38, R38, UR21, -R7.reuse ;  /* 0x0000001526267c23 */ /* 0x100fe20008010807 */
[----:B-1----:R-:W-:Y:S01]  /*d8b0*/  FMNMX.FTZ R20, R46, R47, !PT ;  /* 0x0000002f2e147209 */ /* 0x002fe20007810000 */
        /* <DEDUP_REMOVED lines=18> */
[----:B------:R-:W-:Y:S01]  /*d9e0*/  MUFU.EX2 R20, R30 ;  /* 0x0000001e00147308 */ /* 0x000fe20000000800 */
        /* <DEDUP_REMOVED lines=9> */
[----:B------:R-:W-:Y:S01]  /*da80*/  FFMA.FTZ R76, R76, UR21, -R7 ;  /* 0x000000154c4c7c23 */ /* 0x000fe20008010807 */
[----:B------:R-:W-:Y:S01]  /*da90*/  FSEL R45, R45, -INF , !P2 ;  /* 0xff8000002d2d7808 */ /* 0x000fe20005000000 */
[----:B------:R-:W-:Y:S01]  /*daa0*/  MUFU.EX2 R148, R148 ;  /* 0x0000009400947308 */ /* 0x000fe20000000800 */
[----:B------:R-:W-:-:S02]  /*dab0*/  FMNMX.FTZ R26, R39, R24, !PT ;  /* 0x00000018271a7209 */ /* 0x000fc40007810000 */
[----:B------:R-:W-:Y:S02]  /*dac0*/  ISETP.LT.OR P5, PT, R82, 0x49, P5 ;  /* 0x000000495200780c */ /* 0x000fe40002fa1670 */
[----:B------:R-:W-:Y:S02]  /*dad0*/  FMNMX.FTZ R26, R41, R26, !PT ;  /* 0x0000001a291a7209 */ /* 0x000fe40007810000 */
[----:B------:R-:W-:Y:S01]  /*dae0*/  ISETP.GT.AND P2, PT, R81, 0x50, P1 ;  /* 0x000000505100780c */ /* 0x000fe20000f44270 */
[----:B------:R0:W-:Y:S01]  /*daf0*/  MUFU.EX2 R24, R34 ;  /* 0x0000002200187308 */ /* 0x0001e20000000800 */
[----:B------:R-:W-:Y:S02]  /*db00*/  FMNMX.FTZ R26, R43, R26, !PT ;  /* 0x0000001a2b1a7209 */ /* 0x000fe40007810000 */
[----:B------:R-:W-:Y:S02]  /*db10*/  FSEL R51, R51, -INF , !P5 ;  /* 0xff80000033337808 */ /* 0x000fe40006800000 */
[----:B------:R-:W-:-:S02]  /*db20*/  FMNMX.FTZ R26, R45, R26, !PT ;  /* 0x0000001a2d1a7209 */ /* 0x000fc40007810000 */
[----:B------:R-:W-:Y:S01]  /*db30*/  ISETP.LT.OR P2, PT, R82, 0x51, P2 ;  /* 0x000000515200780c */ /* 0x000fe20001741670 */
[----:B------:R-:W-:Y:S01]  /*db40*/  MUFU.EX2 R150, R150 ;  /* 0x0000009600967308 */ /* 0x000fe20000000800 */
[----:B------:R-:W-:Y:S01]  /*db50*/  FMNMX.FTZ R28, R49, R26, !PT ;  /* 0x0000001a311c7209 */ /* 0x000fe20007810000 */
[----:B0-----:R-:W-:Y:S01]  /*db60*/  FFMA.FTZ R34, R68, UR21, -R7 ;  /* 0x0000001544227c23 */ /* 0x001fe20008010807 */
[----:B------:R-:W-:Y:S02]  /*db70*/  ISETP.GT.AND P5, PT, R81, 0x58, P1 ;  /* 0x000000585100780c */ /* 0x000fe40000fa4270 */
[----:B------:R-:W-:Y:S02]  /*db80*/  FMNMX.FTZ R28, R51, R28, !PT ;  /* 0x0000001c331c7209 */ /* 0x000fe40007810000 */
[----:B------:R-:W-:Y:S01]  /*db90*/  FSEL R55, R55, -INF , !P2 ;  /* 0xff80000037377808 */ /* 0x000fe20005000000 */
[----:B------:R0:W-:Y:S01]  /*dba0*/  MUFU.EX2 R26, R38 ;  /* 0x00000026001a7308 */ /* 0x0001e20000000800 */
[----:B------:R-:W-:-:S02]  /*dbb0*/  FMNMX.FTZ R28, R53, R28, !PT ;  /* 0x0000001c351c7209 */ /* 0x000fc40007810000 */
[----:B------:R-:W-:Y:S02]  /*dbc0*/  ISETP.LT.OR P5, PT, R82, 0x59, P5 ;  /* 0x000000595200780c */ /* 0x000fe40002fa1670 */
[----:B------:R-:W-:Y:S02]  /*dbd0*/  FMNMX.FTZ R28, R55, R28, !PT ;  /* 0x0000001c371c7209 */ /* 0x000fe40007810000 */
[----:B------:R-:W-:Y:S01]  /*dbe0*/  ISETP.GT.AND P2, PT, R81, 0x60, P1 ;  /* 0x000000605100780c */ /* 0x000fe20000f44270 */
[----:B------:R-:W-:Y:S01]  /*dbf0*/  MUFU.EX2 R10, R10 ;  /* 0x0000000a000a7308 */ /* 0x000fe20000000800 */
[----:B------:R-:W-:Y:S01]  /*dc00*/  FSEL R59, R59, -INF , !P5 ;  /* 0xff8000003b3b7808 */ /* 0x000fe20006800000 */
[----:B0-----:R-:W-:Y:S01]  /*dc10*/  FFMA.FTZ R38, R60, UR21, -R7 ;  /* 0x000000153c267c23 */ /* 0x001fe20008010807 */
[----:B------:R-:W-:Y:S02]  /*dc20*/  FMNMX.FTZ R30, R57, R28, !PT ;  /* 0x0000001c391e7209 */ /* 0x000fe40007810000 */
[----:B------:R-:W-:-:S02]  /*dc30*/  ISETP.LT.OR P2, PT, R82, 0x61, P2 ;  /* 0x000000615200780c */ /* 0x000fc40001741670 */
[----:B------:R-:W-:Y:S01]  /*dc40*/  FMNMX.FTZ R30, R59, R30, !PT ;  /* 0x0000001e3b1e7209 */ /* 0x000fe20007810000 */
[----:B------:R0:W-:Y:S01]  /*dc50*/  MUFU.EX2 R28, R42 ;  /* 0x0000002a001c7308 */ /* 0x0001e20000000800 */
[----:B------:R-:W-:Y:S02]  /*dc60*/  ISETP.GT.AND P5, PT, R81, 0x68, P1 ;  /* 0x000000685100780c */ /* 0x000fe40000fa4270 */
[----:B------:R-:W-:Y:S02]  /*dc70*/  FSEL R63, R63, -INF , !P2 ;  /* 0xff8000003f3f7808 */ /* 0x000fe40005000000 */
[----:B------:R-:W-:Y:S02]  /*dc80*/  FMNMX.FTZ R30, R61, R30, !PT ;  /* 0x0000001e3d1e7209 */ /* 0x000fe40007810000 */
[----:B------:R-:W-:Y:S01]  /*dc90*/  ISETP.LT.OR P5, PT, R82, 0x69, P5 ;  /* 0x000000695200780c */ /* 0x000fe20002fa1670 */
[----:B------:R-:W-:Y:S01]  /*dca0*/  MUFU.EX2 R144, R144 ;  /* 0x0000009000907308 */ /* 0x000fe20000000800 */
[----:B------:R-:W-:Y:S01]  /*dcb0*/  FMNMX.FTZ R30, R63, R30, !PT ;  /* 0x0000001e3f1e7209 */ /* 0x000fe20007810000 */
[----:B0-----:R-:W-:Y:S01]  /*dcc0*/  FFMA.FTZ R42, R52, UR21, -R7 ;  /* 0x00000015342a7c23 */ /* 0x001fe20008010807 */
[----:B------:R-:W-:-:S02]  /*dcd0*/  ISETP.GT.AND P2, PT, R81, 0x70, P1 ;  /* 0x000000705100780c */ /* 0x000fc40000f44270 */
[----:B------:R-:W-:Y:S02]  /*dce0*/  FSEL R67, R67, -INF , !P5 ;  /* 0xff80000043437808 */ /* 0x000fe40006800000 */
[----:B------:R-:W-:Y:S01]  /*dcf0*/  FMNMX.FTZ R32, R65, R30, !PT ;  /* 0x0000001e41207209 */ /* 0x000fe20007810000 */
[----:B------:R-:W-:Y:S01]  /*dd00*/  MUFU.EX2 R146, R146 ;  /* 0x0000009200927308 */ /* 0x000fe20000000800 */
[----:B------:R-:W-:Y:S02]  /*dd10*/  ISETP.LT.OR P2, PT, R82, 0x71, P2 ;  /* 0x000000715200780c */ /* 0x000fe40001741670 */
[----:B------:R-:W-:Y:S02]  /*dd20*/  FMNMX.FTZ R32, R67, R32, !PT ;  /* 0x0000002043207209 */ /* 0x000fe40007810000 */
[----:B------:R-:W-:Y:S02]  /*dd30*/  ISETP.GT.AND P5, PT, R81, 0x78, P1 ;  /* 0x000000785100780c */ /* 0x000fe40000fa4270 */
[----:B------:R-:W-:Y:S01]  /*dd40*/  FSEL R71, R71, -INF , !P2 ;  /* 0xff80000047477808 */ /* 0x000fe20005000000 */
[----:B------:R0:W-:Y:S01]  /*dd50*/  MUFU.EX2 R30, R48 ;  /* 0x00000030001e7308 */ /* 0x0001e20000000800 */
[----:B------:R-:W-:-:S02]  /*dd60*/  FMNMX.FTZ R32, R69, R32, !PT ;  /* 0x0000002045207209 */ /* 0x000fc40007810000 */
[----:B------:R-:W-:Y:S02]  /*dd70*/  ISETP.GT.AND P1, PT, R81, 0x79, P1 ;  /* 0x000000795100780c */ /* 0x000fe40000f24270 */
[C---:B------:R-:W-:Y:S02]  /*dd80*/  ISETP.LT.OR P5, PT, R82.reuse, 0x79, P5 ;  /* 0x000000795200780c */ /* 0x040fe40002fa1670 */
        /* <DEDUP_REMOVED lines=8> */
[----:B0-----:R-:W-:Y:S02]  /*de10*/  FSEL R48, R6, RZ, P6 ;  /* 0x000000ff06307208 */ /* 0x001fe40003000000 */
        /* <DEDUP_REMOVED lines=9> */
[----:B------:R-:W-:-:S04]  /*deb0*/  FFMA.FTZ R32, R72, UR21, -R7 ;  /* 0x0000001548207c23 */ /* 0x000fc80008010807 */
        /* <DEDUP_REMOVED lines=22> */
[----:B------:R-:W-:Y:S01]  /*e020*/  FFMA.FTZ R13, R27, UR21, -R48 ;  /* 0x000000151b0d7c23 */ /* 0x000fe20008010830 */
[----:B------:R-:W-:Y:S01]  /*e030*/  FADD.FTZ R27, R21, R2 ;  /* 0x00000002151b7221 */ /* 0x000fe20000010000 */
[--C-:B------:R-:W-:Y:S01]  /*e040*/  FFMA.FTZ R141, R29, UR21, -R48.reuse ;  /* 0x000000151d8d7c23 */ /* 0x100fe20008010830 */
[--C-:B------:R-:W-:Y:S01]  /*e050*/  FFMA.FTZ R12, R31, UR21, -R48.reuse ;  /* 0x000000151f0c7c23 */ /* 0x100fe20008010830 */
[--C-:B------:R-:W-:Y:S01]  /*e060*/  FFMA.FTZ R143, R33, UR21, -R48.reuse ;  /* 0x00000015218f7c23 */ /* 0x100fe20008010830 */
[----:B------:R-:W0:Y:S01]  /*e070*/  MUFU.EX2 R4, R4 ;  /* 0x0000000400047308 */ /* 0x000e220000000800 */
[----:B------:R-:W-:Y:S01]  /*e080*/  FADD.FTZ R27, R150, R27 ;  /* 0x0000001b961b7221 */ /* 0x000fe20000010000 */
[--C-:B------:R-:W-:Y:S01]  /*e090*/  FFMA.FTZ R11, R35, UR21, -R48.reuse ;  /* 0x00000015230b7c23 */ /* 0x100fe20008010830 */
[--C-:B------:R-:W-:Y:S01]  /*e0a0*/  FFMA.FTZ R137, R37, UR21, -R48.reuse ;  /* 0x0000001525897c23 */ /* 0x100fe20008010830 */
[--C-:B------:R-:W-:Y:S01]  /*e0b0*/  FFMA.FTZ R9, R39, UR21, -R48.reuse ;  /* 0x0000001527097c23 */ /* 0x100fe20008010830 */
[----:B------:R-:W-:Y:S01]  /*e0c0*/  FADD.FTZ R27, R10, R27 ;  /* 0x0000001b0a1b7221 */ /* 0x000fe20000010000 */
[--C-:B------:R-:W-:Y:S01]  /*e0d0*/  FFMA.FTZ R139, R41, UR21, -R48.reuse ;  /* 0x00000015298b7c23 */ /* 0x100fe20008010830 */
[--C-:B------:R-:W-:Y:S01]  /*e0e0*/  FFMA.FTZ R39, R43, UR21, -R48.reuse ;  /* 0x000000152b277c23 */ /* 0x100fe20008010830 */
[----:B------:R-:W1:Y:S01]  /*e0f0*/  MUFU.EX2 R50, R50 ;  /* 0x0000003200327308 */ /* 0x000e620000000800 */
[----:B------:R-:W-:Y:S01]  /*e100*/  FADD.FTZ R27, R144, R27 ;  /* 0x0000001b901b7221 */ /* 0x000fe20000010000 */
[--C-:B------:R-:W-:Y:S01]  /*e110*/  FFMA.FTZ R133, R45, UR21, -R48.reuse ;  /* 0x000000152d857c23 */ /* 0x100fe20008010830 */
[--C-:B------:R-:W-:Y:S01]  /*e120*/  FFMA.FTZ R37, R49, UR21, -R48.reuse ;  /* 0x0000001531257c23 */ /* 0x100fe20008010830 */
[--C-:B------:R-:W-:Y:S01]  /*e130*/  FFMA.FTZ R135, R51, UR21, -R48.reuse ;  /* 0x0000001533877c23 */ /* 0x100fe20008010830 */
[----:B------:R-:W-:Y:S01]  /*e140*/  FADD.FTZ R27, R8, R27 ;  /* 0x0000001b081b7221 */ /* 0x000fe20000010000 */
[--C-:B------:R-:W-:Y:S01]  /*e150*/  FFMA.FTZ R35, R53, UR21, -R48.reuse ;  /* 0x0000001535237c23 */ /* 0x100fe20008010830 */
[--C-:B------:R-:W-:Y:S01]  /*e160*/  FFMA.FTZ R129, R55, UR21, -R48.reuse ;  /* 0x0000001537817c23 */ /* 0x100fe20008010830 */
[----:B------:R-:W2:Y:S01]  /*e170*/  MUFU.EX2 R151, R151 ;  /* 0x0000009700977308 */ /* 0x000ea20000000800 */
[----:B0-----:R-:W-:Y:S01]  /*e180*/  FFMA.FTZ R25, R4, R0, R149 ;  /* 0x0000000004197223 */ /* 0x001fe20000010095 */
[----:B------:R-:W-:Y:S01]  /*e190*/  FADD.FTZ R27, R146, R27 ;  /* 0x0000001b921b7221 */ /* 0x000fe20000010000 */
[--C-:B------:R-:W-:Y:S01]  /*e1a0*/  FFMA.FTZ R33, R57, UR21, -R48.reuse ;  /* 0x0000001539217c23 */ /* 0x100fe20008010830 */
[--C-:B------:R-:W-:Y:S01]  /*e1b0*/  FFMA.FTZ R131, R59, UR21, -R48.reuse ;  /* 0x000000153b837c23 */ /* 0x100fe20008010830 */
[--C-:B------:R-:W-:Y:S01]  /*e1c0*/  FFMA.FTZ R31, R61, UR21, -R48.reuse ;  /* 0x000000153d1f7c23 */ /* 0x100fe20008010830 */
[----:B------:R-:W-:Y:S01]  /*e1d0*/  FADD.FTZ R27, R14, R27 ;  /* 0x0000001b0e1b7221 */ /* 0x000fe20000010000 */
[--C-:B------:R-:W-:Y:S01]  /*e1e0*/  FFMA.FTZ R125, R63, UR21, -R48.reuse ;  /* 0x000000153f7d7c23 */ /* 0x100fe20008010830 */
        /* <DEDUP_REMOVED lines=22> */
[----:B------:R-:W-:-:S06]  /*e350*/  FADD.FTZ R27, R132, R27 ;  /* 0x0000001b841b7221 */ /* 0x000fcc0000010000 */
        /* <DEDUP_REMOVED lines=8> */
[----:B------:R-:W-:Y:S01]  /*e3e0*/  FADD.FTZ R25, R30, R27 ;  /* 0x0000001b1e197221 */ /* 0x000fe20000010000 */
[----:B------:R-:W-:-:S03]  /*e3f0*/  FFMA.FTZ R27, R69, UR21, -R48 ;  /* 0x00000015451b7c23 */ /* 0x000fc60008010830 */
[----:B------:R-:W-:Y:S02]  /*e400*/  FADD.FTZ R25, R134, R25 ;  /* 0x0000001986197221 */ /* 0x000fe40000010000 */
[----:B------:R-:W0:Y:S01]  /*e410*/  MUFU.EX2 R137, R137 ;  /* 0x0000008900897308 */ /* 0x000e220000000800 */
[----:B-1----:R-:W-:Y:S01]  /*e420*/  FADD.FTZ R0, R143, R0 ;  /* 0x000000008f007221 */ /* 0x002fe20000010000 */
[----:B------:R-:W-:-:S04]  /*e430*/  FADD.FTZ R25, R42, R25 ;  /* 0x000000192a197221 */ /* 0x000fc80000010000 */
[----:B------:R-:W-:Y:S02]  /*e440*/  FADD.FTZ R25, R128, R25 ;  /* 0x0000001980197221 */ /* 0x000fe40000010000 */
[----:B------:R-:W1:Y:S01]  /*e450*/  MUFU.EX2 R9, R9 ;  /* 0x0000000900097308 */ /* 0x000e620000000800 */
[----:B--2---:R-:W-:Y:S01]  /*e460*/  FADD.FTZ R0, R11, R0 ;  /* 0x000000000b007221 */ /* 0x004fe20000010000 */
[----:B------:R-:W-:Y:S01]  /*e470*/  FADD.FTZ R41, R40, R25 ;  /* 0x0000001928297221 */ /* 0x000fe20000010000 */
[----:B------:R-:W-:-:S05]  /*e480*/  FFMA.FTZ R25, R73, UR21, -R48 ;  /* 0x0000001549197c23 */ /* 0x000fca0008010830 */
        /* <DEDUP_REMOVED lines=61> */
.L_x_1307:
        /* <DEDUP_REMOVED lines=75> */
.L_x_1289:
[----:B------:R-:W-:Y:S06]  /*ed10*/  BAR.ARV 0x8, 0x200 ;  /* 0x0208000000007b1d */ /* 0x000fec0000002000 */
[----:B------:R-:W-:Y:S05]  /*ed20*/  @!P0 BRA `(.L_x_1309) ;  /* 0x0000000000048947 */ /* 0x000fea0003800000 */
[----:B------:R-:W-:Y:S01]  /*ed30*/  BPT.TRAP 0x1 ;  /* 0x000000040000795c */ /* 0x000fe20000300000 */
.L_x_1309:
[----:B------:R-:W-:Y:S01]  /*ed40*/  ULEA UR5, UR48, UR45, 0x3 ;  /* 0x0000002d30057291 */ /* 0x000fe2000f8e183f */
[----:B------:R-:W-:-:S05]  /*ed50*/  IMAD.U32 R3, RZ, RZ, UR49 ;  /* 0x00000031ff037e24 */ /* 0x000fca000f8e00ff */
[----:B------:R-:W-:-:S04]  /*ed60*/  SHF.L.U32 R3, R3, 0x1f, RZ ;  /* 0x0000001f03037819 */ /* 0x000fc800000006ff */
[----:B------:R0:W1:Y:S01]  /*ed70*/  SYNCS.PHASECHK.TRANS64.TRYWAIT P1, [UR5+0x16850], R3 ;  /* 0x01685003ff0075a7 */ /* 0x0000620008020145 */
[----:B------:R-:W-:Y:S05]  /*ed80*/  @!P0 BRA `(.L_x_1310) ;  /* 0x0000000000048947 */ /* 0x000fea0003800000 */
[----:B------:R-:W-:Y:S01]  /*ed90*/  BPT.TRAP 0x1 ;  /* 0x000000040000795c */ /* 0x000fe20000300000 */
.L_x_1310:
[----:B-1----:R-:W-:Y:S05]  /*eda0*/  @P1 BRA `(.L_x_1311) ;  /* 0x0000000000081947 */ /* 0x002fea0003800000 */
[----:B------:R-:W1:Y:S02]  /*edb0*/  SYNCS.PHASECHK.TRANS64.TRYWAIT P1, [UR5+0x16850], R3 ;  /* 0x01685003ff0075a7 */ /* 0x000e640008020145 */
[----:B-1----:R-:W-:Y:S05]  /*edc0*/  @!P1 BRA `(.L_x_1312) ;  /* 0x0000009400d49947 */ /* 0x002fea0003800000 */
.L_x_1311:
[----:B------:R-:W-:Y:S01]  /*edd0*/  UIADD3 UR45, UR45, 0x400, URZ ;  /* 0x000004002d2d7890 */ /* 0x000fe2000fffe03f */
[----:B------:R-:W-:Y:S01]  /*ede0*/  WARPGROUP.ARRIVE ;  /* 0x00000000000079c5 */ /* 0x000fe20000000000 */
[----:B------:R-:W-:Y:S01]  /*edf0*/  UMOV UR7, 0x40000040 ;  /* 0x4000004000077882 */ /* 0x000fe20000000000 */
[----:B01----:R-:W0:Y:S01]  /*ee00*/  SHFL.BFLY PT, R3, R2, 0x2, 0x1f ;  /* 0x0c401f0002037f89 */ /* 0x003e2200000e0000 */
[----:B------:R-:W-:Y:S01]  /*ee10*/  USHF.R.U32.HI UR45, URZ, 0x4, UR45 ;  /* 0x000000043f2d7899 */ /* 0x000fe2000801162d */
[----:B------:R-:W-:Y:S02]  /*ee20*/  IMAD.MOV.U32 R21, RZ, RZ, -0x800000 ;  /* 0xff800000ff157424 */ /* 0x000fe400078e00ff */
[----:B------:R-:W1:Y:S01]  /*ee30*/  SHFL.BFLY PT, R5, R0, 0x2, 0x1f ;  /* 0x0c401f0000057f89 */ /* 0x000e6200000e0000 */
[----:B------:R-:W-:Y:S01]  /*ee40*/  ULOP3.LUT UR4, UR45, 0x3fff, URZ, 0xc0, !UPT ;  /* 0x00003fff2d047892 */ /* 0x000fe2000f8ec03f */
[----:B------:R-:W-:-:S03]  /*ee50*/  IMAD.MOV.U32 R20, RZ, RZ, -0x800000 ;  /* 0xff800000ff147424 */ /* 0x000fc600078e00ff */
[----:B------:R-:W-:-:S07]  /*ee60*/  ULEA UR4, UR48, UR4, 0xa ;  /* 0x0000000430047291 */ /* 0x000fce000f8e503f */
[----:B------:R-:W-:Y:S02]  /*ee70*/  UMOV UR6, UR4 ;  /* 0x0000000400067c82 */ /* 0x000fe40008000000 */
[----:B------:R-:W-:Y:S01]  /*ee80*/  HGMMA.64x64x16.F32.BF16 R88, R148, gdesc[UR4].tnspB, R88, gsb0 ;  /* 0x40e0000494587df0 */ /* 0x000fe20008001858 */
[----:B------:R-:W-:Y:S01]  /*ee90*/  UIADD3 UR6, UR4, 0x80, URZ ;  /* 0x0000008004067890 */ /* 0x000fe2000fffe03f */
[----:B------:R-:W-:Y:S01]  /*eea0*/  UMOV UR7, 0x40000040 ;  /* 0x4000004000077882 */ /* 0x000fe20000000000 */
[----:B0-----:R-:W-:Y:S01]  /*eeb0*/  FADD.FTZ R3, R3, R2 ;  /* 0x0000000203037221 */ /* 0x001fe20000010000 */
[----:B-1----:R-:W-:-:S04]  /*eec0*/  FADD.FTZ R5, R5, R0 ;  /* 0x0000000005057221 */ /* 0x002fc80000010000 */
[----:B------:R-:W0:Y:S01]  /*eed0*/  SHFL.BFLY PT, R4, R3, 0x1, 0x1f ;  /* 0x0c201f0003047f89 */ /* 0x000e2200000e0000 */
[----:B------:R-:W-:-:S03]  /*eee0*/  IMAD.MOV.U32 R0, RZ, RZ, RZ ;  /* 0x000000ffff007224 */ /* 0x000fc600078e00ff */
[----:B------:R-:W1:Y:S01]  /*eef0*/  SHFL.BFLY PT, R8, R5, 0x1, 0x1f ;  /* 0x0c201f0005087f89 */ /* 0x000e6200000e0000 */
[----:B0-----:R-:W-:Y:S01]  /*ef00*/  FADD.FTZ R9, R3, R4 ;  /* 0x0000000403097221 */ /* 0x001fe20000010000 */
[----:B------:R-:W-:Y:S02]  /*ef10*/  IMAD.MOV.U32 R4, RZ, RZ, RZ ;  /* 0x000000ffff047224 */ /* 0x000fe400078e00ff */
[----:B------:R-:W-:Y:S02]  /*ef20*/  IMAD.U32 R3, RZ, RZ, UR21 ;  /* 0x00000015ff037e24 */ /* 0x000fe4000f8e00ff */
        /* <DEDUP_REMOVED lines=51> */
.L_x_1313:
        /* <DEDUP_REMOVED lines=14> */
[----:B------:R-:W-:Y:S01]  /*f340*/  USEL UR4, URZ, 0x1, UP0 ;  /* 0x000000013f047887 */ /* 0x000fe20008000000 */
[-C--:B------:R-:W-:Y:S01]  /*f350*/  FMUL.FTZ R105, R105, R0.reuse ;  /* 0x0000000069697220 */ /* 0x080fe20000410000 */
[-C--:B------:R-:W-:Y:S01]  /*f360*/  FMUL.FTZ R108, R108, R0.reuse ;  /* 0x000000006c6c7220 */ /* 0x080fe20000410000 */
        /* <DEDUP_REMOVED lines=22> */
[----:B------:R-:W-:-:S02]  /*f4d0*/  UIADD3 UR50, UR50, 0x1, URZ ;  /* 0x0000000132327890 */ /* 0x000fc4000fffe03f */
[----:B------:R-:W-:Y:S02]  /*f4e0*/  USEL UR48, UR48, URZ, UP0 ;  /* 0x0000003f30307287 */ /* 0x000fe40008000000 */
[----:B------:R-:W-:-:S12]  /*f4f0*/  ULOP3.LUT UR49, UR49, UR4, URZ, 0x3c, !UPT ;  /* 0x0000000431317292 */ /* 0x000fd8000f8e3c3f */
.L_x_1235:
[----:B------:R-:W0:Y:S01]  /*f500*/  S2R R5, SR_CgaCtaId ;  /* 0x0000000000057919 */ /* 0x000e220000008800 */
[----:B------:R-:W-:Y:S01]  /*f510*/  MOV R0, 0x400 ;  /* 0x0000040000007802 */ /* 0x000fe20000000f00 */
[----:B------:R-:W-:Y:S01]  /*f520*/  BSSY B0, `(.L_x_1314) ;  /* 0x000023f000007945 */ /* 0x000fe20003800000 */
[----:B------:R-:W-:Y:S02]  /*f530*/  BAR.SYNC.DEFER_BLOCKING 0x5, 0x200 ;  /* 0x0148000000007b1d */ /* 0x000fe40000010000 */
[----:B0-----:R-:W-:-:S05]  /*f540*/  LEA R0, R5, R0, 0x18 ;  /* 0x0000000005007211 */ /* 0x001fca00078ec0ff */
[----:B------:R-:W0:Y:S02]  /*f550*/  LDS.128 R4, [R0+0x168d0] ;  /* 0x0168d00000047984 */ /* 0x000e240000000c00 */
[----:B0-----:R-:W-:Y:S02]  /*f560*/  R2UR UR6, R5 ;  /* 0x00000000050672ca */ /* 0x001fe400000e0000 */
[----:B------:R-:W-:Y:S02]  /*f570*/  R2UR UR5, R6 ;  /* 0x00000000060572ca */ /* 0x000fe400000e0000 */
[----:B------:R-:W-:Y:S01]  /*f580*/  R2UR UR7, R7 ;  /* 0x00000000070772ca */ /* 0x000fe200000e0000 */
[----:B------:R-:W-:Y:S06]  /*f590*/  BAR.ARV 0x4, 0x200 ;  /* 0x0108000000007b1d */ /* 0x000fec0000002000 */
[----:B------:R-:W-:Y:S08]  /*f5a0*/  @P0 BRA `(.L_x_1315) ;  /* 0x00000018002c0947 */ /* 0x000ff00003800000 */
[----:B------:R-:W2:Y:S01]  /*f5b0*/  LDL R8, [R1+0x38] ;  /* 0x0000380001087983 */ /* 0x000ea20000100800 */
[----:B------:R-:W-:Y:S01]  /*f5c0*/  F2FP.BF16.F32.PACK_AB R12, R105, R104 ;  /* 0x00000068690c723e */ /* 0x000fe200000010ff */
[----:B------:R-:W-:Y:S01]  /*f5d0*/  ULDC.64 UR10, c[0x0][0xc00] ;  /* 0x00030000000a7ab9 */ /* 0x000fe20000000a00 */
[----:B------:R-:W-:Y:S01]  /*f5e0*/  F2FP.BF16.F32.PACK_AB R14, R109, R108 ;  /* 0x0000006c6d0e723e */ /* 0x000fe200000010ff */
[----:B------:R-:W0:Y:S01]  /*f5f0*/  S2R R5, SR_SWINHI ;  /* 0x0000000000057919 */ /* 0x000e220000002f00 */
[----:B------:R-:W-:Y:S01]  /*f600*/  F2FP.BF16.F32.PACK_AB R15, R111, R110 ;  /* 0x0000006e6f0f723e */ /* 0x000fe200000010ff */
[----:B------:R-:W-:Y:S01]  /*f610*/  ULDC.64 UR8, c[0x0][0xc00] ;  /* 0x0003000000087ab9 */ /* 0x000fe20000000a00 */
[----:B------:R-:W-:Y:S01]  /*f620*/  F2FP.BF16.F32.PACK_AB R24, R113, R112 ;  /* 0x000000707118723e */ /* 0x000fe200000010ff */
[----:B------:R-:W-:Y:S01]  /*f630*/  UIMAD.WIDE UR8, UR38, 0x4, UR8 ;  /* 0x00000004260878a5 */ /* 0x000fe2000f8e0208 */
[----:B------:R-:W-:Y:S02]  /*f640*/  F2FP.BF16.F32.PACK_AB R25, R115, R114 ;  /* 0x000000727319723e */ /* 0x000fe400000010ff */
[----:B------:R-:W-:-:S02]  /*f650*/  F2FP.BF16.F32.PACK_AB R26, R117, R116 ;  /* 0x00000074751a723e */ /* 0x000fc400000010ff */
[----:B------:R-:W-:Y:S01]  /*f660*/  F2FP.BF16.F32.PACK_AB R27, R119, R118 ;  /* 0x00000076771b723e */ /* 0x000fe200000010ff */
[----:B------:R-:W-:Y:S02]  /*f670*/  IMAD.U32 R30, RZ, RZ, UR8 ;  /* 0x00000008ff1e7e24 */ /* 0x000fe4000f8e00ff */
[----:B------:R-:W-:Y:S01]  /*f680*/  IMAD.U32 R31, RZ, RZ, UR9 ;  /* 0x00000009ff1f7e24 */ /* 0x000fe2000f8e00ff */
[----:B------:R-:W-:Y:S01]  /*f690*/  ULDC.64 UR8, c[0x0][0xc08] ;  /* 0x0003020000087ab9 */ /* 0x000fe20000000a00 */
[----:B------:R-:W-:Y:S02]  /*f6a0*/  MOV R28, R0 ;  /* 0x00000000001c7202 */ /* 0x000fe40000000f00 */
[----:B0-----:R-:W-:Y:S01]  /*f6b0*/  MOV R29, R5 ;  /* 0x00000005001d7202 */ /* 0x001fe20000000f00 */
[----:B------:R-:W-:Y:S02]  /*f6c0*/  BAR.SYNC.DEFER_BLOCKING 0x1, 0x180 ;  /* 0x0046000000007b1d */ /* 0x000fe40000010000 */
[----:B--2---:R-:W-:-:S03]  /*f6d0*/  IMAD.WIDE R4, R8, 0x2, R28 ;  /* 0x0000000208047825 */ /* 0x004fc600078e021c */
[C---:B------:R-:W-:Y:S02]  /*f6e0*/  IADD3 R9, P1, R4.reuse, 0x40, RZ ;  /* 0x0000004004097810 */ /* 0x040fe40007f3e0ff */
[C---:B------:R-:W-:Y:S02]  /*f6f0*/  IADD3 R11, P2, R4.reuse, 0x20, RZ ;  /* 0x00000020040b7810 */ /* 0x040fe40007f5e0ff */
[C---:B------:R-:W-:Y:S02]  /*f700*/  IADD3 R13, P0, R4.reuse, 0x60, RZ ;  /* 0x00000060040d7810 */ /* 0x040fe40007f1e0ff */
[----:B------:R-:W-:Y:S02]  /*f710*/  LOP3.LUT R7, R4, 0x380, RZ, 0xc0, !PT ;  /* 0x0000038004077812 */ /* 0x000fe400078ec0ff */
[----:B------:R-:W-:Y:S02]  /*f720*/  LOP3.LUT R8, R9, 0x380, RZ, 0xc0, !PT ;  /* 0x0000038009087812 */ /* 0x000fe400078ec0ff */
[----:B------:R-:W-:-:S02]  /*f730*/  LOP3.LUT R10, R11, 0x380, RZ, 0xc0, !PT ;  /* 0x000003800b0a7812 */ /* 0x000fc400078ec0ff */
[----:B------:R-:W-:Y:S02]  /*f740*/  LOP3.LUT R6, R13, 0x380, RZ, 0xc0, !PT ;  /* 0x000003800d067812 */ /* 0x000fe400078ec0ff */
[----:B------:R-:W-:Y:S02]  /*f750*/  SHF.R.U64 R7, R7, 0x3, RZ ;  /* 0x0000000307077819 */ /* 0x000fe400000012ff */
[----:B------:R-:W-:Y:S02]  /*f760*/  SHF.R.U64 R8, R8, 0x3, RZ ;  /* 0x0000000308087819 */ /* 0x000fe400000012ff */
[----:B------:R-:W-:Y:S02]  /*f770*/  SHF.R.U64 R10, R10, 0x3, RZ ;  /* 0x000000030a0a7819 */ /* 0x000fe400000012ff */
[----:B------:R-:W-:Y:S02]  /*f780*/  SHF.R.U64 R6, R6, 0x3, RZ ;  /* 0x0000000306067819 */ /* 0x000fe400000012ff */
[----:B------:R-:W-:Y:S01]  /*f790*/  LOP3.LUT R4, R7, R4, RZ, 0x3c, !PT ;  /* 0x0000000407047212 */ /* 0x000fe200078e3cff */
[--C-:B------:R-:W-:Y:S01]  /*f7a0*/  IMAD.X R7, RZ, RZ, R5.reuse, P0 ;  /* 0x000000ffff077224 */ /* 0x100fe200000e0605 */
[----:B------:R-:W-:Y:S01]  /*f7b0*/  LOP3.LUT R8, R8, R9, RZ, 0x3c, !PT ;  /* 0x0000000908087212 */ /* 0x000fe200078e3cff */
[--C-:B------:R-:W-:Y:S01]  /*f7c0*/  IMAD.X R9, RZ, RZ, R5.reuse, P1 ;  /* 0x000000ffff097224 */ /* 0x100fe200008e0605 */
[----:B------:R-:W-:Y:S01]  /*f7d0*/  LOP3.LUT R10, R10, R11, RZ, 0x3c, !PT ;  /* 0x0000000b0a0a7212 */ /* 0x000fe200078e3cff */
[----:B------:R-:W-:Y:S01]  /*f7e0*/  IMAD.X R11, RZ, RZ, R5, P2 ;  /* 0x000000ffff0b7224 */ /* 0x000fe200010e0605 */
[----:B------:R-:W-:-:S02]  /*f7f0*/  LOP3.LUT R6, R6, R13, RZ, 0x3c, !PT ;  /* 0x0000000d06067212 */ /* 0x000fc400078e3cff */
[----:B------:R-:W-:Y:S02]  /*f800*/  MOV R36, R4 ;  /* 0x0000000400247202 */ /* 0x000fe40000000f00 */
[----:B------:R-:W-:Y:S02]  /*f810*/  MOV R32, R6 ;  /* 0x0000000600207202 */ /* 0x000fe40000000f00 */
[----:B------:R-:W-:Y:S02]  /*f820*/  MOV R34, R8 ;  /* 0x0000000800227202 */ /* 0x000fe40000000f00 */
[----:B------:R-:W-:Y:S02]  /*f830*/  MOV R35, R10 ;  /* 0x0000000a00237202 */ /* 0x000fe40000000f00 */
[----:B------:R-:W-:Y:S02]  /*f840*/  F2FP.BF16.F32.PACK_AB R4, R3, R2 ;  /* 0x000000020304723e */ /* 0x000fe400000010ff */
[----:B------:R-:W-:-:S02]  /*f850*/  F2FP.BF16.F32.PACK_AB R5, R91, R90 ;  /* 0x0000005a5b05723e */ /* 0x000fc400000010ff */
[----:B------:R-:W-:Y:S02]  /*f860*/  F2FP.BF16.F32.PACK_AB R6, R93, R92 ;  /* 0x0000005c5d06723e */ /* 0x000fe400000010ff */
[----:B------:R-:W-:Y:S02]  /*f870*/  F2FP.BF16.F32.PACK_AB R7, R95, R94 ;  /* 0x0000005e5f07723e */ /* 0x000fe400000010ff */
[----:B------:R-:W-:Y:S02]  /*f880*/  F2FP.BF16.F32.PACK_AB R8, R97, R96 ;  /* 0x000000606108723e */ /* 0x000fe400000010ff */
[----:B------:R-:W-:Y:S01]  /*f890*/  F2FP.BF16.F32.PACK_AB R9, R99, R98 ;  /* 0x000000626309723e */ /* 0x000fe200000010ff */
[----:B------:R-:W-:Y:S01]  /*f8a0*/  STSM.16.M88.4 [R36], R4 ;  /* 0x0000000424007844 */ /* 0x000fe20000000200 */
[----:B------:R-:W-:Y:S02]  /*f8b0*/  F2FP.BF16.F32.PACK_AB R10, R101, R100 ;  /* 0x00000064650a723e */ /* 0x000fe400000010ff */
[----:B------:R-:W-:-:S02]  /*f8c0*/  F2FP.BF16.F32.PACK_AB R11, R103, R102 ;  /* 0x00000066670b723e */ /* 0x000fc400000010ff */
[----:B------:R-:W-:Y:S02]  /*f8d0*/  F2FP.BF16.F32.PACK_AB R13, R107, R106 ;  /* 0x0000006a6b0d723e */ /* 0x000fe400000010ff */
[----:B------:R-:W-:Y:S01]  /*f8e0*/  ISETP.NE.U32.AND P0, PT, RZ, UR10, PT ;  /* 0x0000000aff007c0c */ /* 0x000fe2000bf05070 */
[----:B------:R-:W-:Y:S03]  /*f8f0*/  STSM.16.M88.4 [R35], R8 ;  /* 0x0000000823007844 */ /* 0x000fe60000000200 */
[----:B------:R-:W-:Y:S01]  /*f900*/  ISETP.NE.AND.EX P0, PT, RZ, UR11, PT, P0 ;  /* 0x0000000bff007c0c */ /* 0x000fe2000bf05300 */
[----:B------:R-:W-:Y:S04]  /*f910*/  STSM.16.M88.4 [R34], R12 ;  /* 0x0000000c22007844 */ /* 0x000fe80000000200 */
[----:B------:R0:W-:Y:S01]  /*f920*/  STSM.16.M88.4 [R32], R24 ;  /* 0x0000001820007844 */ /* 0x0001e20000000200 */
[----:B------:R-:W-:Y:S08]  /*f930*/  BAR.SYNC.DEFER_BLOCKING 0x1, 0x180 ;  /* 0x0046000000007b1d */ /* 0x000ff00000010000 */
[----:B0-----:R-:W0:Y:S01]  /*f940*/  LDC R32, c[0x0][0xbe8] ;  /* 0x0002fa00ff207b82 */ /* 0x001e220000000800 */
[----:B------:R-:W2:Y:S01]  /*f950*/  @P0 LDG.E R33, desc[UR54][R30.64] ;  /* 0x000000361e210981 */ /* 0x000ea2000c1e1900 */
[----:B------:R-:W-:Y:S01]  /*f960*/  UISETP.NE.U32.AND UP0, UPT, UR8, URZ, UPT ;  /* 0x0000003f0800728c */ /* 0x000fe2000bf05070 */
[----:B------:R-:W-:-:S03]  /*f970*/  ULDC UR4, c[0x0][0xa88] ;  /* 0x0002a20000047ab9 */ /* 0x000fc60000000800 */
[----:B------:R-:W-:Y:S01]  /*f980*/  UISETP.NE.AND.EX UP0, UPT, UR9, URZ, UPT, UP0 ;  /* 0x0000003f0900728c */ /* 0x000fe2000bf05300 */
[----:B------:R-:W-:Y:S01]  /*f990*/  IMAD.U32 R9, RZ, RZ, UR4 ;  /* 0x00000004ff097e24 */ /* 0x000fe2000f8e00ff */
[----:B------:R-:W-:-:S04]  /*f9a0*/  ULDC UR4, c[0x0][0xad4] ;  /* 0x0002b50000047ab9 */ /* 0x000fc80000000800 */
[----:B------:R-:W-:Y:S02]  /*f9b0*/  PLOP3.LUT P4, PT, PT, PT, UP0, 0x80, 0x0 ;  /* 0x000000000000781c */ /* 0x000fe40003f8f008 */
[----:B0-----:R-:W-:-:S03]  /*f9c0*/  ISETP.NE.AND P1, PT, R32, 0x1, PT ;  /* 0x000000012000780c */ /* 0x001fc60003f25270 */
[----:B------:R-:W-:Y:S02]  /*f9d0*/  @UP0 ULDC.64 UR8, c[0x0][0xc08] ;  /* 0x0003020000080ab9 */ /* 0x000fe40000000a00 */
[----:B------:R-:W-:Y:S02]  /*f9e0*/  @UP0 UIMAD.WIDE UR8, UR38, 0x4, UR8 ;  /* 0x00000004260808a5 */ /* 0x000fe4000f8e0208 */
[----:B------:R-:W-:-:S06]  /*f9f0*/  UISETP.NE.AND UP0, UPT, UR46, URZ, UPT ;  /* 0x0000003f2e00728c */ /* 0x000fcc000bf05270 */
[----:B------:R-:W0:Y:S01]  /*fa00*/  @P1 LDC R6, c[0x0][0xbec] ;  /* 0x0002fb00ff061b82 */ /* 0x000e220000000800 */
[----:B------:R-:W-:Y:S01]  /*fa10*/  USEL UR4, UR46, UR4, UP0 ;  /* 0x000000042e047287 */ /* 0x000fe20008000000 */
[----:B------:R-:W-:Y:S01]  /*fa20*/  IMAD.U32 R4, RZ, RZ, UR8 ;  /* 0x00000008ff047e24 */ /* 0x000fe2000f8e00ff */
[----:B------:R-:W-:Y:S01]  /*fa30*/  UMOV UR19, 0x9b8 ;  /* 0x000009b800137882 */ /* 0x000fe20000000000 */
[----:B------:R-:W-:Y:S01]  /*fa40*/  IMAD.U32 R5, RZ, RZ, UR9 ;  /* 0x00000009ff057e24 */ /* 0x000fe2000f8e00ff */
[----:B------:R-:W-:-:S03]  /*fa50*/  UISETP.GT.AND UP1, UPT, UR4, 0x1, UPT ;  /* 0x000000010400788c */ /* 0x000fc6000bf24270 */
[----:B------:R-:W1:Y:S01]  /*fa60*/  @P1 LDC R11, c[0x0][0xbf0] ;  /* 0x0002fc00ff0b1b82 */ /* 0x000e620000000800 */
[----:B------:R-:W-:Y:S01]  /*fa70*/  USEL UR19, UR19, 0x978, UP1 ;  /* 0x0000097813137887 */ /* 0x000fe20008800000 */
[----:B------:R-:W-:Y:S01]  /*fa80*/  VIADD R13, R17, UR39 ;  /* 0x00000027110d7c36 */ /* 0x000fe20008000000 */
[----:B------:R-:W-:Y:S01]  /*fa90*/  UISETP.NE.U32.AND UP0, UPT, UR10, URZ, UPT ;  /* 0x0000003f0a00728c */ /* 0x000fe2000bf05070 */
[----:B------:R0:W5:Y:S01]  /*faa0*/  @P4 LDG.E R9, desc[UR54][R4.64] ;  /* 0x0000003604094981 */ /* 0x000162000c1e1900 */
[----:B------:R-:W-:Y:S01]  /*fab0*/  UMOV UR4, URZ ;  /* 0x0000003f00047c82 */ /* 0x000fe20008000000 */
[----:B------:R-:W-:Y:S01]  /*fac0*/  USHF.R.S32.HI UR10, URZ, 0x1f, UR38 ;  /* 0x0000001f3f0a7899 */ /* 0x000fe20008011426 */
[----:B------:R-:W-:Y:S01]  /*fad0*/  IMAD.MOV.U32 R7, RZ, RZ, R13 ;  /* 0x000000ffff077224 */ /* 0x000fe200078e000d */
[----:B------:R-:W-:Y:S02]  /*fae0*/  UISETP.NE.AND.EX UP0, UPT, UR11, URZ, UPT, UP0 ;  /* 0x0000003f0b00728c */ /* 0x000fe4000bf05300 */
[----:B------:R-:W-:-:S02]  /*faf0*/  USEL UR9, UR41, URZ, UP1 ;  /* 0x0000003f29097287 */ /* 0x000fc40008800000 */
[----:B------:R-:W-:Y:S02]  /*fb00*/  USEL UR8, UR38, URZ, !UP0 ;  /* 0x0000003f26087287 */ /* 0x000fe4000c000000 */
[----:B------:R-:W-:Y:S01]  /*fb10*/  USEL UR18, UR10, URZ, !UP0 ;  /* 0x0000003f0a127287 */ /* 0x000fe2000c000000 */
[----:B------:R-:W-:Y:S02]  /*fb20*/  ULDC.64 UR12, c[0x0][UR19+0x220] ;  /* 0x00008800130c7abb */ /* 0x000fe40008000a00 */
[----:B------:R-:W-:Y:S01]  /*fb30*/  ULDC.64 UR10, c[0x0][UR19+0x218] ;  /* 0x00008600130a7abb */ /* 0x000fe20008000a00 */
[----:B0-----:R-:W-:Y:S01]  /*fb40*/  @P1 IMAD.HI.U32 R4, R13, R6, RZ ;  /* 0x000000060d041227 */ /* 0x001fe200078e00ff */
[----:B------:R-:W-:Y:S01]  /*fb50*/  ULDC.64 UR14, c[0x0][UR19+0x228] ;  /* 0x00008a00130e7abb */ /* 0x000fe20008000a00 */
[----:B------:R-:W-:Y:S02]  /*fb60*/  UIMAD UR13, UR13, UR8, URZ ;  /* 0x000000080d0d72a4 */ /* 0x000fe4000f8e023f */
[----:B------:R-:W-:-:S02]  /*fb70*/  UIMAD.WIDE.U32 UR16, UR10, UR37, URZ ;  /* 0x000000250a1072a5 */ /* 0x000fc4000f8e003f */
[----:B------:R-:W-:Y:S01]  /*fb80*/  UIMAD UR20, UR11, UR37, URZ ;  /* 0x000000250b1472a4 */ /* 0x000fe2000f8e023f */
[----:B-1----:R-:W-:Y:S01]  /*fb90*/  @P1 SHF.R.U32.HI R7, RZ, R11, R4 ;  /* 0x0000000bff071219 */ /* 0x002fe20000011604 */
[----:B------:R-:W-:Y:S02]  /*fba0*/  UIMAD.WIDE.U32 UR10, UR12, UR8, URZ ;  /* 0x000000080c0a72a5 */ /* 0x000fe4000f8e003f */
[----:B------:R-:W-:Y:S02]  /*fbb0*/  UIMAD.WIDE.U32 UR22, UR14, UR9, URZ ;  /* 0x000000090e1672a5 */ /* 0x000fe4000f8e003f */
[----:B------:R-:W-:Y:S01]  /*fbc0*/  UIMAD UR9, UR15, UR9, URZ ;  /* 0x000000090f0972a4 */ /* 0x000fe2000f8e023f */
[----:B------:R-:W-:Y:S01]  /*fbd0*/  IMAD.MOV R11, RZ, RZ, -R7 ;  /* 0x000000ffff0b7224 */ /* 0x000fe200078e0a07 */
[----:B------:R-:W-:Y:S02]  /*fbe0*/  UIMAD UR13, UR12, UR18, UR13 ;  /* 0x000000120c0d72a4 */ /* 0x000fe4000f8e020d */
[----:B------:R-:W-:Y:S01]  /*fbf0*/  UIADD3 UR20, UR17, UR20, URZ ;  /* 0x0000001411147290 */ /* 0x000fe2000fffe03f */
[----:B------:R-:W-:-:S02]  /*fc00*/  IMAD.U32 R4, RZ, RZ, UR22 ;  /* 0x00000016ff047e24 */ /* 0x000fc4000f8e00ff */
[----:B------:R-:W-:Y:S01]  /*fc10*/  IMAD.U32 R5, RZ, RZ, UR23 ;  /* 0x00000017ff057e24 */ /* 0x000fe2000f8e00ff */
[----:B------:R-:W-:Y:S01]  /*fc20*/  SHF.R.S32.HI R5, RZ, 0x1f, R7 ;  /* 0x0000001fff057819 */ /* 0x000fe20000011407 */
[----:B------:R-:W-:-:S05]  /*fc30*/  IMAD R11, R32, R11, R13 ;  /* 0x0000000b200b7224 */ /* 0x000fca00078e020d */
[----:B------:R-:W-:Y:S02]  /*fc40*/  SHF.R.S32.HI R6, RZ, 0x1f, R11 ;  /* 0x0000001fff067819 */ /* 0x000fe4000001140b */
[----:B--2---:R-:W-:-:S13]  /*fc50*/  @P0 R2UR UR4, R33 ;  /* 0x00000000210402ca */ /* 0x004fda00000e0000 */
[----:B------:R-:W-:Y:S02]  /*fc60*/  UIADD3 UR16, UP0, UP2, UR10, UR16, UR4 ;  /* 0x000000100a107290 */ /* 0x000fe4000fa1e004 */
[----:B------:R-:W-:Y:S02]  /*fc70*/  UIADD3 UR10, UR23, UR9, URZ ;  /* 0x00000009170a7290 */ /* 0x000fe4000fffe03f */
[----:B------:R-:W-:Y:S02]  /*fc80*/  UIADD3 UR9, UR11, UR13, URZ ;  /* 0x0000000d0b097290 */ /* 0x000fe4000fffe03f */
[----:B------:R-:W-:Y:S01]  /*fc90*/  USHF.R.S32.HI UR14, URZ, 0x1f, UR4 ;  /* 0x0000001f3f0e7899 */ /* 0x000fe20008011404 */
[----:B------:R-:W-:Y:S01]  /*fca0*/  IADD3 R4, P2, P3, R7, UR16, R4 ;  /* 0x0000001007047c10 */ /* 0x000fe2000fb5e004 */
[----:B------:R-:W-:Y:S01]  /*fcb0*/  IMAD.U32 R8, RZ, RZ, UR10 ;  /* 0x0000000aff087e24 */ /* 0x000fe2000f8e00ff */
[----:B------:R-:W-:Y:S01]  /*fcc0*/  ULDC.64 UR10, c[0x0][UR19+0x210] ;  /* 0x00008400130a7abb */ /* 0x000fe20008000a00 */
[----:B------:R-:W-:Y:S01]  /*fcd0*/  UIADD3.X UR9, UR9, UR20, UR14, UP0, UP2 ;  /* 0x0000001409097290 */ /* 0x000fe200087e440e */
[----:B------:R-:W-:Y:S01]  /*fce0*/  IMAD R7, R11, UR11, RZ ;  /* 0x0000000b0b077c24 */ /* 0x000fe2000f8e02ff */
[----:B------:R-:W-:Y:S01]  /*fcf0*/  ULDC.64 UR12, c[0x0][0xba8] ;  /* 0x0002ea00000c7ab9 */ /* 0x000fe20000000a00 */
[----:B------:R-:W-:Y:S01]  /*fd00*/  @!UP1 ULDC UR12, c[0x0][0xb50] ;  /* 0x0002d400000c9ab9 */ /* 0x000fe20000000800 */
[----:B------:R-:W-:Y:S01]  /*fd10*/  @!UP1 ULDC UR13, c[0x0][0xb54] ;  /* 0x0002d500000d9ab9 */ /* 0x000fe20000000800 */
[----:B------:R-:W-:Y:S01]  /*fd20*/  IMAD R7, R6, UR10, R7 ;  /* 0x0000000a06077c24 */ /* 0x000fe2000f8e0207 */
[----:B------:R-:W-:-:S03]  /*fd30*/  IADD3.X R5, R5, UR9, R8, P2, P3 ;  /* 0x0000000905057c10 */ /* 0x000fc600097e6408 */
[----:B------:R-:W-:-:S04]  /*fd40*/  IMAD.WIDE.U32 R4, R11, UR10, R4 ;  /* 0x0000000a0b047c25 */ /* 0x000fc8000f8e0004 */
[----:B------:R-:W-:Y:S01]  /*fd50*/  IMAD.IADD R5, R5, 0x1, R7 ;  /* 0x0000000105057824 */ /* 0x000fe200078e0207 */
[----:B------:R-:W-:-:S04]  /*fd60*/  LEA R8, P2, R4, UR12, 0x2 ;  /* 0x0000000c04087c11 */ /* 0x000fc8000f8410ff */
[----:B------:R-:W-:Y:S01]  /*fd70*/  LEA.HI.X R10, R4, UR13, R5, 0x2, P2 ;  /* 0x0000000d040a7c11 */ /* 0x000fe200090f1405 */
[----:B------:R-:W-:Y:S08]  /*fd80*/  @P4 BRA `(.L_x_1316) ;  /* 0x0000000000104947 */ /* 0x000ff00003800000 */
[----:B------:R-:W-:Y:S05]  /*fd90*/  @!P0 BRA `(.L_x_1316) ;  /* 0x00000000000c8947 */ /* 0x000fea0003800000 */
[----:B------:R-:W2:Y:S04]  /*fda0*/  LDG.E R4, desc[UR54][R30.64] ;  /* 0x000000361e047981 */ /* 0x000ea8000c1e1900 */
[----:B-----5:R-:W2:Y:S02]  /*fdb0*/  LDG.E R9, desc[UR54][R30.64+0x4] ;  /* 0x000004361e097981 */ /* 0x020ea4000c1e1900 */
[----:B--2---:R-:W-:-:S07]  /*fdc0*/  IMAD.IADD R9, R9, 0x1, -R4 ;  /* 0x0000000109097824 */ /* 0x004fce00078e0a04 */
.L_x_1316:
        /* <DEDUP_REMOVED lines=9> */
[----:B------:R-:W-:Y:S01]  /*fe60*/  LOP3.LUT R12, R12, 0xffffff80, RZ, 0xc0, !PT ;  /* 0xffffff800c0c7812 */ /* 0x000fe200078ec0ff */
[----:B-----5:R-:W-:-:S04]  /*fe70*/  IMAD R30, R9, R32, RZ ;  /* 0x00000020091e7224 */ /* 0x020fc800078e02ff */
[----:B------:R-:W-:Y:S01]  /*fe80*/  IMAD.IADD R12, R14, 0x1, -R12 ;  /* 0x000000010e0c7824 */ /* 0x000fe200078e0a0c */
[----:B------:R-:W-:-:S04]  /*fe90*/  PLOP3.LUT P3, PT, PT, PT, UP1, 0x80, 0x0 ;  /* 0x000000000000781c */ /* 0x000fc80003f6f018 */
[----:B------:R-:W-:Y:S01]  /*fea0*/  LOP3.LUT P0, RZ, R12, 0x3, RZ, 0xc0, !PT ;  /* 0x000000030cff7812 */ /* 0x000fe2000780c0ff */
[----:B--2---:R-:W-:-:S04]  /*feb0*/  VIADD R11, R11, UR39 ;  /* 0x000000270b0b7c36 */ /* 0x004fc80008000000 */
[C---:B------:R-:W-:Y:S01]  /*fec0*/  VIADD R9, R11.reuse, 0x8 ;  /* 0x000000080b097836 */ /* 0x040fe20000000000 */
[----:B------:R-:W-:-:S04]  /*fed0*/  ISETP.GE.OR P2, PT, R11, R30, P0 ;  /* 0x0000001e0b00720c */ /* 0x000fc80000746670 */
[----:B------:R-:W-:-:S09]  /*fee0*/  ISETP.GE.OR P0, PT, R9, R30, P0 ;  /* 0x0000001e0900720c */ /* 0x000fd20000706670 */
[----:B0-----:R0:W-:Y:S01]  /*fef0*/  @!P2 ST.E desc[UR54][R4.64], R21 ;  /* 0x000000150400a985 */ /* 0x0011e2000c101936 */
[----:B------:R-:W-:-:S03]  /*ff00*/  ISETP.GE.AND P2, PT, R11, R30, PT ;  /* 0x0000001e0b00720c */ /* 0x000fc60003f46270 */
[----:B------:R0:W-:Y:S01]  /*ff10*/  @!P0 ST.E desc[UR54][R6.64], R20 ;  /* 0x0000001406008985 */ /* 0x0001e2000c101936 */
[----:B------:R-:W-:Y:S01]  /*ff20*/  ISETP.GE.AND P0, PT, R9, R30, PT ;  /* 0x0000001e0900720c */ /* 0x000fe20003f06270 */
[----:B------:R-:W-:-:S12]  /*ff30*/  @P3 BRA `(.L_x_1317) ;  /* 0x0000000400c43947 */ /* 0x000fd80003800000 */
[----:B------:R-:W1:Y:S01]  /*ff40*/  S2R R12, SR_TID.X ;  /* 0x00000000000c7919 */ /* 0x000e620000002100 */
[----:B------:R-:W-:Y:S01]  /*ff50*/  ULDC.64 UR12, c[0x0][0xaa0] ;  /* 0x0002a800000c7ab9 */ /* 0x000fe20000000a00 */
[----:B-1----:R-:W-:-:S05]  /*ff60*/  VIADD R12, R12, 0xffffff80 ;  /* 0xffffff800c0c7836 */ /* 0x002fca0000000000 */
[----:B------:R-:W-:-:S04]  /*ff70*/  SHF.R.S32.HI R35, RZ, 0x1f, R12 ;  /* 0x0000001fff237819 */ /* 0x000fc8000001140c */
[----:B------:R-:W-:-:S04]  /*ff80*/  LEA.HI R35, R35, R12, RZ, 0x3 ;  /* 0x0000000c23237211 */ /* 0x000fc800078f18ff */
[----:B------:R-:W-:-:S05]  /*ff90*/  SHF.R.S32.HI R35, RZ, 0x3, R35 ;  /* 0x00000003ff237819 */ /* 0x000fca0000011423 */
[----:B------:R-:W-:-:S04]  /*ffa0*/  IMAD R3, R35, 0x40, R19 ;  /* 0x0000004023037824 */ /* 0x000fc800078e0213 */
[----:B------:R-:W-:-:S03]  /*ffb0*/  IMAD.WIDE R28, R3, 0x2, R28 ;  /* 0x00000002031c7825 */ /* 0x000fc600078e021c */
[C---:B------:R-:W-:Y:S02]  /*ffc0*/  IADD3 R9, P0, R28.reuse, 0x1800, RZ ;  /* 0x000018001c097810 */ /* 0x040fe40007f1e0ff */
[C---:B------:R-:W-:Y:S02]  /*ffd0*/  IADD3 R13, P2, R28.reuse, 0x3000, RZ ;  /* 0x000030001c0d7810 */ /* 0x040fe40007f5e0ff */
[----:B0-----:R-:W-:Y:S02]  /*ffe0*/  LOP3.LUT R5, R28, 0x380, RZ, 0xc0, !PT ;  /* 0x000003801c057812 */ /* 0x001fe400078ec0ff */
        /* <DEDUP_REMOVED lines=11> */
[----:B------:R-:W2:Y:S04]  /*100a0*/  LD.E.128 R4, desc[UR54][R4.64] ;  /* 0x0000003604047980 */ /* 0x000ea8000c101d00 */
[----:B------:R-:W3:Y:S04]  /*100b0*/  LD.E.128 R8, desc[UR54][R8.64] ;  /* 0x0000003608087980 */ /* 0x000ee8000c101d00 */
[----:B------:R-:W4:Y:S01]  /*100c0*/  LD.E.128 R12, desc[UR54][R12.64] ;  /* 0x000000360c0c7980 */ /* 0x000f22000c101d00 */
[----:B------:R-:W-:-:S04]  /*100d0*/  IADD3 R3, P0, R28, 0x4800, RZ ;  /* 0x000048001c037810 */ /* 0x000fc80007f1e0ff */
[----:B------:R-:W-:Y:S01]  /*100e0*/  LOP3.LUT R2, R3, 0x380, RZ, 0xc0, !PT ;  /* 0x0000038003027812 */ /* 0x000fe200078ec0ff */
[----:B------:R-:W-:Y:S01]  /*100f0*/  IMAD.X R25, RZ, RZ, R29, P0 ;  /* 0x000000ffff197224 */ /* 0x000fe200000e061d */
[----:B------:R-:W-:Y:S01]  /*10100*/  UIMAD UR9, UR14, UR12, URZ ;  /* 0x0000000c0e0972a4 */ /* 0x000fe2000f8e023f */
[----:B------:R-:W0:Y:S01]  /*10110*/  @P1 LDC R29, c[0x0][0xbf0] ;  /* 0x0002fc00ff1d1b82 */ /* 0x000e220000000800 */
[----:B------:R-:W-:-:S04]  /*10120*/  SHF.R.U64 R2, R2, 0x3, RZ ;  /* 0x0000000302027819 */ /* 0x000fc800000012ff */
[----:B------:R-:W-:-:S03]  /*10130*/  LOP3.LUT R24, R2, R3, RZ, 0x3c, !PT ;  /* 0x0000000302187212 */ /* 0x000fc600078e3cff */
[----:B------:R-:W1:Y:S01]  /*10140*/  @P1 LDC R3, c[0x0][0xbec] ;  /* 0x0002fb00ff031b82 */ /* 0x000e620000000800 */
[----:B------:R-:W-:Y:S02]  /*10150*/  UIMAD.WIDE.U32 UR10, UR4, UR12, URZ ;  /* 0x0000000c040a72a5 */ /* 0x000fe4000f8e003f */
[----:B------:R-:W-:Y:S01]  /*10160*/  UIMAD UR9, UR4, UR13, UR9 ;  /* 0x0000000d040972a4 */ /* 0x000fe2000f8e0209 */
[----:B------:R-:W-:Y:S01]  /*10170*/  IMAD R2, R18, 0x30, R35 ;  /* 0x0000003012027824 */ /* 0x000fe200078e0223 */
[----:B------:R-:W5:Y:S01]  /*10180*/  LD.E.128 R24, desc[UR54][R24.64] ;  /* 0x0000003618187980 */ /* 0x000f62000c101d00 */
[----:B------:R-:W-:Y:S01]  /*10190*/  ULDC.64 UR12, c[0x0][0xae8] ;  /* 0x0002ba00000c7ab9 */ /* 0x000fe20000000a00 */
[----:B------:R-:W-:Y:S01]  /*101a0*/  UIADD3 UR11, UR11, UR9, URZ ;  /* 0x000000090b0b7290 */ /* 0x000fe2000fffe03f */
[----:B------:R-:W-:Y:S01]  /*101b0*/  VIADD R28, R2, UR39 ;  /* 0x00000027021c7c36 */ /* 0x000fe20008000000 */
[----:B------:R-:W-:Y:S01]  /*101c0*/  USHF.R.S32.HI UR4, URZ, 0x1f, UR8 ;  /* 0x0000001f3f047899 */ /* 0x000fe20008011408 */
[----:B------:R-:W-:Y:S01]  /*101d0*/  @!PT LDS RZ, [RZ] ;  /* 0x00000000fffff984 */ /* 0x000fe20000000800 */
[----:B------:R-:W-:Y:S01]  /*101e0*/  @!PT LDS RZ, [RZ] ;  /* 0x00000000fffff984 */ /* 0x000fe20000000800 */
[----:B------:R-:W-:Y:S01]  /*101f0*/  @!PT LDS RZ, [RZ] ;  /* 0x00000000fffff984 */ /* 0x000fe20000000800 */
[----:B------:R-:W-:Y:S01]  /*10200*/  @!PT LDS RZ, [RZ] ;  /* 0x00000000fffff984 */ /* 0x000fe20000000800 */
[----:B------:R0:W-:Y:S06]  /*10210*/  MEMBAR.ALL.CTA ;  /* 0x0000000000007992 */ /* 0x0001ec0000008000 */
[----:B0-----:R-:W0:Y:S01]  /*10220*/  FENCE.VIEW.ASYNC.S ;  /* 0x00000000000073c6 */ /* 0x001e220000000000 */
[----:B------:R-:W-:Y:S01]  /*10230*/  UIMAD.WIDE.U32 UR10, UR37, UR12, UR10 ;  /* 0x0000000c250a72a5 */ /* 0x000fe2000f8e000a */
[----:B------:R-:W-:-:S02]  /*10240*/  IMAD.MOV.U32 R21, RZ, RZ, R28 ;  /* 0x000000ffff157224 */ /* 0x000fc400078e001c */
[----:B------:R-:W-:Y:S01]  /*10250*/  VIADD R0, R0, 0x16820 ;  /* 0x0001682000007836 */ /* 0x000fe20000000000 */
[----:B------:R-:W-:-:S03]  /*10260*/  UIMAD UR11, UR37, UR13, UR11 ;  /* 0x0000000d250b72a4 */ /* 0x000fc6000f8e020b */
[----:B------:R-:W-:Y:S01]  /*10270*/  ULDC.64 UR12, c[0x0][0xaf0] ;  /* 0x0002bc00000c7ab9 */ /* 0x000fe20000000a00 */
[----:B------:R-:W-:Y:S01]  /*10280*/  PRMT R0, RZ, 0x654, R0 ;  /* 0x00000654ff007816 */ /* 0x000fe20000000000 */
[----:B------:R-:W-:Y:S01]  /*10290*/  UIMAD UR4, UR4, UR12, URZ ;  /* 0x0000000c040472a4 */ /* 0x000fe2000f8e023f */
[----:B-1----:R-:W-:-:S03]  /*102a0*/  @P1 IMAD.HI.U32 R2, R28, R3, RZ ;  /* 0x000000031c021227 */ /* 0x002fc600078e00ff */
[----:B------:R-:W-:Y:S02]  /*102b0*/  UIMAD UR4, UR8, UR13, UR4 ;  /* 0x0000000d080472a4 */ /* 0x000fe4000f8e0204 */
[----:B------:R-:W-:Y:S01]  /*102c0*/  UIMAD.WIDE.U32 UR8, UR8, UR12, UR10 ;  /* 0x0000000c080872a5 */ /* 0x000fe2000f8e000a */
[----:B------:R-:W-:Y:S02]  /*102d0*/  @P1 SHF.R.U32.HI R21, RZ, R29, R2 ;  /* 0x0000001dff151219 */ /* 0x000fe40000011602 */
[----:B------:R-:W-:Y:S01]  /*102e0*/  ULDC.64 UR10, c[0x0][0xae0] ;  /* 0x0002b800000a7ab9 */ /* 0x000fe20000000a00 */
[----:B------:R-:W-:Y:S01]  /*102f0*/  UIADD3 UR4, UR9, UR4, URZ ;  /* 0x0000000409047290 */ /* 0x000fe2000fffe03f */
[--C-:B------:R-:W-:Y:S01]  /*10300*/  SHF.R.S32.HI R20, RZ, 0x1f, R21.reuse ;  /* 0x0000001fff147819 */ /* 0x100fe20000011415 */
[----:B------:R-:W-:Y:S01]  /*10310*/  IMAD.MOV R29, RZ, RZ, -R21 ;  /* 0x000000ffff1d7224 */ /* 0x000fe200078e0a15 */
[----:B0-----:R0:W-:Y:S01]  /*10320*/  SYNCS.ARRIVE.TRANS64.RED.A1T0 RZ, [R0+URZ], RZ ;  /* 0x000000ff00ff79a7 */ /* 0x0011e2000810043f */
[----:B------:R-:W-:-:S02]  /*10330*/  IMAD.U32 R3, RZ, RZ, UR9 ;  /* 0x00000009ff037e24 */ /* 0x000fc4000f8e00ff */
[----:B------:R-:W-:Y:S02]  /*10340*/  IMAD R20, R20, UR10, RZ ;  /* 0x0000000a14147c24 */ /* 0x000fe4000f8e02ff */
[----:B------:R-:W-:Y:S02]  /*10350*/  IMAD R29, R32, R29, R28 ;  /* 0x0000001d201d7224 */ /* 0x000fe400078e021c */
[----:B------:R-:W-:Y:S01]  /*10360*/  IMAD.U32 R2, RZ, RZ, UR8 ;  /* 0x00000008ff027e24 */ /* 0x000fe2000f8e00ff */
[----:B------:R-:W-:Y:S01]  /*10370*/  ULDC.64 UR8, c[0x0][0xad8] ;  /* 0x0002b60000087ab9 */ /* 0x000fe20000000a00 */
[----:B------:R-:W-:Y:S01]  /*10380*/  IMAD.U32 R3, RZ, RZ, UR4 ;  /* 0x00000004ff037e24 */ /* 0x000fe2000f8e00ff */
[----:B------:R-:W-:Y:S01]  /*10390*/  ULDC UR4, c[0x0][0xac8] ;  /* 0x0002b20000047ab9 */ /* 0x000fe20000000800 */
[C---:B------:R-:W-:Y:S01]  /*103a0*/  IMAD R31, R21.reuse, UR11, R20 ;  /* 0x0000000b151f7c24 */ /* 0x040fe2000f8e0214 */
[----:B------:R-:W-:Y:S01]  /*103b0*/  SHF.R.S32.HI R20, RZ, 0x1f, R29 ;  /* 0x0000001fff147819 */ /* 0x000fe2000001141d */
[----:B------:R-:W-:-:S04]  /*103c0*/  IMAD.WIDE.U32 R2, R21, UR10, R2 ;  /* 0x0000000a15027c25 */ /* 0x000fc8000f8e0002 */
[----:B------:R-:W-:Y:S02]  /*103d0*/  IMAD.IADD R3, R3, 0x1, R31 ;  /* 0x0000000103037824 */ /* 0x000fe400078e021f */
[----:B------:R-:W-:Y:S02]  /*103e0*/  IMAD R20, R20, UR8, RZ ;  /* 0x0000000814147c24 */ /* 0x000fe4000f8e02ff */
[----:B------:R-:W-:-:S04]  /*103f0*/  IMAD.WIDE.U32 R2, R29, UR8, R2 ;  /* 0x000000081d027c25 */ /* 0x000fc8000f8e0002 */
[----:B------:R-:W-:Y:S01]  /*10400*/  IMAD R21, R29, UR9, R20 ;  /* 0x000000091d157c24 */ /* 0x000fe2000f8e0214 */
[----:B------:R-:W-:Y:S01]  /*10410*/  ULDC.64 UR8, c[0x0][0xa80] ;  /* 0x0002a00000087ab9 */ /* 0x000fe20000000a00 */
[----:B------:R-:W-:Y:S01]  /*10420*/  VIADD R31, R35, UR39 ;  /* 0x00000027231f7c36 */ /* 0x000fe20008000000 */
[C---:B------:R-:W-:Y:S01]  /*10430*/  LEA R32, P0, R2.reuse, UR8, 0x1 ;  /* 0x0000000802207c11 */ /* 0x040fe2000f8008ff */
[----:B------:R-:W-:Y:S01]  /*10440*/  IMAD.IADD R3, R3, 0x1, R21 ;  /* 0x0000000103037824 */ /* 0x000fe200078e0215 */
[----:B------:R-:W-:Y:S01]  /*10450*/  SHF.R.S32.HI R35, RZ, 0x1f, R19 ;  /* 0x0000001fff237819 */ /* 0x000fe20000011413 */
[C---:B------:R-:W-:Y:S02]  /*10460*/  VIADD R21, R31.reuse, 0x60 ;  /* 0x000000601f157836 */ /* 0x040fe40000000000 */
[----:B------:R-:W1:Y:S01]  /*10470*/  SHFL.IDX PT, R20, R32, 0x1, 0x181f ;  /* 0x00381f0020147f89 */ /* 0x000e6200000e0000 */
[----:B------:R-:W-:Y:S01]  /*10480*/  LEA.HI.X R33, R2, UR9, R3, 0x1, P0 ;  /* 0x0000000902217c11 */ /* 0x000fe200080f0c03 */
[----:B------:R-:W-:Y:S01]  /*10490*/  VIADD R3, R31, 0x30 ;  /* 0x000000301f037836 */ /* 0x000fe20000000000 */
[----:B------:R-:W-:Y:S01]  /*104a0*/  ISETP.GE.AND P0, PT, R19, UR4, PT ;  /* 0x0000000413007c0c */ /* 0x000fe2000bf06270 */
[----:B------:R-:W0:Y:S03]  /*104b0*/  SHFL.IDX PT, R2, R32, RZ, 0x181f ;  /* 0x00181fff20027589 */ /* 0x000e2600000e0000 */
[-C--:B------:R-:W-:Y:S01]  /*104c0*/  ISETP.GE.OR P1, PT, R31, R30.reuse, P0 ;  /* 0x0000001e1f00720c */ /* 0x080fe20000726670 */
[----:B------:R-:W0:Y:S01]  /*104d0*/  SHFL.IDX PT, R28, R32, 0x2, 0x181f ;  /* 0x00581f00201c7f89 */ /* 0x000e2200000e0000 */
[-C--:B------:R-:W-:Y:S01]  /*104e0*/  ISETP.GE.OR P2, PT, R3, R30.reuse, P0 ;  /* 0x0000001e0300720c */ /* 0x080fe20000746670 */
[----:B------:R-:W-:Y:S01]  /*104f0*/  VIADD R31, R31, 0x90 ;  /* 0x000000901f1f7836 */ /* 0x000fe20000000000 */
[-C--:B------:R-:W-:Y:S01]  /*10500*/  ISETP.GE.OR P3, PT, R21, R30.reuse, P0 ;  /* 0x0000001e1500720c */ /* 0x080fe20000766670 */
[----:B------:R-:W0:Y:S03]  /*10510*/  SHFL.IDX PT, R34, R33, RZ, 0x181f ;  /* 0x00181fff21227589 */ /* 0x000e2600000e0000 */
[----:B------:R-:W-:Y:S01]  /*10520*/  ISETP.GE.OR P0, PT, R31, R30, P0 ;  /* 0x0000001e1f00720c */ /* 0x000fe20000706670 */
[----:B------:R-:W0:Y:S04]  /*10530*/  SHFL.IDX PT, R36, R33, 0x1, 0x181f ;  /* 0x00381f0021247f89 */ /* 0x000e2800000e0000 */
[----:B------:R-:W0:Y:S02]  /*10540*/  SHFL.IDX PT, R38, R33, 0x2, 0x181f ;  /* 0x00581f0021267f89 */ /* 0x000e2400000e0000 */
[----:B-1----:R-:W-:-:S02]  /*10550*/  @!P2 LEA R20, P5, R19, R20, 0x1 ;  /* 0x000000141314a211 */ /* 0x002fc400078a08ff */
[----:B------:R-:W1:Y:S01]  /*10560*/  SHFL.IDX PT, R32, R32, 0x3, 0x181f ;  /* 0x00781f0020207f89 */ /* 0x000e6200000e0000 */
[----:B0-----:R-:W-:-:S03]  /*10570*/  @!P1 LEA R2, P4, R19, R2, 0x1 ;  /* 0x0000000213029211 */ /* 0x001fc600078808ff */
[----:B------:R0:W0:Y:S01]  /*10580*/  SHFL.IDX PT, R0, R33, 0x3, 0x181f ;  /* 0x00781f0021007f89 */ /* 0x00002200000e0000 */
[C---:B------:R-:W-:Y:S02]  /*10590*/  @!P3 LEA R28, P6, R19.reuse, R28, 0x1 ;  /* 0x0000001c131cb211 */ /* 0x040fe400078c08ff */
[C-C-:B------:R-:W-:Y:S02]  /*105a0*/  @!P1 LEA.HI.X R3, R19.reuse, R34, R35.reuse, 0x1, P4 ;  /* 0x0000002213039211 */ /* 0x140fe400020f0c23 */
[C-C-:B------:R-:W-:Y:S02]  /*105b0*/  @!P2 LEA.HI.X R21, R19.reuse, R36, R35.reuse, 0x1, P5 ;  /* 0x000000241315a211 */ /* 0x140fe400028f0c23 */
[----:B------:R-:W-:Y:S01]  /*105c0*/  @!P3 LEA.HI.X R29, R19, R38, R35, 0x1, P6 ;  /* 0x00000026131db211 */ /* 0x000fe200030f0c23 */
[----:B--2---:R2:W-:Y:S04]  /*105d0*/  @!P1 ST.E.128 desc[UR54][R2.64], R4 ;  /* 0x0000000402009985 */ /* 0x0045e8000c101d36 */
[----:B---3--:R2:W-:Y:S04]  /*105e0*/  @!P2 ST.E.128 desc[UR54][R20.64], R8 ;  /* 0x000000081400a985 */ /* 0x0085e8000c101d36 */
[----:B----4-:R2:W-:Y:S01]  /*105f0*/  @!P3 ST.E.128 desc[UR54][R28.64], R12 ;  /* 0x0000000c1c00b985 */ /* 0x0105e2000c101d36 */
[----:B01----:R-:W-:Y:S05]  /*10600*/  @P0 BRA `(.L_x_1318) ;  /* 0x0000001000c00947 */ /* 0x003fea0003800000 */
[----:B--2---:R-:W-:-:S04]  /*10610*/  LEA R2, P0, R19, R32, 0x1 ;  /* 0x0000002013027211 */ /* 0x004fc800078008ff */
[----:B------:R-:W-:-:S05]  /*10620*/  LEA.HI.X R3, R19, R0, R35, 0x1, P0 ;  /* 0x0000000013037211 */ /* 0x000fca00000f0c23 */
[----:B-----5:R3:W-:Y:S01]  /*10630*/  ST.E.128 desc[UR54][R2.64], R24 ;  /* 0x0000001802007985 */ /* 0x0207e2000c101d36 */
[----:B------:R-:W-:Y:S05]  /*10640*/  BRA `(.L_x_1318) ;  /* 0x0000001000b07947 */ /* 0x000fea0003800000 */
.L_x_1317:
[----:B------:R-:W-:Y:S01]  /*10650*/  ULDC.64 UR12, c[0x0][0xb08] ;  /* 0x0002c200000c7ab9 */ /* 0x000fe20000000a00 */
[----:B0-----:R-:W0:Y:S01]  /*10660*/  @P1 LDC R4, c[0x0][0xbec] ;  /* 0x0002fb00ff041b82 */ /* 0x001e220000000800 */
[----:B------:R-:W-:Y:S01]  /*10670*/  UIMAD UR9, UR14, UR12, URZ ;  /* 0x0000000c0e0972a4 */ /* 0x000fe2000f8e023f */
[----:B------:R-:W-:Y:S01]  /*10680*/  IMAD.MOV.U32 R7, RZ, RZ, R13 ;  /* 0x000000ffff077224 */ /* 0x000fe200078e000d */
[----:B------:R-:W-:Y:S01]  /*10690*/  UIMAD.WIDE.U32 UR10, UR4, UR12, URZ ;  /* 0x0000000c040a72a5 */ /* 0x000fe2000f8e003f */
[----:B------:R-:W-:Y:S01]  /*106a0*/  BSSY B1, `(.L_x_1319) ;  /* 0x0000055000017945 */ /* 0x000fe20003800000 */
[----:B------:R-:W-:Y:S01]  /*106b0*/  UIMAD UR9, UR4, UR13, UR9 ;  /* 0x0000000d040972a4 */ /* 0x000fe2000f8e0209 */
[----:B------:R-:W-:Y:S01]  /*106c0*/  SHF.R.S32.HI R20, RZ, 0x1f, R22 ;  /* 0x0000001fff147819 */ /* 0x000fe20000011416 */
[----:B------:R-:W-:Y:S01]  /*106d0*/  USHF.R.S32.HI UR4, URZ, 0x1f, UR8 ;  /* 0x0000001f3f047899 */ /* 0x000fe20008011408 */
[----:B------:R-:W1:Y:S01]  /*106e0*/  @P1 LDC R5, c[0x0][0xbf0] ;  /* 0x0002fc00ff051b82 */ /* 0x000e620000000800 */
[----:B------:R-:W-:Y:S01]  /*106f0*/  UIADD3 UR11, UR11, UR9, URZ ;  /* 0x000000090b0b7290 */ /* 0x000fe2000fffe03f */
[----:B------:R-:W-:Y:S01]  /*10700*/  SHF.R.S32.HI R24, RZ, 0x1f, R152 ;  /* 0x0000001fff187819 */ /* 0x000fe20000011498 */
[----:B------:R-:W-:Y:S01]  /*10710*/  ULDC.64 UR12, c[0x0][0xb38] ;  /* 0x0002ce00000c7ab9 */ /* 0x000fe20000000a00 */
[----:B------:R-:W-:Y:S01]  /*10720*/  SHF.R.S32.HI R25, RZ, 0x1f, R153 ;  /* 0x0000001fff197819 */ /* 0x000fe20000011499 */
[----:B------:R-:W-:Y:S01]  /*10730*/  UIMAD.WIDE.U32 UR10, UR37, UR12, UR10 ;  /* 0x0000000c250a72a5 */ /* 0x000fe2000f8e000a */
[----:B------:R-:W-:-:S02]  /*10740*/  SHF.R.S32.HI R26, RZ, 0x1f, R154 ;  /* 0x0000001fff1a7819 */ /* 0x000fc4000001149a */
[----:B------:R-:W-:Y:S01]  /*10750*/  SHF.R.S32.HI R27, RZ, 0x1f, R155 ;  /* 0x0000001fff1b7819 */ /* 0x000fe2000001149b */
[----:B------:R-:W-:Y:S01]  /*10760*/  UIMAD UR11, UR37, UR13, UR11 ;  /* 0x0000000d250b72a4 */ /* 0x000fe2000f8e020b */
[----:B------:R-:W-:Y:S02]  /*10770*/  SHF.R.S32.HI R28, RZ, 0x1f, R156 ;  /* 0x0000001fff1c7819 */ /* 0x000fe4000001149c */
[----:B------:R-:W-:Y:S01]  /*10780*/  ULDC.64 UR12, c[0x0][0xb40] ;  /* 0x0002d000000c7ab9 */ /* 0x000fe20000000a00 */
[----:B------:R-:W-:Y:S01]  /*10790*/  SHF.R.S32.HI R29, RZ, 0x1f, R157 ;  /* 0x0000001fff1d7819 */ /* 0x000fe2000001149d */
[----:B------:R-:W-:Y:S01]  /*107a0*/  UIMAD UR4, UR4, UR12, URZ ;  /* 0x0000000c040472a4 */ /* 0x000fe2000f8e023f */
[----:B------:R-:W-:Y:S01]  /*107b0*/  SHF.R.S32.HI R30, RZ, 0x1f, R16 ;  /* 0x0000001fff1e7819 */ /* 0x000fe20000011410 */
[----:B0-----:R-:W-:Y:S02]  /*107c0*/  @P1 IMAD.HI.U32 R4, R13, R4, RZ ;  /* 0x000000040d041227 */ /* 0x001fe400078e00ff */
[----:B------:R-:W-:-:S02]  /*107d0*/  UIMAD UR4, UR8, UR13, UR4 ;  /* 0x0000000d080472a4 */ /* 0x000fc4000f8e0204 */
[----:B------:R-:W-:-:S03]  /*107e0*/  UIMAD.WIDE.U32 UR8, UR8, UR12, UR10 ;  /* 0x0000000c080872a5 */ /* 0x000fc6000f8e000a */
[----:B------:R-:W-:Y:S01]  /*107f0*/  ULDC.64 UR10, c[0x0][0xb48] ;  /* 0x0002d200000a7ab9 */ /* 0x000fe20000000a00 */
[----:B------:R-:W-:Y:S01]  /*10800*/  UIADD3 UR9, UR9, UR4, URZ ;  /* 0x0000000409097290 */ /* 0x000fe2000fffe03f */
[----:B-1----:R-:W-:-:S03]  /*10810*/  @P1 SHF.R.U32.HI R7, RZ, R5, R4 ;  /* 0x00000005ff071219 */ /* 0x002fc60000011604 */
[----:B------:R-:W-:Y:S01]  /*10820*/  UIMAD.WIDE.U32 UR8, UR41, UR10, UR8 ;  /* 0x0000000a290872a5 */ /* 0x000fe2000f8e0008 */
[--C-:B------:R-:W-:Y:S01]  /*10830*/  SHF.R.S32.HI R4, RZ, 0x1f, R7.reuse ;  /* 0x0000001fff047819 */ /* 0x100fe20000011407 */
[----:B------:R-:W-:Y:S02]  /*10840*/  IMAD.MOV R9, RZ, RZ, -R7 ;  /* 0x000000ffff097224 */ /* 0x000fe400078e0a07 */
[----:B------:R-:W-:Y:S02]  /*10850*/  UIMAD UR41, UR41, UR11, UR9 ;  /* 0x0000000b292972a4 */ /* 0x000fe4000f8e0209 */
[----:B------:R-:W-:Y:S01]  /*10860*/  IMAD R9, R32, R9, R13 ;  /* 0x0000000920097224 */ /* 0x000fe200078e020d */
[----:B------:R-:W-:Y:S01]  /*10870*/  ULDC.64 UR10, c[0x0][0xb30] ;  /* 0x0002cc00000a7ab9 */ /* 0x000fe20000000a00 */
[----:B------:R-:W-:Y:S02]  /*10880*/  IMAD.U32 R5, RZ, RZ, UR9 ;  /* 0x00000009ff057e24 */ /* 0x000fe4000f8e00ff */
[----:B------:R-:W-:-:S02]  /*10890*/  IMAD R6, R4, UR10, RZ ;  /* 0x0000000a04067c24 */ /* 0x000fc4000f8e02ff */
[----:B------:R-:W-:Y:S01]  /*108a0*/  IMAD.U32 R4, RZ, RZ, UR8 ;  /* 0x00000008ff047e24 */ /* 0x000fe2000f8e00ff */
[----:B------:R-:W-:Y:S01]  /*108b0*/  ULDC.64 UR8, c[0x0][0xb28] ;  /* 0x0002ca0000087ab9 */ /* 0x000fe20000000a00 */
[----:B------:R-:W-:Y:S02]  /*108c0*/  IMAD.U32 R5, RZ, RZ, UR41 ;  /* 0x00000029ff057e24 */ /* 0x000fe4000f8e00ff */
        /* <DEDUP_REMOVED lines=8> */
[----:B------:R-:W-:Y:S01]  /*10950*/  VIADD R6, R0, 0x16820 ;  /* 0x0001682000067836 */ /* 0x000fe20000000000 */
[----:B------:R-:W-:Y:S01]  /*10960*/  LEA R0, P1, R4, UR8, 0x2 ;  /* 0x0000000804007c11 */ /* 0x000fe2000f8210ff */
[----:B------:R-:W-:-:S03]  /*10970*/  IMAD.IADD R5, R5, 0x1, R7 ;  /* 0x0000000105057824 */ /* 0x000fc600078e0207 */
[----:B------:R-:W-:Y:S01]  /*10980*/  PRMT R6, RZ, 0x654, R6 ;  /* 0x00000654ff067816 */ /* 0x000fe20000000006 */
[----:B------:R0:W1:Y:S01]  /*10990*/  SHFL.IDX PT, R21, R0, RZ, 0x1c1f ;  /* 0x001c1fff00157589 */ /* 0x00006200000e0000 */
[----:B------:R-:W-:Y:S02]  /*109a0*/  LEA.HI.X R14, R4, UR9, R5, 0x2, P1 ;  /* 0x00000009040e7c11 */ /* 0x000fe400088f1405 */
[----:B------:R0:W-:Y:S03]  /*109b0*/  SYNCS.ARRIVE.TRANS64.RED.A1T0 RZ, [R6+URZ], RZ ;  /* 0x000000ff06ff79a7 */ /* 0x0001e6000810043f */
[----:B------:R0:W2:Y:S01]  /*109c0*/  SHFL.IDX PT, R15, R14, RZ, 0x1c1f ;  /* 0x001c1fff0e0f7589 */ /* 0x0000a200000e0000 */
[----:B------:R-:W-:Y:S05]  /*109d0*/  @P2 BRA `(.L_x_1320) ;  /* 0x0000000000842947 */ /* 0x000fea0003800000 */
[----:B------:R-:W-:Y:S02]  /*109e0*/  ULDC UR4, c[0x0][0xac8] ;  /* 0x0002b20000047ab9 */ /* 0x000fe40000000800 */
[----:B------:R-:W-:Y:S02]  /*109f0*/  ISETP.GE.AND P2, PT, R16, UR4, PT ;  /* 0x0000000410007c0c */ /* 0x000fe4000bf46270 */
[----:B------:R-:W-:Y:S02]  /*10a00*/  ISETP.GE.AND P3, PT, R157, UR4, PT ;  /* 0x000000049d007c0c */ /* 0x000fe4000bf66270 */
[----:B------:R-:W-:Y:S02]  /*10a10*/  ISETP.GE.AND P6, PT, R156, UR4, PT ;  /* 0x000000049c007c0c */ /* 0x000fe4000bfc6270 */
[----:B------:R-:W-:-:S07]  /*10a20*/  ISETP.GE.AND P1, PT, R155, UR4, PT ;  /* 0x000000049b007c0c */ /* 0x000fce000bf26270 */
[CC--:B-1----:R-:W-:Y:S02]  /*10a30*/  @!P2 LEA R4, P4, R16.reuse, R21.reuse, 0x2 ;  /* 0x000000151004a211 */ /* 0x0c2fe400078810ff */
[C---:B0-----:R-:W-:Y:S02]  /*10a40*/  @!P3 LEA R6, P5, R157.reuse, R21, 0x2 ;  /* 0x000000159d06b211 */ /* 0x041fe400078a10ff */
[-C--:B--2---:R-:W-:Y:S02]  /*10a50*/  @!P2 LEA.HI.X R5, R16, R15.reuse, R30, 0x2, P4 ;  /* 0x0000000f1005a211 */ /* 0x084fe400020f141e */
[----:B------:R-:W-:Y:S02]  /*10a60*/  @!P3 LEA.HI.X R7, R157, R15, R29, 0x2, P5 ;  /* 0x0000000f9d07b211 */ /* 0x000fe400028f141d */
[----:B------:R-:W-:Y:S01]  /*10a70*/  @!P6 LEA R8, P4, R156, R21, 0x2 ;  /* 0x000000159c08e211 */ /* 0x000fe200078810ff */
[----:B------:R0:W-:Y:S01]  /*10a80*/  @!P2 ST.E.64 desc[UR54][R4.64], R2 ;  /* 0x000000020400a985 */ /* 0x0001e2000c101b36 */
[----:B------:R-:W-:-:S02]  /*10a90*/  ISETP.GE.AND P2, PT, R154, UR4, PT ;  /* 0x000000049a007c0c */ /* 0x000fc4000bf46270 */
[----:B------:R-:W-:Y:S01]  /*10aa0*/  @!P6 LEA.HI.X R9, R156, R15, R28, 0x2, P4 ;  /* 0x0000000f9c09e211 */ /* 0x000fe200020f141c */
[----:B------:R1:W-:Y:S01]  /*10ab0*/  @!P3 ST.E.64 desc[UR54][R6.64], R92 ;  /* 0x0000005c0600b985 */ /* 0x0003e2000c101b36 */
[----:B------:R-:W-:Y:S02]  /*10ac0*/  ISETP.GE.AND P3, PT, R153, UR4, PT ;  /* 0x0000000499007c0c */ /* 0x000fe4000bf66270 */
[C---:B------:R-:W-:Y:S01]  /*10ad0*/  @!P1 LEA R10, P5, R155.reuse, R21, 0x2 ;  /* 0x000000159b0a9211 */ /* 0x040fe200078a10ff */
[----:B------:R3:W-:Y:S01]  /*10ae0*/  @!P6 ST.E.64 desc[UR54][R8.64], R96 ;  /* 0x000000600800e985 */ /* 0x0007e2000c101b36 */
[----:B------:R-:W-:Y:S02]  /*10af0*/  ISETP.GE.AND P4, PT, R152, UR4, PT ;  /* 0x0000000498007c0c */ /* 0x000fe4000bf86270 */
[----:B------:R-:W-:Y:S02]  /*10b00*/  ISETP.GE.AND P6, PT, R22, UR4, PT ;  /* 0x0000000416007c0c */ /* 0x000fe4000bfc6270 */
[----:B------:R-:W-:-:S02]  /*10b10*/  @!P1 LEA.HI.X R11, R155, R15, R27, 0x2, P5 ;  /* 0x0000000f9b0b9211 */ /* 0x000fc400028f141b */
[----:B------:R-:W-:-:S03]  /*10b20*/  @!P2 LEA R12, P5, R154, R21, 0x2 ;  /* 0x000000159a0ca211 */ /* 0x000fc600078a10ff */
[----:B------:R3:W-:Y:S01]  /*10b30*/  @!P1 ST.E.64 desc[UR54][R10.64], R100 ;  /* 0x000000640a009985 */ /* 0x0007e2000c101b36 */
[C---:B0-----:R-:W-:Y:S02]  /*10b40*/  @!P3 LEA R2, P1, R153.reuse, R21, 0x2 ;  /* 0x000000159902b211 */ /* 0x041fe400078210ff */
[----:B------:R-:W-:Y:S02]  /*10b50*/  @!P2 LEA.HI.X R13, R154, R15, R26, 0x2, P5 ;  /* 0x0000000f9a0da211 */ /* 0x000fe400028f141a */
[----:B------:R-:W-:Y:S02]  /*10b60*/  @!P4 LEA R4, P5, R152, R21, 0x2 ;  /* 0x000000159804c211 */ /* 0x000fe400078a10ff */
[----:B------:R-:W-:Y:S01]  /*10b70*/  @!P3 LEA.HI.X R3, R153, R15, R25, 0x2, P1 ;  /* 0x0000000f9903b211 */ /* 0x000fe200008f1419 */
[----:B------:R3:W-:Y:S01]  /*10b80*/  @!P2 ST.E.64 desc[UR54][R12.64], R104 ;  /* 0x000000680c00a985 */ /* 0x0007e2000c101b36 */
[----:B-1----:R-:W-:Y:S02]  /*10b90*/  @!P6 LEA R6, P1, R22, R21, 0x2 ;  /* 0x000000151606e211 */ /* 0x002fe400078210ff */
[-C--:B------:R-:W-:Y:S01]  /*10ba0*/  @!P4 LEA.HI.X R5, R152, R15.reuse, R24, 0x2, P5 ;  /* 0x0000000f9805c211 */ /* 0x080fe200028f1418 */
[----:B------:R3:W-:Y:S01]  /*10bb0*/  @!P3 ST.E.64 desc[UR54][R2.64], R108 ;  /* 0x0000006c0200b985 */ /* 0x0007e2000c101b36 */
[----:B------:R-:W-:-:S03]  /*10bc0*/  @!P6 LEA.HI.X R7, R22, R15, R20, 0x2, P1 ;  /* 0x0000000f1607e211 */ /* 0x000fc600008f1414 */
[----:B------:R3:W-:Y:S04]  /*10bd0*/  @!P4 ST.E.64 desc[UR54][R4.64], R112 ;  /* 0x000000700400c985 */ /* 0x0007e8000c101b36 */
[----:B------:R3:W-:Y:S02]  /*10be0*/  @!P6 ST.E.64 desc[UR54][R6.64], R116 ;  /* 0x000000740600e985 */ /* 0x0007e4000c101b36 */
.L_x_1320:
[----:B------:R-:W-:Y:S05]  /*10bf0*/  BSYNC B1 ;  /* 0x0000000000017941 */ /* 0x000fea0003800000 */
.L_x_1319:
[----:B--2---:R4:W2:Y:S04]  /*10c00*/  SHFL.IDX PT, R15, R14, 0x1, 0x1c1f ;  /* 0x003c1f000e0f7f89 */ /* 0x0048a800000e0000 */
[----:B-1----:R4:W1:Y:S01]  /*10c10*/  SHFL.IDX PT, R21, R0, 0x1, 0x1c1f ;  /* 0x003c1f0000157f89 */ /* 0x00286200000e0000 */
[----:B------:R-:W-:Y:S05]  /*10c20*/  @P0 BRA `(.L_x_1318) ;  /* 0x0000000c00380947 */ /* 0x000fea0003800000 */
[----:B------:R-:W-:Y:S02]  /*10c30*/  ULDC UR4, c[0x0][0xac8] ;  /* 0x0002b20000047ab9 */ /* 0x000fe40000000800 */
[----:B------:R-:W-:Y:S02]  /*10c40*/  ISETP.GE.AND P1, PT, R16, UR4, PT ;  /* 0x0000000410007c0c */ /* 0x000fe4000bf26270 */
[----:B------:R-:W-:Y:S02]  /*10c50*/  ISETP.GE.AND P5, PT, R157, UR4, PT ;  /* 0x000000049d007c0c */ /* 0x000fe4000bfa6270 */
[----:B------:R-:W-:Y:S02]  /*10c60*/  ISETP.GE.AND P3, PT, R156, UR4, PT ;  /* 0x000000049c007c0c */ /* 0x000fe4000bf66270 */
[----:B------:R-:W-:-:S07]  /*10c70*/  ISETP.GE.AND P2, PT, R155, UR4, PT ;  /* 0x000000049b007c0c */ /* 0x000fce000bf46270 */
[CC--:B-1-3--:R-:W-:Y:S02]  /*10c80*/  @!P1 LEA R2, P0, R16.reuse, R21.reuse, 0x2 ;  /* 0x0000001510029211 */ /* 0x0cafe400078010ff */
[----:B------:R-:W-:Y:S02]  /*10c90*/  @!P5 LEA R4, P4, R157, R21, 0x2 ;  /* 0x000000159d04d211 */ /* 0x000fe400078810ff */
[-C--:B--2---:R-:W-:Y:S02]  /*10ca0*/  @!P1 LEA.HI.X R3, R16, R15.reuse, R30, 0x2, P0 ;  /* 0x0000000f10039211 */ /* 0x084fe400000f141e */
[----:B------:R-:W-:Y:S02]  /*10cb0*/  ISETP.GE.AND P0, PT, R153, UR4, PT ;  /* 0x0000000499007c0c */ /* 0x000fe4000bf06270 */
[----:B------:R-:W-:Y:S01]  /*10cc0*/  @!P5 LEA.HI.X R5, R157, R15, R29, 0x2, P4 ;  /* 0x0000000f9d05d211 */ /* 0x000fe200020f141d */
[----:B------:R1:W-:Y:S01]  /*10cd0*/  @!P1 ST.E.64 desc[UR54][R2.64], R90 ;  /* 0x0000005a02009985 */ /* 0x0003e2000c101b36 */
[----:B------:R-:W-:-:S02]  /*10ce0*/  ISETP.GE.AND P1, PT, R154, UR4, PT ;  /* 0x000000049a007c0c */ /* 0x000fc4000bf26270 */
[----:B------:R-:W-:Y:S01]  /*10cf0*/  ISETP.GE.AND P4, PT, R152, UR4, PT ;  /* 0x0000000498007c0c */ /* 0x000fe2000bf86270 */
[----:B------:R2:W-:Y:S01]  /*10d00*/  @!P5 ST.E.64 desc[UR54][R4.64], R94 ;  /* 0x0000005e0400d985 */ /* 0x0005e2000c101b36 */
[CC--:B0-----:R-:W-:Y:S02]  /*10d10*/  @!P3 LEA R6, P6, R156.reuse, R21.reuse, 0x2 ;  /* 0x000000159c06b211 */ /* 0x0c1fe400078c10ff */
[C---:B------:R-:W-:Y:S02]  /*10d20*/  @!P2 LEA R8, P5, R155.reuse, R21, 0x2 ;  /* 0x000000159b08a211 */ /* 0x040fe400078a10ff */
[-C--:B------:R-:W-:Y:S02]  /*10d30*/  @!P3 LEA.HI.X R7, R156, R15.reuse, R28, 0x2, P6 ;  /* 0x0000000f9c07b211 */ /* 0x080fe400030f141c */
[----:B------:R-:W-:-:S03]  /*10d40*/  @!P2 LEA.HI.X R9, R155, R15, R27, 0x2, P5 ;  /* 0x0000000f9b09a211 */ /* 0x000fc600028f141b */
[----:B------:R2:W-:Y:S01]  /*10d50*/  @!P3 ST.E.64 desc[UR54][R6.64], R98 ;  /* 0x000000620600b985 */ /* 0x0005e2000c101b36 */
[-C--:B-1----:R-:W-:Y:S02]  /*10d60*/  @!P1 LEA R2, P6, R154, R21.reuse, 0x2 ;  /* 0x000000159a029211 */ /* 0x082fe400078c10ff */
[CC--:B------:R-:W-:Y:S01]  /*10d70*/  @!P0 LEA R10, P3, R153.reuse, R21.reuse, 0x2 ;  /* 0x00000015990a8211 */ /* 0x0c0fe200078610ff */
[----:B------:R2:W-:Y:S01]  /*10d80*/  @!P2 ST.E.64 desc[UR54][R8.64], R102 ;  /* 0x000000660800a985 */ /* 0x0005e2000c101b36 */
[----:B------:R-:W-:Y:S02]  /*10d90*/  @!P4 LEA R12, P5, R152, R21, 0x2 ;  /* 0x00000015980cc211 */ /* 0x000fe400078a10ff */
[-C--:B------:R-:W-:Y:S02]  /*10da0*/  @!P1 LEA.HI.X R3, R154, R15.reuse, R26, 0x2, P6 ;  /* 0x0000000f9a039211 */ /* 0x080fe400030f141a */
[-C--:B------:R-:W-:Y:S02]  /*10db0*/  @!P0 LEA.HI.X R11, R153, R15.reuse, R25, 0x2, P3 ;  /* 0x0000000f990b8211 */ /* 0x080fe400018f1419 */
[----:B------:R-:W-:Y:S01]  /*10dc0*/  @!P4 LEA.HI.X R13, R152, R15, R24, 0x2, P5 ;  /* 0x0000000f980dc211 */ /* 0x000fe200028f1418 */
[----:B------:R2:W-:Y:S04]  /*10dd0*/  @!P1 ST.E.64 desc[UR54][R2.64], R106 ;  /* 0x0000006a02009985 */ /* 0x0005e8000c101b36 */
[----:B------:R2:W-:Y:S01]  /*10de0*/  @!P0 ST.E.64 desc[UR54][R10.64], R110 ;  /* 0x0000006e0a008985 */ /* 0x0005e2000c101b36 */
[----:B------:R-:W-:-:S03]  /*10df0*/  ISETP.GE.AND P0, PT, R22, UR4, PT ;  /* 0x0000000416007c0c */ /* 0x000fc6000bf06270 */
[----:B------:R2:W-:Y:S10]  /*10e00*/  @!P4 ST.E.64 desc[UR54][R12.64], R114 ;  /* 0x000000720c00c985 */ /* 0x0005f4000c101b36 */
[----:B------:R-:W-:Y:S05]  /*10e10*/  @P0 BRA `(.L_x_1318) ;  /* 0x0000000800bc0947 */ /* 0x000fea0003800000 */
[----:B--2---:R-:W-:-:S04]  /*10e20*/  LEA R2, P0, R22, R21, 0x2 ;  /* 0x0000001516027211 */ /* 0x004fc800078010ff */
[----:B------:R-:W-:-:S05]  /*10e30*/  LEA.HI.X R3, R22, R15, R20, 0x2, P0 ;  /* 0x0000000f16037211 */ /* 0x000fca00000f1414 */
[----:B------:R0:W-:Y:S01]  /*10e40*/  ST.E.64 desc[UR54][R2.64], R118 ;  /* 0x0000007602007985 */ /* 0x0001e2000c101b36 */
[----:B------:R-:W-:Y:S05]  /*10e50*/  BRA `(.L_x_1318) ;  /* 0x0000000800ac7947 */ /* 0x000fea0003800000 */
.L_x_1315:
[----:B------:R-:W-:Y:S02]  /*10e60*/  ULDC.64 UR8, c[0x0][0xc00] ;  /* 0x0003000000087ab9 */ /* 0x000fe40000000a00 */
[----:B------:R-:W-:-:S04]  /*10e70*/  UISETP.NE.U32.AND UP0, UPT, UR8, URZ, UPT ;  /* 0x0000003f0800728c */ /* 0x000fc8000bf05070 */
[----:B------:R-:W-:-:S03]  /*10e80*/  UISETP.NE.AND.EX UP0, UPT, UR9, URZ, UPT, UP0 ;  /* 0x0000003f0900728c */ /* 0x000fc6000bf05300 */
[----:B------:R-:W-:Y:S02]  /*10e90*/  ULDC.64 UR8, c[0x0][0xc00] ;  /* 0x0003000000087ab9 */ /* 0x000fe40000000a00 */
[----:B------:R-:W-:Y:S01]  /*10ea0*/  UIMAD.WIDE UR8, UR38, 0x4, UR8 ;  /* 0x00000004260878a5 */ /* 0x000fe2000f8e0208 */
[----:B------:R-:W-:-:S05]  /*10eb0*/  PLOP3.LUT P1, PT, PT, PT, UP0, 0x80, 0x0 ;  /* 0x000000000000781c */ /* 0x000fca0003f2f008 */
[----:B------:R-:W-:Y:S02]  /*10ec0*/  IMAD.U32 R2, RZ, RZ, UR8 ;  /* 0x00000008ff027e24 */ /* 0x000fe4000f8e00ff */
[----:B------:R-:W-:Y:S01]  /*10ed0*/  IMAD.U32 R3, RZ, RZ, UR9 ;  /* 0x00000009ff037e24 */ /* 0x000fe2000f8e00ff */
[----:B------:R-:W-:Y:S02]  /*10ee0*/  ULDC.64 UR8, c[0x0][0xc08] ;  /* 0x0003020000087ab9 */ /* 0x000fe40000000a00 */
[----:B------:R-:W-:Y:S01]  /*10ef0*/  UISETP.NE.U32.AND UP1, UPT, UR8, URZ, UPT ;  /* 0x0000003f0800728c */ /* 0x000fe2000bf25070 */
[----:B------:R-:W-:Y:S02]  /*10f00*/  ULDC UR4, c[0x0][0xa88] ;  /* 0x0002a20000047ab9 */ /* 0x000fe40000000800 */
[----:B------:R-:W2:Y:S01]  /*10f10*/  @P1 LDG.E R6, desc[UR54][R2.64] ;  /* 0x0000003602061981 */ /* 0x000ea2000c1e1900 */
[----:B------:R-:W-:Y:S01]  /*10f20*/  UISETP.NE.AND.EX UP1, UPT, UR9, URZ, UPT, UP1 ;  /* 0x0000003f0900728c */ /* 0x000fe2000bf25310 */
[----:B------:R-:W-:Y:S01]  /*10f30*/  IMAD.U32 R0, RZ, RZ, UR4 ;  /* 0x00000004ff007e24 */ /* 0x000fe2000f8e00ff */
[----:B------:R-:W0:Y:S04]  /*10f40*/  S2R R7, SR_TID.X ;  /* 0x0000000000077919 */ /* 0x000e280000002100 */
[----:B------:R-:W-:-:S05]  /*10f50*/  PLOP3.LUT P2, PT, PT, PT, UP1, 0x80, 0x0 ;  /* 0x000000000000781c */ /* 0x000fca0003f4f018 */
[----:B------:R-:W-:Y:S02]  /*10f60*/  @UP1 ULDC.64 UR8, c[0x0][0xc08] ;  /* 0x0003020000081ab9 */ /* 0x000fe40000000a00 */
[----:B------:R-:W-:-:S06]  /*10f70*/  @UP1 UIMAD.WIDE UR8, UR38, 0x4, UR8 ;  /* 0x00000004260818a5 */ /* 0x000fcc000f8e0208 */
[----:B------:R-:W-:Y:S02]  /*10f80*/  IMAD.U32 R4, RZ, RZ, UR8 ;  /* 0x00000008ff047e24 */ /* 0x000fe4000f8e00ff */
[----:B------:R-:W-:-:S05]  /*10f90*/  IMAD.U32 R5, RZ, RZ, UR9 ;  /* 0x00000009ff057e24 */ /* 0x000fca000f8e00ff */
[----:B------:R1:W5:Y:S01]  /*10fa0*/  @P2 LDG.E R0, desc[UR54][R4.64] ;  /* 0x0000003604002981 */ /* 0x000362000c1e1900 */
[----:B------:R-:W-:Y:S01]  /*10fb0*/  UISETP.NE.AND UP1, UPT, UR46, URZ, UPT ;  /* 0x0000003f2e00728c */ /* 0x000fe2000bf25270 */
[----:B------:R-:W-:Y:S01]  /*10fc0*/  UMOV UR4, URZ ;  /* 0x0000003f00047c82 */ /* 0x000fe20008000000 */
[----:B0-----:R-:W-:-:S09]  /*10fd0*/  VIADD R8, R7, 0xffffff80 ;  /* 0xffffff8007087836 */ /* 0x001fd20000000000 */
[----:B------:R-:W-:Y:S01]  /*10fe0*/  @!UP1 ULDC UR46, c[0x0][0xad4] ;  /* 0x0002b500002e9ab9 */ /* 0x000fe20000000800 */
[----:B------:R-:W-:Y:S02]  /*10ff0*/  ISETP.GT.AND P0, PT, R8, 0xbf, PT ;  /* 0x000000bf0800780c */ /* 0x000fe40003f04270 */
[----:B--2---:R-:W-:Y:S01]  /*11000*/  @P1 R2UR UR4, R6 ;  /* 0x00000000060412ca */ /* 0x004fe200000e0000 */
[----:B-1----:R-:W-:-:S14]  /*11010*/  @P2 BRA `(.L_x_1321) ;  /* 0x0000000000102947 */ /* 0x002fdc0003800000 */
[----:B------:R-:W-:Y:S05]  /*11020*/  @!P1 BRA `(.L_x_1321) ;  /* 0x00000000000c9947 */ /* 0x000fea0003800000 */
[----:B------:R-:W2:Y:S04]  /*11030*/  LDG.E R5, desc[UR54][R2.64] ;  /* 0x0000003602057981 */ /* 0x000ea8000c1e1900 */
[----:B-----5:R-:W2:Y:S02]  /*11040*/  LDG.E R0, desc[UR54][R2.64+0x4] ;  /* 0x0000043602007981 */ /* 0x020ea4000c1e1900 */
[----:B--2---:R-:W-:-:S07]  /*11050*/  IMAD.IADD R0, R0, 0x1, -R5 ;  /* 0x0000000100007824 */ /* 0x004fce00078e0a05 */
.L_x_1321:
[----:B------:R-:W-:Y:S01]  /*11060*/  USHF.R.S32.HI UR13, URZ, 0x1f, UR38 ;  /* 0x0000001f3f0d7899 */ /* 0x000fe20008011426 */
[----:B------:R-:W-:Y:S01]  /*11070*/  BSSY B1, `(.L_x_1322) ;  /* 0x0000039000017945 */ /* 0x000fe20003800000 */
[----:B------:R-:W-:Y:S02]  /*11080*/  USHF.R.S32.HI UR21, URZ, 0x1f, UR4 ;  /* 0x0000001f3f157899 */ /* 0x000fe40008011404 */
[----:B------:R-:W-:Y:S02]  /*11090*/  USEL UR12, UR38, URZ, !UP0 ;  /* 0x0000003f260c7287 */ /* 0x000fe4000c000000 */
[----:B------:R-:W-:Y:S01]  /*110a0*/  USEL UR13, UR13, URZ, !UP0 ;  /* 0x0000003f0d0d7287 */ /* 0x000fe2000c000000 */
[----:B------:R-:W-:Y:S11]  /*110b0*/  @P0 BRA `(.L_x_1323) ;  /* 0x0000000000d00947 */ /* 0x000ff60003800000 */
[----:B------:R-:W0:Y:S01]  /*110c0*/  LDC R9, c[0x0][0xbe8] ;  /* 0x0002fa00ff097b82 */ /* 0x000e220000000800 */
[----:B------:R-:W-:-:S05]  /*110d0*/  IMAD.U32 R4, RZ, RZ, UR39 ;  /* 0x00000027ff047e24 */ /* 0x000fca000f8e00ff */
[----:B------:R-:W-:Y:S01]  /*110e0*/  IADD3 R4, R4, -0x80, R7 ;  /* 0xffffff8004047810 */ /* 0x000fe20007ffe007 */
[----:B0----5:R-:W-:-:S05]  /*110f0*/  IMAD R2, R0, R9, RZ ;  /* 0x0000000900027224 */ /* 0x021fca00078e02ff */
[----:B------:R-:W-:-:S13]  /*11100*/  ISETP.GE.AND P0, PT, R4, R2, PT ;  /* 0x000000020400720c */ /* 0x000fda0003f06270 */
[----:B------:R-:W-:Y:S05]  /*11110*/  @P0 BRA `(.L_x_1323) ;  /* 0x0000000000b80947 */ /* 0x000fea0003800000 */
[----:B------:R-:W-:Y:S01]  /*11120*/  ISETP.NE.AND P0, PT, R9, 0x1, PT ;  /* 0x000000010900780c */ /* 0x000fe20003f05270 */
[----:B------:R-:W-:Y:S01]  /*11130*/  UISETP.GT.AND UP0, UPT, UR46, 0x1, UPT ;  /* 0x000000012e00788c */ /* 0x000fe2000bf04270 */
[----:B------:R-:W-:Y:S01]  /*11140*/  IMAD.MOV.U32 R5, RZ, RZ, R4 ;  /* 0x000000ffff057224 */ /* 0x000fe200078e0004 */
[----:B------:R-:W-:Y:S02]  /*11150*/  UMOV UR19, 0x9b8 ;  /* 0x000009b800137882 */ /* 0x000fe40000000000 */
[----:B------:R-:W-:Y:S02]  /*11160*/  USEL UR19, UR19, 0x978, UP0 ;  /* 0x0000097813137887 */ /* 0x000fe40008000000 */
[----:B------:R-:W-:-:S06]  /*11170*/  USEL UR18, UR41, URZ, UP0 ;  /* 0x0000003f29127287 */ /* 0x000fcc0008000000 */
[----:B------:R-:W0:Y:S04]  /*11180*/  @P0 LDC R3, c[0x0][0xbec] ;  /* 0x0002fb00ff030b82 */ /* 0x000e280000000800 */
[----:B------:R-:W-:Y:S01]  /*11190*/  ULDC.64 UR8, c[0x0][UR19+0x218] ;  /* 0x0000860013087abb */ /* 0x000fe20008000a00 */
[----:B------:R-:W-:Y:S01]  /*111a0*/  ULDC.64 UR14, c[0x0][UR19+0x220] ;  /* 0x00008800130e7abb */ /* 0x000fe20008000a00 */
[----:B------:R-:W-:Y:S01]  /*111b0*/  ULDC.64 UR16, c[0x0][UR19+0x228] ;  /* 0x00008a0013107abb */ /* 0x000fe20008000a00 */
[----:B------:R-:W-:Y:S01]  /*111c0*/  UIMAD.WIDE.U32 UR10, UR8, UR37, URZ ;  /* 0x00000025080a72a5 */ /* 0x000fe2000f8e003f */
[----:B------:R-:W1:Y:S01]  /*111d0*/  @P0 LDC R7, c[0x0][0xbf0] ;  /* 0x0002fc00ff070b82 */ /* 0x000e620000000800 */
[----:B------:R-:W-:Y:S02]  /*111e0*/  UIMAD UR20, UR9, UR37, URZ ;  /* 0x00000025091472a4 */ /* 0x000fe4000f8e023f */
[----:B------:R-:W-:-:S02]  /*111f0*/  UIMAD UR15, UR15, UR12, URZ ;  /* 0x0000000c0f0f72a4 */ /* 0x000fc4000f8e023f */
[----:B------:R-:W-:Y:S02]  /*11200*/  UIMAD.WIDE.U32 UR22, UR16, UR18, URZ ;  /* 0x00000012101672a5 */ /* 0x000fe4000f8e003f */
[----:B------:R-:W-:Y:S02]  /*11210*/  UIMAD.WIDE.U32 UR8, UR14, UR12, URZ ;  /* 0x0000000c0e0872a5 */ /* 0x000fe4000f8e003f */
[----:B------:R-:W-:Y:S02]  /*11220*/  UIMAD UR16, UR17, UR18, URZ ;  /* 0x00000012111072a4 */ /* 0x000fe4000f8e023f */
[----:B------:R-:W-:Y:S02]  /*11230*/  UIMAD UR15, UR14, UR13, UR15 ;  /* 0x0000000d0e0f72a4 */ /* 0x000fe4000f8e020f */
[----:B------:R-:W-:Y:S02]  /*11240*/  UIADD3 UR10, UP1, UP2, UR8, UR10, UR4 ;  /* 0x0000000a080a7290 */ /* 0x000fe4000fa3e004 */
[----:B------:R-:W-:Y:S01]  /*11250*/  UIADD3 UR16, UR23, UR16, URZ ;  /* 0x0000001017107290 */ /* 0x000fe2000fffe03f */
[----:B0-----:R-:W-:Y:S01]  /*11260*/  @P0 IMAD.HI.U32 R2, R4, R3, RZ ;  /* 0x0000000304020227 */ /* 0x001fe200078e00ff */
[----:B------:R-:W-:-:S02]  /*11270*/  UIADD3 UR20, UR11, UR20, URZ ;  /* 0x000000140b147290 */ /* 0x000fc4000fffe03f */
[----:B------:R-:W-:Y:S01]  /*11280*/  UIADD3 UR15, UR9, UR15, URZ ;  /* 0x0000000f090f7290 */ /* 0x000fe2000fffe03f */
[----:B------:R-:W-:Y:S02]  /*11290*/  IMAD.U32 R3, RZ, RZ, UR23 ;  /* 0x00000017ff037e24 */ /* 0x000fe4000f8e00ff */
[----:B------:R-:W-:Y:S01]  /*112a0*/  IMAD.U32 R6, RZ, RZ, UR16 ;  /* 0x00000010ff067e24 */ /* 0x000fe2000f8e00ff */
[----:B------:R-:W-:Y:S01]  /*112b0*/  ULDC.64 UR8, c[0x0][UR19+0x210] ;  /* 0x0000840013087abb */ /* 0x000fe20008000a00 */
[----:B-1----:R-:W-:Y:S01]  /*112c0*/  @P0 SHF.R.U32.HI R5, RZ, R7, R2 ;  /* 0x00000007ff050219 */ /* 0x002fe20000011602 */
[----:B------:R-:W-:-:S04]  /*112d0*/  IMAD.U32 R2, RZ, RZ, UR22 ;  /* 0x00000016ff027e24 */ /* 0x000fc8000f8e00ff */
[--C-:B------:R-:W-:Y:S01]  /*112e0*/  IMAD.MOV R7, RZ, RZ, -R5.reuse ;  /* 0x000000ffff077224 */ /* 0x100fe200078e0a05 */
[----:B------:R-:W-:Y:S01]  /*112f0*/  IADD3 R2, P0, P1, R5, UR10, R2 ;  /* 0x0000000a05027c10 */ /* 0x000fe2000f91e002 */
[----:B------:R-:W-:Y:S01]  /*11300*/  UIADD3.X UR10, UR15, UR20, UR21, UP1, UP2 ;  /* 0x000000140f0a7290 */ /* 0x000fe20008fe4415 */
[----:B------:R-:W-:Y:S01]  /*11310*/  SHF.R.S32.HI R5, RZ, 0x1f, R5 ;  /* 0x0000001fff057819 */ /* 0x000fe20000011405 */
[----:B------:R-:W-:-:S04]  /*11320*/  IMAD R7, R9, R7, R4 ;  /* 0x0000000709077224 */ /* 0x000fc800078e0204 */
[----:B------:R-:W-:Y:S01]  /*11330*/  IADD3.X R3, R5, UR10, R6, P0, P1 ;  /* 0x0000000a05037c10 */ /* 0x000fe200087e2406 */
[C---:B------:R-:W-:Y:S01]  /*11340*/  IMAD R9, R7.reuse, UR9, RZ ;  /* 0x0000000907097c24 */ /* 0x040fe2000f8e02ff */
[----:B------:R-:W-:Y:S01]  /*11350*/  SHF.R.S32.HI R4, RZ, 0x1f, R7 ;  /* 0x0000001fff047819 */ /* 0x000fe20000011407 */
[----:B------:R-:W-:Y:S01]  /*11360*/  ULDC.64 UR10, c[0x0][0xba8] ;  /* 0x0002ea00000a7ab9 */ /* 0x000fe20000000a00 */
[----:B------:R-:W-:Y:S01]  /*11370*/  @!UP0 ULDC UR10, c[0x0][0xb50] ;  /* 0x0002d400000a8ab9 */ /* 0x000fe20000000800 */
[----:B------:R-:W-:Y:S01]  /*11380*/  IMAD.WIDE.U32 R2, R7, UR8, R2 ;  /* 0x0000000807027c25 */ /* 0x000fe2000f8e0002 */
[----:B------:R-:W-:-:S03]  /*11390*/  @!UP0 ULDC UR11, c[0x0][0xb54] ;  /* 0x0002d500000b8ab9 */ /* 0x000fc60000000800 */
[----:B------:R-:W-:Y:S01]  /*113a0*/  IMAD R9, R4, UR8, R9 ;  /* 0x0000000804097c24 */ /* 0x000fe2000f8e0209 */
[----:B------:R-:W-:-:S03]  /*113b0*/  LEA R4, P0, R2, UR10, 0x2 ;  /* 0x0000000a02047c11 */ /* 0x000fc6000f8010ff */
[----:B------:R-:W-:-:S05]  /*113c0*/  IMAD.IADD R3, R3, 0x1, R9 ;  /* 0x0000000103037824 */ /* 0x000fca00078e0209 */
[----:B------:R-:W-:Y:S01]  /*113d0*/  LEA.HI.X R5, R2, UR11, R3, 0x2, P0 ;  /* 0x0000000b02057c11 */ /* 0x000fe200080f1403 */
[----:B------:R-:W-:-:S05]  /*113e0*/  IMAD.MOV.U32 R3, RZ, RZ, -0x800000 ;  /* 0xff800000ff037424 */ /* 0x000fca00078e00ff */
[----:B------:R0:W-:Y:S02]  /*113f0*/  STG.E desc[UR54][R4.64], R3 ;  /* 0x0000000304007986 */ /* 0x0001e4000c101936 */
.L_x_1323:
[----:B------:R-:W-:Y:S05]  /*11400*/  BSYNC B1 ;  /* 0x0000000000017941 */ /* 0x000fea0003800000 */
.L_x_1322:
[----:B------:R-:W-:-:S06]  /*11410*/  UISETP.GT.AND UP0, UPT, UR46, 0x1, UPT ;  /* 0x000000012e00788c */ /* 0x000fcc000bf04270 */
[----:B------:R-:W-:-:S13]  /*11420*/  PLOP3.LUT P0, PT, PT, PT, UP0, 0x80, 0x0 ;  /* 0x000000000000781c */ /* 0x000fda0003f0f008 */
[----:B------:R-:W-:Y:S05]  /*11430*/  @P0 BRA `(.L_x_1318) ;  /* 0x0000000400340947 */ /* 0x000fea0003800000 */
[----:B------:R-:W1:Y:S01]  /*11440*/  LDC R11, c[0x0][0xbe8] ;  /* 0x0002fa00ff0b7b82 */ /* 0x000e620000000800 */
[----:B------:R-:W-:Y:S01]  /*11450*/  SHF.R.S32.HI R6, RZ, 0x1f, R8 ;  /* 0x0000001fff067819 */ /* 0x000fe20000011408 */
[----:B------:R-:W-:Y:S01]  /*11460*/  ULDC.64 UR14, c[0x0][0xaa0] ;  /* 0x0002a800000e7ab9 */ /* 0x000fe20000000a00 */
[----:B------:R-:W-:Y:S01]  /*11470*/  SHF.R.S32.HI R13, RZ, 0x1f, R19 ;  /* 0x0000001fff0d7819 */ /* 0x000fe20000011413 */
[----:B------:R-:W-:Y:S01]  /*11480*/  UIMAD UR10, UR21, UR14, URZ ;  /* 0x0000000e150a72a4 */ /* 0x000fe2000f8e023f */
[----:B------:R-:W-:Y:S01]  /*11490*/  LEA.HI R6, R6, R8, RZ, 0x3 ;  /* 0x0000000806067211 */ /* 0x000fe200078f18ff */
[----:B------:R-:W-:Y:S02]  /*114a0*/  UIMAD.WIDE.U32 UR8, UR4, UR14, URZ ;  /* 0x0000000e040872a5 */ /* 0x000fe4000f8e003f */
[----:B------:R-:W-:Y:S01]  /*114b0*/  UIMAD UR10, UR4, UR15, UR10 ;  /* 0x0000000f040a72a4 */ /* 0x000fe2000f8e020a */
[----:B------:R-:W-:-:S03]  /*114c0*/  SHF.R.S32.HI R6, RZ, 0x3, R6 ;  /* 0x00000003ff067819 */ /* 0x000fc60000011406 */
[----:B------:R-:W-:Y:S02]  /*114d0*/  UIADD3 UR9, UR9, UR10, URZ ;  /* 0x0000000a09097290 */ /* 0x000fe4000fffe03f */
[----:B------:R-:W-:Y:S01]  /*114e0*/  IMAD R2, R18, 0x30, R6 ;  /* 0x0000003012027824 */ /* 0x000fe200078e0206 */
[----:B------:R-:W-:Y:S01]  /*114f0*/  ULDC.64 UR10, c[0x0][0xae8] ;  /* 0x0002ba00000a7ab9 */ /* 0x000fe20000000a00 */
[----:B------:R-:W-:Y:S01]  /*11500*/  VIADD R30, R6, UR39 ;  /* 0x00000027061e7c36 */ /* 0x000fe20008000000 */
[----:B------:R-:W-:Y:S01]  /*11510*/  UIMAD.WIDE.U32 UR8, UR37, UR10, UR8 ;  /* 0x0000000a250872a5 */ /* 0x000fe2000f8e0008 */
[----:B0-----:R-:W-:-:S03]  /*11520*/  VIADD R4, R2, UR39 ;  /* 0x0000002702047c36 */ /* 0x001fc60008000000 */
[----:B------:R-:W-:Y:S01]  /*11530*/  UIMAD UR9, UR37, UR11, UR9 ;  /* 0x0000000b250972a4 */ /* 0x000fe2000f8e0209 */
[----:B------:R-:W-:Y:S01]  /*11540*/  IMAD.MOV.U32 R5, RZ, RZ, R4 ;  /* 0x000000ffff057224 */ /* 0x000fe200078e0004 */
[----:B-1----:R-:W-:Y:S01]  /*11550*/  ISETP.NE.AND P0, PT, R11, 0x1, PT ;  /* 0x000000010b00780c */ /* 0x002fe20003f05270 */
[----:B------:R-:W-:Y:S02]  /*11560*/  ULDC.64 UR10, c[0x0][0xaf0] ;  /* 0x0002bc00000a7ab9 */ /* 0x000fe40000000a00 */
[----:B------:R-:W-:-:S04]  /*11570*/  UIMAD UR13, UR13, UR10, URZ ;  /* 0x0000000a0d0d72a4 */ /* 0x000fc8000f8e023f */
[----:B------:R-:W-:Y:S02]  /*11580*/  UIMAD UR4, UR12, UR11, UR13 ;  /* 0x0000000b0c0472a4 */ /* 0x000fe4000f8e020d */
[----:B------:R-:W-:-:S03]  /*11590*/  UIMAD.WIDE.U32 UR12, UR12, UR10, UR8 ;  /* 0x0000000a0c0c72a5 */ /* 0x000fc6000f8e0008 */
[----:B------:R-:W-:Y:S01]  /*115a0*/  ULDC.64 UR8, c[0x0][0xae0] ;  /* 0x0002b80000087ab9 */ /* 0x000fe20000000a00 */
[----:B------:R-:W0:Y:S01]  /*115b0*/  @P0 LDC R3, c[0x0][0xbec] ;  /* 0x0002fb00ff030b82 */ /* 0x000e220000000800 */
[----:B------:R-:W-:-:S07]  /*115c0*/  UIADD3 UR4, UR13, UR4, URZ ;  /* 0x000000040d047290 */ /* 0x000fce000fffe03f */
[----:B------:R-:W1:Y:S01]  /*115d0*/  @P0 LDC R7, c[0x0][0xbf0] ;  /* 0x0002fc00ff070b82 */ /* 0x000e620000000800 */
[----:B0-----:R-:W-:-:S04]  /*115e0*/  @P0 IMAD.HI.U32 R2, R4, R3, RZ ;  /* 0x0000000304020227 */ /* 0x001fc800078e00ff */
[----:B------:R-:W-:Y:S02]  /*115f0*/  IMAD.U32 R3, RZ, RZ, UR13 ;  /* 0x0000000dff037e24 */ /* 0x000fe4000f8e00ff */
[----:B------:R-:W-:Y:S01]  /*11600*/  IMAD.U32 R3, RZ, RZ, UR4 ;  /* 0x00000004ff037e24 */ /* 0x000fe2000f8e00ff */
[----:B------:R-:W-:Y:S01]  /*11610*/  ULDC UR4, c[0x0][0xac8] ;  /* 0x0002b20000047ab9 */ /* 0x000fe20000000800 */
[----:B-1----:R-:W-:-:S04]  /*11620*/  @P0 SHF.R.U32.HI R5, RZ, R7, R2 ;  /* 0x00000007ff050219 */ /* 0x002fc80000011602 */
[--C-:B------:R-:W-:Y:S01]  /*11630*/  SHF.R.S32.HI R2, RZ, 0x1f, R5.reuse ;  /* 0x0000001fff027819 */ /* 0x100fe20000011405 */
[----:B------:R-:W-:-:S04]  /*11640*/  IMAD.MOV R7, RZ, RZ, -R5 ;  /* 0x000000ffff077224 */ /* 0x000fc800078e0a05 */
[----:B------:R-:W-:Y:S02]  /*11650*/  IMAD R7, R11, R7, R4 ;  /* 0x000000070b077224 */ /* 0x000fe400078e0204 */
[----:B------:R-:W-:Y:S02]  /*11660*/  IMAD R4, R2, UR8, RZ ;  /* 0x0000000802047c24 */ /* 0x000fe4000f8e02ff */
[----:B------:R-:W-:Y:S02]  /*11670*/  IMAD.U32 R2, RZ, RZ, UR12 ;  /* 0x0000000cff027e24 */ /* 0x000fe4000f8e00ff */
[C---:B------:R-:W-:Y:S01]  /*11680*/  IMAD R9, R5.reuse, UR9, R4 ;  /* 0x0000000905097c24 */ /* 0x040fe2000f8e0204 */
[----:B------:R-:W-:Y:S01]  /*11690*/  SHF.R.S32.HI R4, RZ, 0x1f, R7 ;  /* 0x0000001fff047819 */ /* 0x000fe20000011407 */
[----:B------:R-:W-:Y:S01]  /*116a0*/  IMAD.WIDE.U32 R2, R5, UR8, R2 ;  /* 0x0000000805027c25 */ /* 0x000fe2000f8e0002 */
[----:B------:R-:W-:-:S03]  /*116b0*/  ULDC.64 UR8, c[0x0][0xad8] ;  /* 0x0002b60000087ab9 */ /* 0x000fc60000000a00 */
[----:B------:R-:W-:Y:S02]  /*116c0*/  IMAD R4, R4, UR8, RZ ;  /* 0x0000000804047c24 */ /* 0x000fe4000f8e02ff */
[----:B------:R-:W-:Y:S02]  /*116d0*/  IMAD.IADD R3, R3, 0x1, R9 ;  /* 0x0000000103037824 */ /* 0x000fe400078e0209 */
[C---:B------:R-:W-:Y:S02]  /*116e0*/  IMAD R5, R7.reuse, UR9, R4 ;  /* 0x0000000907057c24 */ /* 0x040fe4000f8e0204 */
[----:B------:R-:W-:Y:S01]  /*116f0*/  IMAD.WIDE.U32 R2, R7, UR8, R2 ;  /* 0x0000000807027c25 */ /* 0x000fe2000f8e0002 */
[----:B------:R-:W-:-:S03]  /*11700*/  ULDC.64 UR8, c[0x0][0xa80] ;  /* 0x0002a00000087ab9 */ /* 0x000fc60000000a00 */
[----:B------:R-:W-:Y:S01]  /*11710*/  IMAD.IADD R3, R3, 0x1, R5 ;  /* 0x0000000103037824 */ /* 0x000fe200078e0205 */
[----:B------:R-:W-:Y:S01]  /*11720*/  LEA R4, P0, R2, UR8, 0x1 ;  /* 0x0000000802047c11 */ /* 0x000fe2000f8008ff */
[----:B-----5:R-:W-:Y:S02]  /*11730*/  IMAD R11, R0, R11, RZ ;  /* 0x0000000b000b7224 */ /* 0x020fe400078e02ff */
[----:B------:R-:W-:Y:S01]  /*11740*/  VIADD R0, R30, 0x30 ;  /* 0x000000301e007836 */ /* 0x000fe20000000000 */
[----:B------:R-:W-:Y:S01]  /*11750*/  LEA.HI.X R8, R2, UR9, R3, 0x1, P0 ;  /* 0x0000000902087c11 */ /* 0x000fe200080f0c03 */
        /* <DEDUP_REMOVED lines=12> */
[----:B------:R-:W4:Y:S04]  /*11820*/  SHFL.IDX PT, R12, R8, 0x1, 0x181f ;  /* 0x00381f00080c7f89 */ /* 0x000f2800000e0000 */
[----:B------:R-:W4:Y:S01]  /*11830*/  SHFL.IDX PT, R20, R8, 0x2, 0x181f ;  /* 0x00581f0008147f89 */ /* 0x000f2200000e0000 */
[----:B0-----:R-:W-:-:S03]  /*11840*/  @!P3 LEA R2, P6, R19, R6, 0x1 ;  /* 0x000000061302b211 */ /* 0x001fc600078c08ff */
[----:B------:R4:W0:Y:S01]  /*11850*/  SHFL.IDX PT, R26, R8, 0x3, 0x181f ;  /* 0x00781f00081a7f89 */ /* 0x00082200000e0000 */
[C---:B-1----:R-:W-:Y:S02]  /*11860*/  @!P2 LEA R4, P5, R19.reuse, R14, 0x1 ;  /* 0x0000000e1304a211 */ /* 0x042fe400078a08ff */
[C---:B--2---:R-:W-:Y:S02]  /*11870*/  @!P1 LEA R6, P4, R19.reuse, R24, 0x1 ;  /* 0x0000001813069211 */ /* 0x044fe400078808ff */
[C---:B---3--:R-:W-:Y:S02]  /*11880*/  @!P3 LEA.HI.X R3, R19.reuse, R10, R13, 0x1, P6 ;  /* 0x0000000a1303b211 */ /* 0x048fe400030f0c0d */
[----:B----4-:R-:W-:-:S03]  /*11890*/  @!P0 LEA R8, P6, R19, R28, 0x1 ;  /* 0x0000001c13088211 */ /* 0x010fc600078c08ff */
[----:B------:R1:W-:Y:S01]  /*118a0*/  @!P3 ST.E.128 desc[UR54][R2.64], RZ ;  /* 0x000000ff0200b985 */ /* 0x0003e2000c101d36 */
[C-C-:B------:R-:W-:Y:S02]  /*118b0*/  @!P2 LEA.HI.X R5, R19.reuse, R12, R13.reuse, 0x1, P5 ;  /* 0x0000000c1305a211 */ /* 0x140fe400028f0c0d */
[----:B------:R-:W-:-:S03]  /*118c0*/  @!P1 LEA.HI.X R7, R19, R20, R13, 0x1, P4 ;  /* 0x0000001413079211 */ /* 0x000fc600020f0c0d */
[----:B------:R1:W-:Y:S01]  /*118d0*/  @!P2 ST.E.128 desc[UR54][R4.64], RZ ;  /* 0x000000ff0400a985 */ /* 0x0003e2000c101d36 */
[----:B0-----:R-:W-:-:S03]  /*118e0*/  @!P0 LEA.HI.X R9, R19, R26, R13, 0x1, P6 ;  /* 0x0000001a13098211 */ /* 0x001fc600030f0c0d */
[----:B------:R1:W-:Y:S04]  /*118f0*/  @!P1 ST.E.128 desc[UR54][R6.64], RZ ;  /* 0x000000ff06009985 */ /* 0x0003e8000c101d36 */
[----:B------:R1:W-:Y:S02]  /*11900*/  @!P0 ST.E.128 desc[UR54][R8.64], RZ ;  /* 0x000000ff08008985 */ /* 0x0003e4000c101d36 */
.L_x_1318:
[----:B------:R-:W-:Y:S05]  /*11910*/  BSYNC B0 ;  /* 0x0000000000007941 */ /* 0x000fea0003800000 */
.L_x_1314:
[----:B------:R-:W-:Y:S02]  /*11920*/  ULDC UR4, c[0x0][0xc3c] ;  /* 0x00030f0000047ab9 */ /* 0x000fe40000000800 */
[----:B------:R-:W-:-:S06]  /*11930*/  UISETP.GE.AND UP0, UPT, UR7, UR4, UPT ;  /* 0x000000040700728c */ /* 0x000fcc000bf06270 */
[----:B------:R-:W-:-:S13]  /*11940*/  PLOP3.LUT P0, PT, PT, PT, UP0, 0x80, 0x0 ;  /* 0x000000000000781c */ /* 0x000fda0003f0f008 */
[----:B------:R-:W-:Y:S05]  /*11950*/  @!P0 BRA `(.L_x_1324) ;  /* 0xfffffef400388947 */ /* 0x000fea000383ffff */
[----:B------:R-:W-:Y:S05]  /*11960*/  EXIT ;  /* 0x000000000000794d */ /* 0x000fea0003800000 */
.L_x_1223:
[----:B------:R-:W-:-:S08]  /*11970*/  NOP ;  /* 0x0000000000007918 */ /* 0x000fd00000000000 */
[----:B------:R-:W0:-:S00]  /*11980*/  USETMAXREG.DEALLOC.CTAPOOL 0x20 ;  /* 0x00000020000079c8 */ /* 0x000e0000080e0500 */
[----:B0-----:R-:W-:Y:S01]  /*11990*/  LOP3.LUT R0, R0, 0x3, RZ, 0xc0, !PT ;  /* 0x0000000300007812 */ /* 0x001fe200078ec0ff */
[----:B------:R-:W-:Y:S01]  /*119a0*/  IMAD.MOV.U32 R6, RZ, RZ, RZ ;  /* 0x000000ffff067224 */ /* 0x000fe200078e00ff */
[----:B------:R-:W-:-:S04]  /*119b0*/  LOP3.LUT R23, R23, 0xffffffdf, RZ, 0xc0, !PT ;  /* 0xffffffdf17177812 */ /* 0x000fc800078ec0ff */
[----:B------:R-:W0:Y:S02]  /*119c0*/  SHFL.IDX PT, R0, R0, RZ, 0x1f ;  /* 0x00001fff00007589 */ /* 0x000e2400000e0000 */
[----:B0-----:R-:W-:-:S13]  /*119d0*/  ISETP.NE.AND P0, PT, R0, RZ, PT ;  /* 0x000000ff0000720c */ /* 0x001fda0003f05270 */
[----:B------:R-:W-:Y:S01]  /*119e0*/  @P0 LOP3.LUT R23, R23, 0x20, RZ, 0xfc, !PT ;  /* 0x0000002017170812 */ /* 0x000fe200078efcff */
[----:B------:R-:W-:Y:S06]  /*119f0*/  @!P0 BRA `(.L_x_1325) ;  /* 0x00000000001c8947 */ /* 0x000fec0003800000 */
[----:B------:R-:W0:Y:S08]  /*11a00*/  S2UR UR5, SR_CgaCtaId ;  /* 0x00000000000579c3 */ /* 0x000e300000008800 */
[----:B------:R-:W-:Y:S06]  /*11a10*/  BAR.SYNC.DEFER_BLOCKING 0x5, 0x200 ;  /* 0x0148000000007b1d */ /* 0x000fec0000010000 */
[----:B------:R-:W-:-:S02]  /*11a20*/  UMOV UR4, 0x400 ;  /* 0x0000040000047882 */ /* 0x000fc40000000000 */
[----:B0-----:R-:W-:-:S09]  /*11a30*/  ULEA UR4, UR5, UR4, 0x18 ;  /* 0x0000000405047291 */ /* 0x001fd2000f8ec03f */
[----:B------:R-:W1:Y:S01]  /*11a40*/  LDS.128 R16, [UR4+0x168d0] ;  /* 0x0168d004ff107984 */ /* 0x000e620008000c00 */
[----:B------:R-:W-:Y:S06]  /*11a50*/  BAR.ARV 0x4, 0x200 ;  /* 0x0108000000007b1d */ /* 0x000fec0000002000 */
[----:B------:R-:W-:Y:S05]  /*11a60*/  BRA `(.L_x_1326) ;  /* 0x0000000c00907947 */ /* 0x000fea0003800000 */
.L_x_1325:
[----:B------:R-:W0:Y:S01]  /*11a70*/  S2R R0, SR_TID.X ;  /* 0x0000000000007919 */ /* 0x000e220000002100 */
        /* <DEDUP_REMOVED lines=43> */
.L_x_1329:
[----:B------:R-:W0:Y:S01]  /*11d30*/  LDC R2, c[0x0][0xc3c] ;  /* 0x00030f00ff027b82 */ /* 0x000e220000000800 */
[----:B------:R-:W-:-:S06]  /*11d40*/  UIADD3 UR4, UR4, 0x1f, URZ ;  /* 0x0000001f04047890 */ /* 0x000fcc000fffe03f */
[----:B0-----:R-:W-:-:S13]  /*11d50*/  ISETP.LE.AND P6, PT, R2, UR4, PT ;  /* 0x0000000402007c0c */ /* 0x001fda000bfc3270 */
[----:B------:R-:W-:Y:S05]  /*11d60*/  @P6 BRA `(.L_x_1328) ;  /* 0x0000000800a46947 */ /* 0x000fea0003800000 */
[----:B------:R-:W-:-:S05]  /*11d70*/  VIADD R7, R0, UR4 ;  /* 0x0000000400077c36 */ /* 0x000fca0008000000 */
[----:B------:R-:W-:-:S13]  /*11d80*/  ISETP.GE.OR P6, PT, R7, R2, !P0 ;  /* 0x000000020700720c */ /* 0x000fda00047c6670 */
[----:B------:R-:W0:Y:S08]  /*11d90*/  @!P6 LDC.64 R4, c[0x0][0xc80] ;  /* 0x00032000ff04eb82 */ /* 0x000e300000000a00 */
[----:B------:R-:W1:Y:S01]  /*11da0*/  @!P6 LDC.64 R2, c[0x0][0xc78] ;  /* 0x00031e00ff02eb82 */ /* 0x000e620000000a00 */
[----:B0-----:R-:W-:-:S04]  /*11db0*/  @!P6 IMAD.WIDE R4, R7, 0x4, R4 ;  /* 0x000000040704e825 */ /* 0x001fc800078e0204 */
[----:B-1----:R-:W-:Y:S01]  /*11dc0*/  @!P6 IMAD.WIDE R2, R7, 0x4, R2 ;  /* 0x000000040702e825 */ /* 0x002fe200078e0202 */
[----:B------:R-:W-:-:S06]  /*11dd0*/  CS2R R6, SRZ ;  /* 0x0000000000067805 */ /* 0x000fcc000001ff00 */
[----:B------:R-:W2:Y:S04]  /*11de0*/  @!P6 LDG.E R6, desc[UR54][R4.64] ;  /* 0x000000360406e981 */ /* 0x000ea8000c1e1900 */
        /* <DEDUP_REMOVED lines=22> */
.L_x_1327:
        /* <DEDUP_REMOVED lines=8> */
[----:B------:R1:W2:Y:S01]  /*11fd0*/  SHFL.IDX PT, R6, R6, R19, 0x1f ;  /* 0x00001f1306067589 */ /* 0x0002a200000e0000 */
[----:B0-----:R-:W-:-:S07]  /*11fe0*/  ISETP.NE.AND P1, PT, R7, 0x1, PT ;  /* 0x000000010700780c */ /* 0x001fce0003f25270 */
[----:B-1----:R-:W-:Y:S06]  /*11ff0*/  @!P0 BRA `(.L_x_1330) ;  /* 0x0000000000088947 */ /* 0x002fec0003800000 */
[----:B------:R-:W-:-:S06]  /*12000*/  VIADD R16, R19, 0xffffffff ;  /* 0xffffffff13107836 */ /* 0x000fcc0000000000 */
[----:B------:R0:W1:Y:S02]  /*12010*/  SHFL.IDX PT, R16, R5, R16, 0x1f ;  /* 0x00001f1005107589 */ /* 0x00006400000e0000 */
.L_x_1330:
[----:B-1----:R-:W-:Y:S02]  /*12020*/  IMAD R16, R16, UR5, R3 ;  /* 0x0000000510107c24 */ /* 0x002fe4000f8e0203 */
[----:B------:R-:W-:-:S03]  /*12030*/  VIADD R19, R19, UR4 ;  /* 0x0000000413137c36 */ /* 0x000fc60008000000 */
[----:B0-----:R-:W-:Y:S01]  /*12040*/  IADD3 R5, -R16, UR6, RZ ;  /* 0x0000000610057c10 */ /* 0x001fe2000fffe1ff */
[----:B------:R-:W-:Y:S06]  /*12050*/  @!P1 BRA `(.L_x_1331) ;  /* 0x0000000000e89947 */ /* 0x000fec0003800000 */
[-C--:B--2---:R-:W-:Y:S02]  /*12060*/  IABS R8, R6.reuse ;  /* 0x0000000600087213 */ /* 0x084fe40000000000 */
[----:B------:R-:W-:Y:S02]  /*12070*/  IABS R4, R7 ;  /* 0x0000000700047213 */ /* 0x000fe40000000000 */
[----:B------:R-:W0:Y:S01]  /*12080*/  I2F.RP R9, R8 ;  /* 0x0000000800097306 */ /* 0x000e220000209400 */
[----:B------:R-:W-:Y:S02]  /*12090*/  IABS R10, R5 ;  /* 0x00000005000a7213 */ /* 0x000fe40000000000 */
[----:B------:R-:W-:-:S05]  /*120a0*/  IABS R12, R6 ;  /* 0x00000006000c7213 */ /* 0x000fca0000000000 */
[----:B0-----:R-:W0:Y:S02]  /*120b0*/  MUFU.RCP R9, R9 ;  /* 0x0000000900097308 */ /* 0x001e240000001000 */
[----:B0-----:R-:W-:-:S06]  /*120c0*/  VIADD R2, R9, 0xffffffe ;  /* 0x0ffffffe09027836 */ /* 0x001fcc0000000000 */
[----:B------:R-:W0:Y:S08]  /*120d0*/  I2F.RP R9, R4 ;  /* 0x0000000400097306 */ /* 0x000e300000209400 */
[----:B------:R1:W2:Y:S08]  /*120e0*/  F2I.FTZ.U32.TRUNC.NTZ R3, R2 ;  /* 0x0000000200037305 */ /* 0x0002b0000021f000 */
[----:B0-----:R-:W0:Y:S01]  /*120f0*/  MUFU.RCP R9, R9 ;  /* 0x0000000900097308 */ /* 0x001e220000001000 */
[----:B-1----:R-:W-:-:S02]  /*12100*/  IMAD.MOV.U32 R2, RZ, RZ, RZ ;  /* 0x000000ffff027224 */ /* 0x002fc400078e00ff */
[----:B--2---:R-:W-:-:S04]  /*12110*/  IMAD.MOV R11, RZ, RZ, -R3 ;  /* 0x000000ffff0b7224 */ /* 0x004fc800078e0a03 */
[----:B------:R-:W-:-:S04]  /*12120*/  IMAD R11, R11, R8, RZ ;  /* 0x000000080b0b7224 */ /* 0x000fc800078e02ff */
[----:B------:R-:W-:-:S04]  /*12130*/  IMAD.HI.U32 R3, R3, R11, R2 ;  /* 0x0000000b03037227 */ /* 0x000fc800078e0002 */
[----:B------:R-:W-:Y:S02]  /*12140*/  IMAD.MOV R11, RZ, RZ, -R12 ;  /* 0x000000ffff0b7224 */ /* 0x000fe400078e0a0c */
[----:B------:R-:W-:-:S04]  /*12150*/  IMAD.HI.U32 R2, R3, R10, RZ ;  /* 0x0000000a03027227 */ /* 0x000fc800078e00ff */
[----:B------:R-:W-:Y:S02]  /*12160*/  IMAD R3, R2, R11, R10 ;  /* 0x0000000b02037224 */ /* 0x000fe400078e020a */
[----:B0-----:R-:W-:-:S03]  /*12170*/  VIADD R10, R9, 0xffffffe ;  /* 0x0ffffffe090a7836 */ /* 0x001fc60000000000 */
[----:B------:R-:W-:-:S13]  /*12180*/  ISETP.GT.U32.AND P1, PT, R8, R3, PT ;  /* 0x000000030800720c */ /* 0x000fda0003f24070 */
[----:B------:R-:W-:Y:S02]  /*12190*/  @!P1 IMAD.IADD R3, R3, 0x1, -R8 ;  /* 0x0000000103039824 */ /* 0x000fe400078e0a08 */
[----:B------:R-:W-:Y:S01]  /*121a0*/  @!P1 VIADD R2, R2, 0x1 ;  /* 0x0000000102029836 */ /* 0x000fe20000000000 */
[----:B------:R-:W-:Y:S02]  /*121b0*/  ISETP.NE.AND P1, PT, R6, RZ, PT ;  /* 0x000000ff0600720c */ /* 0x000fe40003f25270 */
[----:B------:R-:W-:Y:S02]  /*121c0*/  ISETP.GE.U32.AND P0, PT, R3, R8, PT ;  /* 0x000000080300720c */ /* 0x000fe40003f06070 */
[----:B------:R-:W-:Y:S01]  /*121d0*/  LOP3.LUT R8, R5, R6, RZ, 0x3c, !PT ;  /* 0x0000000605087212 */ /* 0x000fe200078e3cff */
[----:B------:R-:W0:Y:S03]  /*121e0*/  F2I.FTZ.U32.TRUNC.NTZ R3, R10 ;  /* 0x0000000a00037305 */ /* 0x000e26000021f000 */
[----:B------:R-:W-:-:S07]  /*121f0*/  ISETP.GE.AND P2, PT, R8, RZ, PT ;  /* 0x000000ff0800720c */ /* 0x000fce0003f46270 */
[----:B------:R-:W-:-:S04]  /*12200*/  @P0 VIADD R2, R2, 0x1 ;  /* 0x0000000102020836 */ /* 0x000fc80000000000 */
[----:B------:R-:W-:Y:S01]  /*12210*/  IMAD.MOV.U32 R12, RZ, RZ, R2 ;  /* 0x000000ffff0c7224 */ /* 0x000fe200078e0002 */
[----:B------:R-:W-:Y:S01]  /*12220*/  IABS R2, R7 ;  /* 0x0000000700027213 */ /* 0x000fe20000000000 */
[----:B0-----:R-:W-:Y:S02]  /*12230*/  IMAD.MOV R9, RZ, RZ, -R3 ;  /* 0x000000ffff097224 */ /* 0x001fe400078e0a03 */
[----:B------:R-:W-:Y:S01]  /*12240*/  @!P2 IMAD.MOV R12, RZ, RZ, -R12 ;  /* 0x000000ffff0ca224 */ /* 0x000fe200078e0a0c */
[----:B------:R-:W-:Y:S01]  /*12250*/  @!P1 LOP3.LUT R12, RZ, R6, RZ, 0x33, !PT ;  /* 0x00000006ff0c9212 */ /* 0x000fe200078e33ff */
[----:B------:R-:W-:Y:S02]  /*12260*/  IMAD.MOV R10, RZ, RZ, -R2 ;  /* 0x000000ffff0a7224 */ /* 0x000fe400078e0a02 */
[----:B------:R-:W-:Y:S01]  /*12270*/  IMAD R9, R9, R4, RZ ;  /* 0x0000000409097224 */ /* 0x000fe200078e02ff */
[----:B------:R-:W-:Y:S01]  /*12280*/  IABS R8, R12 ;  /* 0x0000000c00087213 */ /* 0x000fe20000000000 */
[----:B------:R-:W-:-:S04]  /*12290*/  IMAD.MOV.U32 R2, RZ, RZ, RZ ;  /* 0x000000ffff027224 */ /* 0x000fc800078e00ff */
[----:B------:R-:W-:-:S04]  /*122a0*/  IMAD.HI.U32 R2, R3, R9, R2 ;  /* 0x0000000903027227 */ /* 0x000fc800078e0002 */
[----:B------:R-:W-:Y:S02]  /*122b0*/  IMAD.MOV.U32 R3, RZ, RZ, R8 ;  /* 0x000000ffff037224 */ /* 0x000fe400078e0008 */
[----:B------:R-:W-:Y:S02]  /*122c0*/  IMAD.MOV.U32 R8, RZ, RZ, R10 ;  /* 0x000000ffff087224 */ /* 0x000fe400078e000a */
[----:B------:R-:W-:-:S04]  /*122d0*/  IMAD.HI.U32 R2, R2, R3, RZ ;  /* 0x0000000302027227 */ /* 0x000fc800078e00ff */
[----:B------:R-:W-:-:S05]  /*122e0*/  IMAD R3, R2, R8, R3 ;  /* 0x0000000802037224 */ /* 0x000fca00078e0203 */
[----:B------:R-:W-:-:S13]  /*122f0*/  ISETP.GT.U32.AND P1, PT, R4, R3, PT ;  /* 0x000000030400720c */ /* 0x000fda0003f24070 */
[----:B------:R-:W-:Y:S02]  /*12300*/  @!P1 IMAD.IADD R3, R3, 0x1, -R4 ;  /* 0x0000000103039824 */ /* 0x000fe400078e0a04 */
[----:B------:R-:W-:Y:S01]  /*12310*/  @!P1 VIADD R2, R2, 0x1 ;  /* 0x0000000102029836 */ /* 0x000fe20000000000 */
[----:B------:R-:W-:Y:S02]  /*12320*/  ISETP.NE.AND P1, PT, R7, RZ, PT ;  /* 0x000000ff0700720c */ /* 0x000fe40003f25270 */
[----:B------:R-:W-:Y:S02]  /*12330*/  ISETP.GE.U32.AND P0, PT, R3, R4, PT ;  /* 0x000000040300720c */ /* 0x000fe40003f06070 */
[----:B------:R-:W-:-:S04]  /*12340*/  LOP3.LUT R3, R12, R7, RZ, 0x3c, !PT ;  /* 0x000000070c037212 */ /* 0x000fc800078e3cff */
[----:B------:R-:W-:Y:S01]  /*12350*/  ISETP.GE.AND P2, PT, R3, RZ, PT ;  /* 0x000000ff0300720c */ /* 0x000fe20003f46270 */
[----:B------:R-:W-:-:S06]  /*12360*/  IMAD.MOV R3, RZ, RZ, -R12 ;  /* 0x000000ffff037224 */ /* 0x000fcc00078e0a0c */
[----:B------:R-:W-:-:S06]  /*12370*/  @P0 VIADD R2, R2, 0x1 ;  /* 0x0000000102020836 */ /* 0x000fcc0000000000 */
[----:B------:R-:W-:Y:S01]  /*12380*/  @!P2 IMAD.MOV R2, RZ, RZ, -R2 ;  /* 0x000000ffff02a224 */ /* 0x000fe200078e0a02 */
[----:B------:R-:W-:-:S05]  /*12390*/  @!P1 LOP3.LUT R2, RZ, R7, RZ, 0x33, !PT ;  /* 0x00000007ff029212 */ /* 0x000fca00078e33ff */
[----:B------:R-:W-:-:S04]  /*123a0*/  IMAD.MOV R18, RZ, RZ, -R2 ;  /* 0x000000ffff127224 */ /* 0x000fc800078e0a02 */
[C---:B------:R-:W-:Y:S02]  /*123b0*/  IMAD R18, R7.reuse, R18, R12 ;  /* 0x0000001207127224 */ /* 0x040fe400078e020c */
[----:B------:R-:W-:Y:S02]  /*123c0*/  IMAD R7, R7, 0x1000000, R2 ;  /* 0x0100000007077824 */ /* 0x000fe400078e0202 */
[----:B------:R-:W-:Y:S02]  /*123d0*/  IMAD R2, R6, R3, R5 ;  /* 0x0000000306027224 */ /* 0x000fe400078e0205 */
[----:B------:R-:W-:Y:S01]  /*123e0*/  IMAD R18, R18, 0x10000, R7 ;  /* 0x0001000012127824 */ /* 0x000fe200078e0207 */
[----:B------:R-:W-:Y:S06]  /*123f0*/  BRA `(.L_x_1332) ;  /* 0x0000000000f47947 */ /* 0x000fec0003800000 */
.L_x_1331:
[----:B------:R-:W0:Y:S02]  /*12400*/  LDC.64 R2, c[0x0][0xc90] ;  /* 0x00032400ff027b82 */ /* 0x000e240000000a00 */
[----:B0-----:R-:W-:-:S05]  /*12410*/  IMAD.WIDE R2, R19, 0x4, R2 ;  /* 0x0000000413027825 */ /* 0x001fca00078e0202 */
[----:B------:R0:W2:Y:S01]  /*12420*/  LDG.E R7, desc[UR54][R2.64] ;  /* 0x0000003602077981 */ /* 0x0000a2000c1e1900 */
[----:B------:R-:W-:Y:S01]  /*12430*/  IABS R13, R5 ;  /* 0x00000005000d7213 */ /* 0x000fe20000000000 */
[----:B0-----:R-:W-:Y:S02]  /*12440*/  IMAD.MOV.U32 R2, RZ, RZ, RZ ;  /* 0x000000ffff027224 */ /* 0x001fe400078e00ff */
[----:B--2---:R-:W-:-:S05]  /*12450*/  IMAD R4, R6, R7, RZ ;  /* 0x0000000706047224 */ /* 0x004fca00078e02ff */
[-C--:B------:R-:W-:Y:S02]  /*12460*/  IABS R10, R4.reuse ;  /* 0x00000004000a7213 */ /* 0x080fe40000000000 */
[----:B------:R-:W-:Y:S02]  /*12470*/  IABS R12, R4 ;  /* 0x00000004000c7213 */ /* 0x000fe40000000000 */
[----:B------:R-:W0:Y:S08]  /*12480*/  I2F.RP R8, R10 ;  /* 0x0000000a00087306 */ /* 0x000e300000209400 */
[----:B0-----:R-:W0:Y:S02]  /*12490*/  MUFU.RCP R8, R8 ;  /* 0x0000000800087308 */ /* 0x001e240000001000 */
[----:B0-----:R-:W-:-:S06]  /*124a0*/  VIADD R9, R8, 0xffffffe ;  /* 0x0ffffffe08097836 */ /* 0x001fcc0000000000 */
[----:B------:R-:W0:Y:S02]  /*124b0*/  F2I.FTZ.U32.TRUNC.NTZ R3, R9 ;  /* 0x0000000900037305 */ /* 0x000e24000021f000 */
[----:B0-----:R-:W-:-:S04]  /*124c0*/  IMAD.MOV R11, RZ, RZ, -R3 ;  /* 0x000000ffff0b7224 */ /* 0x001fc800078e0a03 */
[----:B------:R-:W-:-:S04]  /*124d0*/  IMAD R11, R11, R10, RZ ;  /* 0x0000000a0b0b7224 */ /* 0x000fc800078e02ff */
[----:B------:R-:W-:-:S04]  /*124e0*/  IMAD.HI.U32 R2, R3, R11, R2 ;  /* 0x0000000b03027227 */ /* 0x000fc800078e0002 */
[----:B------:R-:W-:Y:S02]  /*124f0*/  IMAD.MOV R3, RZ, RZ, -R12 ;  /* 0x000000ffff037224 */ /* 0x000fe400078e0a0c */
        /* <DEDUP_REMOVED lines=12> */
[----:B------:R-:W-:Y:S02]  /*125c0*/  IMAD R8, R7, R2, RZ ;  /* 0x0000000207087224 */ /* 0x000fe400078e02ff */
[----:B------:R-:W-:Y:S02]  /*125d0*/  IMAD.MOV R2, RZ, RZ, -R2 ;  /* 0x000000ffff027224 */ /* 0x000fe400078e0a02 */
[----:B------:R-:W-:Y:S02]  /*125e0*/  IMAD.MOV R10, RZ, RZ, -R8 ;  /* 0x000000ffff0a7224 */ /* 0x000fe400078e0a08 */
[----:B------:R-:W-:-:S03]  /*125f0*/  IMAD R12, R4, R2, R5 ;  /* 0x00000002040c7224 */ /* 0x000fc600078e0205 */
[----:B------:R-:W-:-:S04]  /*12600*/  VIADDMNMX R7, R10, UR5, R7, PT ;  /* 0x000000050a077c46 */ /* 0x000fc8000b800107 */
[-C--:B------:R-:W-:Y:S01]  /*12610*/  IABS R9, R7.reuse ;  /* 0x0000000700097213 */ /* 0x080fe20000000000 */
[----:B------:R-:W-:Y:S01]  /*12620*/  IMAD.MOV R18, RZ, RZ, -R7 ;  /* 0x000000ffff127224 */ /* 0x000fe200078e0a07 */
[----:B------:R-:W-:Y:S02]  /*12630*/  IABS R4, R7 ;  /* 0x0000000700047213 */ /* 0x000fe40000000000 */
[----:B------:R-:W0:Y:S03]  /*12640*/  I2F.RP R10, R9 ;  /* 0x00000009000a7306 */ /* 0x000e260000209400 */
[----:B------:R-:W-:-:S05]  /*12650*/  IMAD.MOV R4, RZ, RZ, -R4 ;  /* 0x000000ffff047224 */ /* 0x000fca00078e0a04 */
[----:B0-----:R-:W0:Y:S02]  /*12660*/  MUFU.RCP R10, R10 ;  /* 0x0000000a000a7308 */ /* 0x001e240000001000 */
[----:B0-----:R-:W-:-:S06]  /*12670*/  VIADD R3, R10, 0xffffffe ;  /* 0x0ffffffe0a037836 */ /* 0x001fcc0000000000 */
[----:B------:R-:W0:Y:S02]  /*12680*/  F2I.FTZ.U32.TRUNC.NTZ R3, R3 ;  /* 0x0000000300037305 */ /* 0x000e24000021f000 */
[----:B0-----:R-:W-:-:S04]  /*12690*/  IMAD.MOV R11, RZ, RZ, -R3 ;  /* 0x000000ffff0b7224 */ /* 0x001fc800078e0a03 */
[----:B------:R-:W-:Y:S01]  /*126a0*/  IMAD.MOV.U32 R2, RZ, RZ, R11 ;  /* 0x000000ffff027224 */ /* 0x000fe200078e000b */
[----:B------:R-:W-:-:S03]  /*126b0*/  IABS R11, R12 ;  /* 0x0000000c000b7213 */ /* 0x000fc60000000000 */
[----:B------:R-:W-:Y:S02]  /*126c0*/  IMAD R5, R2, R9, RZ ;  /* 0x0000000902057224 */ /* 0x000fe400078e02ff */
[----:B------:R-:W-:-:S04]  /*126d0*/  IMAD.MOV.U32 R2, RZ, RZ, RZ ;  /* 0x000000ffff027224 */ /* 0x000fc800078e00ff */
[----:B------:R-:W-:Y:S01]  /*126e0*/  IMAD.HI.U32 R2, R3, R5, R2 ;  /* 0x0000000503027227 */ /* 0x000fe200078e0002 */
[----:B------:R-:W-:-:S04]  /*126f0*/  LOP3.LUT R3, R12, R7, RZ, 0x3c, !PT ;  /* 0x000000070c037212 */ /* 0x000fc800078e3cff */
[----:B------:R-:W-:Y:S01]  /*12700*/  ISETP.GE.AND P2, PT, R3, RZ, PT ;  /* 0x000000ff0300720c */ /* 0x000fe20003f46270 */
[----:B------:R-:W-:Y:S01]  /*12710*/  IMAD.HI.U32 R2, R2, R11, RZ ;  /* 0x0000000b02027227 */ /* 0x000fe200078e00ff */
[----:B------:R-:W-:-:S03]  /*12720*/  IADD3 R3, R8, 0x1000000, R12 ;  /* 0x0100000008037810 */ /* 0x000fc60007ffe00c */
        /* <DEDUP_REMOVED lines=8> */
[----:B------:R-:W-:-:S05]  /*127b0*/  @!P1 LOP3.LUT R2, RZ, R7, RZ, 0x33, !PT ;  /* 0x00000007ff029212 */ /* 0x000fca00078e33ff */
[----:B------:R-:W-:-:S07]  /*127c0*/  IMAD R18, R2, R18, R3 ;  /* 0x0000001202127224 */ /* 0x000fce00078e0203 */
.L_x_1332:
[----:B------:R-:W-:-:S05]  /*127d0*/  LOP3.LUT R17, RZ, R2, RZ, 0x33, !PT ;  /* 0x00000002ff117212 */ /* 0x000fca00078e33ff */
[----:B------:R-:W-:Y:S01]  /*127e0*/  IMAD.IADD R17, R6, 0x1, R17 ;  /* 0x0000000106117824 */ /* 0x000fe200078e0211 */
[----:B------:R-:W-:Y:S06]  /*127f0*/  BRA `(.L_x_1333) ;  /* 0x0000000000147947 */ /* 0x000fec0003800000 */
.L_x_1328:
[----:B------:R-:W-:Y:S01]  /*12800*/  ULDC UR4, c[0x0][0xc3c] ;  /* 0x00030f0000047ab9 */ /* 0x000fe20000000800 */
[----:B------:R-:W-:Y:S02]  /*12810*/  IMAD.MOV.U32 R17, RZ, RZ, RZ ;  /* 0x000000ffff117224 */ /* 0x000fe400078e00ff */
[----:B------:R-:W-:Y:S02]  /*12820*/  IMAD.U32 R16, RZ, RZ, UR6 ;  /* 0x00000006ff107e24 */ /* 0x000fe4000f8e00ff */
[----:B------:R-:W-:Y:S02]  /*12830*/  IMAD.MOV.U32 R18, RZ, RZ, RZ ;  /* 0x000000ffff127224 */ /* 0x000fe400078e00ff */
[----:B------:R-:W-:-:S07]  /*12840*/  IMAD.U32 R19, RZ, RZ, UR4 ;  /* 0x00000004ff137e24 */ /* 0x000fce000f8e00ff */
.L_x_1333:
[----:B------:R-:W-:-:S13]  /*12850*/  ISETP.NE.AND P0, PT, R0, RZ, PT ;  /* 0x000000ff0000720c */ /* 0x000fda0003f05270 */
[----:B------:R-:W0:Y:S01]  /*12860*/  @!P0 S2R R3, SR_CgaCtaId ;  /* 0x0000000000038919 */ /* 0x000e220000008800 */
[----:B------:R-:W-:-:S04]  /*12870*/  @!P0 MOV R0, 0x400 ;  /* 0x0000040000008802 */ /* 0x000fc80000000f00 */
[----:B0-----:R-:W-:-:S05]  /*12880*/  @!P0 LEA R0, R3, R0, 0x18 ;  /* 0x0000000003008211 */ /* 0x001fca00078ec0ff */
[----:B------:R0:W-:Y:S01]  /*12890*/  @!P0 STS.128 [R0+0x168d0], R16 ;  /* 0x0168d01000008388 */ /* 0x0001e20000000c00 */
[----:B------:R-:W-:Y:S06]  /*128a0*/  BAR.ARV 0x5, 0x200 ;  /* 0x0148000000007b1d */ /* 0x000fec0000002000 */
.L_x_1326:
        /* <DEDUP_REMOVED lines=10> */
[----:B------:R3:W-:Y:S01]  /*12950*/  STL [R1+0x30], RZ ;  /* 0x000030ff01007387 */ /* 0x0007e20000100800 */
[----:B------:R-:W-:Y:S01]  /*12960*/  IMAD.MOV.U32 R28, RZ, RZ, 0x1 ;  /* 0x00000001ff1c7424 */ /* 0x000fe200078e00ff */
[----:B------:R-:W-:Y:S01]  /*12970*/  ULOP3.LUT UR37, UR36, 0x2, URZ, 0xfc, !UPT ;  /* 0x0000000224257892 */ /* 0x000fe2000f8efc3f */
[----:B------:R-:W-:Y:S01]  /*12980*/  IMAD.MOV.U32 R25, RZ, RZ, RZ ;  /* 0x000000ffff197224 */ /* 0x000fe200078e00ff */
[----:B------:R-:W-:Y:S01]  /*12990*/  ULDC UR38, c[0x0][0xc] ;  /* 0x0000030000267ab9 */ /* 0x000fe20000000800 */
[----:B--2---:R-:W-:-:S06]  /*129a0*/  ULEA UR4, UR5, UR4, 0x18 ;  /* 0x0000000405047291 */ /* 0x004fcc000f8ec03f */
[----:B------:R-:W-:Y:S01]  /*129b0*/  IMAD.U32 R22, RZ, RZ, UR4 ;  /* 0x00000004ff167e24 */ /* 0x000fe2000f8e00ff */
[C---:B-1----:R-:W-:Y:S01]  /*129c0*/  LOP3.LUT R3, R4.reuse, 0x7f, RZ, 0xc0, !PT ;  /* 0x0000007f04037812 */ /* 0x042fe200078ec0ff */
[C---:B------:R-:W-:Y:S02]  /*129d0*/  IMAD.SHL.U32 R29, R4.reuse, 0x8, RZ ;  /* 0x00000008041d7824 */ /* 0x040fe400078e00ff */
[----:B------:R-:W-:Y:S01]  /*129e0*/  IMAD.SHL.U32 R2, R4, 0x10, RZ ;  /* 0x0000001004027824 */ /* 0x000fe200078e00ff */
[----:B------:R-:W-:Y:S02]  /*129f0*/  SHF.R.U32.HI R3, RZ, 0x3, R3 ;  /* 0x00000003ff037819 */ /* 0x000fe40000011603 */
[----:B0-----:R-:W-:Y:S02]  /*12a00*/  LOP3.LUT R0, R29, 0x1f8, RZ, 0xc0, !PT ;  /* 0x000001f81d007812 */ /* 0x001fe400078ec0ff */
[----:B------:R-:W-:Y:S02]  /*12a10*/  LOP3.LUT R2, R2, 0x70, RZ, 0xc0, !PT ;  /* 0x0000007002027812 */ /* 0x000fe400078ec0ff */
[----:B------:R-:W-:-:S02]  /*12a20*/  LOP3.LUT R0, R0, 0x38, R4, 0x78, !PT ;  /* 0x0000003800007812 */ /* 0x000fc400078e7804 */
[----:B------:R-:W-:Y:S02]  /*12a30*/  LOP3.LUT R2, R3, R2, RZ, 0xfc, !PT ;  /* 0x0000000203027212 */ /* 0x000fe400078efcff */
[----:B------:R-:W-:Y:S02]  /*12a40*/  LOP3.LUT R0, R0, 0x200, R29, 0xf8, !PT ;  /* 0x0000020000007812 */ /* 0x000fe400078ef81d */
[----:B------:R-:W-:-:S03]  /*12a50*/  LOP3.LUT R29, R29, 0x38, RZ, 0xc0, !PT ;  /* 0x000000381d1d7812 */ /* 0x000fc600078ec0ff */
[----:B------:R-:W-:-:S05]  /*12a60*/  IMAD R0, R0, 0x2, R22 ;  /* 0x0000000200007824 */ /* 0x000fca00078e0216 */
[----:B------:R3:W-:Y:S02]  /*12a70*/  STL [R1+0x1c], R0 ;  /* 0x00001c0001007387 */ /* 0x0007e40000100800 */
.L_x_1405:
[----:B------:R-:W-:Y:S05]  /*12a80*/  YIELD ;  /* 0x0000000000007946 */ /* 0x000fea0003800000 */
[----:B------:R-:W-:Y:S01]  /*12a90*/  ULDC.64 UR4, c[0x0][0xa28] ;  /* 0x00028a0000047ab9 */ /* 0x000fe20000000a00 */
[----:B------:R-:W-:Y:S01]  /*12aa0*/  IMAD.MOV.U32 R24, RZ, RZ, RZ ;  /* 0x000000ffff187224 */ /* 0x000fe200078e00ff */
[----:B------:R-:W-:-:S04]  /*12ab0*/  ISETP.NE.U32.AND P0, PT, RZ, UR4, PT ;  /* 0x00000004ff007c0c */ /* 0x000fc8000bf05070 */
[----:B------:R-:W-:Y:S01]  /*12ac0*/  ISETP.NE.AND.EX P0, PT, RZ, UR5, PT, P0 ;  /* 0x00000005ff007c0c */ /* 0x000fe2000bf05300 */
[----:B------:R-:W-:-:S12]  /*12ad0*/  ULDC.64 UR4, c[0x0][0xa18] ;  /* 0x0002860000047ab9 */ /* 0x000fd80000000a00 */
[----:B0-----:R-:W0:Y:S02]  /*12ae0*/  @P0 LDC.64 R2, c[0x0][0xa28] ;  /* 0x00028a00ff020b82 */ /* 0x001e240000000a00 */
[----:B0-----:R-:W-:-:S05]  /*12af0*/  @P0 IMAD.WIDE R2, R19, 0x4, R2 ;  /* 0x0000000413020825 */ /* 0x001fca00078e0202 */
[----:B------:R0:W2:Y:S01]  /*12b00*/  @P0 LDG.E R24, desc[UR54][R2.64] ;  /* 0x0000003602180981 */ /* 0x0000a2000c1e1900 */
[----:B------:R-:W-:Y:S01]  /*12b10*/  ISETP.NE.U32.AND P0, PT, RZ, UR4, PT ;  /* 0x00000004ff007c0c */ /* 0x000fe2000bf05070 */
[----:B---3--:R-:W-:Y:S01]  /*12b20*/  IMAD.MOV.U32 R0, RZ, RZ, RZ ;  /* 0x000000ffff007224 */ /* 0x008fe200078e00ff */
[----:B------:R-:W-:Y:S02]  /*12b30*/  LOP3.LUT R23, R23, 0xffffffef, RZ, 0xc0, !PT ;  /* 0xffffffef17177812 */ /* 0x000fe400078ec0ff */
[----:B------:R-:W-:Y:S01]  /*12b40*/  ISETP.NE.AND.EX P1, PT, RZ, UR5, PT, P0 ;  /* 0x00000005ff007c0c */ /* 0x000fe2000bf25300 */
[----:B------:R-:W-:Y:S02]  /*12b50*/  ULDC.64 UR4, c[0x0][0xa00] ;  /* 0x0002800000047ab9 */ /* 0x000fe40000000a00 */
[----:B------:R-:W-:Y:S01]  /*12b60*/  ISETP.NE.U32.AND P0, PT, RZ, UR4, PT ;  /* 0x00000004ff007c0c */ /* 0x000fe2000bf05070 */
[----:B0-----:R-:W0:Y:S03]  /*12b70*/  LDC.64 R2, c[0x0][0xa00] ;  /* 0x00028000ff027b82 */ /* 0x001e260000000a00 */
[----:B------:R-:W-:Y:S01]  /*12b80*/  ISETP.NE.AND.EX P2, PT, RZ, UR5, PT, P0 ;  /* 0x00000005ff007c0c */ /* 0x000fe2000bf45300 */
[----:B------:R-:W-:-:S05]  /*12b90*/  ULDC.64 UR4, c[0x0][0x418] ;  /* 0x0001060000047ab9 */ /* 0x000fca0000000a00 */
[----:B-1----:R-:W1:Y:S07]  /*12ba0*/  @P1 LDC.64 R4, c[0x0][0xa18] ;  /* 0x00028600ff041b82 */ /* 0x002e6e0000000a00 */
[----:B------:R-:W-:Y:S01]  /*12bb0*/  @P2 LOP3.LUT R23, R23, 0x10, RZ, 0xfc, !PT ;  /* 0x0000001017172812 */ /* 0x000fe200078efcff */
[----:B0-----:R-:W-:-:S05]  /*12bc0*/  IMAD.WIDE R2, R19, 0x4, R2 ;  /* 0x0000000413027825 */ /* 0x001fca00078e0202 */
[----:B------:R-:W3:Y:S01]  /*12bd0*/  @P2 LDG.E R0, desc[UR54][R2.64] ;  /* 0x0000003602002981 */ /* 0x000ee2000c1e1900 */
[----:B-1----:R-:W-:-:S06]  /*12be0*/  @P1 IMAD.WIDE R4, R19, 0x4, R4 ;  /* 0x0000000413041825 */ /* 0x002fcc00078e0204 */
[----:B------:R-:W4:Y:S01]  /*12bf0*/  @P1 LDG.E R4, desc[UR54][R4.64] ;  /* 0x0000003604041981 */ /* 0x000f22000c1e1900 */
[----:B------:R-:W-:-:S03]  /*12c00*/  UISETP.NE.U32.AND UP0, UPT, UR4, URZ, UPT ;  /* 0x0000003f0400728c */ /* 0x000fc6000bf05070 */
[----:B------:R-:W-:Y:S01]  /*12c10*/  ULDC UR4, c[0x0][0x424] ;  /* 0x0001090000047ab9 */ /* 0x000fe20000000800 */
[----:B------:R-:W-:-:S03]  /*12c20*/  UISETP.NE.AND.EX UP0, UPT, UR5, URZ, UPT, UP0 ;  /* 0x0000003f0500728c */ /* 0x000fc6000bf05300 */
[----:B------:R-:W-:Y:S01]  /*12c30*/  ULDC UR5, c[0x0][0x2f0] ;  /* 0x0000bc0000057ab9 */ /* 0x000fe20000000800 */
[----:B------:R-:W-:-:S04]  /*12c40*/  USEL UR4, UR4, 0x1, UP0 ;  /* 0x0000000104047887 */ /* 0x000fc80008000000 */
[----:B------:R-:W-:Y:S01]  /*12c50*/  UIMAD UR4, UR4, UR5, URZ ;  /* 0x00000005040472a4 */ /* 0x000fe2000f8e023f */
[----:B---3--:R0:W-:Y:S04]  /*12c60*/  STL [R1+0x20], R0 ;  /* 0x0000200001007387 */ /* 0x0081e80000100800 */
[----:B--2---:R1:W-:Y:S04]  /*12c70*/  STL [R1+0x14], R24 ;  /* 0x0000141801007387 */ /* 0x0043e80000100800 */
[----:B----4-:R1:W-:Y:S01]  /*12c80*/  @P1 STL [R1], R4 ;  /* 0x0000000401001387 */ /* 0x0103e20000100800 */
[----:B0-----:R-:W-:Y:S01]  /*12c90*/  IMAD.U32 R0, RZ, RZ, UR4 ;  /* 0x00000004ff007e24 */ /* 0x001fe2000f8e00ff */
[----:B------:R-:W-:Y:S06]  /*12ca0*/  @P1 BRA `(.L_x_1335) ;  /* 0x0000000000201947 */ /* 0x000fec0003800000 */
[----:B------:R-:W-:Y:S02]  /*12cb0*/  ULDC UR4, c[0x0][0x288] ;  /* 0x0000a20000047ab9 */ /* 0x000fe40000000800 */
[----:B-1----:R-:W-:-:S05]  /*12cc0*/  IMAD.U32 R4, RZ, RZ, UR4 ;  /* 0x00000004ff047e24 */ /* 0x002fca000f8e00ff */
[----:B------:R0:W-:Y:S01]  /*12cd0*/  STL [R1], R4 ;  /* 0x0000000401007387 */ /* 0x0001e20000100800 */
[----:B------:R-:W-:Y:S05]  /*12ce0*/  @!P2 BRA `(.L_x_1335) ;  /* 0x000000000010a947 */ /* 0x000fea0003800000 */
[----:B------:R-:W2:Y:S04]  /*12cf0*/  LDG.E R5, desc[UR54][R2.64] ;  /* 0x0000003602057981 */ /* 0x000ea8000c1e1900 */
[----:B0-----:R-:W2:Y:S02]  /*12d00*/  LDG.E R4, desc[UR54][R2.64+0x4] ;  /* 0x0000043602047981 */ /* 0x001ea4000c1e1900 */
[----:B--2---:R-:W-:-:S05]  /*12d10*/  IMAD.IADD R2, R4, 0x1, -R5 ;  /* 0x0000000104027824 */ /* 0x004fca00078e0a05 */
[----:B------:R2:W-:Y:S02]  /*12d20*/  STL [R1], R2 ;  /* 0x0000000201007387 */ /* 0x0005e40000100800 */
.L_x_1335:
[----:B------:R-:W-:Y:S02]  /*12d30*/  ULDC.64 UR4, c[0x0][0xa20] ;  /* 0x0002880000047ab9 */ /* 0x000fe40000000a00 */
[----:B------:R-:W-:-:S04]  /*12d40*/  ISETP.NE.U32.AND P0, PT, RZ, UR4, PT ;  /* 0x00000004ff007c0c */ /* 0x000fc8000bf05070 */
[----:B------:R-:W-:-:S13]  /*12d50*/  ISETP.NE.AND.EX P0, PT, RZ, UR5, PT, P0 ;  /* 0x00000005ff007c0c */ /* 0x000fda000bf05300 */
[----:B------:R-:W-:Y:S05]  /*12d60*/  @!P0 BRA `(.L_x_1336) ;  /* 0x0000000000108947 */ /* 0x000fea0003800000 */
[----:B--2---:R-:W2:Y:S02]  /*12d70*/  LDC.64 R2, c[0x0][0xa20] ;  /* 0x00028800ff027b82 */ /* 0x004ea40000000a00 */
[----:B--2---:R-:W-:-:S05]  /*12d80*/  IMAD.WIDE R2, R19, 0x4, R2 ;  /* 0x0000000413027825 */ /* 0x004fca00078e0202 */
[----:B------:R2:W5:Y:S01]  /*12d90*/  LDG.E R0, desc[UR54][R2.64] ;  /* 0x0000003602007981 */ /* 0x000562000c1e1900 */
[----:B------:R-:W-:Y:S05]  /*12da0*/  BRA `(.L_x_1337) ;  /* 0x0000000000247947 */ /* 0x000fea0003800000 */
.L_x_1336:
[----:B------:R-:W-:Y:S02]  /*12db0*/  ULDC.64 UR4, c[0x0][0xa08] ;  /* 0x0002820000047ab9 */ /* 0x000fe40000000a00 */
[----:B------:R-:W-:-:S04]  /*12dc0*/  ISETP.NE.U32.AND P0, PT, RZ, UR4, PT ;  /* 0x00000004ff007c0c */ /* 0x000fc8000bf05070 */
[----:B------:R-:W-:-:S13]  /*12dd0*/  ISETP.NE.AND.EX P0, PT, RZ, UR5, PT, P0 ;  /* 0x00000005ff007c0c */ /* 0x000fda000bf05300 */
[----:B------:R-:W-:Y:S05]  /*12de0*/  @!P0 BRA `(.L_x_1337) ;  /* 0x0000000000148947 */ /* 0x000fea0003800000 */
[----:B--2---:R-:W2:Y:S02]  /*12df0*/  LDC.64 R2, c[0x0][0xa08] ;  /* 0x00028200ff027b82 */ /* 0x004ea40000000a00 */
[----:B--2---:R-:W-:-:S05]  /*12e00*/  IMAD.WIDE R2, R19, 0x4, R2 ;  /* 0x0000000413027825 */ /* 0x004fca00078e0202 */
[----:B------:R-:W2:Y:S04]  /*12e10*/  LDG.E R0, desc[UR54][R2.64] ;  /* 0x0000003602007981 */ /* 0x000ea8000c1e1900 */
[----:B------:R-:W2:Y:S02]  /*12e20*/  LDG.E R5, desc[UR54][R2.64+0x4] ;  /* 0x0000043602057981 */ /* 0x000ea4000c1e1900 */
[----:B--2---:R-:W-:-:S07]  /*12e30*/  IMAD.IADD R0, R5, 0x1, -R0 ;  /* 0x0000000105007824 */ /* 0x004fce00078e0a00 */
.L_x_1337:
[----:B------:R-:W3:Y:S01]  /*12e40*/  LDL R9, [R1] ;  /* 0x0000000001097983 */ /* 0x000ee20000100800 */
[----:B--2---:R-:W2:Y:S01]  /*12e50*/  LDC R2, c[0x0][0x448] ;  /* 0x00011200ff027b82 */ /* 0x004ea20000000800 */
[----:B-----5:R-:W-:Y:S01]  /*12e60*/  IMAD.IADD R8, R0, 0x1, -R24 ;  /* 0x0000000100087824 */ /* 0x020fe200078e0a18 */
[----:B------:R-:W-:Y:S01]  /*12e70*/  LOP3.LUT R23, R23, 0xfffffff7, RZ, 0xc0, !PT ;  /* 0xfffffff717177812 */ /* 0x000fe200078ec0ff */
[----:B------:R-:W-:-:S03]  /*12e80*/  IMAD R27, R17, 0xc0, RZ ;  /* 0x000000c0111b7824 */ /* 0x000fc600078e02ff */
[----:B------:R4:W-:Y:S01]  /*12e90*/  STL [R1+0xc], R8 ;  /* 0x00000c0801007387 */ /* 0x0009e20000100800 */
[----:B------:R-:W-:Y:S01]  /*12ea0*/  VIADD R7, R27, 0xbf ;  /* 0x000000bf1b077836 */ /* 0x000fe20000000000 */
[----:B--2---:R-:W-:Y:S02]  /*12eb0*/  ISETP.NE.AND P2, PT, R2, 0x1, PT ;  /* 0x000000010200780c */ /* 0x004fe40003f45270 */
[----:B------:R-:W2:Y:S11]  /*12ec0*/  LDC.64 R2, c[0x0][0x9e0] ;  /* 0x00027800ff027b82 */ /* 0x000eb60000000a00 */
[----:B------:R-:W4:Y:S01]  /*12ed0*/  @P2 LDC R6, c[0x0][0x44c] ;  /* 0x00011300ff062b82 */ /* 0x000f220000000800 */
[----:B------:R-:W-:-:S07]  /*12ee0*/  @P2 LOP3.LUT R23, R23, 0x8, RZ, 0xfc, !PT ;  /* 0x0000000817172812 */ /* 0x000fce00078efcff */
[----:B01----:R-:W0:Y:S01]  /*12ef0*/  @P2 LDC R4, c[0x0][0x450] ;  /* 0x00011400ff042b82 */ /* 0x003e220000000800 */
[----:B--2---:R-:W-:Y:S01]  /*12f00*/  ISETP.GE.AND P1, PT, R3, 0x1, PT ;  /* 0x000000010300780c */ /* 0x004fe20003f26270 */
[----:B----4-:R-:W-:-:S05]  /*12f10*/  @P2 IMAD.HI.U32 R5, R7, R6, RZ ;  /* 0x0000000607052227 */ /* 0x010fca00078e00ff */
[----:B0-----:R-:W-:Y:S02]  /*12f20*/  @P2 SHF.R.U32.HI R7, RZ, R4, R5 ;  /* 0x00000004ff072219 */ /* 0x001fe40000011605 */
[----:B---3--:R-:W-:-:S05]  /*12f30*/  IADD3 R0, R8, 0x1, -R9 ;  /* 0x0000000108007810 */ /* 0x008fca0007ffe809 */
[----:B------:R-:W-:-:S04]  /*12f40*/  IMAD.IADD R7, R0, 0x1, R7 ;  /* 0x0000000100077824 */ /* 0x000fc800078e0207 */
[----:B------:R-:W-:Y:S01]  /*12f50*/  IMAD.IADD R2, R7, 0x1, R2 ;  /* 0x0000000107027824 */ /* 0x000fe200078e0202 */
[----:B------:R-:W-:Y:S06]  /*12f60*/  @!P1 BRA `(.L_x_1338) ;  /* 0x0000000000489947 */ /* 0x000fec0003800000 */
[C---:B------:R-:W-:Y:S01]  /*12f70*/  ISETP.GT.AND P0, PT, R7.reuse, RZ, PT ;  /* 0x000000ff0700720c */ /* 0x040fe20003f04270 */
[----:B------:R-:W-:Y:S01]  /*12f80*/  BSSY B0, `(.L_x_1339) ;  /* 0x000000e000007945 */ /* 0x000fe20003800000 */
[----:B------:R-:W-:-:S11]  /*12f90*/  VIADD R0, R7, 0xffffffff ;  /* 0xffffffff07007836 */ /* 0x000fd60000000000 */
[----:B------:R-:W-:Y:S05]  /*12fa0*/  @P0 BRA `(.L_x_1340) ;  /* 0x00000000001c0947 */ /* 0x000fea0003800000 */
[----:B------:R-:W-:Y:S01]  /*12fb0*/  ISETP.NE.AND P0, PT, R3, 0x1, PT ;  /* 0x000000010300780c */ /* 0x000fe20003f05270 */
[----:B------:R-:W-:-:S12]  /*12fc0*/  IMAD.MOV R7, RZ, RZ, -R7 ;  /* 0x000000ffff077224 */ /* 0x000fd800078e0a07 */
[----:B------:R-:W0:Y:S02]  /*12fd0*/  @P0 LDC.64 R4, c[0x0][0x9e8] ;  /* 0x00027a00ff040b82 */ /* 0x000e240000000a00 */
[----:B0-----:R-:W-:-:S05]  /*12fe0*/  @P0 IMAD.HI.U32 R4, R7, R4, RZ ;  /* 0x0000000407040227 */ /* 0x001fca00078e00ff */
[----:B------:R-:W-:-:S04]  /*12ff0*/  @P0 SHF.R.U32.HI R7, RZ, R5, R4 ;  /* 0x00000005ff070219 */ /* 0x000fc80000011604 */
[----:B------:R-:W-:Y:S01]  /*13000*/  LOP3.LUT R0, RZ, R7, RZ, 0x33, !PT ;  /* 0x00000007ff007212 */ /* 0x000fe200078e33ff */
[----:B------:R-:W-:Y:S06]  /*13010*/  BRA `(.L_x_1341) ;  /* 0x0000000000107947 */ /* 0x000fec0003800000 */
.L_x_1340:
[----:B------:R-:W-:-:S13]  /*13020*/  ISETP.NE.AND P0, PT, R3, 0x1, PT ;  /* 0x000000010300780c */ /* 0x000fda0003f05270 */
[----:B------:R-:W0:Y:S02]  /*13030*/  @P0 LDC.64 R4, c[0x0][0x9e8] ;  /* 0x00027a00ff040b82 */ /* 0x000e240000000a00 */
[----:B0-----:R-:W-:-:S05]  /*13040*/  @P0 IMAD.HI.U32 R4, R0, R4, RZ ;  /* 0x0000000400040227 */ /* 0x001fca00078e00ff */
[----:B------:R-:W-:-:S07]  /*13050*/  @P0 SHF.R.U32.HI R0, RZ, R5, R4 ;  /* 0x00000005ff000219 */ /* 0x000fce0000011604 */
.L_x_1341:
[----:B------:R-:W-:Y:S05]  /*13060*/  BSYNC B0 ;  /* 0x0000000000007941 */ /* 0x000fea0003800000 */
.L_x_1339:
[----:B------:R-:W-:-:S05]  /*13070*/  IMAD R5, R0, R3, R3 ;  /* 0x0000000300057224 */ /* 0x000fca00078e0203 */
[----:B------:R-:W-:-:S07]  /*13080*/  VIMNMX R2, R2, R5, PT ;  /* 0x0000000502027248 */ /* 0x000fce0003fe0100 */
.L_x_1338:
[----:B------:R-:W0:Y:S01]  /*13090*/  @P2 LDC R0, c[0x0][0x44c] ;  /* 0x00011300ff002b82 */ /* 0x000e220000000800 */
[----:B------:R-:W-:Y:S01]  /*130a0*/  VIADD R2, R2, 0x7f ;  /* 0x0000007f02027836 */ /* 0x000fe20000000000 */
[----:B------:R-:W-:Y:S01]  /*130b0*/  ULDC UR4, c[0x0][0x9dc] ;  /* 0x0002770000047ab9 */ /* 0x000fe20000000800 */
[----:B------:R-:W-:-:S05]  /*130c0*/  IMAD.MOV.U32 R4, RZ, RZ, R27 ;  /* 0x000000ffff047224 */ /* 0x000fca00078e001b */
[----:B------:R-:W1:Y:S01]  /*130d0*/  @P2 LDC R5, c[0x0][0x450] ;  /* 0x00011400ff052b82 */ /* 0x000e620000000800 */
[----:B0-----:R-:W-:-:S05]  /*130e0*/  @P2 IMAD.HI.U32 R0, R27, R0, RZ ;  /* 0x000000001b002227 */ /* 0x001fca00078e00ff */
[----:B-1----:R-:W-:Y:S01]  /*130f0*/  @P2 SHF.R.U32.HI R4, RZ, R5, R0 ;  /* 0x00000005ff042219 */ /* 0x002fe20000011600 */
[----:B------:R-:W-:Y:S01]  /*13100*/  VIADD R0, R8, 0x7f ;  /* 0x0000007f08007836 */ /* 0x000fe20000000000 */
[----:B------:R-:W-:Y:S02]  /*13110*/  SHF.R.S32.HI R5, RZ, 0x1f, R2 ;  /* 0x0000001fff057819 */ /* 0x000fe40000011402 */
[----:B------:R-:W-:Y:S02]  /*13120*/  IADD3 R6, R4, R8, -R9 ;  /* 0x0000000804067210 */ /* 0x000fe40007ffe809 */
[----:B------:R-:W-:Y:S02]  /*13130*/  LEA.HI R2, R5, R2, RZ, 0x7 ;  /* 0x0000000205027211 */ /* 0x000fe400078f38ff */
[----:B------:R-:W-:Y:S02]  /*13140*/  SHF.R.S32.HI R5, RZ, 0x1f, R0 ;  /* 0x0000001fff057819 */ /* 0x000fe40000011400 */
[----:B------:R-:W-:Y:S01]  /*13150*/  SHF.R.S32.HI R7, RZ, 0x7, R2 ;  /* 0x00000007ff077819 */ /* 0x000fe20000011402 */
[----:B------:R-:W-:Y:S01]  /*13160*/  VIADD R2, R6, -UR4 ;  /* 0x8000000406027c36 */ /* 0x000fe20008000000 */
[----:B------:R-:W-:-:S04]  /*13170*/  LEA.HI R5, R5, R0, RZ, 0x7 ;  /* 0x0000000005057211 */ /* 0x000fc800078f38ff */
[----:B------:R-:W-:-:S04]  /*13180*/  SHF.R.S32.HI R0, RZ, 0x7, R5 ;  /* 0x00000007ff007819 */ /* 0x000fc80000011405 */
[----:B------:R-:W-:Y:S01]  /*13190*/  VIMNMX R0, R0, R7, PT ;  /* 0x0000000700007248 */ /* 0x000fe20003fe0100 */
[----:B------:R-:W-:Y:S06]  /*131a0*/  @!P1 BRA `(.L_x_1342) ;  /* 0x0000000000449947 */ /* 0x000fec0003800000 */
[----:B------:R-:W-:Y:S01]  /*131b0*/  ISETP.GT.AND P0, PT, R6, -0x1, PT ;  /* 0xffffffff0600780c */ /* 0x000fe20003f04270 */
[----:B------:R-:W-:-:S12]  /*131c0*/  BSSY B0, `(.L_x_1343) ;  /* 0x000000d000007945 */ /* 0x000fd80003800000 */
[----:B------:R-:W-:Y:S05]  /*131d0*/  @P0 BRA `(.L_x_1344) ;  /* 0x00000000001c0947 */ /* 0x000fea0003800000 */
[----:B------:R-:W-:Y:S02]  /*131e0*/  ISETP.NE.AND P0, PT, R3, 0x1, PT ;  /* 0x000000010300780c */ /* 0x000fe40003f05270 */
[----:B------:R-:W-:-:S11]  /*131f0*/  LOP3.LUT R7, RZ, R6, RZ, 0x33, !PT ;  /* 0x00000006ff077212 */ /* 0x000fd600078e33ff */
[----:B------:R-:W0:Y:S02]  /*13200*/  @P0 LDC.64 R4, c[0x0][0x9e8] ;  /* 0x00027a00ff040b82 */ /* 0x000e240000000a00 */
[----:B0-----:R-:W-:-:S05]  /*13210*/  @P0 IMAD.HI.U32 R4, R7, R4, RZ ;  /* 0x0000000407040227 */ /* 0x001fca00078e00ff */
[----:B------:R-:W-:-:S04]  /*13220*/  @P0 SHF.R.U32.HI R7, RZ, R5, R4 ;  /* 0x00000005ff070219 */ /* 0x000fc80000011604 */
[----:B------:R-:W-:Y:S01]  /*13230*/  LOP3.LUT R6, RZ, R7, RZ, 0x33, !PT ;  /* 0x00000007ff067212 */ /* 0x000fe200078e33ff */
[----:B------:R-:W-:Y:S06]  /*13240*/  BRA `(.L_x_1345) ;  /* 0x0000000000107947 */ /* 0x000fec0003800000 */
.L_x_1344:
[----:B------:R-:W-:-:S13]  /*13250*/  ISETP.NE.AND P0, PT, R3, 0x1, PT ;  /* 0x000000010300780c */ /* 0x000fda0003f05270 */
[----:B------:R-:W0:Y:S02]  /*13260*/  @P0 LDC.64 R4, c[0x0][0x9e8] ;  /* 0x00027a00ff040b82 */ /* 0x000e240000000a00 */
[----:B0-----:R-:W-:-:S05]  /*13270*/  @P0 IMAD.HI.U32 R4, R6, R4, RZ ;  /* 0x0000000406040227 */ /* 0x001fca00078e00ff */
[----:B------:R-:W-:-:S07]  /*13280*/  @P0 SHF.R.U32.HI R6, RZ, R5, R4 ;  /* 0x00000005ff060219 */ /* 0x000fce0000011604 */
.L_x_1345:
[----:B------:R-:W-:Y:S05]  /*13290*/  BSYNC B0 ;  /* 0x0000000000007941 */ /* 0x000fea0003800000 */
.L_x_1343:
[----:B------:R-:W-:-:S05]  /*132a0*/  IMAD R3, R6, R3, RZ ;  /* 0x0000000306037224 */ /* 0x000fca00078e02ff */
[----:B------:R-:W-:-:S07]  /*132b0*/  VIMNMX R2, R2, R3, !PT ;  /* 0x0000000302027248 */ /* 0x000fce0007fe0100 */
.L_x_1342:
[----:B------:R-:W-:Y:S01]  /*132c0*/  SHF.R.S32.HI R3, RZ, 0x1f, R2 ;  /* 0x0000001fff037819 */ /* 0x000fe20000011402 */
[----:B------:R-:W-:Y:S03]  /*132d0*/  BSSY B0, `(.L_x_1346) ;  /* 0x000002a000007945 */ /* 0x000fe60003800000 */
[----:B------:R-:W-:Y:S02]  /*132e0*/  LEA.HI R3, R3, R2, RZ, 0x7 ;  /* 0x0000000203037211 */ /* 0x000fe400078f38ff */
[----:B------:R-:W-:Y:S02]  /*132f0*/  LOP3.LUT R2, R18, 0xff000000, RZ, 0xc0, !PT ;  /* 0xff00000012027812 */ /* 0x000fe400078ec0ff */
[----:B------:R-:W-:-:S04]  /*13300*/  SHF.R.S32.HI R3, RZ, 0x7, R3 ;  /* 0x00000007ff037819 */ /* 0x000fc80000011403 */
[----:B------:R-:W-:Y:S02]  /*13310*/  VIMNMX R4, RZ, R3, !PT ;  /* 0x00000003ff047248 */ /* 0x000fe40007fe0100 */
[----:B------:R-:W-:Y:S02]  /*13320*/  SHF.R.U32.HI R3, RZ, 0x8, R2 ;  /* 0x00000008ff037819 */ /* 0x000fe40000011602 */
[----:B------:R-:W-:Y:S02]  /*13330*/  ISETP.GT.AND P0, PT, R0, R4, PT ;  /* 0x000000040000720c */ /* 0x000fe40003f04270 */
[----:B------:R-:W-:-:S04]  /*13340*/  LOP3.LUT R2, R18, 0xff0000, RZ, 0xc0, !PT ;  /* 0x00ff000012027812 */ /* 0x000fc800078ec0ff */
[----:B------:R-:W-:Y:S01]  /*13350*/  LEA.HI R2, R2, R3, RZ, 0x10 ;  /* 0x0000000302027211 */ /* 0x000fe200078f80ff */
[----:B------:R-:W-:-:S03]  /*13360*/  IMAD.MOV.U32 R3, RZ, RZ, RZ ;  /* 0x000000ffff037224 */ /* 0x000fc600078e00ff */
[----:B------:R-:W-:-:S03]  /*13370*/  LOP3.LUT R5, R2, 0xff, RZ, 0xc0, !PT ;  /* 0x000000ff02057812 */ /* 0x000fc600078ec0ff */
[----:B------:R-:W-:Y:S05]  /*13380*/  @!P0 BRA `(.L_x_1347) ;  /* 0x0000000000788947 */ /* 0x000fea0003800000 */
[----:B------:R-:W-:-:S04]  /*13390*/  SHF.R.U32.HI R6, RZ, 0x10, R2 ;  /* 0x00000010ff067819 */ /* 0x000fc80000011602 */
[----:B------:R-:W-:-:S13]  /*133a0*/  ISETP.NE.AND P0, PT, R6, RZ, PT ;  /* 0x000000ff0600720c */ /* 0x000fda0003f05270 */
[----:B------:R-:W0:Y:S02]  /*133b0*/  @!P0 LDC R6, c[0x0][0x9f0] ;  /* 0x00027c00ff068b82 */ /* 0x000e240000000800 */
[----:B0-----:R-:W-:Y:S02]  /*133c0*/  IABS R8, R6 ;  /* 0x0000000600087213 */ /* 0x001fe40000000000 */
[----:B------:R-:W-:Y:S02]  /*133d0*/  IADD3 R7, R6, -0x1, R0 ;  /* 0xffffffff06077810 */ /* 0x000fe40007ffe000 */
[----:B------:R-:W0:Y:S03]  /*133e0*/  I2F.RP R10, R8 ;  /* 0x00000008000a7306 */ /* 0x000e260000209400 */
[----:B------:R-:W-:-:S05]  /*133f0*/  IMAD.IADD R7, R7, 0x1, -R4 ;  /* 0x0000000107077824 */ /* 0x000fca00078e0a04 */
[----:B------:R-:W-:-:S04]  /*13400*/  LOP3.LUT R2, R7, R6, RZ, 0x3c, !PT ;  /* 0x0000000607027212 */ /* 0x000fc800078e3cff */
[----:B------:R-:W-:Y:S01]  /*13410*/  ISETP.GE.AND P2, PT, R2, RZ, PT ;  /* 0x000000ff0200720c */ /* 0x000fe20003f46270 */
[----:B0-----:R-:W0:Y:S02]  /*13420*/  MUFU.RCP R10, R10 ;  /* 0x0000000a000a7308 */ /* 0x001e240000001000 */
[----:B0-----:R-:W-:-:S06]  /*13430*/  VIADD R3, R10, 0xffffffe ;  /* 0x0ffffffe0a037836 */ /* 0x001fcc0000000000 */
[----:B------:R-:W0:Y:S02]  /*13440*/  F2I.FTZ.U32.TRUNC.NTZ R3, R3 ;  /* 0x0000000300037305 */ /* 0x000e24000021f000 */
[----:B0-----:R-:W-:-:S04]  /*13450*/  IMAD.MOV R2, RZ, RZ, -R3 ;  /* 0x000000ffff027224 */ /* 0x001fc800078e0a03 */
        /* <DEDUP_REMOVED lines=9> */
[----:B------:R-:W-:Y:S02]  /*134f0*/  @!P1 IMAD.IADD R2, R2, 0x1, -R8 ;  /* 0x0000000102029824 */ /* 0x000fe400078e0a08 */
[----:B------:R-:W-:Y:S01]  /*13500*/  @!P1 VIADD R9, R9, 0x1 ;  /* 0x0000000109099836 */ /* 0x000fe20000000000 */
[----:B------:R-:W-:Y:S02]  /*13510*/  ISETP.NE.AND P1, PT, R6, RZ, PT ;  /* 0x000000ff0600720c */ /* 0x000fe40003f25270 */
[----:B------:R-:W-:-:S13]  /*13520*/  ISETP.GE.U32.AND P0, PT, R2, R8, PT ;  /* 0x000000080200720c */ /* 0x000fda0003f06070 */
[----:B------:R-:W-:-:S04]  /*13530*/  @P0 VIADD R9, R9, 0x1 ;  /* 0x0000000109090836 */ /* 0x000fc80000000000 */
[----:B------:R-:W-:-:S04]  /*13540*/  IMAD.MOV.U32 R3, RZ, RZ, R9 ;  /* 0x000000ffff037224 */ /* 0x000fc800078e0009 */
[----:B------:R-:W-:Y:S01]  /*13550*/  @!P2 IMAD.MOV R3, RZ, RZ, -R3 ;  /* 0x000000ffff03a224 */ /* 0x000fe200078e0a03 */
[----:B------:R-:W-:-:S07]  /*13560*/  @!P1 LOP3.LUT R3, RZ, R6, RZ, 0x33, !PT ;  /* 0x00000006ff039212 */ /* 0x000fce00078e33ff */
.L_x_1347:
[----:B------:R-:W-:Y:S05]  /*13570*/  BSYNC B0 ;  /* 0x0000000000007941 */ /* 0x000fea0003800000 */
.L_x_1346:
[-C--:B------:R-:W-:Y:S01]  /*13580*/  IMAD R2, R5, R3.reuse, R4 ;  /* 0x0000000305027224 */ /* 0x080fe200078e0204 */
[----:B------:R-:W-:Y:S04]  /*13590*/  BSSY B7, `(.L_x_1348) ;  /* 0x000038b000077945 */ /* 0x000fe80003800000 */
        /* <DEDUP_REMOVED lines=22> */
.L_x_1349:
        /* <DEDUP_REMOVED lines=20> */
.L_x_1352:
[----:B------:R-:W-:Y:S05]  /*13840*/  BSYNC B6 ;  /* 0x0000000000067941 */ /* 0x000fea0003800000 */
.L_x_1351:
        /* <DEDUP_REMOVED lines=9> */
[----:B------:R-:W-:Y:S02]  /*138e0*/  IMAD.U32 R4, RZ, RZ, UR6 ;  /* 0x00000006ff047e24 */ /* 0x000fe4000f8e00ff */
[----:B------:R-:W-:Y:S02]  /*138f0*/  IMAD.U32 R5, RZ, RZ, UR7 ;  /* 0x00000007ff057e24 */ /* 0x000fe4000f8e00ff */
[----:B------:R-:W-:Y:S02]  /*13900*/  IMAD.U32 R6, RZ, RZ, UR8 ;  /* 0x00000008ff067e24 */ /* 0x000fe4000f8e00ff */
[----:B------:R-:W-:-:S02]  /*13910*/  IMAD.U32 R7, RZ, RZ, UR9 ;  /* 0x00000009ff077e24 */ /* 0x000fc4000f8e00ff */
[----:B------:R-:W-:Y:S02]  /*13920*/  IMAD.U32 R10, RZ, RZ, UR4 ;  /* 0x00000004ff0a7e24 */ /* 0x000fe4000f8e00ff */
[----:B------:R-:W-:Y:S02]  /*13930*/  IMAD.U32 R11, RZ, RZ, UR5 ;  /* 0x00000005ff0b7e24 */ /* 0x000fe4000f8e00ff */
[----:B------:R-:W-:Y:S02]  /*13940*/  IMAD.MOV.U32 R8, RZ, RZ, 0x70 ;  /* 0x00000070ff087424 */ /* 0x000fe400078e00ff */
[----:B------:R-:W-:Y:S02]  /*13950*/  IMAD.MOV.U32 R12, RZ, RZ, 0x1 ;  /* 0x00000001ff0c7424 */ /* 0x000fe400078e00ff */
[----:B0-----:R-:W-:-:S07]  /*13960*/  IMAD.MOV.U32 R13, RZ, RZ, RZ ;  /* 0x000000ffff0d7224 */ /* 0x001fce00078e00ff */
[----:B------:R-:W-:-:S07]  /*13970*/  LEPC R20, `(.L_x_1355) ;  /* 0x000000001014794e */ /* 0x000fce0000000000 */
[----:B-1----:R-:W-:Y:S05]  /*13980*/  CALL.ABS.NOINC R2 ;  /* 0x0000000002007343 */ /* 0x002fea0003c00000 */
.L_x_1355:
[----:B------:R0:W1:Y:S01]  /*13990*/  LDC.64 R2, c[0x4][R17] ;  /* 0x0100000011027b82 */ /* 0x0000620000000a00 */
[----:B------:R-:W-:Y:S01]  /*139a0*/  ULDC.64 UR6, c[0x4][0x88] ;  /* 0x0100220000067ab9 */ /* 0x000fe20000000a00 */
[----:B------:R-:W-:Y:S01]  /*139b0*/  ULDC.64 UR8, c[0x4][0x90] ;  /* 0x0100240000087ab9 */ /* 0x000fe20000000a00 */
[----:B------:R-:W-:Y:S01]  /*139c0*/  ULDC.64 UR4, c[0x4][0x18] ;  /* 0x0100060000047ab9 */ /* 0x000fe20000000a00 */
        /* <DEDUP_REMOVED lines=11> */
.L_x_1354:
[----:B------:R-:W-:Y:S05]  /*13a80*/  BSYNC B6 ;  /* 0x0000000000067941 */ /* 0x000fea0003800000 */
.L_x_1353:
[----:B------:R-:W-:Y:S01]  /*13a90*/  ULDC.64 UR4, c[0x0][0x9f8] ;  /* 0x00027e0000047ab9 */ /* 0x000fe20000000a00 */
[----:B------:R-:W2:Y:S01]  /*13aa0*/  LDL R17, [R1+0xc] ;  /* 0x00000c0001117983 */ /* 0x000ea20000100800 */
[----:B------:R-:W-:Y:S01]  /*13ab0*/  ISETP.NE.U32.AND P0, PT, RZ, UR4, PT ;  /* 0x00000004ff007c0c */ /* 0x000fe2000bf05070 */
[----:B------:R-:W-:Y:S01]  /*13ac0*/  IMAD.MOV.U32 R7, RZ, RZ, R19 ;  /* 0x000000ffff077224 */ /* 0x000fe200078e0013 */
[----:B------:R-:W0:Y:S02]  /*13ad0*/  LDC R6, c[0x0][0x430] ;  /* 0x00010c00ff067b82 */ /* 0x000e240000000800 */
[----:B------:R-:W-:-:S13]  /*13ae0*/  ISETP.NE.AND.EX P0, PT, RZ, UR5, PT, P0 ;  /* 0x00000005ff007c0c */ /* 0x000fda000bf05300 */
[----:B------:R-:W1:Y:S02]  /*13af0*/  @P0 LDC.64 R2, c[0x0][0x9f8] ;  /* 0x00027e00ff020b82 */ /* 0x000e640000000a00 */
[----:B-1----:R-:W-:-:S05]  /*13b00*/  @P0 IMAD.WIDE R2, R19, 0x4, R2 ;  /* 0x0000000413020825 */ /* 0x002fca00078e0202 */
[----:B------:R1:W3:Y:S01]  /*13b10*/  @P0 LDG.E R7, desc[UR54][R2.64] ;  /* 0x0000003602070981 */ /* 0x0002e2000c1e1900 */
[----:B0-----:R-:W-:Y:S01]  /*13b20*/  ISETP.NE.AND P1, PT, R6, 0x1, PT ;  /* 0x000000010600780c */ /* 0x001fe20003f25270 */
[----:B------:R-:W-:Y:S01]  /*13b30*/  VIADD R26, R26, 0xffffffff ;  /* 0xffffffff1a1a7836 */ /* 0x000fe20000000000 */
[----:B------:R-:W-:Y:S01]  /*13b40*/  LOP3.LUT R23, R23, 0xfffffffb, RZ, 0xc0, !PT ;  /* 0xfffffffb17177812 */ /* 0x000fe200078ec0ff */
[----:B------:R-:W0:Y:S02]  /*13b50*/  S2R R21, SR_TID.X ;  /* 0x0000000000157919 */ /* 0x000e240000002100 */
[----:B------:R-:W-:Y:S01]  /*13b60*/  IMAD.SHL.U32 R8, R26, 0x80, RZ ;  /* 0x000000801a087824 */ /* 0x000fe200078e00ff */
[----:B------:R-:W4:Y:S07]  /*13b70*/  S2R R20, SR_TID.X ;  /* 0x0000000000147919 */ /* 0x000f2e0000002100 */
[----:B-1----:R-:W1:Y:S01]  /*13b80*/  @P1 LDC R3, c[0x0][0x434] ;  /* 0x00010d00ff031b82 */ /* 0x002e620000000800 */
[----:B------:R-:W-:-:S07]  /*13b90*/  @P1 LOP3.LUT R23, R23, 0x4, RZ, 0xfc, !PT ;  /* 0x0000000417171812 */ /* 0x000fce00078efcff */
[----:B------:R-:W1:Y:S01]  /*13ba0*/  @P1 LDC R2, c[0x0][0x438] ;  /* 0x00010e00ff021b82 */ /* 0x000e620000000800 */
[----:B0-----:R-:W-:Y:S01]  /*13bb0*/  IMAD.SHL.U32 R21, R21, 0x10, RZ ;  /* 0x0000001015157824 */ /* 0x001fe200078e00ff */
[----:B----4-:R-:W-:-:S04]  /*13bc0*/  LOP3.LUT R20, R20, 0x7f, RZ, 0xc0, !PT ;  /* 0x0000007f14147812 */ /* 0x010fc800078ec0ff */
[----:B------:R-:W-:Y:S02]  /*13bd0*/  LOP3.LUT R21, R21, 0x70, RZ, 0xc0, !PT ;  /* 0x0000007015157812 */ /* 0x000fe400078ec0ff */
[----:B------:R-:W-:-:S04]  /*13be0*/  SHF.R.U32.HI R20, RZ, 0x3, R20 ;  /* 0x00000003ff147819 */ /* 0x000fc80000011614 */
[----:B------:R-:W-:-:S04]  /*13bf0*/  LOP3.LUT R0, R8, R20, R21, 0xfe, !PT ;  /* 0x0000001408007212 */ /* 0x000fc800078efe15 */
[C---:B--2---:R-:W-:Y:S01]  /*13c00*/  ISETP.GE.AND P0, PT, R0.reuse, R17, PT ;  /* 0x000000110000720c */ /* 0x044fe20003f06270 */
[----:B------:R-:W-:-:S04]  /*13c10*/  IMAD.IADD R0, R0, 0x1, R24 ;  /* 0x0000000100007824 */ /* 0x000fc800078e0218 */
[----:B-1----:R-:W-:-:S04]  /*13c20*/  @P1 IMAD.HI.U32 R3, R0, R3, RZ ;  /* 0x0000000300031227 */ /* 0x002fc800078e00ff */
[----:B------:R-:W-:Y:S01]  /*13c30*/  IMAD.MOV.U32 R4, RZ, RZ, R0 ;  /* 0x000000ffff047224 */ /* 0x000fe200078e0000 */
[----:B------:R-:W-:-:S03]  /*13c40*/  @P1 SHF.R.U32.HI R4, RZ, R2, R3 ;  /* 0x00000002ff041219 */ /* 0x000fc60000011603 */
[----:B------:R-:W0:Y:S02]  /*13c50*/  @!P0 LDC.64 R2, c[0x0][0x428] ;  /* 0x00010a00ff028b82 */ /* 0x000e240000000a00 */
[----:B------:R-:W-:-:S04]  /*13c60*/  IMAD.MOV R5, RZ, RZ, -R4 ;  /* 0x000000ffff057224 */ /* 0x000fc800078e0a04 */
[----:B------:R-:W-:Y:S01]  /*13c70*/  IMAD R0, R6, R5, R0 ;  /* 0x0000000506007224 */ /* 0x000fe200078e0200 */
[--C-:B------:R-:W-:Y:S02]  /*13c80*/  @!P0 SHF.R.S32.HI R5, RZ, 0x1f, R4.reuse ;  /* 0x0000001fff058819 */ /* 0x100fe40000011404 */
[----:B---3--:R-:W-:Y:S01]  /*13c90*/  SHF.R.S32.HI R6, RZ, 0x1f, R7 ;  /* 0x0000001fff067819 */ /* 0x008fe20000011407 */
[----:B------:R-:W-:Y:S01]  /*13ca0*/  STL [R1+0x4], R7 ;  /* 0x0000040701007387 */ /* 0x000fe20000100800 */
[----:B0-----:R-:W-:-:S03]  /*13cb0*/  @!P0 IMAD.WIDE.U32 R4, R7, R2, R4 ;  /* 0x0000000207048225 */ /* 0x001fc600078e0004 */
[----:B------:R0:W-:Y:S02]  /*13cc0*/  STL [R1+0x18], R6 ;  /* 0x0000180601007387 */ /* 0x0001e40000100800 */
[----:B0-----:R-:W-:-:S04]  /*13cd0*/  @!P0 IMAD R6, R6, R2, RZ ;  /* 0x0000000206068224 */ /* 0x001fc800078e02ff */
[----:B------:R-:W-:Y:S02]  /*13ce0*/  @!P0 IMAD R6, R7, R3, R6 ;  /* 0x0000000307068224 */ /* 0x000fe400078e0206 */
[----:B------:R-:W0:Y:S02]  /*13cf0*/  @!P0 LDC.64 R2, c[0x0][0x418] ;  /* 0x00010600ff028b82 */ /* 0x000e240000000a00 */
[----:B------:R-:W-:Y:S01]  /*13d00*/  @!P0 IMAD.IADD R5, R5, 0x1, R6 ;  /* 0x0000000105058824 */ /* 0x000fe200078e0206 */
[----:B0-----:R-:W-:-:S04]  /*13d10*/  @!P0 LEA R2, P1, R4, R2, 0x2 ;  /* 0x0000000204028211 */ /* 0x001fc800078210ff */
[----:B------:R-:W-:Y:S01]  /*13d20*/  @!P0 LEA.HI.X R3, R4, R3, R5, 0x2, P1 ;  /* 0x0000000304038211 */ /* 0x000fe200008f1405 */
[----:B------:R-:W-:-:S06]  /*13d30*/  IMAD.MOV.U32 R4, RZ, RZ, RZ ;  /* 0x000000ffff047224 */ /* 0x000fcc00078e00ff */
[----:B------:R0:W5:Y:S01]  /*13d40*/  @!P0 LDG.E R4, desc[UR54][R2.64] ;  /* 0x0000003602048981 */ /* 0x000162000c1e1900 */
[----:B------:R-:W-:Y:S01]  /*13d50*/  IMAD.U32 R7, RZ, RZ, UR37 ;  /* 0x00000025ff077e24 */ /* 0x000fe2000f8e00ff */
[----:B------:R-:W-:Y:S01]  /*13d60*/  UMOV UR4, 0xffffffff ;  /* 0xffffffff00047882 */ /* 0x000fe20000000000 */
[----:B------:R-:W-:-:S03]  /*13d70*/  LOP3.LUT R23, R23, 0xfffffffd, RZ, 0xc0, !PT ;  /* 0xfffffffd17177812 */ /* 0x000fc600078ec0ff */
[----:B------:R-:W-:-:S13]  /*13d80*/  ISETP.NE.AND P2, PT, R7, 0x3, PT ;  /* 0x000000030700780c */ /* 0x000fda0003f45270 */
[----:B------:R-:W-:Y:S01]  /*13d90*/  @P2 LOP3.LUT R23, R23, 0x2, RZ, 0xfc, !PT ;  /* 0x0000000217172812 */ /* 0x000fe200078efcff */
[----:B0-----:R-:W-:Y:S06]  /*13da0*/  BRA.DIV UR4, `(.L_x_1356) ;  /* 0x0000004604f47947 */ /* 0x001fec000b800000 */
.L_x_1422:
[----:B------:R-:W-:Y:S01]  /*13db0*/  LOP3.LUT R24, R18, 0xffff, RZ, 0xc0, !PT ;  /* 0x0000ffff12187812 */ /* 0x000fe200078ec0ff */
[----:B------:R-:W-:Y:S06]  /*13dc0*/  @!P2 BRA `(.L_x_1357) ;  /* 0x000000000004a947 */ /* 0x000fec0003800000 */
[----:B------:R-:W-:Y:S01]  /*13dd0*/  BPT.TRAP 0x1 ;  /* 0x000000040000795c */ /* 0x000fe20000300000 */
.L_x_1357:
[----:B------:R-:W-:Y:S01]  /*13de0*/  SHF.R.S32.HI R6, RZ, 0x1f, R0 ;  /* 0x0000001fff067819 */ /* 0x000fe20000011400 */
        /* <DEDUP_REMOVED lines=22> */
.L_x_1423:
[----:B------:R-:W-:Y:S05]  /*13f50*/  BSYNC B0 ;  /* 0x0000000000007941 */ /* 0x000fea0003800000 */
.L_x_1358:
[----:B------:R-:W2:Y:S01]  /*13f60*/  LDL R10, [R1+0xc] ;  /* 0x00000c00010a7983 */ /* 0x000ea20000100800 */
[----:B------:R-:W-:Y:S01]  /*13f70*/  ULDC.64 UR4, c[0x0][0x300] ;  /* 0x0000c00000047ab9 */ /* 0x000fe20000000a00 */
[----:B------:R-:W-:Y:S01]  /*13f80*/  ULDC.64 UR6, c[0x0][0x2e8] ;  /* 0x0000ba0000067ab9 */ /* 0x000fe20000000a00 */
[----:B------:R-:W-:Y:S01]  /*13f90*/  IMAD R6, R6, UR4, RZ ;  /* 0x0000000406067c24 */ /* 0x000fe2000f8e02ff */
[----:B------:R-:W1:Y:S01]  /*13fa0*/  S2R R9, SR_TID.X ;  /* 0x0000000000097919 */ /* 0x000e620000002100 */
[C---:B0-----:R-:W-:Y:S01]  /*13fb0*/  IMAD.WIDE.U32 R2, R0.reuse, UR4, RZ ;  /* 0x0000000400027c25 */ /* 0x041fe2000f8e00ff */
[----:B------:R-:W-:Y:S01]  /*13fc0*/  LOP3.LUT R23, R23, 0xfffffffe, RZ, 0xc0, !PT ;  /* 0xfffffffe17177812 */ /* 0x000fe200078ec0ff */
[----:B------:R-:W0:Y:S02]  /*13fd0*/  S2R R11, SR_TID.X ;  /* 0x00000000000b7919 */ /* 0x000e240000002100 */
[----:B------:R-:W-:Y:S01]  /*13fe0*/  IMAD R6, R0, UR5, R6 ;  /* 0x0000000500067c24 */ /* 0x000fe2000f8e0206 */
[----:B------:R-:W-:-:S02]  /*13ff0*/  ULDC.64 UR4, c[0x0][0x310] ;  /* 0x0000c40000047ab9 */ /* 0x000fc40000000a00 */
[----:B------:R-:W-:Y:S02]  /*14000*/  IMAD R7, R7, UR4, RZ ;  /* 0x0000000407077c24 */ /* 0x000fe4000f8e02ff */
[----:B------:R-:W-:Y:S02]  /*14010*/  IMAD.IADD R3, R3, 0x1, R6 ;  /* 0x0000000103037824 */ /* 0x000fe400078e0206 */
[C---:B------:R-:W-:Y:S02]  /*14020*/  IMAD R7, R4.reuse, UR5, R7 ;  /* 0x0000000504077c24 */ /* 0x040fe4000f8e0207 */
[----:B------:R-:W-:Y:S01]  /*14030*/  IMAD.WIDE.U32 R2, R4, UR4, R2 ;  /* 0x0000000404027c25 */ /* 0x000fe2000f8e0002 */
[----:B------:R-:W-:-:S03]  /*14040*/  ULDC.64 UR4, c[0x0][0x308] ;  /* 0x0000c20000047ab9 */ /* 0x000fc60000000a00 */
[----:B------:R-:W-:Y:S02]  /*14050*/  IMAD.IADD R3, R3, 0x1, R7 ;  /* 0x0000000103037824 */ /* 0x000fe400078e0207 */
[C---:B------:R-:W-:Y:S01]  /*14060*/  IMAD.WIDE.U32 R2, R24.reuse, UR4, R2 ;  /* 0x0000000418027c25 */ /* 0x040fe2000f8e0002 */
[----:B------:R-:W-:Y:S02]  /*14070*/  ULDC UR4, c[0x0][0x2f4] ;  /* 0x0000bd0000047ab9 */ /* 0x000fe40000000800 */
[----:B------:R-:W-:Y:S01]  /*14080*/  ISETP.GE.AND P2, PT, R29, UR4, PT ;  /* 0x000000041d007c0c */ /* 0x000fe2000bf46270 */
[----:B------:R-:W-:Y:S01]  /*14090*/  IMAD R3, R24, UR5, R3 ;  /* 0x0000000518037c24 */ /* 0x000fe2000f8e0203 */
[----:B------:R-:W-:Y:S01]  /*140a0*/  LEA R0, P0, R2, UR6, 0x1 ;  /* 0x0000000602007c11 */ /* 0x000fe2000f8008ff */
[----:B------:R-:W-:-:S03]  /*140b0*/  UMOV UR4, 0xffffffff ;  /* 0xffffffff00047882 */ /* 0x000fc60000000000 */
[----:B------:R-:W-:Y:S02]  /*140c0*/  LEA.HI.X R2, R2, UR7, R3, 0x1, P0 ;  /* 0x0000000702027c11 */ /* 0x000fe400080f0c03 */
[----:B-1----:R-:W-:-:S04]  /*140d0*/  LOP3.LUT R9, R9, 0x7f, RZ, 0xc0, !PT ;  /* 0x0000007f09097812 */ /* 0x002fc800078ec0ff */
[----:B------:R-:W-:Y:S02]  /*140e0*/  SHF.R.U32.HI R9, RZ, 0x3, R9 ;  /* 0x00000003ff097819 */ /* 0x000fe40000011609 */
[----:B------:R-:W-:Y:S02]  /*140f0*/  @P2 LOP3.LUT R23, R23, 0x1, RZ, 0xfc, !PT ;  /* 0x0000000117172812 */ /* 0x000fe400078efcff */
[----:B--2---:R-:W-:Y:S01]  /*14100*/  IADD3 R4, -R9, R10, -R8 ;  /* 0x0000000a09047210 */ /* 0x004fe20007ffe908 */
[C---:B0-----:R-:W-:Y:S02]  /*14110*/  IMAD.SHL.U32 R9, R11.reuse, 0x8, RZ ;  /* 0x000000080b097824 */ /* 0x041fe400078e00ff */
[----:B------:R-:W-:Y:S01]  /*14120*/  IMAD.SHL.U32 R10, R11, 0x8, RZ ;  /* 0x000000080b0a7824 */ /* 0x000fe200078e00ff */
[----:B------:R-:W-:Y:S02]  /*14130*/  ISETP.GE.AND P0, PT, R4, 0x1, PT ;  /* 0x000000010400780c */ /* 0x000fe40003f06270 */
[----:B------:R-:W-:-:S04]  /*14140*/  LOP3.LUT R9, R9, 0x1f8, RZ, 0xc0, !PT ;  /* 0x000001f809097812 */ /* 0x000fc800078ec0ff */
[----:B------:R-:W-:-:S04]  /*14150*/  LOP3.LUT R9, R9, 0x38, R11, 0x78, !PT ;  /* 0x0000003809097812 */ /* 0x000fc800078e780b */
[----:B------:R-:W-:-:S05]  /*14160*/  LOP3.LUT R9, R9, 0x200, R10, 0xf8, !PT ;  /* 0x0000020009097812 */ /* 0x000fca00078ef80a */
[----:B------:R-:W-:Y:S01]  /*14170*/  IMAD R3, R25, 0x2000, R9 ;  /* 0x0000200019037824 */ /* 0x000fe200078e0209 */
[----:B------:R-:W-:Y:S06]  /*14180*/  BRA.DIV UR4, `(.L_x_1360) ;  /* 0x0000004604447947 */ /* 0x000fec000b800000 */
[----:B------:R-:W0:Y:S01]  /*14190*/  SHFL.IDX PT, R7, R0, RZ, 0x181f ;  /* 0x00181fff00077589 */ /* 0x000e2200000e0000 */
[----:B------:R-:W-:-:S03]  /*141a0*/  @P0 IMAD R8, R3, 0x2, R22 ;  /* 0x0000000203080824 */ /* 0x000fc600078e0216 */
[----:B------:R-:W1:Y:S01]  /*141b0*/  SHFL.IDX PT, R6, R2, RZ, 0x181f ;  /* 0x00181fff02067589 */ /* 0x000e6200000e0000 */
[----:B0-----:R-:W-:-:S05]  /*141c0*/  @P0 LEA R7, P1, R29, R7, 0x1 ;  /* 0x000000071d070211 */ /* 0x001fca00078208ff */
[----:B-1----:R-:W-:Y:S01]  /*141d0*/  @P0 IMAD.X R6, RZ, RZ, R6, P1 ;  /* 0x000000ffff060224 */ /* 0x002fe200008e0606 */
[----:B------:R-:W-:-:S04]  /*141e0*/  ISETP.GE.AND P1, PT, R4, 0x11, PT ;  /* 0x000000110400780c */ /* 0x000fc80003f26270 */
[----:B------:R-:W-:-:S04]  /*141f0*/  @P0 LOP3.LUT R7, R7, R6, RZ, 0x3c, !PT ;  /* 0x0000000607070212 */ /* 0x000fc800078e3cff */
[----:B------:R-:W-:-:S04]  /*14200*/  @P0 LOP3.LUT R6, R7, R6, RZ, 0x3c, !PT ;  /* 0x0000000607060212 */ /* 0x000fc800078e3cff */
[----:B------:R-:W-:-:S05]  /*14210*/  @P0 LOP3.LUT R7, R7, R6, RZ, 0x3c, !PT ;  /* 0x0000000607070212 */ /* 0x000fca00078e3cff */
[----:B------:R-:W-:Y:S01]  /*14220*/  @!PT LDS RZ, [RZ] ;  /* 0x00000000fffff984 */ /* 0x000fe20000000800 */
[----:B------:R0:W-:Y:S04]  /*14230*/  @P0 LDGSTS.E.BYPASS.LTC128B.128 [R8+0xe400], desc[UR54][R6.64], !P2 ;  /* 0x0e40000006080fae */ /* 0x0001e8000d101d76 */
[----:B0-----:R-:W0:Y:S01]  /*14240*/  SHFL.IDX PT, R7, R0, 0x1, 0x181f ;  /* 0x00381f0000077f89 */ /* 0x001e2200000e0000 */
[----:B------:R-:W-:-:S03]  /*14250*/  @P1 IMAD R8, R3, 0x2, R22 ;  /* 0x0000000203081824 */ /* 0x000fc600078e0216 */
[----:B------:R-:W1:Y:S01]  /*14260*/  SHFL.IDX PT, R6, R2, 0x1, 0x181f ;  /* 0x00381f0002067f89 */ /* 0x000e6200000e0000 */
[----:B0-----:R-:W-:-:S05]  /*14270*/  @P1 LEA R7, P0, R29, R7, 0x1 ;  /* 0x000000071d071211 */ /* 0x001fca00078008ff */
[----:B-1----:R-:W-:-:S05]  /*14280*/  @P1 IMAD.X R6, RZ, RZ, R6, P0 ;  /* 0x000000ffff061224 */ /* 0x002fca00000e0606 */
[----:B------:R-:W-:-:S04]  /*14290*/  @P1 LOP3.LUT R7, R7, R6, RZ, 0x3c, !PT ;  /* 0x0000000607071212 */ /* 0x000fc800078e3cff */
[----:B------:R-:W-:-:S04]  /*142a0*/  @P1 LOP3.LUT R6, R7, R6, RZ, 0x3c, !PT ;  /* 0x0000000607061212 */ /* 0x000fc800078e3cff */
[----:B------:R-:W-:-:S05]  /*142b0*/  @P1 LOP3.LUT R7, R7, R6, RZ, 0x3c, !PT ;  /* 0x0000000607071212 */ /* 0x000fca00078e3cff */
[----:B------:R0:W-:Y:S01]  /*142c0*/  @P1 LDGSTS.E.BYPASS.LTC128B.128 [R8+0xec00], desc[UR54][R6.64], !P2 ;  /* 0x0ec0000006081fae */ /* 0x0001e2000d101d76 */
[----:B------:R-:W-:-:S03]  /*142d0*/  ISETP.GE.AND P1, PT, R4, 0x21, PT ;  /* 0x000000210400780c */ /* 0x000fc60003f26270 */
[----:B0-----:R-:W0:Y:S10]  /*142e0*/  SHFL.IDX PT, R7, R0, 0x2, 0x181f ;  /* 0x00581f0000077f89 */ /* 0x001e3400000e0000 */
[----:B------:R-:W-:Y:S01]  /*142f0*/  @P1 IMAD R8, R3, 0x2, R22 ;  /* 0x0000000203081824 */ /* 0x000fe200078e0216 */
        /* <DEDUP_REMOVED lines=40> */
[----:B------:R-:W1:Y:S04]  /*14580*/  SHFL.IDX PT, R6, R2, 0x6, 0x181f ;  /* 0x00d81f0002067f89 */ /* 0x000e6800000e0000 */
[----:B------:R-:W2:Y:S04]  /*14590*/  SHFL.IDX PT, R2, R2, 0x7, 0x181f ;  /* 0x00f81f0002027f89 */ /* 0x000ea800000e0000 */
[----:B------:R-:W3:Y:S01]  /*145a0*/  SHFL.IDX PT, R0, R0, 0x7, 0x181f ;  /* 0x00f81f0000007f89 */ /* 0x000ee200000e0000 */
[----:B0-----:R-:W-:-:S05]  /*145b0*/  @P1 LEA R7, P0, R29, R7, 0x1 ;  /* 0x000000071d071211 */ /* 0x001fca00078008ff */
[----:B-1----:R-:W-:-:S05]  /*145c0*/  @P1 IMAD.X R6, RZ, RZ, R6, P0 ;  /* 0x000000ffff061224 */ /* 0x002fca00000e0606 */
[----:B------:R-:W-:-:S04]  /*145d0*/  @P1 LOP3.LUT R7, R7, R6, RZ, 0x3c, !PT ;  /* 0x0000000607071212 */ /* 0x000fc800078e3cff */
[----:B------:R-:W-:-:S04]  /*145e0*/  @P1 LOP3.LUT R6, R7, R6, RZ, 0x3c, !PT ;  /* 0x0000000607061212 */ /* 0x000fc800078e3cff */
[----:B------:R-:W-:-:S05]  /*145f0*/  @P1 LOP3.LUT R7, R7, R6, RZ, 0x3c, !PT ;  /* 0x0000000607071212 */ /* 0x000fca00078e3cff */
[----:B--23--:R1:W-:Y:S02]  /*14600*/  @P1 LDGSTS.E.BYPASS.LTC128B.128 [R8+0x11400], desc[UR54][R6.64], !P2 ;  /* 0x1140000006081fae */ /* 0x00c3e4000d101d76 */
.L_x_1441:
        /* <DEDUP_REMOVED lines=10> */
.L_x_1361:
        /* <DEDUP_REMOVED lines=11> */
.L_x_1362:
[----:B0-----:R0:W5:Y:S01]  /*14760*/  LDL.LU R3, [R1+0x20] ;  /* 0x0000200001037983 */ /* 0x0011620000300800 */
[----:B------:R0:W-:Y:S02]  /*14770*/  SYNCS.ARRIVE.TRANS64.A1T0 RZ, [R5+URZ+0x16830], RZ ;  /* 0x016830ff05ff79a7 */ /* 0x0001e4000810003f */
[----:B------:R-:W-:Y:S05]  /*14780*/  WARPSYNC.ALL ;  /* 0x0000000000007948 */ /* 0x000fea0003800000 */
[----:B------:R-:W-:Y:S01]  /*14790*/  ULDC.64 UR4, c[0x0][0x298] ;  /* 0x0000a60000047ab9 */ /* 0x000fe20000000a00 */
[----:B------:R-:W-:Y:S01]  /*147a0*/  VIADD R2, R22, 0x8400 ;  /* 0x0000840016027836 */ /* 0x000fe20000000000 */
[----:B------:R-:W-:Y:S01]  /*147b0*/  BSSY B6, `(.L_x_1363) ;  /* 0x000001b000067945 */ /* 0x000fe20003800000 */
[----:B------:R-:W-:Y:S03]  /*147c0*/  BAR.SYNC.DEFER_BLOCKING 0x8, 0x200 ;  /* 0x0208000000007b1d */ /* 0x000fe60000010000 */
[----:B------:R-:W-:-:S02]  /*147d0*/  LOP3.LUT P0, RZ, R2, 0x3ff, RZ, 0xc0, !PT ;  /* 0x000003ff02ff7812 */ /* 0x000fc4000780c0ff */
[----:B-----5:R-:W-:-:S05]  /*147e0*/  SHF.R.S32.HI R0, RZ, 0x1f, R3 ;  /* 0x0000001fff007819 */ /* 0x020fca0000011403 */
[----:B------:R-:W-:-:S04]  /*147f0*/  IMAD R0, R0, UR4, RZ ;  /* 0x0000000400007c24 */ /* 0x000fc8000f8e02ff */
[C---:B------:R-:W-:Y:S02]  /*14800*/  IMAD R0, R3.reuse, UR5, R0 ;  /* 0x0000000503007c24 */ /* 0x040fe4000f8e0200 */
[----:B------:R-:W-:-:S04]  /*14810*/  IMAD.WIDE.U32 R2, R3, UR4, RZ ;  /* 0x0000000403027c25 */ /* 0x000fc8000f8e00ff */
[----:B------:R-:W-:Y:S01]  /*14820*/  IMAD.IADD R0, R3, 0x1, R0 ;  /* 0x0000000103007824 */ /* 0x000fe200078e0200 */
[----:B------:R1:W-:Y:S04]  /*14830*/  STL.64 [R1+0x20], R2 ;  /* 0x0000200201007387 */ /* 0x0003e80000100a00 */
[----:B------:R1:W-:Y:S01]  /*14840*/  STL [R1+0x2c], R0 ;  /* 0x00002c0001007387 */ /* 0x0003e20000100800 */
[----:B------:R-:W-:Y:S05]  /*14850*/  @!P0 BRA `(.L_x_1364) ;  /* 0x0000000000408947 */ /* 0x000fea0003800000 */
[----:B-1----:R-:W-:Y:S01]  /*14860*/  MOV R2, 0x0 ;  /* 0x0000000000027802 */ /* 0x002fe20000000f00 */
[----:B------:R-:W-:Y:S01]  /*14870*/  ULDC.64 UR6, c[0x4][0x88] ;  /* 0x0100220000067ab9 */ /* 0x000fe20000000a00 */
[----:B------:R-:W-:Y:S01]  /*14880*/  ULDC.64 UR8, c[0x4][0x90] ;  /* 0x0100240000087ab9 */ /* 0x000fe20000000a00 */
[----:B------:R-:W-:Y:S01]  /*14890*/  ULDC.64 UR4, c[0x4][0x20] ;  /* 0x0100080000047ab9 */ /* 0x000fe20000000a00 */
[----:B------:R-:W-:Y:S02]  /*148a0*/  IMAD.U32 R4, RZ, RZ, UR6 ;  /* 0x00000006ff047e24 */ /* 0x000fe4000f8e00ff */
[----:B------:R-:W1:Y:S01]  /*148b0*/  LDC.64 R2, c[0x4][R2] ;  /* 0x0100000002027b82 */ /* 0x000e620000000a00 */
[----:B0-----:R-:W-:Y:S02]  /*148c0*/  IMAD.U32 R5, RZ, RZ, UR7 ;  /* 0x00000007ff057e24 */ /* 0x001fe4000f8e00ff */
        /* <DEDUP_REMOVED lines=8> */
[----:B-1----:R-:W-:Y:S05]  /*14950*/  CALL.ABS.NOINC R2 ;  /* 0x0000000002007343 */ /* 0x002fea0003c00000 */
.L_x_1364:
[----:B------:R-:W-:Y:S05]  /*14960*/  BSYNC B6 ;  /* 0x0000000000067941 */ /* 0x000fea0003800000 */
.L_x_1363:
[----:B-1----:R-:W2:Y:S01]  /*14970*/  LDL.LU R2, [R1+0x2c] ;  /* 0x00002c0001027983 */ /* 0x002ea20000300800 */
[----:B------:R-:W1:Y:S01]  /*14980*/  LDC R4, c[0x0][0x448] ;  /* 0x00011200ff047b82 */ /* 0x000e620000000800 */
[----:B------:R-:W-:Y:S01]  /*14990*/  LOP3.LUT P6, RZ, R23, 0x10, RZ, 0xc0, !PT ;  /* 0x0000001017ff7812 */ /* 0x000fe200078cc0ff */
[----:B------:R-:W-:Y:S01]  /*149a0*/  ULDC.64 UR4, c[0x0][0x2d8] ;  /* 0x0000b60000047ab9 */ /* 0x000fe20000000a00 */
[----:B------:R-:W3:Y:S01]  /*149b0*/  LDL.LU.64 R20, [R1+0x20] ;  /* 0x0000200001147983 */ /* 0x000ee20000300a00 */
[----:B0-----:R-:W-:Y:S01]  /*149c0*/  SHF.R.S32.HI R5, RZ, 0x1f, R19 ;  /* 0x0000001fff057819 */ /* 0x001fe20000011413 */
[----:B------:R-:W-:Y:S01]  /*149d0*/  ULDC.64 UR6, c[0x0][0x2e0] ;  /* 0x0000b80000067ab9 */ /* 0x000fe20000000a00 */
[----:B------:R-:W-:Y:S01]  /*149e0*/  SEL R0, R19, RZ, !P6 ;  /* 0x000000ff13007207 */ /* 0x000fe20007000000 */
[----:B------:R0:W5:Y:S01]  /*149f0*/  LDL R10, [R1+0x1c] ;  /* 0x00001c00010a7983 */ /* 0x0001620000100800 */
[----:B------:R-:W-:Y:S01]  /*14a00*/  SEL R5, R5, RZ, !P6 ;  /* 0x000000ff05057207 */ /* 0x000fe20007000000 */
[----:B------:R-:W4:Y:S01]  /*14a10*/  LDC R9, c[0x0][0x448] ;  /* 0x00011200ff097b82 */ /* 0x000f220000000800 */
[----:B------:R-:W-:-:S03]  /*14a20*/  ULDC.64 UR8, c[0x0][0x280] ;  /* 0x0000a00000087ab9 */ /* 0x000fc60000000a00 */
[----:B------:R-:W-:-:S04]  /*14a30*/  IMAD R5, R5, UR6, RZ ;  /* 0x0000000605057c24 */ /* 0x000fc8000f8e02ff */
[----:B------:R-:W-:Y:S01]  /*14a40*/  IMAD R5, R0, UR7, R5 ;  /* 0x0000000700057c24 */ /* 0x000fe2000f8e0205 */
[----:B-1----:R-:W-:-:S13]  /*14a50*/  ISETP.NE.AND P6, PT, R4, 0x1, PT ;  /* 0x000000010400780c */ /* 0x002fda0003fc5270 */
[----:B------:R-:W1:Y:S08]  /*14a60*/  @P6 LDC R4, c[0x0][0x450] ;  /* 0x00011400ff046b82 */ /* 0x000e700000000800 */
[----:B------:R-:W0:Y:S01]  /*14a70*/  @P6 LDC R8, c[0x0][0x44c] ;  /* 0x00011300ff086b82 */ /* 0x000e220000000800 */
[----:B--2---:R-:W-:Y:S01]  /*14a80*/  IMAD.MOV.U32 R3, RZ, RZ, R2 ;  /* 0x000000ffff037224 */ /* 0x004fe200078e0002 */
[----:B---3--:R-:W2:Y:S01]  /*14a90*/  S2R R21, SR_TID.X ;  /* 0x0000000000157919 */ /* 0x008ea20000002100 */
[----:B------:R-:W-:-:S02]  /*14aa0*/  IMAD.MOV.U32 R2, RZ, RZ, R20 ;  /* 0x000000ffff027224 */ /* 0x000fc400078e0014 */
[----:B------:R-:W3:Y:S02]  /*14ab0*/  S2R R20, SR_TID.X ;  /* 0x0000000000147919 */ /* 0x000ee40000002100 */
[----:B------:R-:W-:-:S04]  /*14ac0*/  IMAD.WIDE.U32 R2, R24, UR4, R2 ;  /* 0x0000000418027c25 */ /* 0x000fc8000f8e0002 */
[----:B------:R-:W-:Y:S01]  /*14ad0*/  IMAD R3, R24, UR5, R3 ;  /* 0x0000000518037c24 */ /* 0x000fe2000f8e0203 */
[----:B------:R-:W-:Y:S01]  /*14ae0*/  ULDC.64 UR4, c[0x0][0x2d0] ;  /* 0x0000b40000047ab9 */ /* 0x000fe20000000a00 */
[----:B------:R-:W-:Y:S01]  /*14af0*/  IMAD.WIDE.U32 R2, R0, UR6, R2 ;  /* 0x0000000600027c25 */ /* 0x000fe2000f8e0002 */
[----:B------:R-:W-:Y:S01]  /*14b00*/  ULDC.64 UR6, c[0x0][0x2c8] ;  /* 0x0000b20000067ab9 */ /* 0x000fe20000000a00 */
[----:B------:R-:W4:Y:S02]  /*14b10*/  @P6 LDC R0, c[0x0][0x44c] ;  /* 0x00011300ff006b82 */ /* 0x000f240000000800 */
[----:B------:R-:W-:Y:S02]  /*14b20*/  IMAD.IADD R3, R3, 0x1, R5 ;  /* 0x0000000103037824 */ /* 0x000fe400078e0205 */
[----:B--2---:R-:W-:Y:S01]  /*14b30*/  IMAD.SHL.U32 R21, R21, 0x10, RZ ;  /* 0x0000001015157824 */ /* 0x004fe200078e00ff */
[----:B---3--:R-:W-:-:S04]  /*14b40*/  LOP3.LUT R20, R20, 0x7f, RZ, 0xc0, !PT ;  /* 0x0000007f14147812 */ /* 0x008fc800078ec0ff */
[----:B------:R-:W-:Y:S02]  /*14b50*/  LOP3.LUT R21, R21, 0x70, RZ, 0xc0, !PT ;  /* 0x0000007015157812 */ /* 0x000fe400078ec0ff */
[----:B------:R-:W-:-:S04]  /*14b60*/  SHF.R.U32.HI R20, RZ, 0x3, R20 ;  /* 0x00000003ff147819 */ /* 0x000fc80000011614 */
[----:B------:R-:W-:Y:S02]  /*14b70*/  LOP3.LUT R20, R20, R21, RZ, 0xfc, !PT ;  /* 0x0000001514147212 */ /* 0x000fe400078efcff */
[----:B------:R2:W5:Y:S03]  /*14b80*/  LDL R21, [R1] ;  /* 0x0000000001157983 */ /* 0x0005660000100800 */
[----:B------:R-:W-:-:S04]  /*14b90*/  IMAD.IADD R6, R20, 0x1, R27 ;  /* 0x0000000114067824 */ /* 0x000fc800078e021b */
[----:B----4-:R-:W-:-:S04]  /*14ba0*/  @P6 IMAD.HI.U32 R0, R6, R0, RZ ;  /* 0x0000000006006227 */ /* 0x010fc800078e00ff */
        /* <DEDUP_REMOVED lines=13> */
[----:B------:R-:W-:-:S03]  /*14c80*/  LEA R0, P0, R4, UR8, 0x1 ;  /* 0x0000000804007c11 */ /* 0x000fc6000f8008ff */
[----:B------:R-:W-:-:S05]  /*14c90*/  IMAD.IADD R5, R5, 0x1, R7 ;  /* 0x0000000105057824 */ /* 0x000fca00078e0207 */
[----:B------:R-:W-:Y:S02]  /*14ca0*/  LEA.HI.X R4, R4, UR9, R5, 0x1, P0 ;  /* 0x0000000904047c11 */ /* 0x000fe400080f0c05 */
[----:B------:R-:W1:Y:S01]  /*14cb0*/  @P6 LDC R5, c[0x0][0x450] ;  /* 0x00011400ff056b82 */ /* 0x000e620000000800 */
[----:B------:R-:W-:-:S04]  /*14cc0*/  VIADD R7, R6, 0x80 ;  /* 0x0000008006077836 */ /* 0x000fc80000000000 */
[----:B0-----:R-:W-:-:S04]  /*14cd0*/  @P6 IMAD.HI.U32 R8, R7, R8, RZ ;  /* 0x0000000807086227 */ /* 0x001fc800078e00ff */
[----:B------:R-:W-:Y:S01]  /*14ce0*/  IMAD.MOV.U32 R6, RZ, RZ, R7 ;  /* 0x000000ffff067224 */ /* 0x000fe200078e0007 */
[----:B------:R-:W0:Y:S01]  /*14cf0*/  S2R R20, SR_TID.X ;  /* 0x0000000000147919 */ /* 0x000e220000002100 */
[----:B-1----:R-:W-:-:S05]  /*14d00*/  @P6 SHF.R.U32.HI R6, RZ, R5, R8 ;  /* 0x00000005ff066219 */ /* 0x002fca0000011608 */
        /* <DEDUP_REMOVED lines=16> */
[----:B0-----:R-:W-:Y:S02]  /*14e10*/  LOP3.LUT R20, R20, 0x7f, RZ, 0xc0, !PT ;  /* 0x0000007f14147812 */ /* 0x001fe400078ec0ff */
[----:B------:R-:W-:Y:S02]  /*14e20*/  LEA.HI.X R2, R2, UR9, R6, 0x1, P1 ;  /* 0x0000000902027c11 */ /* 0x000fe400088f0c06 */
[----:B------:R-:W-:Y:S01]  /*14e30*/  SHF.R.U32.HI R20, RZ, 0x3, R20 ;  /* 0x00000003ff147819 */ /* 0x000fe20000011614 */
[----:B--2---:R-:W-:Y:S06]  /*14e40*/  BRA.DIV UR4, `(.L_x_1365) ;  /* 0x0000004204c47947 */ /* 0x004fec000b800000 */
[----:B------:R-:W0:Y:S01]  /*14e50*/  SHFL.IDX PT, R7, R0, RZ, 0x181f ;  /* 0x00181fff00077589 */ /* 0x000e2200000e0000 */
[----:B-----5:R-:W-:Y:S02]  /*14e60*/  IMAD R3, R21, R9, RZ ;  /* 0x0000000915037224 */ /* 0x020fe400078e02ff */
[----:B------:R-:W-:Y:S01]  /*14e70*/  IMAD.IADD R27, R20, 0x1, R27 ;  /* 0x00000001141b7824 */ /* 0x000fe200078e021b */
        /* <DEDUP_REMOVED lines=103> */
.L_x_1466:
[----:B------:R-:W-:-:S05]  /*154f0*/  VIADD R27, R27, 0xb0 ;  /* 0x000000b01b1b7836 */ /* 0x000fca0000000000 */
        /* <DEDUP_REMOVED lines=9> */
.L_x_1366:
        /* <DEDUP_REMOVED lines=14> */
[----:B------:R-:W2:Y:S01]  /*15670*/  LDL.LU R4, [R1+0x28] ;  /* 0x0000280001047983 */ /* 0x000ea20000300800 */
[----:B------:R1:W-:Y:S03]  /*15680*/  SYNCS.ARRIVE.TRANS64.A1T0 RZ, [R22+URZ+0x16800], RZ ;  /* 0x016800ff16ff79a7 */ /* 0x0003e6000810003f */
[----:B0-----:R-:W3:Y:S01]  /*15690*/  LDL R2, [R1+0x10] ;  /* 0x0000100001027983 */ /* 0x001ee20000100800 */
[----:B------:R-:W-:Y:S01]  /*156a0*/  BSSY B0, `(.L_x_1367) ;  /* 0x0000005000007945 */ /* 0x000fe20003800000 */
[----:B------:R-:W0:Y:S01]  /*156b0*/  SYNCS.PHASECHK.TRANS64.TRYWAIT P0, [R22+URZ+0x16820], R3 ;  /* 0x01682003160075a7 */ /* 0x000e22000800017f */
[----:B--2---:R-:W-:-:S05]  /*156c0*/  VIADD R7, R4, 0xfffffffe ;  /* 0xfffffffe04077836 */ /* 0x004fca0000000000 */
[----:B---3--:R-:W-:Y:S01]  /*156d0*/  ISETP.GE.AND P1, PT, R7, R2, PT ;  /* 0x000000020700720c */ /* 0x008fe20003f26270 */
[----:B01----:R-:W-:-:S12]  /*156e0*/  @!P0 BRA `(.L_x_1368) ;  /* 0x0000004800808947 */ /* 0x003fd80003800000 */
.L_x_1467:
[----:B------:R-:W-:Y:S05]  /*156f0*/  BSYNC B0 ;  /* 0x0000000000007941 */ /* 0x000fea0003800000 */
.L_x_1367:
[----:B------:R-:W-:Y:S04]  /*15700*/  BSSY B0, `(.L_x_1369) ;  /* 0x00000ff000007945 */ /* 0x000fe80003800000 */
[----:B------:R-:W-:Y:S05]  /*15710*/  @!P1 BRA `(.L_x_1370) ;  /* 0x0000000c00f49947 */ /* 0x000fea0003800000 */
[----:B------:R1:W-:Y:S01]  /*15720*/  STL [R1], R26 ;  /* 0x0000001a01007387 */ /* 0x0003e20000100800 */
[----:B------:R-:W-:Y:S01]  /*15730*/  ULDC UR4, c[0x0][0x2f4] ;  /* 0x0000bd0000047ab9 */ /* 0x000fe20000000800 */
[----:B------:R-:W-:Y:S01]  /*15740*/  IMAD.MOV.U32 R6, RZ, RZ, R25 ;  /* 0x000000ffff067224 */ /* 0x000fe200078e0019 */
[----:B------:R-:W-:Y:S01]  /*15750*/  ISETP.GE.AND P1, PT, R29, UR4, PT ;  /* 0x000000041d007c0c */ /* 0x000fe2000bf26270 */
[----:B------:R-:W-:-:S12]  /*15760*/  IMAD.MOV.U32 R20, RZ, RZ, R28 ;  /* 0x000000ffff147224 */ /* 0x000fd800078e001c */
.L_x_1383:
[----:B------:R-:W2:Y:S01]  /*15770*/  LDL R9, [R1+0x14] ;  /* 0x0000140001097983 */ /* 0x000ea20000100800 */
[----:B0-----:R-:W0:Y:S03]  /*15780*/  LDC R3, c[0x0][0x430] ;  /* 0x00010c00ff037b82 */ /* 0x001e260000000800 */
[----:B------:R-:W3:Y:S04]  /*15790*/  LDL R8, [R1+0x18] ;  /* 0x0000180001087983 */ /* 0x000ee80000100800 */
[----:B------:R-:W4:Y:S01]  /*157a0*/  LDL R5, [R1+0x4] ;  /* 0x0000040001057983 */ /* 0x000f220000100800 */
[----:B------:R-:W5:Y:S01]  /*157b0*/  S2R R2, SR_TID.X ;  /* 0x0000000000027919 */ /* 0x000f620000002100 */
[----:B0-----:R-:W-:-:S13]  /*157c0*/  ISETP.NE.AND P0, PT, R3, 0x1, PT ;  /* 0x000000010300780c */ /* 0x001fda0003f05270 */
[----:B------:R-:W0:Y:S01]  /*157d0*/  @P0 LDC R4, c[0x0][0x434] ;  /* 0x00010d00ff040b82 */ /* 0x000e220000000800 */
[----:B-----5:R-:W-:-:S04]  /*157e0*/  LOP3.LUT R0, R2, 0x7f, RZ, 0xc0, !PT ;  /* 0x0000007f02007812 */ /* 0x020fc800078ec0ff */
[----:B------:R-:W-:-:S03]  /*157f0*/  SHF.R.U32.HI R3, RZ, 0x3, R0 ;  /* 0x00000003ff037819 */ /* 0x000fc60000011600 */
[----:B------:R-:W5:Y:S01]  /*15800*/  @P0 LDC R0, c[0x0][0x438] ;  /* 0x00010e00ff000b82 */ /* 0x000f620000000800 */
[----:B------:R-:W-:Y:S02]  /*15810*/  IMAD.SHL.U32 R2, R2, 0x10, RZ ;  /* 0x0000001002027824 */ /* 0x000fe400078e00ff */
[----:B------:R-:W-:-:S03]  /*15820*/  IMAD R3, R7, 0x80, R3 ;  /* 0x0000008007037824 */ /* 0x000fc600078e0203 */
[----:B------:R-:W-:Y:S01]  /*15830*/  LOP3.LUT R2, R2, 0x70, RZ, 0xc0, !PT ;  /* 0x0000007002027812 */ /* 0x000fe200078ec0ff */
[----:B------:R-:W-:Y:S05]  /*15840*/  YIELD ;  /* 0x0000000000007946 */ /* 0x000fea0003800000 */
[----:B------:R-:W-:Y:S01]  /*15850*/  ULDC UR4, c[0x0][0x430] ;  /* 0x00010c0000047ab9 */ /* 0x000fe20000000800 */
[----:B--2---:R-:W-:-:S05]  /*15860*/  IADD3 R3, R2, R3, R9 ;  /* 0x0000000302037210 */ /* 0x004fca0007ffe009 */
[----:B0-----:R-:W-:-:S04]  /*15870*/  @P0 IMAD.HI.U32 R4, R3, R4, RZ ;  /* 0x0000000403040227 */ /* 0x001fc800078e00ff */
[----:B------:R-:W-:Y:S01]  /*15880*/  IMAD.MOV.U32 R2, RZ, RZ, R3 ;  /* 0x000000ffff027224 */ /* 0x000fe200078e0003 */
[----:B-----5:R-:W-:-:S05]  /*15890*/  @P0 SHF.R.U32.HI R2, RZ, R0, R4 ;  /* 0x00000000ff020219 */ /* 0x020fca0000011604 */
[----:B------:R-:W-:-:S04]  /*158a0*/  IMAD.MOV R0, RZ, RZ, -R2 ;  /* 0x000000ffff007224 */ /* 0x000fc800078e0a02 */
[----:B------:R-:W-:Y:S01]  /*158b0*/  IMAD R0, R0, UR4, R3 ;  /* 0x0000000400007c24 */ /* 0x000fe2000f8e0203 */
[----:B------:R-:W-:Y:S01]  /*158c0*/  ULDC.64 UR4, c[0x0][0x428] ;  /* 0x00010a0000047ab9 */ /* 0x000fe20000000a00 */
        /* <DEDUP_REMOVED lines=9> */
[----:B------:R-:W-:Y:S02]  /*15960*/  IMAD.U32 R8, RZ, RZ, UR37 ;  /* 0x00000025ff087e24 */ /* 0x000fe4000f8e00ff */
[----:B------:R-:W-:-:S03]  /*15970*/  VIADD R25, R6, 0x1 ;  /* 0x0000000106197836 */ /* 0x000fc60000000000 */
[----:B------:R-:W-:Y:S02]  /*15980*/  ISETP.NE.AND P2, PT, R8, 0x3, PT ;  /* 0x000000030800780c */ /* 0x000fe40003f45270 */
[----:B------:R-:W-:-:S04]  /*15990*/  ISETP.NE.AND P0, PT, R25, 0x2, PT ;  /* 0x000000021900780c */ /* 0x000fc80003f05270 */
[----:B------:R-:W-:Y:S01]  /*159a0*/  SEL R28, RZ, 0x1, P0 ;  /* 0x00000001ff1c7807 */ /* 0x000fe20000000000 */
[----:B-1----:R-:W-:Y:S01]  /*159b0*/  IMAD.MOV.U32 R26, RZ, RZ, R7 ;  /* 0x000000ffff1a7224 */ /* 0x002fe200078e0007 */
[----:B------:R-:W-:Y:S02]  /*159c0*/  SEL R25, R25, RZ, P0 ;  /* 0x000000ff19197207 */ /* 0x000fe40000000000 */
[----:B------:R-:W-:Y:S02]  /*159d0*/  LOP3.LUT R28, R20, R28, RZ, 0x3c, !PT ;  /* 0x0000001c141c7212 */ /* 0x000fe400078e3cff */
[----:B--2---:R-:W-:Y:S01]  /*159e0*/  SHF.R.S32.HI R27, RZ, 0x1f, R4 ;  /* 0x0000001fff1b7819 */ /* 0x004fe20000011404 */
[----:B------:R-:W-:Y:S06]  /*159f0*/  @!P2 BRA `(.L_x_1371) ;  /* 0x000000000004a947 */ /* 0x000fec0003800000 */
[----:B------:R-:W-:Y:S01]  /*15a00*/  BPT.TRAP 0x1 ;  /* 0x000000040000795c */ /* 0x000fe20000300000 */
.L_x_1371:
[----:B------:R-:W-:Y:S01]  /*15a10*/  IMAD R5, R25, 0x8, R22 ;  /* 0x0000000819057824 */ /* 0x000fe200078e0216 */
[----:B------:R-:W-:Y:S01]  /*15a20*/  SHF.L.U32 R2, R28, 0x1f, RZ ;  /* 0x0000001f1c027819 */ /* 0x000fe200000006ff */
[----:B------:R-:W-:Y:S03]  /*15a30*/  BSSY B1, `(.L_x_1372) ;  /* 0x0000003000017945 */ /* 0x000fe60003800000 */
[----:B------:R-:W0:Y:S02]  /*15a40*/  SYNCS.PHASECHK.TRANS64.TRYWAIT P0, [R5+URZ+0x16840], R2 ;  /* 0x01684002050075a7 */ /* 0x000e24000800017f */
[----:B0-----:R-:W-:Y:S05]  /*15a50*/  @!P0 BRA `(.L_x_1373) ;  /* 0x0000004400b88947 */ /* 0x001fea0003800000 */
.L_x_1468:
[----:B------:R-:W-:Y:S05]  /*15a60*/  BSYNC B1 ;  /* 0x0000000000017941 */ /* 0x000fea0003800000 */
.L_x_1372:
[----:B------:R-:W1:Y:S01]  /*15a70*/  S2R R8, SR_TID.X ;  /* 0x0000000000087919 */ /* 0x000e620000002100 */
[----:B------:R-:W-:Y:S01]  /*15a80*/  SHF.R.S32.HI R21, RZ, 0x1f, R0 ;  /* 0x0000001fff157819 */ /* 0x000fe20000011400 */
[----:B------:R-:W-:Y:S01]  /*15a90*/  ULDC.64 UR4, c[0x0][0x300] ;  /* 0x0000c00000047ab9 */ /* 0x000fe20000000a00 */
[----:B------:R-:W-:Y:S01]  /*15aa0*/  ULDC.64 UR6, c[0x0][0x2e8] ;  /* 0x0000ba0000067ab9 */ /* 0x000fe20000000a00 */
[----:B0-----:R-:W-:Y:S01]  /*15ab0*/  IMAD.WIDE.U32 R2, R0, UR4, RZ ;  /* 0x0000000400027c25 */ /* 0x001fe2000f8e00ff */
[----:B------:R-:W-:-:S03]  /*15ac0*/  LOP3.LUT P2, RZ, R23, 0x1, RZ, 0xc0, !PT ;  /* 0x0000000117ff7812 */ /* 0x000fc6000784c0ff */
        /* <DEDUP_REMOVED lines=9> */
[----:B-1----:R-:W-:Y:S02]  /*15b60*/  IMAD.SHL.U32 R9, R8, 0x8, RZ ;  /* 0x0000000808097824 */ /* 0x002fe400078e00ff */
[----:B------:R-:W-:Y:S01]  /*15b70*/  IMAD.WIDE.U32 R2, R24, UR4, R2 ;  /* 0x0000000418027c25 */ /* 0x000fe2000f8e0002 */
[----:B------:R-:W-:Y:S02]  /*15b80*/  UMOV UR4, 0xffffffff ;  /* 0xffffffff00047882 */ /* 0x000fe40000000000 */
[----:B------:R-:W-:Y:S01]  /*15b90*/  LOP3.LUT R9, R9, 0x1f8, RZ, 0xc0, !PT ;  /* 0x000001f809097812 */ /* 0x000fe200078ec0ff */
[----:B------:R-:W-:Y:S02]  /*15ba0*/  IMAD.SHL.U32 R11, R8, 0x8, RZ ;  /* 0x00000008080b7824 */ /* 0x000fe400078e00ff */
[----:B------:R-:W-:Y:S01]  /*15bb0*/  IMAD R10, R24, UR5, R3 ;  /* 0x00000005180a7c24 */ /* 0x000fe2000f8e0203 */
[----:B------:R-:W-:-:S02]  /*15bc0*/  LOP3.LUT R9, R9, 0x38, R8, 0x78, !PT ;  /* 0x0000003809097812 */ /* 0x000fc400078e7808 */
[C---:B------:R-:W-:Y:S02]  /*15bd0*/  LEA R8, P0, R2.reuse, UR6, 0x1 ;  /* 0x0000000602087c11 */ /* 0x040fe4000f8008ff */
[----:B------:R-:W-:Y:S02]  /*15be0*/  LOP3.LUT R9, R9, 0x200, R11, 0xf8, !PT ;  /* 0x0000020009097812 */ /* 0x000fe400078ef80b */
[----:B------:R-:W-:-:S03]  /*15bf0*/  LEA.HI.X R10, R2, UR7, R10, 0x1, P0 ;  /* 0x00000007020a7c11 */ /* 0x000fc600080f0c0a */
[----:B------:R-:W-:Y:S01]  /*15c00*/  IMAD R9, R25, 0x2000, R9 ;  /* 0x0000200019097824 */ /* 0x000fe200078e0209 */
[----:B------:R-:W-:Y:S06]  /*15c10*/  BRA.DIV UR4, `(.L_x_1374) ;  /* 0x00000046045c7947 */ /* 0x000fec000b800000 */
        /* <DEDUP_REMOVED lines=40> */
.L_x_1486:
        /* <DEDUP_REMOVED lines=8> */
.L_x_1375:
        /* <DEDUP_REMOVED lines=11> */
.L_x_1376:
[----:B------:R1:W-:Y:S01]  /*15fd0*/  SYNCS.ARRIVE.TRANS64.A1T0 RZ, [R5+URZ+0x16830], RZ ;  /* 0x016830ff05ff79a7 */ /* 0x0003e2000810003f */
[----:B------:R-:W-:Y:S05]  /*15fe0*/  @!P3 BRA `(.L_x_1377) ;  /* 0x000000000004b947 */ /* 0x000fea0003800000 */
[----:B------:R-:W-:Y:S01]  /*15ff0*/  BPT.TRAP 0x1 ;  /* 0x000000040000795c */ /* 0x000fe20000300000 */
.L_x_1377:
[----:B------:R-:W-:Y:S01]  /*16000*/  SHF.L.U32 R2, R20, 0x1f, RZ ;  /* 0x0000001f14027819 */ /* 0x000fe200000006ff */
[----:B-1----:R-:W-:Y:S01]  /*16010*/  IMAD R5, R6, 0x8, R22 ;  /* 0x0000000806057824 */ /* 0x002fe200078e0216 */
[----:B------:R-:W-:Y:S03]  /*16020*/  BSSY B1, `(.L_x_1378) ;  /* 0x0000003000017945 */ /* 0x000fe60003800000 */
[----:B------:R-:W1:Y:S02]  /*16030*/  SYNCS.PHASECHK.TRANS64.TRYWAIT P0, [R5+URZ+0x16860], R2 ;  /* 0x01686002050075a7 */ /* 0x000e64000800017f */
[----:B-1----:R-:W-:Y:S05]  /*16040*/  @!P0 BRA `(.L_x_1379) ;  /* 0x0000004800808947 */ /* 0x002fea0003800000 */
.L_x_1487:
[----:B------:R-:W-:Y:S05]  /*16050*/  BSYNC B1 ;  /* 0x0000000000017941 */ /* 0x000fea0003800000 */
.L_x_1378:
[----:B------:R-:W2:Y:S04]  /*16060*/  LDL R11, [R1+0xc] ;  /* 0x00000c00010b7983 */ /* 0x000ea80000100800 */
[----:B0-----:R-:W2:Y:S01]  /*16070*/  LDL.LU R8, [R1] ;  /* 0x0000000001087983 */ /* 0x001ea20000300800 */
        /* <DEDUP_REMOVED lines=59> */
.L_x_1505:
        /* <DEDUP_REMOVED lines=25> */
.L_x_1381:
        /* <DEDUP_REMOVED lines=11> */
.L_x_1382:
[----:B------:R-:W2:Y:S01]  /*16670*/  LDL R0, [R1+0x10] ;  /* 0x0000100001007983 */ /* 0x000ea20000100800 */
[----:B------:R3:W-:Y:S01]  /*16680*/  SYNCS.ARRIVE.TRANS64.A1T0 RZ, [R5+URZ+0x16850], RZ ;  /* 0x016850ff05ff79a7 */ /* 0x0007e2000810003f */
[C---:B------:R-:W-:Y:S02]  /*16690*/  VIADD R7, R26.reuse, 0xffffffff ;  /* 0xffffffff1a077836 */ /* 0x040fe40000000000 */
[----:B------:R3:W-:Y:S01]  /*166a0*/  STL [R1], R26 ;  /* 0x0000001a01007387 */ /* 0x0007e20000100800 */
[----:B------:R-:W-:Y:S02]  /*166b0*/  IMAD.MOV.U32 R6, RZ, RZ, R25 ;  /* 0x000000ffff067224 */ /* 0x000fe400078e0019 */
[----:B------:R-:W-:Y:S01]  /*166c0*/  IMAD.MOV.U32 R20, RZ, RZ, R28 ;  /* 0x000000ffff147224 */ /* 0x000fe200078e001c */
[----:B--2---:R-:W-:-:S13]  /*166d0*/  ISETP.GT.AND P0, PT, R26, R0, PT ;  /* 0x000000001a00720c */ /* 0x004fda0003f04270 */
[----:B---3--:R-:W-:Y:S05]  /*166e0*/  @P0 BRA `(.L_x_1383) ;  /* 0xfffffff000200947 */ /* 0x008fea000383ffff */
.L_x_1370:
[----:B------:R-:W-:Y:S05]  /*166f0*/  BSYNC B0 ;  /* 0x0000000000007941 */ /* 0x000fea0003800000 */
.L_x_1369:
[----:B------:R-:W1:Y:S01]  /*16700*/  S2R R0, SR_TID.X ;  /* 0x0000000000007919 */ /* 0x000e620000002100 */
[----:B------:R-:W-:Y:S01]  /*16710*/  BSSY B0, `(.L_x_1384) ;  /* 0x0000010000007945 */ /* 0x000fe20003800000 */
[----:B-1----:R-:W-:-:S04]  /*16720*/  LOP3.LUT R0, R0, 0x7f, RZ, 0xc0, !PT ;  /* 0x0000007f00007812 */ /* 0x002fc800078ec0ff */
[----:B------:R-:W-:-:S13]  /*16730*/  ISETP.NE.AND P0, PT, R0, RZ, PT ;  /* 0x000000ff0000720c */ /* 0x000fda0003f05270 */
[----:B------:R-:W-:Y:S05]  /*16740*/  @P0 BRA `(.L_x_1385) ;  /* 0x0000000000300947 */ /* 0x000fea0003800000 */
[----:B------:R-:W1:Y:S01]  /*16750*/  S2R R5, SR_LANEID ;  /* 0x0000000000057919 */ /* 0x000e620000000000 */
[----:B------:R-:W-:Y:S01]  /*16760*/  VOTEU.ANY UR4, UPT, PT ;  /* 0x0000000000047886 */ /* 0x000fe200038e0100 */
[----:B0-----:R-:W0:Y:S01]  /*16770*/  LDC.64 R2, c[0x0][0xc60] ;  /* 0x00031800ff027b82 */ /* 0x001e220000000a00 */
[----:B------:R-:W1:Y:S02]  /*16780*/  FLO.U32 R0, UR4 ;  /* 0x0000000400007d00 */ /* 0x000e6400080e0000 */
[----:B-1----:R-:W-:-:S06]  /*16790*/  ISETP.EQ.U32.AND P0, PT, R0, R5, PT ;  /* 0x000000050000720c */ /* 0x002fcc0003f02070 */
[----:B------:R-:W0:Y:S07]  /*167a0*/  POPC R5, UR4 ;  /* 0x0000000400057d09 */ /* 0x000e2e0008000000 */
[----:B0-----:R-:W2:Y:S01]  /*167b0*/  @P0 ATOMG.E.ADD.STRONG.GPU PT, R3, desc[UR54][R2.64], R5 ;  /* 0x00000005020309a8 */ /* 0x001ea200081ee1f6 */
[----:B------:R-:W0:Y:S02]  /*167c0*/  S2R R4, SR_LTMASK ;  /* 0x0000000000047919 */ /* 0x000e240000003900 */
[----:B0-----:R-:W-:-:S04]  /*167d0*/  LOP3.LUT R4, R4, UR4, RZ, 0xc0, !PT ;  /* 0x0000000404047c12 */ /* 0x001fc8000f8ec0ff */
[----:B------:R-:W0:Y:S01]  /*167e0*/  POPC R7, R4 ;  /* 0x0000000400077309 */ /* 0x000e220000000000 */
[----:B--2---:R-:W0:Y:S02]  /*167f0*/  SHFL.IDX PT, R0, R3, R0, 0x1f ;  /* 0x00001f0003007589 */ /* 0x004e2400000e0000 */
[----:B0-----:R-:W-:-:S07]  /*16800*/  IADD3 R16, R0, UR38, R7 ;  /* 0x0000002600107c10 */ /* 0x001fce000fffe007 */
.L_x_1385:
[----:B------:R-:W-:Y:S05]  /*16810*/  BSYNC B0 ;  /* 0x0000000000007941 */ /* 0x000fea0003800000 */
.L_x_1384:
[----:B------:R-:W-:-:S05]  /*16820*/  IMAD.U32 R0, RZ, RZ, UR37 ;  /* 0x00000025ff007e24 */ /* 0x000fca000f8e00ff */
[----:B------:R-:W-:-:S13]  /*16830*/  ISETP.NE.AND P0, PT, R0, 0x3, PT ;  /* 0x000000030000780c */ /* 0x000fda0003f05270 */
[----:B------:R-:W-:Y:S05]  /*16840*/  @!P0 BRA `(.L_x_1386) ;  /* 0x0000000000048947 */ /* 0x000fea0003800000 */
[----:B------:R-:W-:Y:S01]  /*16850*/  BPT.TRAP 0x1 ;  /* 0x000000040000795c */ /* 0x000fe20000300000 */
.L_x_1386:
[----:B------:R-:W2:Y:S01]  /*16860*/  LDL.LU R2, [R1+0xc] ;  /* 0x00000c0001027983 */ /* 0x000ea20000300800 */
[----:B------:R-:W-:Y:S01]  /*16870*/  IMAD R0, R25, 0x8, R22 ;  /* 0x0000000819007824 */ /* 0x000fe200078e0216 */
[----:B0-----:R-:W-:Y:S01]  /*16880*/  SHF.L.U32 R3, R28, 0x1f, RZ ;  /* 0x0000001f1c037819 */ /* 0x001fe200000006ff */
[----:B------:R-:W-:Y:S03]  /*16890*/  BSSY B0, `(.L_x_1387) ;  /* 0x0000004000007945 */ /* 0x000fe60003800000 */
[----:B------:R-:W0:Y:S01]  /*168a0*/  SYNCS.PHASECHK.TRANS64.TRYWAIT P0, [R0+URZ+0x16860], R3 ;  /* 0x01686003000075a7 */ /* 0x000e22000800017f */
[----:B--2---:R-:W-:Y:S01]  /*168b0*/  IMAD R6, R26, -0x80, R2 ;  /* 0xffffff801a067824 */ /* 0x004fe200078e0202 */
[----:B0-----:R-:W-:Y:S06]  /*168c0*/  @!P0 BRA `(.L_x_1388) ;  /* 0x0000004800bc8947 */ /* 0x001fec0003800000 */
.L_x_1506:
[----:B------:R-:W-:Y:S05]  /*168d0*/  BSYNC B0 ;  /* 0x0000000000007941 */ /* 0x000fea0003800000 */
.L_x_1387:
[----:B------:R-:W1:Y:S01]  /*168e0*/  S2R R7, SR_TID.X ;  /* 0x0000000000077919 */ /* 0x000e620000002100 */
[----:B------:R-:W-:Y:S02]  /*168f0*/  ULDC UR4, c[0x0][0x2f4] ;  /* 0x0000bd0000047ab9 */ /* 0x000fe40000000800 */
[----:B------:R-:W-:Y:S01]  /*16900*/  ISETP.GE.AND P0, PT, R29, UR4, PT ;  /* 0x000000041d007c0c */ /* 0x000fe2000bf06270 */
[----:B------:R-:W-:Y:S01]  /*16910*/  UMOV UR4, 0xffffffff ;  /* 0xffffffff00047882 */ /* 0x000fe20000000000 */
[C---:B-1----:R-:W-:Y:S01]  /*16920*/  IMAD.SHL.U32 R2, R7.reuse, 0x8, RZ ;  /* 0x0000000807027824 */ /* 0x042fe200078e00ff */
[C---:B------:R-:W-:Y:S01]  /*16930*/  LOP3.LUT R5, R7.reuse, 0x7f, RZ, 0xc0, !PT ;  /* 0x0000007f07057812 */ /* 0x040fe200078ec0ff */
[----:B------:R-:W-:-:S03]  /*16940*/  IMAD.SHL.U32 R4, R7, 0x8, RZ ;  /* 0x0000000807047824 */ /* 0x000fc600078e00ff */
[----:B------:R-:W-:Y:S02]  /*16950*/  LOP3.LUT R2, R2, 0x1f8, RZ, 0xc0, !PT ;  /* 0x000001f802027812 */ /* 0x000fe400078ec0ff */
[----:B------:R-:W-:Y:S02]  /*16960*/  SHF.R.U32.HI R5, RZ, 0x3, R5 ;  /* 0x00000003ff057819 */ /* 0x000fe40000011605 */
        /* <DEDUP_REMOVED lines=9> */
[----:B0-----:R-:W0:Y:S04]  /*16a00*/  SHFL.IDX PT, R3, R18, RZ, 0x181f ;  /* 0x00181fff12037589 */ /* 0x001e2800000e0000 */
[----:B------:R-:W2:Y:S04]  /*16a10*/  SHFL.IDX PT, R9, R17, 0x1, 0x181f ;  /* 0x00381f0011097f89 */ /* 0x000ea800000e0000 */
[----:B------:R-:W3:Y:S04]  /*16a20*/  SHFL.IDX PT, R7, R18, 0x1, 0x181f ;  /* 0x00381f0012077f89 */ /* 0x000ee800000e0000 */
[----:B------:R-:W4:Y:S04]  /*16a30*/  SHFL.IDX PT, R10, R17, 0x2, 0x181f ;  /* 0x00581f00110a7f89 */ /* 0x000f2800000e0000 */
[----:B------:R-:W5:Y:S01]  /*16a40*/  SHFL.IDX PT, R8, R18, 0x2, 0x181f ;  /* 0x00581f0012087f89 */ /* 0x000f6200000e0000 */
[----:B-1----:R-:W-:-:S03]  /*16a50*/  IADD3 R2, P2, R14, R5, RZ ;  /* 0x000000050e027210 */ /* 0x002fc60007f5e0ff */
[----:B------:R-:W-:Y:S02]  /*16a60*/  SHFL.IDX PT, R14, R17, 0x6, 0x181f ;  /* 0x00d81f00110e7f89 */ /* 0x000fe400000e0000 */
[----:B0-----:R-:W-:-:S05]  /*16a70*/  IMAD.X R3, RZ, RZ, R3, P2 ;  /* 0x000000ffff037224 */ /* 0x001fca00010e0603 */
        /* <DEDUP_REMOVED lines=20> */
[----:B--2---:R-:W-:-:S05]  /*16bc0*/  IADD3 R2, P2, R10, R5, RZ ;  /* 0x000000050a027210 */ /* 0x004fca0007f5e0ff */
[----:B---3--:R-:W-:Y:S02]  /*16bd0*/  IMAD.X R3, RZ, RZ, R8, P2 ;  /* 0x000000ffff037224 */ /* 0x008fe400010e0608 */
[----:B------:R-:W2:Y:S04]  /*16be0*/  SHFL.IDX PT, R8, R18, 0x6, 0x181f ;  /* 0x00d81f0012087f89 */ /* 0x000ea800000e0000 */
[----:B------:R0:W-:Y:S01]  /*16bf0*/  LDGSTS.E.BYPASS.LTC128B.128 [R4+0x2400], desc[UR54][R2.64], !P1 ;  /* 0x0240000002047fae */ /* 0x0001e2000c901d76 */
[----:B------:R-:W-:-:S03]  /*16c00*/  ISETP.LT.OR P1, PT, R6, 0x51, P0 ;  /* 0x000000510600780c */ /* 0x000fc60000721670 */
[----:B------:R-:W3:Y:S01]  /*16c10*/  SHFL.IDX PT, R18, R18, 0x7, 0x181f ;  /* 0x00f81f0012127f89 */ /* 0x000ee200000e0000 */
[----:B0-----:R-:W-:-:S05]  /*16c20*/  IADD3 R2, P2, R9, R5, RZ ;  /* 0x0000000509027210 */ /* 0x001fca0007f5e0ff */
[----:B-1----:R-:W-:-:S05]  /*16c30*/  IMAD.X R3, RZ, RZ, R7, P2 ;  /* 0x000000ffff037224 */ /* 0x002fca00010e0607 */
[----:B------:R0:W-:Y:S01]  /*16c40*/  LDGSTS.E.BYPASS.LTC128B.128 [R4+0x2c00], desc[UR54][R2.64], !P1 ;  /* 0x02c0000002047fae */ /* 0x0001e2000c901d76 */
[----:B------:R-:W-:Y:S02]  /*16c50*/  ISETP.LT.OR P1, PT, R6, 0x61, P0 ;  /* 0x000000610600780c */ /* 0x000fe40000721670 */
[----:B0-----:R-:W-:Y:S02]  /*16c60*/  IADD3 R2, P2, R14, R5, RZ ;  /* 0x000000050e027210 */ /* 0x001fe40007f5e0ff */
[----:B------:R0:W1:Y:S03]  /*16c70*/  SHFL.IDX PT, R14, R17, 0x7, 0x181f ;  /* 0x00f81f00110e7f89 */ /* 0x00006600000e0000 */
[----:B--2---:R-:W-:-:S06]  /*16c80*/  IMAD.X R3, RZ, RZ, R8, P2 ;  /* 0x000000ffff037224 */ /* 0x004fcc00010e0608 */
[----:B---3--:R0:W-:Y:S02]  /*16c90*/  LDGSTS.E.BYPASS.LTC128B.128 [R4+0x3400], desc[UR54][R2.64], !P1 ;  /* 0x0340000002047fae */ /* 0x0081e4000c901d76 */
.L_x_1524:
[----:B------:R-:W-:Y:S02]  /*16ca0*/  ISETP.LT.OR P0, PT, R6, 0x71, P0 ;  /* 0x000000710600780c */ /* 0x000fe40000701670 */
[----:B01----:R-:W-:-:S05]  /*16cb0*/  IADD3 R2, P1, R14, R5, RZ ;  /* 0x000000050e027210 */ /* 0x003fca0007f3e0ff */
[----:B------:R-:W-:-:S06]  /*16cc0*/  IMAD.X R3, RZ, RZ, R18, P1 ;  /* 0x000000ffff037224 */ /* 0x000fcc00008e0612 */
[----:B------:R-:W-:Y:S01]  /*16cd0*/  @!PT LDS RZ, [RZ] ;  /* 0x00000000fffff984 */ /* 0x000fe20000000800 */
[----:B------:R-:W-:Y:S01]  /*16ce0*/  @!PT LDS RZ, [RZ] ;  /* 0x00000000fffff984 */ /* 0x000fe20000000800 */
[----:B------:R-:W-:Y:S01]  /*16cf0*/  @!PT LDS RZ, [RZ] ;  /* 0x00000000fffff984 */ /* 0x000fe20000000800 */
[----:B------:R0:W-:Y:S01]  /*16d00*/  LDGSTS.E.BYPASS.LTC128B.128 [R4+0x3c00], desc[UR54][R2.64], !P0 ;  /* 0x03c0000002047fae */ /* 0x0001e2000c101d76 */
[----:B------:R-:W-:Y:S01]  /*16d10*/  PLOP3.LUT P0, PT, PT, PT, PT, 0x80, 0x0 ;  /* 0x000000000000781c */ /* 0x000fe20003f0f070 */
[----:B------:R-:W-:-:S12]  /*16d20*/  NOP ;  /* 0x0000000000007918 */ /* 0x000fd80000000000 */
.L_x_1390:
        /* <DEDUP_REMOVED lines=11> */
.L_x_1391:
[----:B------:R0:W-:Y:S01]  /*16de0*/  SYNCS.ARRIVE.TRANS64.A1T0 RZ, [R0+URZ+0x16850], RZ ;  /* 0x016850ff00ff79a7 */ /* 0x0001e2000810003f */
[----:B------:R-:W-:-:S05]  /*16df0*/  VIADD R25, R25, 0x1 ;  /* 0x0000000119197836 */ /* 0x000fca0000000000 */
[----:B------:R-:W-:-:S04]  /*16e00*/  ISETP.NE.AND P0, PT, R25, 0x2, PT ;  /* 0x000000021900780c */ /* 0x000fc80003f05270 */
[----:B------:R-:W-:Y:S02]  /*16e10*/  SEL R3, RZ, 0x1, P0 ;  /* 0x00000001ff037807 */ /* 0x000fe40000000000 */
[----:B------:R-:W-:Y:S02]  /*16e20*/  SEL R25, R25, RZ, P0 ;  /* 0x000000ff19197207 */ /* 0x000fe40000000000 */
[----:B0-----:R-:W-:-:S07]  /*16e30*/  LOP3.LUT R28, R28, R3, RZ, 0x3c, !PT ;  /* 0x000000031c1c7212 */ /* 0x001fce00078e3cff */
.L_x_1350:
[----:B------:R-:W-:Y:S05]  /*16e40*/  BSYNC B7 ;  /* 0x0000000000077941 */ /* 0x000fea0003800000 */
.L_x_1348:
[----:B------:R-:W-:-:S13]  /*16e50*/  LOP3.LUT P0, RZ, R23, 0x20, RZ, 0xc0, !PT ;  /* 0x0000002017ff7812 */ /* 0x000fda000780c0ff */
[----:B------:R-:W-:Y:S05]  /*16e60*/  @!P0 BRA `(.L_x_1392) ;  /* 0x0000000000248947 */ /* 0x000fea0003800000 */
[----:B------:R-:W-:Y:S05]  /*16e70*/  WARPSYNC.ALL ;  /* 0x0000000000007948 */ /* 0x000fea0003800000 */
[----:B------:R-:W0:Y:S08]  /*16e80*/  S2UR UR5, SR_CgaCtaId ;  /* 0x00000000000579c3 */ /* 0x000e300000008800 */
[----:B------:R-:W-:Y:S06]  /*16e90*/  BAR.SYNC.DEFER_BLOCKING 0x5, 0x200 ;  /* 0x0148000000007b1d */ /* 0x000fec0000010000 */
[----:B------:R-:W-:-:S02]  /*16ea0*/  UMOV UR4, 0x400 ;  /* 0x0000040000047882 */ /* 0x000fc40000000000 */
[----:B0-----:R-:W-:-:S06]  /*16eb0*/  ULEA UR4, UR5, UR4, 0x18 ;  /* 0x0000000405047291 */ /* 0x001fcc000f8ec03f */
[----:B------:R-:W-:-:S05]  /*16ec0*/  IMAD.U32 R22, RZ, RZ, UR4 ;  /* 0x00000004ff167e24 */ /* 0x000fca000f8e00ff */
[----:B------:R1:W2:Y:S01]  /*16ed0*/  LDS.128 R16, [R22+0x168d0] ;  /* 0x0168d00016107984 */ /* 0x0002a20000000c00 */
[----:B------:R-:W-:Y:S06]  /*16ee0*/  BAR.ARV 0x4, 0x200 ;  /* 0x0108000000007b1d */ /* 0x000fec0000002000 */
[----:B------:R-:W-:Y:S05]  /*16ef0*/  BRA `(.L_x_1393) ;  /* 0x0000000c00d47947 */ /* 0x000fea0003800000 */
.L_x_1392:
        /* <DEDUP_REMOVED lines=42> */
[----:B------:R0:W1:Y:S02]  /*171a0*/  SHFL.IDX PT, R14, R2, 0x1f, 0x1f ;  /* 0x03e01f00020e7f89 */ /* 0x00006400000e0000 */
.L_x_1534:
[----:B------:R-:W-:Y:S02]  /*171b0*/  ULDC UR4, c[0x0][0xc38] ;  /* 0x00030e0000047ab9 */ /* 0x000fe40000000800 */
[----:B------:R-:W-:-:S04]  /*171c0*/  IMAD.U32 R4, RZ, RZ, UR4 ;  /* 0x00000004ff047e24 */ /* 0x000fc8000f8e00ff */
[----:B-1----:R-:W-:-:S04]  /*171d0*/  IMAD R3, R14, R4, RZ ;  /* 0x000000040e037224 */ /* 0x002fc800078e02ff */
[----:B------:R-:W-:-:S05]  /*171e0*/  IMAD.IADD R6, R6, 0x1, R3 ;  /* 0x0000000106067824 */ /* 0x000fca00078e0203 */
[----:B------:R-:W-:-:S13]  /*171f0*/  ISETP.GT.AND P6, PT, R6, R0, PT ;  /* 0x000000000600720c */ /* 0x000fda0003fc4270 */
[----:B------:R-:W-:Y:S05]  /*17200*/  @P6 BRA `(.L_x_1395) ;  /* 0x0000000000a46947 */ /* 0x000fea0003800000 */
.L_x_1398:
[----:B0-----:R-:W0:Y:S01]  /*17210*/  LDC R2, c[0x0][0xc3c] ;  /* 0x00030f00ff027b82 */ /* 0x001e220000000800 */
[----:B------:R-:W-:-:S05]  /*17220*/  VIADD R19, R19, 0x1f ;  /* 0x0000001f13137836 */ /* 0x000fca0000000000 */
[----:B0-----:R-:W-:-:S13]  /*17230*/  ISETP.GE.AND P6, PT, R19, R2, PT ;  /* 0x000000021300720c */ /* 0x001fda0003fc6270 */
[----:B------:R-:W-:Y:S05]  /*17240*/  @P6 BRA `(.L_x_1396) ;  /* 0x0000000800bc6947 */ /* 0x000fea0003800000 */
[----:B------:R-:W0:Y:S01]  /*17250*/  S2R R3, SR_TID.X ;  /* 0x0000000000037919 */ /* 0x000e220000002100 */
[----:B------:R-:W-:Y:S01]  /*17260*/  IMAD.MOV.U32 R17, RZ, RZ, RZ ;  /* 0x000000ffff117224 */ /* 0x000fe200078e00ff */
        /* <DEDUP_REMOVED lines=29> */
.L_x_1542:
[----:B------:R-:W-:Y:S02]  /*17440*/  ULDC UR4, c[0x0][0xc38] ;  /* 0x00030e0000047ab9 */ /* 0x000fe40000000800 */
[----:B------:R-:W-:-:S04]  /*17450*/  IMAD.U32 R4, RZ, RZ, UR4 ;  /* 0x00000004ff047e24 */ /* 0x000fc8000f8e00ff */
[----:B-1----:R-:W-:-:S04]  /*17460*/  IMAD R3, R14, R4, RZ ;  /* 0x000000040e037224 */ /* 0x002fc800078e02ff */
[----:B------:R-:W-:-:S05]  /*17470*/  IMAD.IADD R6, R3, 0x1, R6 ;  /* 0x0000000103067824 */ /* 0x000fca00078e0206 */
[----:B------:R-:W-:-:S13]  /*17480*/  ISETP.GT.AND P6, PT, R6, R0, PT ;  /* 0x000000000600720c */ /* 0x000fda0003fc4270 */
[----:B------:R-:W-:Y:S05]  /*17490*/  @!P6 BRA `(.L_x_1398) ;  /* 0xfffffffc005ce947 */ /* 0x000fea000383ffff */
.L_x_1395:
[----:B------:R-:W-:Y:S01]  /*174a0*/  IMAD.IADD R6, R6, 0x1, -R3 ;  /* 0x0000000106067824 */ /* 0x000fe200078e0a03 */
[----:B------:R-:W-:-:S03]  /*174b0*/  UMOV UR4, 0xffffffff ;  /* 0xffffffff00047882 */ /* 0x000fc60000000000 */
[----:B------:R-:W-:-:S05]  /*174c0*/  IMAD R3, R2, R4, R6 ;  /* 0x0000000402037224 */ /* 0x000fca00078e0206 */
[----:B------:R-:W-:Y:S01]  /*174d0*/  ISETP.GT.AND P6, PT, R3, R0, PT ;  /* 0x000000000300720c */ /* 0x000fe20003fc4270 */
[----:B------:R-:W-:-:S12]  /*174e0*/  BRA.DIV UR4, `(.L_x_1399) ;  /* 0x0000004e04f87947 */ /* 0x000fd8000b800000 */
[----:B------:R-:W-:-:S04]  /*174f0*/  VOTE.ANY R3, PT, !P6 ;  /* 0x0000000000037806 */ /* 0x000fc800070e0100 */
[----:B------:R-:W1:Y:S02]  /*17500*/  POPC R7, R3 ;  /* 0x0000000300077309 */ /* 0x000e640000000000 */
[----:B-1----:R1:W2:Y:S01]  /*17510*/  SHFL.IDX PT, R17, R17, R7, 0x1f ;  /* 0x00001f0711117589 */ /* 0x0022a200000e0000 */
[----:B------:R-:W-:-:S03]  /*17520*/  IMAD.IADD R19, R7, 0x1, R19 ;  /* 0x0000000107137824 */ /* 0x000fc600078e0213 */
[----:B------:R1:W3:Y:S04]  /*17530*/  SHFL.IDX PT, R5, R5, R7, 0x1f ;  /* 0x00001f0705057589 */ /* 0x0002e800000e0000 */
.L_x_1547:
[----:B------:R-:W-:-:S13]  /*17540*/  ISETP.NE.AND P0, PT, R3, RZ, PT ;  /* 0x000000ff0300720c */ /* 0x000fda0003f05270 */
[----:B------:R-:W-:Y:S05]  /*17550*/  @!P0 BRA `(.L_x_1400) ;  /* 0x0000000000108947 */ /* 0x000fea0003800000 */
[----:B------:R-:W-:Y:S01]  /*17560*/  UMOV UR4, 0xffffffff ;  /* 0xffffffff00047882 */ /* 0x000fe20000000000 */
[----:B------:R-:W-:Y:S02]  /*17570*/  VIADD R12, R7, 0xffffffff ;  /* 0xffffffff070c7836 */ /* 0x000fe40000000000 */
[----:B------:R-:W-:Y:S05]  /*17580*/  BRA.DIV UR4, `(.L_x_1401) ;  /* 0x0000005204307947 */ /* 0x000fea000b800000 */
[----:B------:R4:W0:Y:S02]  /*17590*/  SHFL.IDX PT, R16, R2, R12, 0x1f ;  /* 0x00001f0c02107589 */ /* 0x00082400000e0000 */
.L_x_1400:
[----:B---3--:R-:W-:Y:S01]  /*175a0*/  ISETP.NE.AND P0, PT, R5, 0x1, PT ;  /* 0x000000010500780c */ /* 0x008fe20003f05270 */
[----:B0-----:R-:W-:-:S04]  /*175b0*/  IMAD R16, R16, R4, R6 ;  /* 0x0000000410107224 */ /* 0x001fc800078e0206 */
[----:B------:R-:W-:-:S08]  /*175c0*/  IMAD.IADD R0, R0, 0x1, -R16 ;  /* 0x0000000100007824 */ /* 0x000fd000078e0a10 */
[----:B------:R-:W-:Y:S05]  /*175d0*/  @!P0 BRA `(.L_x_1402) ;  /* 0x0000000000dc8947 */ /* 0x000fea0003800000 */
[----:B--2---:R-:W-:Y:S01]  /*175e0*/  IABS R4, R17 ;  /* 0x0000001100047213 */ /* 0x004fe20000000000 */
[----:B----4-:R-:W-:Y:S01]  /*175f0*/  IMAD.MOV.U32 R2, RZ, RZ, RZ ;  /* 0x000000ffff027224 */ /* 0x010fe200078e00ff */
[----:B------:R-:W-:Y:S02]  /*17600*/  IABS R6, R5 ;  /* 0x0000000500067213 */ /* 0x000fe40000000000 */
[----:B-1----:R-:W0:Y:S08]  /*17610*/  I2F.RP R7, R4 ;  /* 0x0000000400077306 */ /* 0x002e300000209400 */
[----:B------:R-:W-:Y:S08]  /*17620*/  I2F.RP R10, R6 ;  /* 0x00000006000a7306 */ /* 0x000ff00000209400 */
[----:B0-----:R-:W0:Y:S02]  /*17630*/  MUFU.RCP R7, R7 ;  /* 0x0000000700077308 */ /* 0x001e240000001000 */
[----:B0-----:R-:W-:-:S06]  /*17640*/  VIADD R3, R7, 0xffffffe ;  /* 0x0ffffffe07037836 */ /* 0x001fcc0000000000 */
[----:B------:R-:W0:Y:S02]  /*17650*/  F2I.FTZ.U32.TRUNC.NTZ R3, R3 ;  /* 0x0000000300037305 */ /* 0x000e24000021f000 */
[----:B0-----:R-:W-:-:S04]  /*17660*/  IMAD.MOV R9, RZ, RZ, -R3 ;  /* 0x000000ffff097224 */ /* 0x001fc800078e0a03 */
[----:B------:R-:W-:-:S04]  /*17670*/  IMAD R9, R9, R4, RZ ;  /* 0x0000000409097224 */ /* 0x000fc800078e02ff */
[----:B------:R-:W-:Y:S01]  /*17680*/  IMAD.HI.U32 R8, R3, R9, R2 ;  /* 0x0000000903087227 */ /* 0x000fe200078e0002 */
[----:B------:R-:W-:Y:S01]  /*17690*/  IABS R9, R0 ;  /* 0x0000000000097213 */ /* 0x000fe20000000000 */
[----:B------:R-:W0:Y:S01]  /*176a0*/  MUFU.RCP R2, R10 ;  /* 0x0000000a00027308 */ /* 0x000e220000001000 */
[----:B------:R-:W-:-:S03]  /*176b0*/  IABS R3, R17 ;  /* 0x0000001100037213 */ /* 0x000fc60000000000 */
[----:B------:R-:W-:-:S04]  /*176c0*/  IMAD.HI.U32 R7, R8, R9, RZ ;  /* 0x0000000908077227 */ /* 0x000fc800078e00ff */
[----:B------:R-:W-:-:S04]  /*176d0*/  IMAD.MOV R12, RZ, RZ, -R3 ;  /* 0x000000ffff0c7224 */ /* 0x000fc800078e0a03 */
[----:B------:R-:W-:Y:S02]  /*176e0*/  IMAD R9, R7, R12, R9 ;  /* 0x0000000c07097224 */ /* 0x000fe400078e0209 */
[----:B0-----:R-:W-:-:S03]  /*176f0*/  VIADD R3, R2, 0xffffffe ;  /* 0x0ffffffe02037836 */ /* 0x001fc60000000000 */
[----:B------:R-:W-:Y:S01]  /*17700*/  ISETP.GT.U32.AND P1, PT, R4, R9, PT ;  /* 0x000000090400720c */ /* 0x000fe20003f24070 */
[----:B------:R-:W-:Y:S02]  /*17710*/  IMAD.MOV.U32 R2, RZ, RZ, RZ ;  /* 0x000000ffff027224 */ /* 0x000fe400078e00ff */
[----:B------:R-:W0:Y:S10]  /*17720*/  F2I.FTZ.U32.TRUNC.NTZ R3, R3 ;  /* 0x0000000300037305 */ /* 0x000e34000021f000 */
[----:B------:R-:W-:-:S02]  /*17730*/  @!P1 IMAD.IADD R9, R9, 0x1, -R4 ;  /* 0x0000000109099824 */ /* 0x000fc400078e0a04 */
[----:B------:R-:W-:Y:S01]  /*17740*/  @!P1 VIADD R7, R7, 0x1 ;  /* 0x0000000107079836 */ /* 0x000fe20000000000 */
[----:B------:R-:W-:Y:S02]  /*17750*/  ISETP.NE.AND P1, PT, R17, RZ, PT ;  /* 0x000000ff1100720c */ /* 0x000fe40003f25270 */
[----:B------:R-:W-:Y:S01]  /*17760*/  ISETP.GE.U32.AND P0, PT, R9, R4, PT ;  /* 0x000000040900720c */ /* 0x000fe20003f06070 */
[----:B0-----:R-:W-:-:S04]  /*17770*/  IMAD.MOV R9, RZ, RZ, -R3 ;  /* 0x000000ffff097224 */ /* 0x001fc800078e0a03 */
[----:B------:R-:W-:-:S04]  /*17780*/  IMAD R9, R9, R6, RZ ;  /* 0x0000000609097224 */ /* 0x000fc800078e02ff */
[----:B------:R-:W-:Y:S01]  /*17790*/  IMAD.HI.U32 R4, R3, R9, R2 ;  /* 0x0000000903047227 */ /* 0x000fe200078e0002 */
[----:B------:R-:W-:-:S03]  /*177a0*/  LOP3.LUT R2, R0, R17, RZ, 0x3c, !PT ;  /* 0x0000001100027212 */ /* 0x000fc600078e3cff */
[----:B------:R-:W-:Y:S01]  /*177b0*/  @P0 VIADD R7, R7, 0x1 ;  /* 0x0000000107070836 */ /* 0x000fe20000000000 */
[----:B------:R-:W-:Y:S02]  /*177c0*/  ISETP.GE.AND P2, PT, R2, RZ, PT ;  /* 0x000000ff0200720c */ /* 0x000fe40003f46270 */
[----:B------:R-:W-:-:S05]  /*177d0*/  IABS R2, R5 ;  /* 0x0000000500027213 */ /* 0x000fca0000000000 */
[----:B------:R-:W-:-:S06]  /*177e0*/  IMAD.MOV R2, RZ, RZ, -R2 ;  /* 0x000000ffff027224 */ /* 0x000fcc00078e0a02 */
[----:B------:R-:W-:Y:S01]  /*177f0*/  @!P2 IMAD.MOV R7, RZ, RZ, -R7 ;  /* 0x000000ffff07a224 */ /* 0x000fe200078e0a07 */
[----:B------:R-:W-:-:S04]  /*17800*/  @!P1 LOP3.LUT R7, RZ, R17, RZ, 0x33, !PT ;  /* 0x00000011ff079212 */ /* 0x000fc800078e33ff */
[----:B------:R-:W-:-:S05]  /*17810*/  IABS R3, R7 ;  /* 0x0000000700037213 */ /* 0x000fca0000000000 */
[----:B------:R-:W-:-:S04]  /*17820*/  IMAD.HI.U32 R4, R4, R3, RZ ;  /* 0x0000000304047227 */ /* 0x000fc800078e00ff */
[----:B------:R-:W-:Y:S01]  /*17830*/  IMAD R3, R4, R2, R3 ;  /* 0x0000000204037224 */ /* 0x000fe200078e0203 */
[----:B------:R-:W-:-:S04]  /*17840*/  LOP3.LUT R2, R7, R5, RZ, 0x3c, !PT ;  /* 0x0000000507027212 */ /* 0x000fc800078e3cff */
[----:B------:R-:W-:Y:S02]  /*17850*/  ISETP.GT.U32.AND P1, PT, R6, R3, PT ;  /* 0x000000030600720c */ /* 0x000fe40003f24070 */
[----:B------:R-:W-:-:S11]  /*17860*/  ISETP.GE.AND P2, PT, R2, RZ, PT ;  /* 0x000000ff0200720c */ /* 0x000fd60003f46270 */
[----:B------:R-:W-:Y:S02]  /*17870*/  @!P1 IMAD.IADD R3, R3, 0x1, -R6 ;  /* 0x0000000103039824 */ /* 0x000fe400078e0a06 */
[----:B------:R-:W-:Y:S01]  /*17880*/  @!P1 VIADD R4, R4, 0x1 ;  /* 0x0000000104049836 */ /* 0x000fe20000000000 */
[----:B------:R-:W-:Y:S02]  /*17890*/  ISETP.NE.AND P1, PT, R5, RZ, PT ;  /* 0x000000ff0500720c */ /* 0x000fe40003f25270 */
[----:B------:R-:W-:Y:S01]  /*178a0*/  ISETP.GE.U32.AND P0, PT, R3, R6, PT ;  /* 0x000000060300720c */ /* 0x000fe20003f06070 */
[----:B------:R-:W-:-:S04]  /*178b0*/  IMAD.MOV R3, RZ, RZ, -R7 ;  /* 0x000000ffff037224 */ /* 0x000fc800078e0a07 */
[----:B------:R-:W-:-:S08]  /*178c0*/  IMAD R3, R17, R3, R0 ;  /* 0x0000000311037224 */ /* 0x000fd000078e0200 */
[----:B------:R-:W-:-:S04]  /*178d0*/  @P0 VIADD R4, R4, 0x1 ;  /* 0x0000000104040836 */ /* 0x000fc80000000000 */
[----:B------:R-:W-:Y:S01]  /*178e0*/  @!P2 IMAD.MOV R4, RZ, RZ, -R4 ;  /* 0x000000ffff04a224 */ /* 0x000fe200078e0a04 */
[----:B------:R-:W-:-:S05]  /*178f0*/  @!P1 LOP3.LUT R4, RZ, R5, RZ, 0x33, !PT ;  /* 0x00000005ff049212 */ /* 0x000fca00078e33ff */
[--C-:B------:R-:W-:Y:S02]  /*17900*/  IMAD.MOV R2, RZ, RZ, -R4.reuse ;  /* 0x000000ffff027224 */ /* 0x100fe400078e0a04 */
[C---:B------:R-:W-:Y:S02]  /*17910*/  IMAD R4, R5.reuse, 0x1000000, R4 ;  /* 0x0100000005047824 */ /* 0x040fe400078e0204 */
[----:B------:R-:W-:-:S04]  /*17920*/  IMAD R5, R5, R2, R7 ;  /* 0x0000000205057224 */ /* 0x000fc800078e0207 */
[----:B------:R-:W-:Y:S01]  /*17930*/  IMAD R18, R5, 0x10000, R4 ;  /* 0x0001000005127824 */ /* 0x000fe200078e0204 */
[----:B------:R-:W-:Y:S06]  /*17940*/  BRA `(.L_x_1403) ;  /* 0x0000000000f07947 */ /* 0x000fec0003800000 */
.L_x_1402:
[----:B----4-:R-:W0:Y:S02]  /*17950*/  LDC.64 R2, c[0x0][0xc90] ;  /* 0x00032400ff027b82 */ /* 0x010e240000000a00 */
[----:B0-----:R-:W-:-:S05]  /*17960*/  IMAD.WIDE R2, R19, 0x4, R2 ;  /* 0x0000000413027825 */ /* 0x001fca00078e0202 */
[----:B------:R0:W2:Y:S02]  /*17970*/  LDG.E R6, desc[UR54][R2.64] ;  /* 0x0000003602067981 */ /* 0x0000a4000c1e1900 */
[----:B0-----:R-:W-:Y:S02]  /*17980*/  IMAD.MOV.U32 R2, RZ, RZ, RZ ;  /* 0x000000ffff027224 */ /* 0x001fe400078e00ff */
[----:B--2---:R-:W-:-:S05]  /*17990*/  IMAD R5, R17, R6, RZ ;  /* 0x0000000611057224 */ /* 0x004fca00078e02ff */
[----:B-1----:R-:W-:-:S04]  /*179a0*/  IABS R7, R5 ;  /* 0x0000000500077213 */ /* 0x002fc80000000000 */
[----:B------:R-:W0:Y:S08]  /*179b0*/  I2F.RP R8, R7 ;  /* 0x0000000700087306 */ /* 0x000e300000209400 */
[----:B0-----:R-:W0:Y:S02]  /*179c0*/  MUFU.RCP R8, R8 ;  /* 0x0000000800087308 */ /* 0x001e240000001000 */
[----:B0-----:R-:W-:-:S06]  /*179d0*/  VIADD R9, R8, 0xffffffe ;  /* 0x0ffffffe08097836 */ /* 0x001fcc0000000000 */
[----:B------:R-:W0:Y:S02]  /*179e0*/  F2I.FTZ.U32.TRUNC.NTZ R3, R9 ;  /* 0x0000000900037305 */ /* 0x000e24000021f000 */
[----:B0-----:R-:W-:-:S04]  /*179f0*/  IMAD.MOV R10, RZ, RZ, -R3 ;  /* 0x000000ffff0a7224 */ /* 0x001fc800078e0a03 */
[----:B------:R-:W-:Y:S01]  /*17a00*/  IMAD R11, R10, R7, RZ ;  /* 0x000000070a0b7224 */ /* 0x000fe200078e02ff */
[----:B------:R-:W-:-:S03]  /*17a10*/  IABS R10, R5 ;  /* 0x00000005000a7213 */ /* 0x000fc60000000000 */
[----:B------:R-:W-:Y:S01]  /*17a20*/  IMAD.HI.U32 R2, R3, R11, R2 ;  /* 0x0000000b03027227 */ /* 0x000fe200078e0002 */
[----:B------:R-:W-:-:S03]  /*17a30*/  IABS R3, R0 ;  /* 0x0000000000037213 */ /* 0x000fc60000000000 */
        /* <DEDUP_REMOVED lines=17> */
[----:B------:R-:W-:-:S04]  /*17b50*/  VIADDMNMX R4, R3, R4, R6, PT ;  /* 0x0000000403047246 */ /* 0x000fc80003800106 */
[----:B------:R-:W-:-:S04]  /*17b60*/  IABS R6, R4 ;  /* 0x0000000400067213 */ /* 0x000fc80000000000 */
[----:B------:R-:W0:Y:S08]  /*17b70*/  I2F.RP R8, R6 ;  /* 0x0000000600087306 */ /* 0x000e300000209400 */
[----:B0-----:R-:W0:Y:S02]  /*17b80*/  MUFU.RCP R8, R8 ;  /* 0x0000000800087308 */ /* 0x001e240000001000 */
[----:B0-----:R-:W-:Y:S01]  /*17b90*/  VIADD R2, R8, 0xffffffe ;  /* 0x0ffffffe08027836 */ /* 0x001fe20000000000 */
[----:B------:R-:W-:-:S05]  /*17ba0*/  IABS R8, R0 ;  /* 0x0000000000087213 */ /* 0x000fca0000000000 */
[----:B------:R0:W1:Y:S02]  /*17bb0*/  F2I.FTZ.U32.TRUNC.NTZ R3, R2 ;  /* 0x0000000200037305 */ /* 0x000064000021f000 */
[----:B0-----:R-:W-:Y:S02]  /*17bc0*/  IMAD.MOV.U32 R2, RZ, RZ, RZ ;  /* 0x000000ffff027224 */ /* 0x001fe400078e00ff */
[----:B-1----:R-:W-:-:S04]  /*17bd0*/  IMAD.MOV R5, RZ, RZ, -R3 ;  /* 0x000000ffff057224 */ /* 0x002fc800078e0a03 */
[----:B------:R-:W-:-:S04]  /*17be0*/  IMAD R5, R5, R6, RZ ;  /* 0x0000000605057224 */ /* 0x000fc800078e02ff */
[----:B------:R-:W-:Y:S01]  /*17bf0*/  IMAD.HI.U32 R3, R3, R5, R2 ;  /* 0x0000000503037227 */ /* 0x000fe200078e0002 */
[-C--:B------:R-:W-:Y:S02]  /*17c00*/  IABS R5, R4.reuse ;  /* 0x0000000400057213 */ /* 0x080fe40000000000 */
[----:B------:R-:W-:Y:S02]  /*17c10*/  LOP3.LUT R2, R0, R4, RZ, 0x3c, !PT ;  /* 0x0000000400027212 */ /* 0x000fe400078e3cff */
[----:B------:R-:W-:Y:S01]  /*17c20*/  IADD3 R0, R7, 0x1000000, R0 ;  /* 0x0100000007007810 */ /* 0x000fe20007ffe000 */
[----:B------:R-:W-:Y:S01]  /*17c30*/  IMAD.MOV R5, RZ, RZ, -R5 ;  /* 0x000000ffff057224 */ /* 0x000fe200078e0a05 */
[----:B------:R-:W-:Y:S01]  /*17c40*/  ISETP.GE.AND P2, PT, R2, RZ, PT ;  /* 0x000000ff0200720c */ /* 0x000fe20003f46270 */
        /* <DEDUP_REMOVED lines=9> */
[----:B------:R-:W-:Y:S01]  /*17ce0*/  @!P1 LOP3.LUT R3, RZ, R4, RZ, 0x33, !PT ;  /* 0x00000004ff039212 */ /* 0x000fe200078e33ff */
[----:B------:R-:W-:-:S04]  /*17cf0*/  IMAD.MOV R4, RZ, RZ, -R4 ;  /* 0x000000ffff047224 */ /* 0x000fc800078e0a04 */
[----:B------:R-:W-:-:S07]  /*17d00*/  IMAD R18, R3, R4, R0 ;  /* 0x0000000403127224 */ /* 0x000fce00078e0200 */
.L_x_1403:
[----:B------:R-:W-:-:S05]  /*17d10*/  LOP3.LUT R0, RZ, R3, RZ, 0x33, !PT ;  /* 0x00000003ff007212 */ /* 0x000fca00078e33ff */
[----:B------:R-:W-:Y:S01]  /*17d20*/  IMAD.IADD R17, R17, 0x1, R0 ;  /* 0x0000000111117824 */ /* 0x000fe200078e0200 */
[----:B------:R-:W-:Y:S06]  /*17d30*/  BRA `(.L_x_1404) ;  /* 0x00000000001c7947 */ /* 0x000fec0003800000 */
.L_x_1396:
[----:B------:R-:W-:Y:S01]  /*17d40*/  UMOV UR4, URZ ;  /* 0x0000003f00047c82 */ /* 0x000fe20008000000 */
[----:B------:R-:W-:Y:S01]  /*17d50*/  UMOV UR5, URZ ;  /* 0x0000003f00057c82 */ /* 0x000fe20008000000 */
[----:B------:R-:W-:Y:S01]  /*17d60*/  ULDC UR6, c[0x0][0xc3c] ;  /* 0x00030f0000067ab9 */ /* 0x000fe20000000800 */
[----:B------:R-:W-:Y:S02]  /*17d70*/  IMAD.MOV.U32 R16, RZ, RZ, R0 ;  /* 0x000000ffff107224 */ /* 0x000fe400078e0000 */
[----:B------:R-:W-:Y:S02]  /*17d80*/  IMAD.U32 R17, RZ, RZ, UR4 ;  /* 0x00000004ff117e24 */ /* 0x000fe4000f8e00ff */
[----:B------:R-:W-:Y:S02]  /*17d90*/  IMAD.U32 R18, RZ, RZ, UR5 ;  /* 0x00000005ff127e24 */ /* 0x000fe4000f8e00ff */
[----:B------:R-:W-:-:S07]  /*17da0*/  IMAD.U32 R19, RZ, RZ, UR6 ;  /* 0x00000006ff137e24 */ /* 0x000fce000f8e00ff */
.L_x_1404:
[----:B------:R-:W0:Y:S01]  /*17db0*/  S2R R0, SR_TID.X ;  /* 0x0000000000007919 */ /* 0x000e220000002100 */
[----:B------:R-:W-:Y:S05]  /*17dc0*/  WARPSYNC.ALL ;  /* 0x0000000000007948 */ /* 0x000fea0003800000 */
[----:B------:R-:W-:Y:S01]  /*17dd0*/  BAR.SYNC.DEFER_BLOCKING 0x4, 0x200 ;  /* 0x0108000000007b1d */ /* 0x000fe20000010000 */
[----:B0-----:R-:W-:-:S04]  /*17de0*/  LOP3.LUT R0, R0, 0x1f, RZ, 0xc0, !PT ;  /* 0x0000001f00007812 */ /* 0x001fc800078ec0ff */
[----:B------:R-:W-:-:S13]  /*17df0*/  ISETP.NE.AND P0, PT, R0, RZ, PT ;  /* 0x000000ff0000720c */ /* 0x000fda0003f05270 */
[----:B------:R-:W0:Y:S01]  /*17e00*/  @!P0 S2R R3, SR_CgaCtaId ;  /* 0x0000000000038919 */ /* 0x000e220000008800 */
[----:B------:R-:W-:-:S04]  /*17e10*/  @!P0 MOV R0, 0x400 ;  /* 0x0000040000008802 */ /* 0x000fc80000000f00 */
[----:B0-----:R-:W-:-:S05]  /*17e20*/  @!P0 LEA R22, R3, R0, 0x18 ;  /* 0x0000000003168211 */ /* 0x001fca00078ec0ff */
[----:B------:R0:W-:Y:S01]  /*17e30*/  @!P0 STS.128 [R22+0x168d0], R16 ;  /* 0x0168d01016008388 */ /* 0x0001e20000000c00 */
[----:B------:R-:W-:Y:S06]  /*17e40*/  BAR.ARV 0x5, 0x200 ;  /* 0x0148000000007b1d */ /* 0x000fec0000002000 */
.L_x_1393:
[----:B------:R-:W-:Y:S02]  /*17e50*/  ULDC UR4, c[0x0][0xc3c] ;  /* 0x00030f0000047ab9 */ /* 0x000fe40000000800 */
[----:B--2---:R-:W-:-:S13]  /*17e60*/  ISETP.GE.AND P0, PT, R19, UR4, PT ;  /* 0x0000000413007c0c */ /* 0x004fda000bf06270 */
[----:B------:R-:W-:Y:S05]  /*17e70*/  @!P0 BRA `(.L_x_1405) ;  /* 0xffffffac00008947 */ /* 0x000fea000383ffff */
[----:B------:R-:W-:Y:S05]  /*17e80*/  BSYNC B8 ;  /* 0x0000000000087941 */ /* 0x000fea0003800000 */
.L_x_1334:
[----:B0-----:R-:W2:Y:S01]  /*17e90*/  LDL.LU R0, [R1+0x30] ;  /* 0x0000300001007983 */ /* 0x001ea20000300800 */
[----:B------:R-:W-:Y:S01]  /*17ea0*/  BSSY B0, `(.L_x_1406) ;  /* 0x000000b000007945 */ /* 0x000fe20003800000 */
[----:B------:R-:W0:Y:S01]  /*17eb0*/  S2R R5, SR_CgaCtaId ;  /* 0x0000000000057919 */ /* 0x000e220000008800 */
[----:B--2---:R-:W-:-:S05]  /*17ec0*/  VIADD R0, R0, 0x1 ;  /* 0x0000000100007836 */ /* 0x004fca0000000000 */
        /* <DEDUP_REMOVED lines=8> */
.L_x_1550:
[----:B------:R-:W-:Y:S05]  /*17f50*/  BSYNC B0 ;  /* 0x0000000000007941 */ /* 0x000fea0003800000 */
.L_x_1406:
[----:B------:R-:W-:-:S03]  /*17f60*/  UMOV UR4, 0xffffffff ;  /* 0xffffffff00047882 */ /* 0x000fc60000000000 */
[----:B------:R-:W-:Y:S05]  /*17f70*/  BRA.DIV UR4, `(.L_x_1408) ;  /* 0x0000004604f07947 */ /* 0x000fea000b800000 */
[----:B0-----:R-:W0:Y:S02]  /*17f80*/  S2R R0, SR_TID.X ;  /* 0x0000000000007919 */ /* 0x001e240000002100 */
[----:B0-----:R-:W-:-:S04]  /*17f90*/  SHF.R.U32.HI R0, RZ, 0x5, R0 ;  /* 0x00000005ff007819 */ /* 0x001fc80000011600 */
[----:B------:R-:W-:-:S05]  /*17fa0*/  LOP3.LUT R0, R0, 0x3, RZ, 0xc0, !PT ;  /* 0x0000000300007812 */ /* 0x000fca00078ec0ff */
[----:B------:R0:W2:Y:S02]  /*17fb0*/  SHFL.IDX PT, R14, R0, RZ, 0x1f ;  /* 0x00001fff000e7589 */ /* 0x0000a400000e0000 */
.L_x_1553:
[----:B--2---:R-:W-:Y:S01]  /*17fc0*/  ISETP.NE.AND P0, PT, R14, RZ, PT ;  /* 0x000000ff0e00720c */ /* 0x004fe20003f05270 */
[----:B------:R-:W-:-:S12]  /*17fd0*/  BSSY B0, `(.L_x_1409) ;  /* 0x0000024000007945 */ /* 0x000fd80003800000 */
[----:B------:R-:W-:Y:S05]  /*17fe0*/  @P0 BRA `(.L_x_1410) ;  /* 0x0000000000880947 */ /* 0x000fea0003800000 */
[----:B------:R-:W-:-:S03]  /*17ff0*/  UMOV UR4, 0xffffffff ;  /* 0xffffffff00047882 */ /* 0x000fc60000000000 */
[----:B------:R-:W-:Y:S05]  /*18000*/  BRA.DIV UR4, `(.L_x_1411) ;  /* 0x0000004a04007947 */ /* 0x000fea000b800000 */
[----:B------:R-:W-:-:S13]  /*18010*/  ELECT P6, URZ, PT ;  /* 0x00000000003f782f */ /* 0x000fda00038c0000 */
.L_x_1556:
[----:B------:R-:W-:Y:S05]  /*18020*/  @!P6 BRA `(.L_x_1410) ;  /* 0x000000000078e947 */ /* 0x000fea0003800000 */
[----:B------:R-:W-:-:S06]  /*18030*/  ULOP3.LUT UR4, UR36, 0x2, URZ, 0xfc, !UPT ;  /* 0x0000000224047892 */ /* 0x000fcc000f8efc3f */
[----:B0-----:R-:W-:-:S05]  /*18040*/  IMAD.U32 R0, RZ, RZ, UR4 ;  /* 0x00000004ff007e24 */ /* 0x001fca000f8e00ff */
[----:B------:R-:W-:-:S13]  /*18050*/  ISETP.NE.AND P0, PT, R0, 0x3, PT ;  /* 0x000000030000780c */ /* 0x000fda0003f05270 */
[----:B------:R-:W-:Y:S05]  /*18060*/  @!P0 BRA `(.L_x_1412) ;  /* 0x0000000000048947 */ /* 0x000fea0003800000 */
[----:B------:R-:W-:Y:S01]  /*18070*/  BPT.TRAP 0x1 ;  /* 0x000000040000795c */ /* 0x000fe20000300000 */
.L_x_1412:
[C---:B------:R-:W-:Y:S01]  /*18080*/  IMAD R5, R25.reuse, 0x8, R4 ;  /* 0x0000000819057824 */ /* 0x040fe200078e0204 */
[----:B------:R-:W-:Y:S01]  /*18090*/  SHF.L.U32 R0, R28, 0x1f, RZ ;  /* 0x0000001f1c007819 */ /* 0x000fe200000006ff */
[----:B------:R-:W-:-:S03]  /*180a0*/  VIADD R25, R25, 0x1 ;  /* 0x0000000119197836 */ /* 0x000fc60000000000 */
[----:B------:R-:W0:Y:S02]  /*180b0*/  SYNCS.PHASECHK.TRANS64.TRYWAIT P1, [R5+URZ+0x16840], R0 ;  /* 0x01684000050075a7 */ /* 0x000e24000802017f */
[----:B------:R-:W-:-:S04]  /*180c0*/  ISETP.NE.AND P2, PT, R25, 0x2, PT ;  /* 0x000000021900780c */ /* 0x000fc80003f45270 */
[----:B------:R-:W-:Y:S01]  /*180d0*/  SEL R3, RZ, 0x1, P2 ;  /* 0x00000001ff037807 */ /* 0x000fe20001000000 */
[----:B0-----:R-:W-:Y:S08]  /*180e0*/  @!P1 BRA `(.L_x_1413) ;  /* 0x0000004400e89947 */ /* 0x001ff00003800000 */
.L_x_1557:
[----:B------:R-:W-:Y:S02]  /*180f0*/  SEL R25, R25, RZ, P2 ;  /* 0x000000ff19197207 */ /* 0x000fe40001000000 */
[----:B------:R-:W-:Y:S01]  /*18100*/  LOP3.LUT R2, R28, R3, RZ, 0x3c, !PT ;  /* 0x000000031c027212 */ /* 0x000fe200078e3cff */
[----:B------:R-:W-:Y:S06]  /*18110*/  @!P0 BRA `(.L_x_1414) ;  /* 0x0000000000048947 */ /* 0x000fec0003800000 */
[----:B------:R-:W-:Y:S01]  /*18120*/  BPT.TRAP 0x1 ;  /* 0x000000040000795c */ /* 0x000fe20000300000 */
.L_x_1414:
[----:B------:R-:W-:Y:S01]  /*18130*/  IMAD R25, R25, 0x8, R4 ;  /* 0x0000000819197824 */ /* 0x000fe200078e0204 */
[----:B------:R-:W-:-:S04]  /*18140*/  SHF.L.U32 R2, R2, 0x1f, RZ ;  /* 0x0000001f02027819 */ /* 0x000fc800000006ff */
[----:B------:R-:W2:Y:S02]  /*18150*/  SYNCS.PHASECHK.TRANS64.TRYWAIT P1, [R25+URZ+0x16840], R2 ;  /* 0x01684002190075a7 */ /* 0x000ea4000802017f */
[----:B--2---:R-:W-:Y:S05]  /*18160*/  @!P1 BRA `(.L_x_1415) ;  /* 0x0000004400dc9947 */ /* 0x004fea0003800000 */
.L_x_1558:
[----:B------:R-:W-:Y:S05]  /*18170*/  @!P0 BRA `(.L_x_1416) ;  /* 0x0000000000048947 */ /* 0x000fea0003800000 */
[----:B------:R-:W-:Y:S01]  /*18180*/  BPT.TRAP 0x1 ;  /* 0x000000040000795c */ /* 0x000fe20000300000 */
.L_x_1416:
[----:B------:R-:W3:Y:S02]  /*18190*/  SYNCS.PHASECHK.TRANS64.TRYWAIT P1, [R5+URZ+0x16860], R0 ;  /* 0x01686000050075a7 */ /* 0x000ee4000802017f */
[----:B---3--:R-:W-:Y:S05]  /*181a0*/  @!P1 BRA `(.L_x_1417) ;  /* 0x0000004400e09947 */ /* 0x008fea0003800000 */
.L_x_1559:
[----:B------:R-:W-:Y:S05]  /*181b0*/  @!P0 BRA `(.L_x_1418) ;  /* 0x0000000000048947 */ /* 0x000fea0003800000 */
[----:B------:R-:W-:Y:S01]  /*181c0*/  BPT.TRAP 0x1 ;  /* 0x000000040000795c */ /* 0x000fe20000300000 */
.L_x_1418:
[----:B----4-:R4:W0:Y:S02]  /*181d0*/  SYNCS.PHASECHK.TRANS64.TRYWAIT P0, [R25+URZ+0x16860], R2 ;  /* 0x01686002190075a7 */ /* 0x010824000800017f */
[----:B0-----:R-:W-:Y:S05]  /*181e0*/  @!P0 NANOSLEEP.SYNCS 0x989680 ;  /* 0x009896800000895d */ /* 0x001fea0003900000 */
[----:B------:R-:W0:Y:S02]  /*181f0*/  @!P0 SYNCS.PHASECHK.TRANS64 P0, [R25+URZ+0x16860], R2 ;  /* 0x01686002190085a7 */ /* 0x000e24000800007f */
[----:B0-----:R-:W-:Y:S05]  /*18200*/  @!P0 BRA `(.L_x_1418) ;  /* 0xfffffffc00f08947 */ /* 0x001fea000383ffff */
.L_x_1410:
[----:B------:R-:W-:Y:S05]  /*18210*/  BSYNC B0 ;  /* 0x0000000000007941 */ /* 0x000fea0003800000 */
.L_x_1409:
[----:B------:R-:W-:Y:S05]  /*18220*/  EXIT ;  /* 0x000000000000794d */ /* 0x000fea0003800000 */
.L_x_1237:
[----:B0-----:R-:W-:-:S04]  /*18230*/  IMAD.U32 R3, RZ, RZ, UR45 ;  /* 0x0000002dff037e24 */ /* 0x001fc8000f8e00ff */
[----:B------:R0:W1:Y:S03]  /*18240*/  SYNCS.PHASECHK.TRANS64.TRYWAIT P1, [R3+URZ+0x16800], R0 ;  /* 0x01680000030075a7 */ /* 0x000066000802017f */
[----:B-1----:R-:W-:Y:S05]  /*18250*/  @!P1 NANOSLEEP.SYNCS 0x989680 ;  /* 0x009896800000995d */ /* 0x002fea0003900000 */
[----:B------:R-:W1:Y:S02]  /*18260*/  @!P1 SYNCS.PHASECHK.TRANS64 P1, [R3+URZ+0x16800], R0 ;  /* 0x01680000030095a7 */ /* 0x000e64000802007f */
[----:B-1----:R-:W-:Y:S05]  /*18270*/  @!P1 BRA `(.L_x_1237) ;  /* 0xfffffffc00ec9947 */ /* 0x002fea000383ffff */
[----:B------:R-:W-:Y:S05]  /*18280*/  BRA `(.L_x_1419) ;  /* 0xfffffe9c00107947 */ /* 0x000fea000383ffff */
.L_x_1241:
[----:B-1----:R1:W2:Y:S02]  /*18290*/  SYNCS.PHASECHK.TRANS64.TRYWAIT P1, [R91+URZ+0x16830], R0 ;  /* 0x016830005b0075a7 */ /* 0x0022a4000802017f */
[----:B--2---:R-:W-:Y:S05]  /*182a0*/  @!P1 NANOSLEEP.SYNCS 0x989680 ;  /* 0x009896800000995d */ /* 0x004fea0003900000 */
[----:B------:R-:W2:Y:S02]  /*182b0*/  @!P1 SYNCS.PHASECHK.TRANS64 P1, [R91+URZ+0x16830], R0 ;  /* 0x016830005b0095a7 */ /* 0x000ea4000802007f */
[----:B--2---:R-:W-:Y:S05]  /*182c0*/  @!P1 BRA `(.L_x_1241) ;  /* 0xfffffffc00f09947 */ /* 0x004fea000383ffff */
[----:B------:R-:W-:Y:S05]  /*182d0*/  BRA `(.L_x_1240) ;  /* 0xfffffe9c002c7947 */ /* 0x000fea000383ffff */
.L_x_1258:
[----:B-1----:R-:W-:-:S04]  /*182e0*/  IMAD.U32 R7, RZ, RZ, UR6 ;  /* 0x00000006ff077e24 */ /* 0x002fc8000f8e00ff */
[----:B------:R1:W2:Y:S03]  /*182f0*/  SYNCS.PHASECHK.TRANS64.TRYWAIT P1, [R7+URZ+0x16830], R6 ;  /* 0x01683006070075a7 */ /* 0x0002a6000802017f */
[----:B--2---:R-:W-:Y:S05]  /*18300*/  @!P1 NANOSLEEP.SYNCS 0x989680 ;  /* 0x009896800000995d */ /* 0x004fea0003900000 */
[----:B------:R-:W2:Y:S02]  /*18310*/  @!P1 SYNCS.PHASECHK.TRANS64 P1, [R7+URZ+0x16830], R6 ;  /* 0x01683006070095a7 */ /* 0x000ea4000802007f */
[----:B--2---:R-:W-:Y:S05]  /*18320*/  @!P1 BRA `(.L_x_1258) ;  /* 0xfffffffc00ec9947 */ /* 0x004fea000383ffff */
[----:B------:R-:W-:Y:S05]  /*18330*/  BRA `(.L_x_1255) ;  /* 0xfffffed400b87947 */ /* 0x000fea000383ffff */
.L_x_1262:
[----:B-1----:R-:W-:-:S04]  /*18340*/  IMAD.U32 R7, RZ, RZ, UR6 ;  /* 0x00000006ff077e24 */ /* 0x002fc8000f8e00ff */
[----:B------:R1:W2:Y:S03]  /*18350*/  SYNCS.PHASECHK.TRANS64.TRYWAIT P1, [R7+URZ+0x16850], R6 ;  /* 0x01685006070075a7 */ /* 0x0002a6000802017f */
[----:B--2---:R-:W-:Y:S05]  /*18360*/  @!P1 NANOSLEEP.SYNCS 0x989680 ;  /* 0x009896800000995d */ /* 0x004fea0003900000 */
[----:B------:R-:W2:Y:S02]  /*18370*/  @!P1 SYNCS.PHASECHK.TRANS64 P1, [R7+URZ+0x16850], R6 ;  /* 0x01685006070095a7 */ /* 0x000ea4000802007f */
[----:B--2---:R-:W-:Y:S05]  /*18380*/  @!P1 BRA `(.L_x_1262) ;  /* 0xfffffffc00ec9947 */ /* 0x004fea000383ffff */
[----:B------:R-:W-:Y:S05]  /*18390*/  BRA `(.L_x_1259) ;  /* 0xfffffed8003c7947 */ /* 0x000fea000383ffff */
.L_x_1281:
[----:B-1----:R-:W-:-:S04]  /*183a0*/  IMAD.U32 R7, RZ, RZ, UR6 ;  /* 0x00000006ff077e24 */ /* 0x002fc8000f8e00ff */
[----:B------:R1:W2:Y:S03]  /*183b0*/  SYNCS.PHASECHK.TRANS64.TRYWAIT P1, [R7+URZ+0x16830], R6 ;  /* 0x01683006070075a7 */ /* 0x0002a6000802017f */
[----:B--2---:R-:W-:Y:S05]  /*183c0*/  @!P1 NANOSLEEP.SYNCS 0x989680 ;  /* 0x009896800000995d */ /* 0x004fea0003900000 */
[----:B------:R-:W2:Y:S02]  /*183d0*/  @!P1 SYNCS.PHASECHK.TRANS64 P1, [R7+URZ+0x16830], R6 ;  /* 0x01683006070095a7 */ /* 0x000ea4000802007f */
[----:B--2---:R-:W-:Y:S05]  /*183e0*/  @!P1 BRA `(.L_x_1281) ;  /* 0xfffffffc00ec9947 */ /* 0x004fea000383ffff */
[----:B------:R-:W-:Y:S05]  /*183f0*/  BRA `(.L_x_1278) ;  /* 0xffffff0c00bc7947 */ /* 0x000fea000383ffff */
.L_x_1285:
[----:B-1----:R-:W-:-:S04]  /*18400*/  IMAD.U32 R7, RZ, RZ, UR6 ;  /* 0x00000006ff077e24 */ /* 0x002fc8000f8e00ff */
[----:B------:R1:W2:Y:S03]  /*18410*/  SYNCS.PHASECHK.TRANS64.TRYWAIT P1, [R7+URZ+0x16850], R6 ;  /* 0x01685006070075a7 */ /* 0x0002a6000802017f */
[----:B--2---:R-:W-:Y:S05]  /*18420*/  @!P1 NANOSLEEP.SYNCS 0x989680 ;  /* 0x009896800000995d */ /* 0x004fea0003900000 */
[----:B------:R-:W2:Y:S02]  /*18430*/  @!P1 SYNCS.PHASECHK.TRANS64 P1, [R7+URZ+0x16850], R6 ;  /* 0x01685006070095a7 */ /* 0x000ea4000802007f */
[----:B--2---:R-:W-:Y:S05]  /*18440*/  @!P1 BRA `(.L_x_1285) ;  /* 0xfffffffc00ec9947 */ /* 0x004fea000383ffff */
[----:B------:R-:W-:Y:S05]  /*18450*/  BRA `(.L_x_1282) ;  /* 0xffffff1000407947 */ /* 0x000fea000383ffff */
.L_x_1293:
[----:B-1----:R-:W-:-:S04]  /*18460*/  IMAD.U32 R7, RZ, RZ, UR6 ;  /* 0x00000006ff077e24 */ /* 0x002fc8000f8e00ff */
[----:B------:R1:W2:Y:S03]  /*18470*/  SYNCS.PHASECHK.TRANS64.TRYWAIT P1, [R7+URZ+0x16830], R6 ;  /* 0x01683006070075a7 */ /* 0x0002a6000802017f */
[----:B--2---:R-:W-:Y:S05]  /*18480*/  @!P1 NANOSLEEP.SYNCS 0x989680 ;  /* 0x009896800000995d */ /* 0x004fea0003900000 */
[----:B------:R-:W2:Y:S02]  /*18490*/  @!P1 SYNCS.PHASECHK.TRANS64 P1, [R7+URZ+0x16830], R6 ;  /* 0x01683006070095a7 */ /* 0x000ea4000802007f */
[----:B--2---:R-:W-:Y:S05]  /*184a0*/  @!P1 BRA `(.L_x_1293) ;  /* 0xfffffffc00ec9947 */ /* 0x004fea000383ffff */
[----:B------:R-:W-:Y:S05]  /*184b0*/  BRA `(.L_x_1290) ;  /* 0xffffff3000f07947 */ /* 0x000fea000383ffff */
.L_x_1297:
[----:B-1----:R-:W-:-:S04]  /*184c0*/  IMAD.U32 R7, RZ, RZ, UR6 ;  /* 0x00000006ff077e24 */ /* 0x002fc8000f8e00ff */
[----:B------:R1:W2:Y:S03]  /*184d0*/  SYNCS.PHASECHK.TRANS64.TRYWAIT P1, [R7+URZ+0x16850], R6 ;  /* 0x01685006070075a7 */ /* 0x0002a6000802017f */
[----:B--2---:R-:W-:Y:S05]  /*184e0*/  @!P1 NANOSLEEP.SYNCS 0x989680 ;  /* 0x009896800000995d */ /* 0x004fea0003900000 */
[----:B------:R-:W2:Y:S02]  /*184f0*/  @!P1 SYNCS.PHASECHK.TRANS64 P1, [R7+URZ+0x16850], R6 ;  /* 0x01685006070095a7 */ /* 0x000ea4000802007f */
[----:B--2---:R-:W-:Y:S05]  /*18500*/  @!P1 BRA `(.L_x_1297) ;  /* 0xfffffffc00ec9947 */ /* 0x004fea000383ffff */
[----:B------:R-:W-:Y:S05]  /*18510*/  BRA `(.L_x_1294) ;  /* 0xffffff3400687947 */ /* 0x000fea000383ffff */
.L_x_1312:
[----:B-1----:R-:W-:-:S04]  /*18520*/  IMAD.U32 R4, RZ, RZ, UR5 ;  /* 0x00000005ff047e24 */ /* 0x002fc8000f8e00ff */
[----:B------:R1:W2:Y:S03]  /*18530*/  SYNCS.PHASECHK.TRANS64.TRYWAIT P1, [R4+URZ+0x16850], R3 ;  /* 0x01685003040075a7 */ /* 0x0002a6000802017f */
[----:B--2---:R-:W-:Y:S05]  /*18540*/  @!P1 NANOSLEEP.SYNCS 0x989680 ;  /* 0x009896800000995d */ /* 0x004fea0003900000 */
[----:B------:R-:W2:Y:S02]  /*18550*/  @!P1 SYNCS.PHASECHK.TRANS64 P1, [R4+URZ+0x16850], R3 ;  /* 0x01685003040095a7 */ /* 0x000ea4000802007f */
[----:B--2---:R-:W-:Y:S05]  /*18560*/  @!P1 BRA `(.L_x_1312) ;  /* 0xfffffffc00ec9947 */ /* 0x004fea000383ffff */
[----:B------:R-:W-:Y:S05]  /*18570*/  BRA `(.L_x_1311) ;  /* 0xffffff6800147947 */ /* 0x000fea000383ffff */
.L_x_1356:
        /* <DEDUP_REMOVED lines=11> */
.L_x_1421:
[----:B------:R-:W-:Y:S05]  /*18630*/  BSYNC B0 ;  /* 0x0000000000007941 */ /* 0x000fea0003800000 */
.L_x_1420:
[----:B------:R-:W-:Y:S05]  /*18640*/  BRA `(.L_x_1422) ;  /* 0xffffffb400d87947 */ /* 0x000fea000383ffff */
.L_x_1359:
[----:B0-----:R0:W1:Y:S02]  /*18650*/  SYNCS.PHASECHK.TRANS64.TRYWAIT P0, [R5+URZ+0x16840], R2 ;  /* 0x01684002050075a7 */ /* 0x001064000800017f */
[----:B-1----:R-:W-:Y:S05]  /*18660*/  @!P0 NANOSLEEP.SYNCS 0x989680 ;  /* 0x009896800000895d */ /* 0x002fea0003900000 */
[----:B------:R-:W1:Y:S02]  /*18670*/  @!P0 SYNCS.PHASECHK.TRANS64 P0, [R5+URZ+0x16840], R2 ;  /* 0x01684002050085a7 */ /* 0x000e64000800007f */
[----:B-1----:R-:W-:Y:S05]  /*18680*/  @!P0 BRA `(.L_x_1359) ;  /* 0xfffffffc00f08947 */ /* 0x002fea000383ffff */
[----:B------:R-:W-:Y:S05]  /*18690*/  BRA `(.L_x_1423) ;  /* 0xffffffb8002c7947 */ /* 0x000fea000383ffff */
.L_x_1360:
        /* <DEDUP_REMOVED lines=8> */
.L_x_1425:
[----:B------:R-:W-:Y:S05]  /*18720*/  BSYNC B0 ;  /* 0x0000000000007941 */ /* 0x000fea0003800000 */
.L_x_1424:
[----:B------:R-:W-:Y:S02]  /*18730*/  IMAD.MOV.U32 R13, RZ, RZ, R0 ;  /* 0x000000ffff0d7224 */ /* 0x000fe400078e0000 */
[----:B------:R-:W-:Y:S02]  /*18740*/  IMAD.MOV.U32 R12, RZ, RZ, RZ ;  /* 0x000000ffff0c7224 */ /* 0x000fe400078e00ff */
[----:B------:R-:W-:Y:S02]  /*18750*/  IMAD.MOV.U32 R11, RZ, RZ, 0x181f ;  /* 0x0000181fff0b7424 */ /* 0x000fe400078e00ff */
[----:B------:R-:W-:Y:S02]  /*18760*/  IMAD.MOV.U32 R15, RZ, RZ, -0x1 ;  /* 0xffffffffff0f7424 */ /* 0x000fe400078e00ff */
[----:B------:R-:W-:Y:S02]  /*18770*/  IMAD.MOV.U32 R6, RZ, RZ, R14 ;  /* 0x000000ffff067224 */ /* 0x000fe400078e000e */
[----:B------:R-:W-:-:S07]  /*18780*/  @P0 IMAD R8, R3, 0x2, R22 ;  /* 0x0000000203080824 */ /* 0x000fce00078e0216 */
[----:B------:R-:W-:Y:S05]  /*18790*/  WARPSYNC.COLLECTIVE R15, `(.L_x_1426) ;  /* 0x000000000f087348 */ /* 0x000fea0003c00000 */
[----:B------:R0:W1:Y:S02]  /*187a0*/  SHFL.IDX P6, R14, R13, R12, R11 ;  /* 0x0000000c0d0e7389 */ /* 0x00006400000c000b */
[----:B01----:R-:W-:Y:S01]  /*187b0*/  ENDCOLLECTIVE ;  /* 0x000000000000791b */ /* 0x003fe20003800000 */
.L_x_1426:
[----:B------:R-:W-:Y:S02]  /*187c0*/  IMAD.MOV.U32 R13, RZ, RZ, R2 ;  /* 0x000000ffff0d7224 */ /* 0x000fe400078e0002 */
[----:B------:R-:W-:Y:S02]  /*187d0*/  IMAD.MOV.U32 R12, RZ, RZ, 0x1 ;  /* 0x00000001ff0c7424 */ /* 0x000fe400078e00ff */
[----:B------:R-:W-:-:S07]  /*187e0*/  IMAD.MOV.U32 R7, RZ, RZ, R14 ;  /* 0x000000ffff077224 */ /* 0x000fce00078e000e */
[----:B------:R-:W-:Y:S05]  /*187f0*/  WARPSYNC.COLLECTIVE R15, `(.L_x_1427) ;  /* 0x000000000f087348 */ /* 0x000fea0003c00000 */
[----:B------:R0:W1:Y:S02]  /*18800*/  SHFL.IDX P6, R14, R13, R12, R11 ;  /* 0x0000000c0d0e7389 */ /* 0x00006400000c000b */
[----:B01----:R-:W-:Y:S01]  /*18810*/  ENDCOLLECTIVE ;  /* 0x000000000000791b */ /* 0x003fe20003800000 */
.L_x_1427:
[----:B------:R-:W-:-:S05]  /*18820*/  @P0 LEA R7, P1, R29, R7, 0x1 ;  /* 0x000000071d070211 */ /* 0x000fca00078208ff */
[----:B------:R-:W-:Y:S01]  /*18830*/  @P0 IMAD.X R6, RZ, RZ, R6, P1 ;  /* 0x000000ffff060224 */ /* 0x000fe200008e0606 */
[----:B------:R-:W-:-:S04]  /*18840*/  ISETP.GE.AND P1, PT, R4, 0x11, PT ;  /* 0x000000110400780c */ /* 0x000fc80003f26270 */
        /* <DEDUP_REMOVED lines=12> */
.L_x_1428:
[----:B------:R-:W-:Y:S02]  /*18910*/  @P1 IMAD R8, R3, 0x2, R22 ;  /* 0x0000000203081824 */ /* 0x000fe400078e0216 */
[----:B------:R-:W-:Y:S02]  /*18920*/  IMAD.MOV.U32 R13, RZ, RZ, R2 ;  /* 0x000000ffff0d7224 */ /* 0x000fe400078e0002 */
[----:B------:R-:W-:Y:S02]  /*18930*/  IMAD.MOV.U32 R12, RZ, RZ, 0x2 ;  /* 0x00000002ff0c7424 */ /* 0x000fe400078e00ff */
[----:B------:R-:W-:-:S07]  /*18940*/  IMAD.MOV.U32 R7, RZ, RZ, R14 ;  /* 0x000000ffff077224 */ /* 0x000fce00078e000e */
[----:B------:R-:W-:Y:S05]  /*18950*/  WARPSYNC.COLLECTIVE R15, `(.L_x_1429) ;  /* 0x000000000f087348 */ /* 0x000fea0003c00000 */
[----:B------:R0:W1:Y:S02]  /*18960*/  SHFL.IDX P6, R14, R13, R12, R11 ;  /* 0x0000000c0d0e7389 */ /* 0x00006400000c000b */
[----:B01----:R-:W-:Y:S01]  /*18970*/  ENDCOLLECTIVE ;  /* 0x000000000000791b */ /* 0x003fe20003800000 */
.L_x_1429:
        /* <DEDUP_REMOVED lines=15> */
.L_x_1430:
[----:B------:R-:W-:Y:S02]  /*18a70*/  @P1 IMAD R8, R3, 0x2, R22 ;  /* 0x0000000203081824 */ /* 0x000fe400078e0216 */
[----:B------:R-:W-:Y:S02]  /*18a80*/  IMAD.MOV.U32 R13, RZ, RZ, R2 ;  /* 0x000000ffff0d7224 */ /* 0x000fe400078e0002 */
[----:B------:R-:W-:Y:S02]  /*18a90*/  IMAD.MOV.U32 R12, RZ, RZ, 0x3 ;  /* 0x00000003ff0c7424 */ /* 0x000fe400078e00ff */
[----:B------:R-:W-:-:S07]  /*18aa0*/  IMAD.MOV.U32 R7, RZ, RZ, R14 ;  /* 0x000000ffff077224 */ /* 0x000fce00078e000e */
[----:B------:R-:W-:Y:S05]  /*18ab0*/  WARPSYNC.COLLECTIVE R15, `(.L_x_1431) ;  /* 0x000000000f087348 */ /* 0x000fea0003c00000 */
[----:B------:R0:W1:Y:S02]  /*18ac0*/  SHFL.IDX P6, R14, R13, R12, R11 ;  /* 0x0000000c0d0e7389 */ /* 0x00006400000c000b */
[----:B01----:R-:W-:Y:S01]  /*18ad0*/  ENDCOLLECTIVE ;  /* 0x000000000000791b */ /* 0x003fe20003800000 */
.L_x_1431:
        /* <DEDUP_REMOVED lines=15> */
.L_x_1432:
[----:B------:R-:W-:Y:S02]  /*18bd0*/  @P1 IMAD R8, R3, 0x2, R22 ;  /* 0x0000000203081824 */ /* 0x000fe400078e0216 */
[----:B------:R-:W-:Y:S02]  /*18be0*/  IMAD.MOV.U32 R13, RZ, RZ, R2 ;  /* 0x000000ffff0d7224 */ /* 0x000fe400078e0002 */
[----:B------:R-:W-:Y:S02]  /*18bf0*/  IMAD.MOV.U32 R12, RZ, RZ, 0x4 ;  /* 0x00000004ff0c7424 */ /* 0x000fe400078e00ff */
[----:B------:R-:W-:-:S07]  /*18c00*/  IMAD.MOV.U32 R7, RZ, RZ, R14 ;  /* 0x000000ffff077224 */ /* 0x000fce00078e000e */
[----:B------:R-:W-:Y:S05]  /*18c10*/  WARPSYNC.COLLECTIVE R15, `(.L_x_1433) ;  /* 0x000000000f087348 */ /* 0x000fea0003c00000 */
[----:B------:R0:W1:Y:S02]  /*18c20*/  SHFL.IDX P6, R14, R13, R12, R11 ;  /* 0x0000000c0d0e7389 */ /* 0x00006400000c000b */
[----:B01----:R-:W-:Y:S01]  /*18c30*/  ENDCOLLECTIVE ;  /* 0x000000000000791b */ /* 0x003fe20003800000 */
.L_x_1433:
        /* <DEDUP_REMOVED lines=15> */
.L_x_1434:
[----:B------:R-:W-:Y:S02]  /*18d30*/  @P1 IMAD R8, R3, 0x2, R22 ;  /* 0x0000000203081824 */ /* 0x000fe400078e0216 */
[----:B------:R-:W-:Y:S02]  /*18d40*/  IMAD.MOV.U32 R13, RZ, RZ, R2 ;  /* 0x000000ffff0d7224 */ /* 0x000fe400078e0002 */
[----:B------:R-:W-:Y:S02]  /*18d50*/  IMAD.MOV.U32 R12, RZ, RZ, 0x5 ;  /* 0x00000005ff0c7424 */ /* 0x000fe400078e00ff */
[----:B------:R-:W-:-:S07]  /*18d60*/  IMAD.MOV.U32 R7, RZ, RZ, R14 ;  /* 0x000000ffff077224 */ /* 0x000fce00078e000e */
[----:B------:R-:W-:Y:S05]  /*18d70*/  WARPSYNC.COLLECTIVE R15, `(.L_x_1435) ;  /* 0x000000000f087348 */ /* 0x000fea0003c00000 */
[----:B------:R0:W1:Y:S02]  /*18d80*/  SHFL.IDX P6, R14, R13, R12, R11 ;  /* 0x0000000c0d0e7389 */ /* 0x00006400000c000b */
[----:B01----:R-:W-:Y:S01]  /*18d90*/  ENDCOLLECTIVE ;  /* 0x000000000000791b */ /* 0x003fe20003800000 */
.L_x_1435:
        /* <DEDUP_REMOVED lines=15> */
.L_x_1436:
[----:B------:R-:W-:Y:S02]  /*18e90*/  @P1 IMAD R8, R3, 0x2, R22 ;  /* 0x0000000203081824 */ /* 0x000fe400078e0216 */
[----:B------:R-:W-:Y:S02]  /*18ea0*/  IMAD.MOV.U32 R13, RZ, RZ, R2 ;  /* 0x000000ffff0d7224 */ /* 0x000fe400078e0002 */
[----:B------:R-:W-:Y:S02]  /*18eb0*/  IMAD.MOV.U32 R12, RZ, RZ, 0x6 ;  /* 0x00000006ff0c7424 */ /* 0x000fe400078e00ff */
[----:B------:R-:W-:-:S07]  /*18ec0*/  IMAD.MOV.U32 R7, RZ, RZ, R14 ;  /* 0x000000ffff077224 */ /* 0x000fce00078e000e */
[----:B------:R-:W-:Y:S05]  /*18ed0*/  WARPSYNC.COLLECTIVE R15, `(.L_x_1437) ;  /* 0x000000000f087348 */ /* 0x000fea0003c00000 */
[----:B------:R0:W1:Y:S02]  /*18ee0*/  SHFL.IDX P6, R14, R13, R12, R11 ;  /* 0x0000000c0d0e7389 */ /* 0x00006400000c000b */
[----:B01----:R-:W-:Y:S01]  /*18ef0*/  ENDCOLLECTIVE ;  /* 0x000000000000791b */ /* 0x003fe20003800000 */
.L_x_1437:
        /* <DEDUP_REMOVED lines=15> */
.L_x_1438:
[----:B------:R-:W-:Y:S02]  /*18ff0*/  @P1 IMAD R8, R3, 0x2, R22 ;  /* 0x0000000203081824 */ /* 0x000fe400078e0216 */
[----:B------:R-:W-:Y:S02]  /*19000*/  IMAD.MOV.U32 R13, RZ, RZ, R2 ;  /* 0x000000ffff0d7224 */ /* 0x000fe400078e0002 */
[----:B------:R-:W-:Y:S02]  /*19010*/  IMAD.MOV.U32 R12, RZ, RZ, 0x7 ;  /* 0x00000007ff0c7424 */ /* 0x000fe400078e00ff */
[----:B------:R-:W-:-:S07]  /*19020*/  IMAD.MOV.U32 R7, RZ, RZ, R14 ;  /* 0x000000ffff077224 */ /* 0x000fce00078e000e */
[----:B------:R-:W-:Y:S05]  /*19030*/  WARPSYNC.COLLECTIVE R15, `(.L_x_1439) ;  /* 0x000000000f087348 */ /* 0x000fea0003c00000 */
[----:B------:R0:W1:Y:S02]  /*19040*/  SHFL.IDX P6, R14, R13, R12, R11 ;  /* 0x0000000c0d0e7389 */ /* 0x00006400000c000b */
[----:B01----:R-:W-:Y:S01]  /*19050*/  ENDCOLLECTIVE ;  /* 0x000000000000791b */ /* 0x003fe20003800000 */
.L_x_1439:
        /* <DEDUP_REMOVED lines=10> */
.L_x_1440:
[----:B------:R-:W-:Y:S01]  /*19100*/  @!PT LDS RZ, [RZ] ;  /* 0x00000000fffff984 */ /* 0x000fe20000000800 */
[----:B------:R-:W-:Y:S01]  /*19110*/  @!PT LDS RZ, [RZ] ;  /* 0x00000000fffff984 */ /* 0x000fe20000000800 */
[----:B------:R-:W-:Y:S01]  /*19120*/  @!PT LDS RZ, [RZ] ;  /* 0x00000000fffff984 */ /* 0x000fe20000000800 */
[----:B------:R0:W-:Y:S01]  /*19130*/  @P1 LDGSTS.E.BYPASS.LTC128B.128 [R8+0x11400], desc[UR54][R6.64], !P2 ;  /* 0x1140000006081fae */ /* 0x0001e2000d101d76 */
[----:B------:R-:W-:Y:S01]  /*19140*/  IMAD.MOV.U32 R0, RZ, RZ, R14 ;  /* 0x000000ffff007224 */ /* 0x000fe200078e000e */
[----:B------:R-:W-:Y:S06]  /*19150*/  BRA `(.L_x_1441) ;  /* 0xffffffb4002c7947 */ /* 0x000fec000383ffff */
.L_x_1365:
[----:B------:R-:W-:Y:S02]  /*19160*/  IMAD.MOV.U32 R13, RZ, RZ, R4 ;  /* 0x000000ffff0d7224 */ /* 0x000fe400078e0004 */
[----:B------:R-:W-:Y:S02]  /*19170*/  IMAD.MOV.U32 R12, RZ, RZ, RZ ;  /* 0x000000ffff0c7224 */ /* 0x000fe400078e00ff */
[----:B------:R-:W-:Y:S02]  /*19180*/  IMAD.MOV.U32 R11, RZ, RZ, 0x181f ;  /* 0x0000181fff0b7424 */ /* 0x000fe400078e00ff */
[----:B------:R-:W-:Y:S02]  /*19190*/  IMAD.MOV.U32 R15, RZ, RZ, -0x1 ;  /* 0xffffffffff0f7424 */ /* 0x000fe400078e00ff */
[----:B-----5:R-:W-:Y:S02]  /*191a0*/  IMAD R3, R21, R9, RZ ;  /* 0x0000000915037224 */ /* 0x020fe400078e02ff */
[----:B------:R-:W-:-:S07]  /*191b0*/  IMAD.IADD R27, R20, 0x1, R27 ;  /* 0x00000001141b7824 */ /* 0x000fce00078e021b */
[----:B------:R-:W-:Y:S05]  /*191c0*/  WARPSYNC.COLLECTIVE R15, `(.L_x_1442) ;  /* 0x000000000f087348 */ /* 0x000fea0003c00000 */
[----:B------:R0:W1:Y:S02]  /*191d0*/  SHFL.IDX P6, R14, R13, R12, R11 ;  /* 0x0000000c0d0e7389 */ /* 0x00006400000c000b */
[----:B01----:R-:W-:Y:S01]  /*191e0*/  ENDCOLLECTIVE ;  /* 0x000000000000791b */ /* 0x003fe20003800000 */
.L_x_1442:
[C---:B------:R-:W-:Y:S01]  /*191f0*/  VIADD R8, R27.reuse, 0x10 ;  /* 0x000000101b087836 */ /* 0x040fe20000000000 */
[----:B------:R-:W-:Y:S01]  /*19200*/  ISETP.GE.AND P2, PT, R27, R3, PT ;  /* 0x000000031b00720c */ /* 0x000fe20003f46270 */
[----:B------:R-:W-:Y:S02]  /*19210*/  IMAD.MOV.U32 R13, RZ, RZ, R0 ;  /* 0x000000ffff0d7224 */ /* 0x000fe400078e0000 */
[----:B------:R-:W-:-:S10]  /*19220*/  IMAD.MOV.U32 R6, RZ, RZ, R14 ;  /* 0x000000ffff067224 */ /* 0x000fd400078e000e */
[----:B------:R-:W-:Y:S05]  /*19230*/  WARPSYNC.COLLECTIVE R15, `(.L_x_1443) ;  /* 0x000000000f087348 */ /* 0x000fea0003c00000 */
[----:B------:R0:W1:Y:S02]  /*19240*/  SHFL.IDX P6, R14, R13, R12, R11 ;  /* 0x0000000c0d0e7389 */ /* 0x00006400000c000b */
[----:B01----:R-:W-:Y:S01]  /*19250*/  ENDCOLLECTIVE ;  /* 0x000000000000791b */ /* 0x003fe20003800000 */
.L_x_1443:
[----:B------:R-:W-:Y:S02]  /*19260*/  IMAD.MOV.U32 R13, RZ, RZ, R4 ;  /* 0x000000ffff0d7224 */ /* 0x000fe400078e0004 */
[----:B------:R-:W-:Y:S02]  /*19270*/  IMAD.MOV.U32 R12, RZ, RZ, 0x1 ;  /* 0x00000001ff0c7424 */ /* 0x000fe400078e00ff */
[----:B------:R-:W-:-:S07]  /*19280*/  IMAD.MOV.U32 R7, RZ, RZ, R14 ;  /* 0x000000ffff077224 */ /* 0x000fce00078e000e */
[----:B------:R-:W-:Y:S05]  /*19290*/  WARPSYNC.COLLECTIVE R15, `(.L_x_1444) ;  /* 0x000000000f087348 */ /* 0x000fea0003c00000 */
[----:B------:R0:W1:Y:S02]  /*192a0*/  SHFL.IDX P6, R14, R13, R12, R11 ;  /* 0x0000000c0d0e7389 */ /* 0x00006400000c000b */
[----:B01----:R-:W-:Y:S01]  /*192b0*/  ENDCOLLECTIVE ;  /* 0x000000000000791b */ /* 0x003fe20003800000 */
.L_x_1444:
        /* <DEDUP_REMOVED lines=11> */
[----:B0-----:R-:W-:-:S07]  /*19370*/  IMAD.MOV.U32 R6, RZ, RZ, R14 ;  /* 0x000000ffff067224 */ /* 0x001fce00078e000e */
[----:B------:R-:W-:Y:S05]  /*19380*/  WARPSYNC.COLLECTIVE R15, `(.L_x_1445) ;  /* 0x000000000f087348 */ /* 0x000fea0003c00000 */
[----:B------:R0:W1:Y:S02]  /*19390*/  SHFL.IDX P6, R14, R13, R12, R11 ;  /* 0x0000000c0d0e7389 */ /* 0x00006400000c000b */
[----:B01----:R-:W-:Y:S01]  /*193a0*/  ENDCOLLECTIVE ;  /* 0x000000000000791b */ /* 0x003fe20003800000 */
.L_x_1445:
[----:B------:R-:W-:Y:S02]  /*193b0*/  IMAD.MOV.U32 R13, RZ, RZ, R4 ;  /* 0x000000ffff0d7224 */ /* 0x000fe400078e0004 */
[----:B------:R-:W-:Y:S02]  /*193c0*/  IMAD.MOV.U32 R12, RZ, RZ, 0x2 ;  /* 0x00000002ff0c7424 */ /* 0x000fe400078e00ff */
[----:B------:R-:W-:-:S07]  /*193d0*/  IMAD.MOV.U32 R7, RZ, RZ, R14 ;  /* 0x000000ffff077224 */ /* 0x000fce00078e000e */
[----:B------:R-:W-:Y:S05]  /*193e0*/  WARPSYNC.COLLECTIVE R15, `(.L_x_1446) ;  /* 0x000000000f087348 */ /* 0x000fea0003c00000 */
[----:B------:R0:W1:Y:S02]  /*193f0*/  SHFL.IDX P6, R14, R13, R12, R11 ;  /* 0x0000000c0d0e7389 */ /* 0x00006400000c000b */
[----:B01----:R-:W-:Y:S01]  /*19400*/  ENDCOLLECTIVE ;  /* 0x000000000000791b */ /* 0x003fe20003800000 */
.L_x_1446:
        /* <DEDUP_REMOVED lines=16> */
.L_x_1447:
[----:B------:R-:W-:Y:S02]  /*19510*/  IMAD.MOV.U32 R13, RZ, RZ, R4 ;  /* 0x000000ffff0d7224 */ /* 0x000fe400078e0004 */
[----:B------:R-:W-:Y:S02]  /*19520*/  IMAD.MOV.U32 R12, RZ, RZ, 0x3 ;  /* 0x00000003ff0c7424 */ /* 0x000fe400078e00ff */
[----:B------:R-:W-:-:S07]  /*19530*/  IMAD.MOV.U32 R7, RZ, RZ, R14 ;  /* 0x000000ffff077224 */ /* 0x000fce00078e000e */
[----:B------:R-:W-:Y:S05]  /*19540*/  WARPSYNC.COLLECTIVE R15, `(.L_x_1448) ;  /* 0x000000000f087348 */ /* 0x000fea0003c00000 */
[----:B------:R0:W1:Y:S02]  /*19550*/  SHFL.IDX P6, R14, R13, R12, R11 ;  /* 0x0000000c0d0e7389 */ /* 0x00006400000c000b */
[----:B01----:R-:W-:Y:S01]  /*19560*/  ENDCOLLECTIVE ;  /* 0x000000000000791b */ /* 0x003fe20003800000 */
.L_x_1448:
        /* <DEDUP_REMOVED lines=16> */
.L_x_1449:
[----:B------:R-:W-:Y:S02]  /*19670*/  IMAD.MOV.U32 R13, RZ, RZ, R4 ;  /* 0x000000ffff0d7224 */ /* 0x000fe400078e0004 */
[----:B------:R-:W-:Y:S02]  /*19680*/  IMAD.MOV.U32 R12, RZ, RZ, 0x4 ;  /* 0x00000004ff0c7424 */ /* 0x000fe400078e00ff */
[----:B------:R-:W-:-:S07]  /*19690*/  IMAD.MOV.U32 R7, RZ, RZ, R14 ;  /* 0x000000ffff077224 */ /* 0x000fce00078e000e */
[----:B------:R-:W-:Y:S05]  /*196a0*/  WARPSYNC.COLLECTIVE R15, `(.L_x_1450) ;  /* 0x000000000f087348 */ /* 0x000fea0003c00000 */
[----:B------:R0:W1:Y:S02]  /*196b0*/  SHFL.IDX P6, R14, R13, R12, R11 ;  /* 0x0000000c0d0e7389 */ /* 0x00006400000c000b */
[----:B01----:R-:W-:Y:S01]  /*196c0*/  ENDCOLLECTIVE ;  /* 0x000000000000791b */ /* 0x003fe20003800000 */
.L_x_1450:
        /* <DEDUP_REMOVED lines=16> */
.L_x_1451:
[----:B------:R-:W-:Y:S02]  /*197d0*/  IMAD.MOV.U32 R13, RZ, RZ, R4 ;  /* 0x000000ffff0d7224 */ /* 0x000fe400078e0004 */
[----:B------:R-:W-:Y:S02]  /*197e0*/  IMAD.MOV.U32 R12, RZ, RZ, 0x5 ;  /* 0x00000005ff0c7424 */ /* 0x000fe400078e00ff */
[----:B------:R-:W-:-:S07]  /*197f0*/  IMAD.MOV.U32 R7, RZ, RZ, R14 ;  /* 0x000000ffff077224 */ /* 0x000fce00078e000e */
[----:B------:R-:W-:Y:S05]  /*19800*/  WARPSYNC.COLLECTIVE R15, `(.L_x_1452) ;  /* 0x000000000f087348 */ /* 0x000fea0003c00000 */
[----:B------:R0:W1:Y:S02]  /*19810*/  SHFL.IDX P6, R14, R13, R12, R11 ;  /* 0x0000000c0d0e7389 */ /* 0x00006400000c000b */
[----:B01----:R-:W-:Y:S01]  /*19820*/  ENDCOLLECTIVE ;  /* 0x000000000000791b */ /* 0x003fe20003800000 */
.L_x_1452:
        /* <DEDUP_REMOVED lines=16> */
.L_x_1453:
[----:B------:R-:W-:Y:S02]  /*19930*/  IMAD.MOV.U32 R13, RZ, RZ, R4 ;  /* 0x000000ffff0d7224 */ /* 0x000fe400078e0004 */
[----:B------:R-:W-:Y:S02]  /*19940*/  IMAD.MOV.U32 R12, RZ, RZ, 0x6 ;  /* 0x00000006ff0c7424 */ /* 0x000fe400078e00ff */
[----:B------:R-:W-:-:S07]  /*19950*/  IMAD.MOV.U32 R7, RZ, RZ, R14 ;  /* 0x000000ffff077224 */ /* 0x000fce00078e000e */
[----:B------:R-:W-:Y:S05]  /*19960*/  WARPSYNC.COLLECTIVE R15, `(.L_x_1454) ;  /* 0x000000000f087348 */ /* 0x000fea0003c00000 */
[----:B------:R0:W1:Y:S02]  /*19970*/  SHFL.IDX P6, R14, R13, R12, R11 ;  /* 0x0000000c0d0e7389 */ /* 0x00006400000c000b */
[----:B01----:R-:W-:Y:S01]  /*19980*/  ENDCOLLECTIVE ;  /* 0x000000000000791b */ /* 0x003fe20003800000 */
.L_x_1454:
        /* <DEDUP_REMOVED lines=16> */
.L_x_1455:
[----:B------:R-:W-:Y:S02]  /*19a90*/  IMAD.MOV.U32 R13, RZ, RZ, R4 ;  /* 0x000000ffff0d7224 */ /* 0x000fe400078e0004 */
[----:B------:R-:W-:Y:S02]  /*19aa0*/  IMAD.MOV.U32 R12, RZ, RZ, 0x7 ;  /* 0x00000007ff0c7424 */ /* 0x000fe400078e00ff */
[----:B------:R-:W-:-:S07]  /*19ab0*/  IMAD.MOV.U32 R7, RZ, RZ, R14 ;  /* 0x000000ffff077224 */ /* 0x000fce00078e000e */
[----:B------:R-:W-:Y:S05]  /*19ac0*/  WARPSYNC.COLLECTIVE R15, `(.L_x_1456) ;  /* 0x000000000f087348 */ /* 0x000fea0003c00000 */
[----:B------:R0:W1:Y:S02]  /*19ad0*/  SHFL.IDX P6, R14, R13, R12, R11 ;  /* 0x0000000c0d0e7389 */ /* 0x00006400000c000b */
[----:B01----:R-:W-:Y:S01]  /*19ae0*/  ENDCOLLECTIVE ;  /* 0x000000000000791b */ /* 0x003fe20003800000 */
.L_x_1456:
[----:B------:R-:W-:-:S05]  /*19af0*/  @!P1 LEA R7, P2, R29, R7, 0x1 ;  /* 0x000000071d079211 */ /* 0x000fca00078408ff */
[----:B------:R-:W-:-:S05]  /*19b00*/  @!P1 IMAD.X R6, RZ, RZ, R6, P2 ;  /* 0x000000ffff069224 */ /* 0x000fca00010e0606 */
[-C--:B------:R-:W-:Y:S01]  /*19b10*/  @!P1 LOP3.LUT R7, R7, R6.reuse, RZ, 0x3c, !PT ;  /* 0x0000000607079212 */ /* 0x080fe200078e3cff */
[----:B------:R-:W-:Y:S02]  /*19b20*/  IMAD.MOV.U32 R13, RZ, RZ, R0 ;  /* 0x000000ffff0d7224 */ /* 0x000fe400078e0000 */
[----:B------:R-:W-:Y:S01]  /*19b30*/  VIADD R0, R27, 0x70 ;  /* 0x000000701b007836 */ /* 0x000fe20000000000 */
[----:B------:R-:W-:-:S04]  /*19b40*/  @!P1 LOP3.LUT R6, R7, R6, RZ, 0x3c, !PT ;  /* 0x0000000607069212 */ /* 0x000fc800078e3cff */
[----:B------:R-:W-:Y:S01]  /*19b50*/  @!P1 LOP3.LUT R7, R7, R6, RZ, 0x3c, !PT ;  /* 0x0000000607079212 */ /* 0x000fe200078e3cff */
[----:B------:R-:W-:-:S07]  /*19b60*/  IMAD.MOV.U32 R4, RZ, RZ, R14 ;  /* 0x000000ffff047224 */ /* 0x000fce00078e000e */
[----:B------:R-:W-:Y:S05]  /*19b70*/  WARPSYNC.COLLECTIVE R15, `(.L_x_1457) ;  /* 0x000000000f087348 */ /* 0x000fea0003c00000 */
[----:B------:R0:W1:Y:S02]  /*19b80*/  SHFL.IDX P6, R14, R13, R12, R11 ;  /* 0x0000000c0d0e7389 */ /* 0x00006400000c000b */
[----:B01----:R-:W-:Y:S01]  /*19b90*/  ENDCOLLECTIVE ;  /* 0x000000000000791b */ /* 0x003fe20003800000 */
.L_x_1457:
[----:B------:R-:W-:Y:S01]  /*19ba0*/  @!PT LDS RZ, [RZ] ;  /* 0x00000000fffff984 */ /* 0x000fe20000000800 */
[----:B------:R-:W-:Y:S01]  /*19bb0*/  @!PT LDS RZ, [RZ] ;  /* 0x00000000fffff984 */ /* 0x000fe20000000800 */
[----:B------:R-:W-:Y:S01]  /*19bc0*/  @!PT LDS RZ, [RZ] ;  /* 0x00000000fffff984 */ /* 0x000fe20000000800 */
[----:B------:R0:W-:Y:S01]  /*19bd0*/  @!P1 LDGSTS.E.BYPASS.LTC128B.128 [R10+0xb400], desc[UR54][R6.64], !P0 ;  /* 0x0b400000060a9fae */ /* 0x0001e2000c101d76 */
[----:B------:R-:W-:Y:S01]  /*19be0*/  ISETP.GE.AND P1, PT, R0, R3, PT ;  /* 0x000000030000720c */ /* 0x000fe20003f26270 */
[----:B------:R-:W-:Y:S02]  /*19bf0*/  VIADD R0, R27, 0x80 ;  /* 0x000000801b007836 */ /* 0x000fe40000000000 */
[----:B------:R-:W-:Y:S02]  /*19c00*/  IMAD.MOV.U32 R13, RZ, RZ, R2 ;  /* 0x000000ffff0d7224 */ /* 0x000fe400078e0002 */
[----:B------:R-:W-:Y:S02]  /*19c10*/  IMAD.MOV.U32 R12, RZ, RZ, RZ ;  /* 0x000000ffff0c7224 */ /* 0x000fe400078e00ff */
[----:B0-----:R-:W-:-:S07]  /*19c20*/  IMAD.MOV.U32 R6, RZ, RZ, R14 ;  /* 0x000000ffff067224 */ /* 0x001fce00078e000e */
[----:B------:R-:W-:Y:S05]  /*19c30*/  WARPSYNC.COLLECTIVE R15, `(.L_x_1458) ;  /* 0x000000000f087348 */ /* 0x000fea0003c00000 */
[----:B------:R0:W1:Y:S02]  /*19c40*/  SHFL.IDX P6, R14, R13, R12, R11 ;  /* 0x0000000c0d0e7389 */ /* 0x00006400000c000b */
[----:B01----:R-:W-:Y:S01]  /*19c50*/  ENDCOLLECTIVE ;  /* 0x000000000000791b */ /* 0x003fe20003800000 */
.L_x_1458:
        /* <DEDUP_REMOVED lines=12> */
.L_x_1459:
[----:B------:R-:W-:Y:S02]  /*19d20*/  IMAD.MOV.U32 R13, RZ, RZ, R2 ;  /* 0x000000ffff0d7224 */ /* 0x000fe400078e0002 */
[----:B------:R-:W-:Y:S02]  /*19d30*/  IMAD.MOV.U32 R12, RZ, RZ, 0x1 ;  /* 0x00000001ff0c7424 */ /* 0x000fe400078e00ff */
[----:B------:R-:W-:-:S07]  /*19d40*/  IMAD.MOV.U32 R4, RZ, RZ, R14 ;  /* 0x000000ffff047224 */ /* 0x000fce00078e000e */
[----:B------:R-:W-:Y:S05]  /*19d50*/  WARPSYNC.COLLECTIVE R15, `(.L_x_1460) ;  /* 0x000000000f087348 */ /* 0x000fea0003c00000 */
[----:B------:R0:W1:Y:S02]  /*19d60*/  SHFL.IDX P6, R14, R13, R12, R11 ;  /* 0x0000000c0d0e7389 */ /* 0x00006400000c000b */
[----:B01----:R-:W-:Y:S01]  /*19d70*/  ENDCOLLECTIVE ;  /* 0x000000000000791b */ /* 0x003fe20003800000 */
.L_x_1460:
        /* <DEDUP_REMOVED lines=16> */
.L_x_1461:
[----:B------:R-:W-:Y:S02]  /*19e80*/  IMAD.MOV.U32 R13, RZ, RZ, R2 ;  /* 0x000000ffff0d7224 */ /* 0x000fe400078e0002 */
[----:B------:R-:W-:Y:S02]  /*19e90*/  IMAD.MOV.U32 R12, RZ, RZ, 0x2 ;  /* 0x00000002ff0c7424 */ /* 0x000fe400078e00ff */
[----:B------:R-:W-:-:S07]  /*19ea0*/  IMAD.MOV.U32 R6, RZ, RZ, R14 ;  /* 0x000000ffff067224 */ /* 0x000fce00078e000e */
[----:B------:R-:W-:Y:S05]  /*19eb0*/  WARPSYNC.COLLECTIVE R15, `(.L_x_1462) ;  /* 0x000000000f087348 */ /* 0x000fea0003c00000 */
[----:B------:R0:W1:Y:S02]  /*19ec0*/  SHFL.IDX P6, R14, R13, R12, R11 ;  /* 0x0000000c0d0e7389 */ /* 0x00006400000c000b */
[----:B01----:R-:W-:Y:S01]  /*19ed0*/  ENDCOLLECTIVE ;  /* 0x000000000000791b */ /* 0x003fe20003800000 */
.L_x_1462:
[----:B------:R-:W-:-:S05]  /*19ee0*/  @!P1 LEA R6, P2, R29, R6, 0x1 ;  /* 0x000000061d069211 */ /* 0x000fca00078408ff */
[----:B------:R-:W-:Y:S01]  /*19ef0*/  @!P1 IMAD.X R0, RZ, RZ, R0, P2 ;  /* 0x000000ffff009224 */ /* 0x000fe200010e0600 */
[----:B------:R-:W-:-:S03]  /*19f00*/  ISETP.GE.AND P2, PT, R4, R3, PT ;  /* 0x000000030400720c */ /* 0x000fc60003f46270 */
        /* <DEDUP_REMOVED lines=10> */
.L_x_1463:
[----:B------:R-:W-:Y:S02]  /*19fb0*/  IMAD.MOV.U32 R13, RZ, RZ, R2 ;  /* 0x000000ffff0d7224 */ /* 0x000fe400078e0002 */
[----:B------:R-:W-:Y:S02]  /*19fc0*/  IMAD.MOV.U32 R12, RZ, RZ, 0x3 ;  /* 0x00000003ff0c7424 */ /* 0x000fe400078e00ff */
[----:B------:R-:W-:-:S07]  /*19fd0*/  IMAD.MOV.U32 R6, RZ, RZ, R14 ;  /* 0x000000ffff067224 */ /* 0x000fce00078e000e */
[----:B------:R-:W-:Y:S05]  /*19fe0*/  WARPSYNC.COLLECTIVE R15, `(.L_x_1464) ;  /* 0x000000000f087348 */ /* 0x000fea0003c00000 */
[----:B------:R0:W1:Y:S02]  /*19ff0*/  SHFL.IDX P6, R14, R13, R12, R11 ;  /* 0x0000000c0d0e7389 */ /* 0x00006400000c000b */
[----:B01----:R-:W-:Y:S01]  /*1a000*/  ENDCOLLECTIVE ;  /* 0x000000000000791b */ /* 0x003fe20003800000 */
.L_x_1464:
        /* <DEDUP_REMOVED lines=12> */
.L_x_1465:
[----:B------:R-:W-:Y:S01]  /*1a0d0*/  IMAD.MOV.U32 R2, RZ, RZ, R14 ;  /* 0x000000ffff027224 */ /* 0x000fe200078e000e */
[----:B------:R-:W-:Y:S06]  /*1a0e0*/  BRA `(.L_x_1466) ;  /* 0xffffffb400007947 */ /* 0x000fec000383ffff */
.L_x_1368:
[----:B0-----:R0:W1:Y:S02]  /*1a0f0*/  SYNCS.PHASECHK.TRANS64.TRYWAIT P0, [R22+URZ+0x16820], R3 ;  /* 0x01682003160075a7 */ /* 0x001064000800017f */
[----:B-1----:R-:W-:Y:S05]  /*1a100*/  @!P0 NANOSLEEP.SYNCS 0x989680 ;  /* 0x009896800000895d */ /* 0x002fea0003900000 */
[----:B------:R-:W1:Y:S02]  /*1a110*/  @!P0 SYNCS.PHASECHK.TRANS64 P0, [R22+URZ+0x16820], R3 ;  /* 0x01682003160085a7 */ /* 0x000e64000800007f */
[----:B-1----:R-:W-:Y:S05]  /*1a120*/  @!P0 BRA `(.L_x_1368) ;  /* 0xfffffffc00f08947 */ /* 0x002fea000383ffff */
[----:B------:R-:W-:Y:S05]  /*1a130*/  BRA `(.L_x_1467) ;  /* 0xffffffb4006c7947 */ /* 0x000fea000383ffff */
.L_x_1373:
[----:B0-----:R0:W1:Y:S02]  /*1a140*/  SYNCS.PHASECHK.TRANS64.TRYWAIT P0, [R5+URZ+0x16840], R2 ;  /* 0x01684002050075a7 */ /* 0x001064000800017f */
[----:B-1----:R-:W-:Y:S05]  /*1a150*/  @!P0 NANOSLEEP.SYNCS 0x989680 ;  /* 0x009896800000895d */ /* 0x002fea0003900000 */
[----:B------:R-:W1:Y:S02]  /*1a160*/  @!P0 SYNCS.PHASECHK.TRANS64 P0, [R5+URZ+0x16840], R2 ;  /* 0x01684002050085a7 */ /* 0x000e64000800007f */
[----:B-1----:R-:W-:Y:S05]  /*1a170*/  @!P0 BRA `(.L_x_1373) ;  /* 0xfffffffc00f08947 */ /* 0x002fea000383ffff */
[----:B------:R-:W-:Y:S05]  /*1a180*/  BRA `(.L_x_1468) ;  /* 0xffffffb800347947 */ /* 0x000fea000383ffff */
.L_x_1374:
        /* <DEDUP_REMOVED lines=8> */
.L_x_1470:
[----:B------:R-:W-:Y:S05]  /*1a210*/  BSYNC B1 ;  /* 0x0000000000017941 */ /* 0x000fea0003800000 */
.L_x_1469:
[----:B------:R-:W-:Y:S02]  /*1a220*/  IMAD.MOV.U32 R13, RZ, RZ, R8 ;  /* 0x000000ffff0d7224 */ /* 0x000fe400078e0008 */
[----:B------:R-:W-:Y:S02]  /*1a230*/  IMAD.MOV.U32 R12, RZ, RZ, RZ ;  /* 0x000000ffff0c7224 */ /* 0x000fe400078e00ff */
[----:B------:R-:W-:Y:S02]  /*1a240*/  IMAD.MOV.U32 R11, RZ, RZ, 0x181f ;  /* 0x0000181fff0b7424 */ /* 0x000fe400078e00ff */
[----:B------:R-:W-:Y:S02]  /*1a250*/  IMAD.MOV.U32 R15, RZ, RZ, -0x1 ;  /* 0xffffffffff0f7424 */ /* 0x000fe400078e00ff */
[----:B------:R-:W-:Y:S02]  /*1a260*/  IMAD.MOV.U32 R3, RZ, RZ, R14 ;  /* 0x000000ffff037224 */ /* 0x000fe400078e000e */
[----:B------:R-:W-:-:S07]  /*1a270*/  IMAD.SHL.U32 R7, R29, 0x2, RZ ;  /* 0x000000021d077824 */ /* 0x000fce00078e00ff */
[----:B------:R-:W-:Y:S05]  /*1a280*/  WARPSYNC.COLLECTIVE R15, `(.L_x_1471) ;  /* 0x000000000f087348 */ /* 0x000fea0003c00000 */
[----:B------:R0:W1:Y:S02]  /*1a290*/  SHFL.IDX P6, R14, R13, R12, R11 ;  /* 0x0000000c0d0e7389 */ /* 0x00006400000c000b */
[----:B01----:R-:W-:Y:S01]  /*1a2a0*/  ENDCOLLECTIVE ;  /* 0x000000000000791b */ /* 0x003fe20003800000 */
.L_x_1471:
[----:B------:R-:W-:Y:S02]  /*1a2b0*/  IMAD R9, R9, 0x2, R22 ;  /* 0x0000000209097824 */ /* 0x000fe400078e0216 */
[----:B------:R-:W-:Y:S02]  /*1a2c0*/  IMAD.MOV.U32 R13, RZ, RZ, R10 ;  /* 0x000000ffff0d7224 */ /* 0x000fe400078e000a */
[----:B------:R-:W-:Y:S02]  /*1a2d0*/  IMAD.MOV.U32 R12, RZ, RZ, 0x1 ;  /* 0x00000001ff0c7424 */ /* 0x000fe400078e00ff */
[----:B------:R-:W-:-:S07]  /*1a2e0*/  IMAD.MOV.U32 R2, RZ, RZ, R14 ;  /* 0x000000ffff027224 */ /* 0x000fce00078e000e */
[----:B------:R-:W-:Y:S05]  /*1a2f0*/  WARPSYNC.COLLECTIVE R15, `(.L_x_1472) ;  /* 0x000000000f087348 */ /* 0x000fea0003c00000 */
[----:B------:R0:W1:Y:S02]  /*1a300*/  SHFL.IDX P6, R14, R13, R12, R11 ;  /* 0x0000000c0d0e7389 */ /* 0x00006400000c000b */
[----:B01----:R-:W-:Y:S01]  /*1a310*/  ENDCOLLECTIVE ;  /* 0x000000000000791b */ /* 0x003fe20003800000 */
.L_x_1472:
        /* <DEDUP_REMOVED lines=11> */
.L_x_1473:
[----:B------:R-:W-:Y:S02]  /*1a3d0*/  IMAD.MOV.U32 R13, RZ, RZ, R10 ;  /* 0x000000ffff0d7224 */ /* 0x000fe400078e000a */
[----:B------:R-:W-:Y:S02]  /*1a3e0*/  IMAD.MOV.U32 R12, RZ, RZ, 0x2 ;  /* 0x00000002ff0c7424 */ /* 0x000fe400078e00ff */
[----:B------:R-:W-:-:S07]  /*1a3f0*/  IMAD.MOV.U32 R2, RZ, RZ, R14 ;  /* 0x000000ffff027224 */ /* 0x000fce00078e000e */
[----:B------:R-:W-:Y:S05]  /*1a400*/  WARPSYNC.COLLECTIVE R15, `(.L_x_1474) ;  /* 0x000000000f087348 */ /* 0x000fea0003c00000 */
[----:B------:R0:W1:Y:S02]  /*1a410*/  SHFL.IDX P6, R14, R13, R12, R11 ;  /* 0x0000000c0d0e7389 */ /* 0x00006400000c000b */
[----:B01----:R-:W-:Y:S01]  /*1a420*/  ENDCOLLECTIVE ;  /* 0x000000000000791b */ /* 0x003fe20003800000 */
.L_x_1474:
        /* <DEDUP_REMOVED lines=11> */
.L_x_1475:
[----:B------:R-:W-:Y:S02]  /*1a4e0*/  IMAD.MOV.U32 R13, RZ, RZ, R10 ;  /* 0x000000ffff0d7224 */ /* 0x000fe400078e000a */
[----:B------:R-:W-:Y:S02]  /*1a4f0*/  IMAD.MOV.U32 R12, RZ, RZ, 0x3 ;  /* 0x00000003ff0c7424 */ /* 0x000fe400078e00ff */
[----:B------:R-:W-:-:S07]  /*1a500*/  IMAD.MOV.U32 R2, RZ, RZ, R14 ;  /* 0x000000ffff027224 */ /* 0x000fce00078e000e */
[----:B------:R-:W-:Y:S05]  /*1a510*/  WARPSYNC.COLLECTIVE R15, `(.L_x_1476) ;  /* 0x000000000f087348 */ /* 0x000fea0003c00000 */
[----:B------:R0:W1:Y:S02]  /*1a520*/  SHFL.IDX P6, R14, R13, R12, R11 ;  /* 0x0000000c0d0e7389 */ /* 0x00006400000c000b */
[----:B01----:R-:W-:Y:S01]  /*1a530*/  ENDCOLLECTIVE ;  /* 0x000000000000791b */ /* 0x003fe20003800000 */
.L_x_1476:
        /* <DEDUP_REMOVED lines=11> */
.L_x_1477:
[----:B------:R-:W-:Y:S02]  /*1a5f0*/  IMAD.MOV.U32 R13, RZ, RZ, R10 ;  /* 0x000000ffff0d7224 */ /* 0x000fe400078e000a */
[----:B------:R-:W-:Y:S02]  /*1a600*/  IMAD.MOV.U32 R12, RZ, RZ, 0x4 ;  /* 0x00000004ff0c7424 */ /* 0x000fe400078e00ff */
[----:B------:R-:W-:-:S07]  /*1a610*/  IMAD.MOV.U32 R2, RZ, RZ, R14 ;  /* 0x000000ffff027224 */ /* 0x000fce00078e000e */
[----:B------:R-:W-:Y:S05]  /*1a620*/  WARPSYNC.COLLECTIVE R15, `(.L_x_1478) ;  /* 0x000000000f087348 */ /* 0x000fea0003c00000 */
[----:B------:R0:W1:Y:S02]  /*1a630*/  SHFL.IDX P6, R14, R13, R12, R11 ;  /* 0x0000000c0d0e7389 */ /* 0x00006400000c000b */
[----:B01----:R-:W-:Y:S01]  /*1a640*/  ENDCOLLECTIVE ;  /* 0x000000000000791b */ /* 0x003fe20003800000 */
.L_x_1478:
        /* <DEDUP_REMOVED lines=11> */
.L_x_1479:
[----:B------:R-:W-:Y:S02]  /*1a700*/  IMAD.MOV.U32 R13, RZ, RZ, R10 ;  /* 0x000000ffff0d7224 */ /* 0x000fe400078e000a */
[----:B------:R-:W-:Y:S02]  /*1a710*/  IMAD.MOV.U32 R12, RZ, RZ, 0x5 ;  /* 0x00000005ff0c7424 */ /* 0x000fe400078e00ff */
[----:B------:R-:W-:-:S07]  /*1a720*/  IMAD.MOV.U32 R2, RZ, RZ, R14 ;  /* 0x000000ffff027224 */ /* 0x000fce00078e000e */
[----:B------:R-:W-:Y:S05]  /*1a730*/  WARPSYNC.COLLECTIVE R15, `(.L_x_1480) ;  /* 0x000000000f087348 */ /* 0x000fea0003c00000 */
[----:B------:R0:W1:Y:S02]  /*1a740*/  SHFL.IDX P6, R14, R13, R12, R11 ;  /* 0x0000000c0d0e7389 */ /* 0x00006400000c000b */
[----:B01----:R-:W-:Y:S01]  /*1a750*/  ENDCOLLECTIVE ;  /* 0x000000000000791b */ /* 0x003fe20003800000 */
.L_x_1480:
        /* <DEDUP_REMOVED lines=11> */
.L_x_1481:
[----:B------:R-:W-:Y:S02]  /*1a810*/  IMAD.MOV.U32 R13, RZ, RZ, R10 ;  /* 0x000000ffff0d7224 */ /* 0x000fe400078e000a */
[----:B------:R-:W-:Y:S02]  /*1a820*/  IMAD.MOV.U32 R12, RZ, RZ, 0x6 ;  /* 0x00000006ff0c7424 */ /* 0x000fe400078e00ff */
[----:B------:R-:W-:-:S07]  /*1a830*/  IMAD.MOV.U32 R2, RZ, RZ, R14 ;  /* 0x000000ffff027224 */ /* 0x000fce00078e000e */
[----:B------:R-:W-:Y:S05]  /*1a840*/  WARPSYNC.COLLECTIVE R15, `(.L_x_1482) ;  /* 0x000000000f087348 */ /* 0x000fea0003c00000 */
[----:B------:R0:W1:Y:S02]  /*1a850*/  SHFL.IDX P6, R14, R13, R12, R11 ;  /* 0x0000000c0d0e7389 */ /* 0x00006400000c000b */
[----:B01----:R-:W-:Y:S01]  /*1a860*/  ENDCOLLECTIVE ;  /* 0x000000000000791b */ /* 0x003fe20003800000 */
.L_x_1482:
        /* <DEDUP_REMOVED lines=11> */
.L_x_1483:
[----:B------:R-:W-:Y:S02]  /*1a920*/  IMAD.MOV.U32 R13, RZ, RZ, R10 ;  /* 0x000000ffff0d7224 */ /* 0x000fe400078e000a */
[----:B------:R-:W-:Y:S02]  /*1a930*/  IMAD.MOV.U32 R12, RZ, RZ, 0x7 ;  /* 0x00000007ff0c7424 */ /* 0x000fe400078e00ff */
[----:B------:R-:W-:-:S07]  /*1a940*/  IMAD.MOV.U32 R2, RZ, RZ, R14 ;  /* 0x000000ffff027224 */ /* 0x000fce00078e000e */
[----:B------:R-:W-:Y:S05]  /*1a950*/  WARPSYNC.COLLECTIVE R15, `(.L_x_1484) ;  /* 0x000000000f087348 */ /* 0x000fea0003c00000 */
[----:B------:R0:W1:Y:S02]  /*1a960*/  SHFL.IDX P6, R14, R13, R12, R11 ;  /* 0x0000000c0d0e7389 */ /* 0x00006400000c000b */
[----:B01----:R-:W-:Y:S01]  /*1a970*/  ENDCOLLECTIVE ;  /* 0x000000000000791b */ /* 0x003fe20003800000 */
.L_x_1484:
        /* <DEDUP_REMOVED lines=11> */
.L_x_1485:
[----:B------:R-:W-:Y:S01]  /*1aa30*/  IMAD.MOV.U32 R2, RZ, RZ, R14 ;  /* 0x000000ffff027224 */ /* 0x000fe200078e000e */
[----:B------:R-:W-:Y:S06]  /*1aa40*/  BRA `(.L_x_1486) ;  /* 0xffffffb400147947 */ /* 0x000fec000383ffff */
.L_x_1379:
[----:B-1----:R1:W2:Y:S02]  /*1aa50*/  SYNCS.PHASECHK.TRANS64.TRYWAIT P0, [R5+URZ+0x16860], R2 ;  /* 0x01686002050075a7 */ /* 0x0022a4000800017f */
[----:B--2---:R-:W-:Y:S05]  /*1aa60*/  @!P0 NANOSLEEP.SYNCS 0x989680 ;  /* 0x009896800000895d */ /* 0x004fea0003900000 */
[----:B------:R-:W2:Y:S02]  /*1aa70*/  @!P0 SYNCS.PHASECHK.TRANS64 P0, [R5+URZ+0x16860], R2 ;  /* 0x01686002050085a7 */ /* 0x000ea4000800007f */
[----:B--2---:R-:W-:Y:S05]  /*1aa80*/  @!P0 BRA `(.L_x_1379) ;  /* 0xfffffffc00f08947 */ /* 0x004fea000383ffff */
[----:B------:R-:W-:Y:S05]  /*1aa90*/  BRA `(.L_x_1487) ;  /* 0xffffffb4006c7947 */ /* 0x000fea000383ffff */
.L_x_1380:
[----:B------:R-:W-:Y:S01]  /*1aaa0*/  BSSY B1, `(.L_x_1488) ;  /* 0x0000008000017945 */ /* 0x000fe20003800000 */
[----:B------:R-:W-:Y:S02]  /*1aab0*/  IMAD.MOV.U32 R13, RZ, RZ, R18 ;  /* 0x000000ffff0d7224 */ /* 0x000fe400078e0012 */
[----:B------:R-:W-:Y:S02]  /*1aac0*/  IMAD.MOV.U32 R12, RZ, RZ, RZ ;  /* 0x000000ffff0c7224 */ /* 0x000fe400078e00ff */
[----:B------:R-:W-:Y:S02]  /*1aad0*/  IMAD.MOV.U32 R11, RZ, RZ, 0x181f ;  /* 0x0000181fff0b7424 */ /* 0x000fe400078e00ff */
[----:B------:R-:W-:-:S07]  /*1aae0*/  IMAD.MOV.U32 R15, RZ, RZ, -0x1 ;  /* 0xffffffffff0f7424 */ /* 0x000fce00078e00ff */
[----:B-1----:R-:W-:Y:S05]  /*1aaf0*/  WARPSYNC.COLLECTIVE R15, `(.L_x_1489) ;  /* 0x000000000f087348 */ /* 0x002fea0003c00000 */
[----:B------:R0:W2:Y:S02]  /*1ab00*/  SHFL.IDX P6, R14, R13, R12, R11 ;  /* 0x0000000c0d0e7389 */ /* 0x0000a400000c000b */
[----:B012---:R-:W-:Y:S01]  /*1ab10*/  ENDCOLLECTIVE ;  /* 0x000000000000791b */ /* 0x007fe20003800000 */
.L_x_1489:
[----:B------:R-:W-:Y:S05]  /*1ab20*/  BSYNC B1 ;  /* 0x0000000000017941 */ /* 0x000fea0003800000 */
.L_x_1488:
        /* <DEDUP_REMOVED lines=10> */
.L_x_1490:
[----:B------:R-:W-:Y:S02]  /*1abd0*/  IMAD.MOV.U32 R13, RZ, RZ, R18 ;  /* 0x000000ffff0d7224 */ /* 0x000fe400078e0012 */
[----:B------:R-:W-:Y:S02]  /*1abe0*/  IMAD.MOV.U32 R12, RZ, RZ, 0x1 ;  /* 0x00000001ff0c7424 */ /* 0x000fe400078e00ff */
[----:B------:R-:W-:-:S07]  /*1abf0*/  IMAD.MOV.U32 R2, RZ, RZ, R14 ;  /* 0x000000ffff027224 */ /* 0x000fce00078e000e */
[----:B------:R-:W-:Y:S05]  /*1ac00*/  WARPSYNC.COLLECTIVE R15, `(.L_x_1491) ;  /* 0x000000000f087348 */ /* 0x000fea0003c00000 */
[----:B------:R0:W1:Y:S02]  /*1ac10*/  SHFL.IDX P6, R14, R13, R12, R11 ;  /* 0x0000000c0d0e7389 */ /* 0x00006400000c000b */
[----:B01----:R-:W-:Y:S01]  /*1ac20*/  ENDCOLLECTIVE ;  /* 0x000000000000791b */ /* 0x003fe20003800000 */
.L_x_1491:
        /* <DEDUP_REMOVED lines=12> */
.L_x_1492:
[----:B------:R-:W-:Y:S02]  /*1acf0*/  IMAD.MOV.U32 R13, RZ, RZ, R18 ;  /* 0x000000ffff0d7224 */ /* 0x000fe400078e0012 */
[----:B------:R-:W-:Y:S02]  /*1ad00*/  IMAD.MOV.U32 R12, RZ, RZ, 0x2 ;  /* 0x00000002ff0c7424 */ /* 0x000fe400078e00ff */
[----:B------:R-:W-:-:S07]  /*1ad10*/  IMAD.MOV.U32 R2, RZ, RZ, R14 ;  /* 0x000000ffff027224 */ /* 0x000fce00078e000e */
[----:B------:R-:W-:Y:S05]  /*1ad20*/  WARPSYNC.COLLECTIVE R15, `(.L_x_1493) ;  /* 0x000000000f087348 */ /* 0x000fea0003c00000 */
[----:B------:R0:W1:Y:S02]  /*1ad30*/  SHFL.IDX P6, R14, R13, R12, R11 ;  /* 0x0000000c0d0e7389 */ /* 0x00006400000c000b */
[----:B01----:R-:W-:Y:S01]  /*1ad40*/  ENDCOLLECTIVE ;  /* 0x000000000000791b */ /* 0x003fe20003800000 */
.L_x_1493:
        /* <DEDUP_REMOVED lines=12> */
.L_x_1494:
[----:B------:R-:W-:Y:S02]  /*1ae10*/  IMAD.MOV.U32 R13, RZ, RZ, R18 ;  /* 0x000000ffff0d7224 */ /* 0x000fe400078e0012 */
[----:B------:R-:W-:Y:S02]  /*1ae20*/  IMAD.MOV.U32 R12, RZ, RZ, 0x3 ;  /* 0x00000003ff0c7424 */ /* 0x000fe400078e00ff */
[----:B------:R-:W-:-:S07]  /*1ae30*/  IMAD.MOV.U32 R2, RZ, RZ, R14 ;  /* 0x000000ffff027224 */ /* 0x000fce00078e000e */
[----:B------:R-:W-:Y:S05]  /*1ae40*/  WARPSYNC.COLLECTIVE R15, `(.L_x_1495) ;  /* 0x000000000f087348 */ /* 0x000fea0003c00000 */
[----:B------:R0:W1:Y:S02]  /*1ae50*/  SHFL.IDX P6, R14, R13, R12, R11 ;  /* 0x0000000c0d0e7389 */ /* 0x00006400000c000b */
[----:B01----:R-:W-:Y:S01]  /*1ae60*/  ENDCOLLECTIVE ;  /* 0x000000000000791b */ /* 0x003fe20003800000 */
.L_x_1495:
        /* <DEDUP_REMOVED lines=12> */
.L_x_1496:
[----:B------:R-:W-:Y:S02]  /*1af30*/  IMAD.MOV.U32 R13, RZ, RZ, R18 ;  /* 0x000000ffff0d7224 */ /* 0x000fe400078e0012 */
[----:B------:R-:W-:Y:S02]  /*1af40*/  IMAD.MOV.U32 R12, RZ, RZ, 0x4 ;  /* 0x00000004ff0c7424 */ /* 0x000fe400078e00ff */
[----:B------:R-:W-:-:S07]  /*1af50*/  IMAD.MOV.U32 R2, RZ, RZ, R14 ;  /* 0x000000ffff027224 */ /* 0x000fce00078e000e */
[----:B------:R-:W-:Y:S05]  /*1af60*/  WARPSYNC.COLLECTIVE R15, `(.L_x_1497) ;  /* 0x000000000f087348 */ /* 0x000fea0003c00000 */
[----:B------:R0:W1:Y:S02]  /*1af70*/  SHFL.IDX P6, R14, R13, R12, R11 ;  /* 0x0000000c0d0e7389 */ /* 0x00006400000c000b */
[----:B01----:R-:W-:Y:S01]  /*1af80*/  ENDCOLLECTIVE ;  /* 0x000000000000791b */ /* 0x003fe20003800000 */
.L_x_1497:
        /* <DEDUP_REMOVED lines=12> */
.L_x_1498:
[----:B------:R-:W-:Y:S02]  /*1b050*/  IMAD.MOV.U32 R13, RZ, RZ, R18 ;  /* 0x000000ffff0d7224 */ /* 0x000fe400078e0012 */
[----:B------:R-:W-:Y:S02]  /*1b060*/  IMAD.MOV.U32 R12, RZ, RZ, 0x5 ;  /* 0x00000005ff0c7424 */ /* 0x000fe400078e00ff */
[----:B------:R-:W-:-:S07]  /*1b070*/  IMAD.MOV.U32 R2, RZ, RZ, R14 ;  /* 0x000000ffff027224 */ /* 0x000fce00078e000e */
[----:B------:R-:W-:Y:S05]  /*1b080*/  WARPSYNC.COLLECTIVE R15, `(.L_x_1499) ;  /* 0x000000000f087348 */ /* 0x000fea0003c00000 */
[----:B------:R0:W1:Y:S02]  /*1b090*/  SHFL.IDX P6, R14, R13, R12, R11 ;  /* 0x0000000c0d0e7389 */ /* 0x00006400000c000b */
[----:B01----:R-:W-:Y:S01]  /*1b0a0*/  ENDCOLLECTIVE ;  /* 0x000000000000791b */ /* 0x003fe20003800000 */
.L_x_1499:
        /* <DEDUP_REMOVED lines=12> */
.L_x_1500:
[----:B------:R-:W-:Y:S02]  /*1b170*/  IMAD.MOV.U32 R13, RZ, RZ, R18 ;  /* 0x000000ffff0d7224 */ /* 0x000fe400078e0012 */
[----:B------:R-:W-:Y:S02]  /*1b180*/  IMAD.MOV.U32 R12, RZ, RZ, 0x6 ;  /* 0x00000006ff0c7424 */ /* 0x000fe400078e00ff */
[----:B------:R-:W-:-:S07]  /*1b190*/  IMAD.MOV.U32 R2, RZ, RZ, R14 ;  /* 0x000000ffff027224 */ /* 0x000fce00078e000e */
[----:B------:R-:W-:Y:S05]  /*1b1a0*/  WARPSYNC.COLLECTIVE R15, `(.L_x_1501) ;  /* 0x000000000f087348 */ /* 0x000fea0003c00000 */
[----:B------:R0:W1:Y:S02]  /*1b1b0*/  SHFL.IDX P6, R14, R13, R12, R11 ;  /* 0x0000000c0d0e7389 */ /* 0x00006400000c000b */
[----:B01----:R-:W-:Y:S01]  /*1b1c0*/  ENDCOLLECTIVE ;  /* 0x000000000000791b */ /* 0x003fe20003800000 */
.L_x_1501:
        /* <DEDUP_REMOVED lines=12> */
.L_x_1502:
[----:B------:R-:W-:Y:S02]  /*1b290*/  IMAD.MOV.U32 R13, RZ, RZ, R18 ;  /* 0x000000ffff0d7224 */ /* 0x000fe400078e0012 */
[----:B------:R-:W-:Y:S02]  /*1b2a0*/  IMAD.MOV.U32 R12, RZ, RZ, 0x7 ;  /* 0x00000007ff0c7424 */ /* 0x000fe400078e00ff */
[----:B------:R-:W-:-:S07]  /*1b2b0*/  IMAD.MOV.U32 R2, RZ, RZ, R14 ;  /* 0x000000ffff027224 */ /* 0x000fce00078e000e */
[----:B------:R-:W-:Y:S05]  /*1b2c0*/  WARPSYNC.COLLECTIVE R15, `(.L_x_1503) ;  /* 0x000000000f087348 */ /* 0x000fea0003c00000 */
[----:B------:R0:W1:Y:S02]  /*1b2d0*/  SHFL.IDX P6, R14, R13, R12, R11 ;  /* 0x0000000c0d0e7389 */ /* 0x00006400000c000b */
[----:B01----:R-:W-:Y:S01]  /*1b2e0*/  ENDCOLLECTIVE ;  /* 0x000000000000791b */ /* 0x003fe20003800000 */
.L_x_1503:
        /* <DEDUP_REMOVED lines=11> */
.L_x_1504:
[----:B------:R-:W-:Y:S01]  /*1b3a0*/  IMAD.MOV.U32 R2, RZ, RZ, R14 ;  /* 0x000000ffff027224 */ /* 0x000fe200078e000e */
[----:B------:R-:W-:Y:S06]  /*1b3b0*/  BRA `(.L_x_1505) ;  /* 0xffffffb0001c7947 */ /* 0x000fec000383ffff */
.L_x_1388:
[----:B0-----:R0:W1:Y:S02]  /*1b3c0*/  SYNCS.PHASECHK.TRANS64.TRYWAIT P0, [R0+URZ+0x16860], R3 ;  /* 0x01686003000075a7 */ /* 0x001064000800017f */
[----:B-1----:R-:W-:Y:S05]  /*1b3d0*/  @!P0 NANOSLEEP.SYNCS 0x989680 ;  /* 0x009896800000895d */ /* 0x002fea0003900000 */
[----:B------:R-:W1:Y:S02]  /*1b3e0*/  @!P0 SYNCS.PHASECHK.TRANS64 P0, [R0+URZ+0x16860], R3 ;  /* 0x01686003000085a7 */ /* 0x000e64000800007f */
[----:B-1----:R-:W-:Y:S05]  /*1b3f0*/  @!P0 BRA `(.L_x_1388) ;  /* 0xfffffffc00f08947 */ /* 0x002fea000383ffff */
[----:B------:R-:W-:Y:S05]  /*1b400*/  BRA `(.L_x_1506) ;  /* 0xffffffb400307947 */ /* 0x000fea000383ffff */
.L_x_1389:
        /* <DEDUP_REMOVED lines=8> */
.L_x_1508:
[----:B------:R-:W-:Y:S05]  /*1b490*/  BSYNC B0 ;  /* 0x0000000000007941 */ /* 0x000fea0003800000 */
.L_x_1507:
[----:B------:R-:W-:Y:S01]  /*1b4a0*/  IMAD.MOV.U32 R13, RZ, RZ, R17 ;  /* 0x000000ffff0d7224 */ /* 0x000fe200078e0011 */
[----:B------:R-:W-:Y:S01]  /*1b4b0*/  ISETP.LT.OR P2, PT, R6, 0x1, P0 ;  /* 0x000000010600780c */ /* 0x000fe20000741670 */
        /* <DEDUP_REMOVED lines=8> */
.L_x_1509:
[----:B------:R-:W-:Y:S02]  /*1b540*/  IMAD R4, R4, 0x2, R22 ;  /* 0x0000000204047824 */ /* 0x000fe400078e0216 */
[----:B------:R-:W-:Y:S02]  /*1b550*/  IMAD.MOV.U32 R13, RZ, RZ, R18 ;  /* 0x000000ffff0d7224 */ /* 0x000fe400078e0012 */
[----:B------:R-:W-:Y:S01]  /*1b560*/  IMAD.MOV.U32 R12, RZ, RZ, 0x1 ;  /* 0x00000001ff0c7424 */ /* 0x000fe200078e00ff */
[----:B------:R-:W-:-:S13]  /*1b570*/  IADD3 R2, P1, R14, R5, RZ ;  /* 0x000000050e027210 */ /* 0x000fda0007f3e0ff */
[----:B------:R-:W-:Y:S05]  /*1b580*/  WARPSYNC.COLLECTIVE R15, `(.L_x_1510) ;  /* 0x000000000f087348 */ /* 0x000fea0003c00000 */
[----:B------:R0:W1:Y:S02]  /*1b590*/  SHFL.IDX P6, R14, R13, R12, R11 ;  /* 0x0000000c0d0e7389 */ /* 0x00006400000c000b */
[----:B01----:R-:W-:Y:S01]  /*1b5a0*/  ENDCOLLECTIVE ;  /* 0x000000000000791b */ /* 0x003fe20003800000 */
.L_x_1510:
        /* <DEDUP_REMOVED lines=11> */
.L_x_1511:
[----:B------:R-:W-:Y:S02]  /*1b660*/  IMAD.MOV.U32 R13, RZ, RZ, R18 ;  /* 0x000000ffff0d7224 */ /* 0x000fe400078e0012 */
[----:B------:R-:W-:Y:S02]  /*1b670*/  IMAD.MOV.U32 R12, RZ, RZ, 0x2 ;  /* 0x00000002ff0c7424 */ /* 0x000fe400078e00ff */
[----:B------:R-:W-:-:S07]  /*1b680*/  IMAD.MOV.U32 R9, RZ, RZ, R14 ;  /* 0x000000ffff097224 */ /* 0x000fce00078e000e */
[----:B------:R-:W-:Y:S05]  /*1b690*/  WARPSYNC.COLLECTIVE R15, `(.L_x_1512) ;  /* 0x000000000f087348 */ /* 0x000fea0003c00000 */
[----:B------:R0:W1:Y:S02]  /*1b6a0*/  SHFL.IDX P6, R14, R13, R12, R11 ;  /* 0x0000000c0d0e7389 */ /* 0x00006400000c000b */
[----:B01----:R-:W-:Y:S01]  /*1b6b0*/  ENDCOLLECTIVE ;  /* 0x000000000000791b */ /* 0x003fe20003800000 */
.L_x_1512:
        /* <DEDUP_REMOVED lines=12> */
.L_x_1513:
[----:B------:R-:W-:Y:S02]  /*1b780*/  IMAD.MOV.U32 R13, RZ, RZ, R18 ;  /* 0x000000ffff0d7224 */ /* 0x000fe400078e0012 */
[----:B------:R-:W-:Y:S02]  /*1b790*/  IMAD.MOV.U32 R12, RZ, RZ, 0x3 ;  /* 0x00000003ff0c7424 */ /* 0x000fe400078e00ff */
[----:B------:R-:W-:-:S07]  /*1b7a0*/  IMAD.MOV.U32 R10, RZ, RZ, R14 ;  /* 0x000000ffff0a7224 */ /* 0x000fce00078e000e */
[----:B------:R-:W-:Y:S05]  /*1b7b0*/  WARPSYNC.COLLECTIVE R15, `(.L_x_1514) ;  /* 0x000000000f087348 */ /* 0x000fea0003c00000 */
[----:B------:R0:W1:Y:S02]  /*1b7c0*/  SHFL.IDX P6, R14, R13, R12, R11 ;  /* 0x0000000c0d0e7389 */ /* 0x00006400000c000b */
[----:B01----:R-:W-:Y:S01]  /*1b7d0*/  ENDCOLLECTIVE ;  /* 0x000000000000791b */ /* 0x003fe20003800000 */
.L_x_1514:
        /* <DEDUP_REMOVED lines=12> */
.L_x_1515:
[----:B------:R-:W-:Y:S02]  /*1b8a0*/  IMAD.MOV.U32 R13, RZ, RZ, R18 ;  /* 0x000000ffff0d7224 */ /* 0x000fe400078e0012 */
[----:B------:R-:W-:Y:S02]  /*1b8b0*/  IMAD.MOV.U32 R12, RZ, RZ, 0x4 ;  /* 0x00000004ff0c7424 */ /* 0x000fe400078e00ff */
[----:B------:R-:W-:-:S07]  /*1b8c0*/  IMAD.MOV.U32 R9, RZ, RZ, R14 ;  /* 0x000000ffff097224 */ /* 0x000fce00078e000e */
[----:B------:R-:W-:Y:S05]  /*1b8d0*/  WARPSYNC.COLLECTIVE R15, `(.L_x_1516) ;  /* 0x000000000f087348 */ /* 0x000fea0003c00000 */
[----:B------:R0:W1:Y:S02]  /*1b8e0*/  SHFL.IDX P6, R14, R13, R12, R11 ;  /* 0x0000000c0d0e7389 */ /* 0x00006400000c000b */
[----:B01----:R-:W-:Y:S01]  /*1b8f0*/  ENDCOLLECTIVE ;  /* 0x000000000000791b */ /* 0x003fe20003800000 */
.L_x_1516:
        /* <DEDUP_REMOVED lines=12> */
.L_x_1517:
[----:B------:R-:W-:Y:S02]  /*1b9c0*/  IMAD.MOV.U32 R13, RZ, RZ, R18 ;  /* 0x000000ffff0d7224 */ /* 0x000fe400078e0012 */
[----:B------:R-:W-:Y:S02]  /*1b9d0*/  IMAD.MOV.U32 R12, RZ, RZ, 0x5 ;  /* 0x00000005ff0c7424 */ /* 0x000fe400078e00ff */
[----:B------:R-:W-:-:S07]  /*1b9e0*/  IMAD.MOV.U32 R10, RZ, RZ, R14 ;  /* 0x000000ffff0a7224 */ /* 0x000fce00078e000e */
[----:B------:R-:W-:Y:S05]  /*1b9f0*/  WARPSYNC.COLLECTIVE R15, `(.L_x_1518) ;  /* 0x000000000f087348 */ /* 0x000fea0003c00000 */
[----:B------:R0:W1:Y:S02]  /*1ba00*/  SHFL.IDX P6, R14, R13, R12, R11 ;  /* 0x0000000c0d0e7389 */ /* 0x00006400000c000b */
[----:B01----:R-:W-:Y:S01]  /*1ba10*/  ENDCOLLECTIVE ;  /* 0x000000000000791b */ /* 0x003fe20003800000 */
.L_x_1518:
        /* <DEDUP_REMOVED lines=12> */
.L_x_1519:
[----:B------:R-:W-:Y:S02]  /*1bae0*/  IMAD.MOV.U32 R13, RZ, RZ, R18 ;  /* 0x000000ffff0d7224 */ /* 0x000fe400078e0012 */
[----:B------:R-:W-:Y:S02]  /*1baf0*/  IMAD.MOV.U32 R12, RZ, RZ, 0x6 ;  /* 0x00000006ff0c7424 */ /* 0x000fe400078e00ff */
[----:B------:R-:W-:-:S07]  /*1bb00*/  IMAD.MOV.U32 R9, RZ, RZ, R14 ;  /* 0x000000ffff097224 */ /* 0x000fce00078e000e */
[----:B------:R-:W-:Y:S05]  /*1bb10*/  WARPSYNC.COLLECTIVE R15, `(.L_x_1520) ;  /* 0x000000000f087348 */ /* 0x000fea0003c00000 */
[----:B------:R0:W1:Y:S02]  /*1bb20*/  SHFL.IDX P6, R14, R13, R12, R11 ;  /* 0x0000000c0d0e7389 */ /* 0x00006400000c000b */
[----:B01----:R-:W-:Y:S01]  /*1bb30*/  ENDCOLLECTIVE ;  /* 0x000000000000791b */ /* 0x003fe20003800000 */
.L_x_1520:
        /* <DEDUP_REMOVED lines=12> */
.L_x_1521:
[----:B------:R-:W-:Y:S02]  /*1bc00*/  IMAD.MOV.U32 R13, RZ, RZ, R18 ;  /* 0x000000ffff0d7224 */ /* 0x000fe400078e0012 */
[----:B------:R-:W-:Y:S01]  /*1bc10*/  IMAD.MOV.U32 R12, RZ, RZ, 0x7 ;  /* 0x00000007ff0c7424 */ /* 0x000fe200078e00ff */
[----:B------:R-:W-:-:S13]  /*1bc20*/  IADD3 R2, P1, R14, R5, RZ ;  /* 0x000000050e027210 */ /* 0x000fda0007f3e0ff */
[----:B------:R-:W-:Y:S05]  /*1bc30*/  WARPSYNC.COLLECTIVE R15, `(.L_x_1522) ;  /* 0x000000000f087348 */ /* 0x000fea0003c00000 */
[----:B------:R0:W1:Y:S02]  /*1bc40*/  SHFL.IDX P6, R14, R13, R12, R11 ;  /* 0x0000000c0d0e7389 */ /* 0x00006400000c000b */
[----:B01----:R-:W-:Y:S01]  /*1bc50*/  ENDCOLLECTIVE ;  /* 0x000000000000791b */ /* 0x003fe20003800000 */
.L_x_1522:
        /* <DEDUP_REMOVED lines=10> */
.L_x_1523:
[----:B------:R-:W-:Y:S05]  /*1bd00*/  BRA `(.L_x_1524) ;  /* 0xffffffac00e47947 */ /* 0x000fea000383ffff */
.L_x_1394:
        /* <DEDUP_REMOVED lines=8> */
.L_x_1526:
[----:B------:R-:W-:Y:S05]  /*1bd90*/  BSYNC B0 ;  /* 0x0000000000007941 */ /* 0x000fea0003800000 */
.L_x_1525:
[----:B------:R-:W-:Y:S02]  /*1bda0*/  IMAD.MOV.U32 R13, RZ, RZ, R16 ;  /* 0x000000ffff0d7224 */ /* 0x000fe400078e0010 */
[----:B------:R-:W-:Y:S02]  /*1bdb0*/  IMAD.MOV.U32 R12, RZ, RZ, 0x1 ;  /* 0x00000001ff0c7424 */ /* 0x000fe400078e00ff */
[----:B------:R-:W-:Y:S02]  /*1bdc0*/  IMAD.MOV.U32 R11, RZ, RZ, 0x1f ;  /* 0x0000001fff0b7424 */ /* 0x000fe400078e00ff */
[----:B------:R-:W-:Y:S02]  /*1bdd0*/  IMAD.MOV.U32 R15, RZ, RZ, -0x1 ;  /* 0xffffffffff0f7424 */ /* 0x000fe400078e00ff */
[----:B------:R-:W-:Y:S02]  /*1bde0*/  IMAD.IADD R9, R19, 0x1, R8 ;  /* 0x0000000113097824 */ /* 0x000fe400078e0208 */
[----:B------:R-:W-:-:S07]  /*1bdf0*/  IMAD.MOV.U32 R0, RZ, RZ, R14 ;  /* 0x000000ffff007224 */ /* 0x000fce00078e000e */
[----:B------:R-:W-:Y:S05]  /*1be00*/  WARPSYNC.COLLECTIVE R15, `(.L_x_1527) ;  /* 0x000000000f087348 */ /* 0x000fea0003c00000 */
[----:B------:R0:W1:Y:S02]  /*1be10*/  SHFL.IDX P6, R14, R13, R12, R11 ;  /* 0x0000000c0d0e7389 */ /* 0x00006400000c000b */
[----:B01----:R-:W-:Y:S01]  /*1be20*/  ENDCOLLECTIVE ;  /* 0x000000000000791b */ /* 0x003fe20003800000 */
.L_x_1527:
[----:B------:R-:W-:Y:S02]  /*1be30*/  ULDC UR4, c[0x0][0xc3c] ;  /* 0x00030f0000047ab9 */ /* 0x000fe40000000800 */
[----:B------:R-:W-:-:S13]  /*1be40*/  ISETP.GE.OR P1, PT, R9, UR4, !P0 ;  /* 0x0000000409007c0c */ /* 0x000fda000c726670 */
[----:B------:R-:W0:Y:S08]  /*1be50*/  @!P1 LDC.64 R2, c[0x0][0xc80] ;  /* 0x00032000ff029b82 */ /* 0x000e300000000a00 */
[----:B------:R-:W1:Y:S01]  /*1be60*/  @!P1 LDC.64 R4, c[0x0][0xc78] ;  /* 0x00031e00ff049b82 */ /* 0x000e620000000a00 */
[----:B------:R-:W-:Y:S01]  /*1be70*/  CS2R R16, SRZ ;  /* 0x0000000000107805 */ /* 0x000fe2000001ff00 */
[----:B------:R-:W-:-:S02]  /*1be80*/  IMAD.MOV.U32 R11, RZ, RZ, RZ ;  /* 0x000000ffff0b7224 */ /* 0x000fc400078e00ff */
[----:B------:R-:W-:Y:S02]  /*1be90*/  IMAD.MOV.U32 R6, RZ, RZ, R14 ;  /* 0x000000ffff067224 */ /* 0x000fe400078e000e */
[----:B0-----:R-:W-:-:S05]  /*1bea0*/  @!P1 IMAD.WIDE R2, R9, 0x4, R2 ;  /* 0x0000000409029825 */ /* 0x001fca00078e0202 */
[----:B------:R1:W2:Y:S02]  /*1beb0*/  @!P1 LDG.E R7, desc[UR54][R2.64] ;  /* 0x0000003602079981 */ /* 0x0002a4000c1e1900 */
[----:B-1----:R-:W-:-:S05]  /*1bec0*/  @!P1 IMAD.WIDE R2, R9, 0x4, R4 ;  /* 0x0000000409029825 */ /* 0x002fca00078e0204 */
[----:B------:R-:W3:Y:S01]  /*1bed0*/  @!P1 LDG.E R4, desc[UR54][R2.64] ;  /* 0x0000003602049981 */ /* 0x000ee2000c1e1900 */
[----:B------:R-:W-:Y:S01]  /*1bee0*/  IMAD.MOV.U32 R5, RZ, RZ, RZ ;  /* 0x000000ffff057224 */ /* 0x000fe200078e00ff */
[C---:B------:R-:W-:Y:S02]  /*1bef0*/  ISETP.GE.U32.AND P2, PT, R8.reuse, 0x2, PT ;  /* 0x000000020800780c */ /* 0x040fe40003f46070 */
[C---:B------:R-:W-:Y:S02]  /*1bf00*/  ISETP.GE.U32.AND P3, PT, R8.reuse, 0x4, PT ;  /* 0x000000040800780c */ /* 0x040fe40003f66070 */
[C---:B------:R-:W-:Y:S02]  /*1bf10*/  ISETP.GE.U32.AND P4, PT, R8.reuse, 0x8, PT ;  /* 0x000000080800780c */ /* 0x040fe40003f86070 */
[C---:B------:R-:W-:Y:S01]  /*1bf20*/  ISETP.GE.U32.AND P5, PT, R8.reuse, 0x10, PT ;  /* 0x000000100800780c */ /* 0x040fe20003fa6070 */
[----:B--2---:R-:W-:Y:S02]  /*1bf30*/  @!P1 IMAD.MOV.U32 R17, RZ, RZ, R7 ;  /* 0x000000ffff119224 */ /* 0x004fe400078e0007 */
[----:B---3--:R-:W-:Y:S01]  /*1bf40*/  @!P1 IMAD.MOV.U32 R5, RZ, RZ, R4 ;  /* 0x000000ffff059224 */ /* 0x008fe200078e0004 */
[----:B------:R-:W-:-:S03]  /*1bf50*/  ISETP.NE.AND P1, PT, R8, RZ, PT ;  /* 0x000000ff0800720c */ /* 0x000fc60003f25270 */
[----:B------:R-:W-:-:S10]  /*1bf60*/  IMAD R13, R5, R17, RZ ;  /* 0x00000011050d7224 */ /* 0x000fd400078e02ff */
[----:B------:R-:W-:Y:S05]  /*1bf70*/  WARPSYNC.COLLECTIVE R15, `(.L_x_1528) ;  /* 0x000000000f087348 */ /* 0x000fea0003c00000 */
[----:B------:R0:W1:Y:S02]  /*1bf80*/  SHFL.UP P6, R14, R13, R12, R11 ;  /* 0x0400000c0d0e7389 */ /* 0x00006400000c000b */
[----:B01----:R-:W-:Y:S01]  /*1bf90*/  ENDCOLLECTIVE ;  /* 0x000000000000791b */ /* 0x003fe20003800000 */
.L_x_1528:
[----:B------:R-:W-:Y:S01]  /*1bfa0*/  IMAD.MOV.U32 R12, RZ, RZ, 0x2 ;  /* 0x00000002ff0c7424 */ /* 0x000fe200078e00ff */
[----:B------:R-:W-:-:S05]  /*1bfb0*/  SEL R4, R14, RZ, P1 ;  /* 0x000000ff0e047207 */ /* 0x000fca0000800000 */
[----:B------:R-:W-:-:S04]  /*1bfc0*/  IMAD.IADD R4, R13, 0x1, R4 ;  /* 0x000000010d047824 */ /* 0x000fc800078e0204 */
[----:B------:R-:W-:-:S07]  /*1bfd0*/  IMAD.MOV.U32 R13, RZ, RZ, R4 ;  /* 0x000000ffff0d7224 */ /* 0x000fce00078e0004 */
[----:B------:R-:W-:Y:S05]  /*1bfe0*/  WARPSYNC.COLLECTIVE R15, `(.L_x_1529) ;  /* 0x000000000f087348 */ /* 0x000fea0003c00000 */
[----:B------:R0:W1:Y:S02]  /*1bff0*/  SHFL.UP P6, R14, R13, R12, R11 ;  /* 0x0400000c0d0e7389 */ /* 0x00006400000c000b */
[----:B01----:R-:W-:Y:S01]  /*1c000*/  ENDCOLLECTIVE ;  /* 0x000000000000791b */ /* 0x003fe20003800000 */
.L_x_1529:
[----:B------:R-:W-:Y:S01]  /*1c010*/  IMAD.MOV.U32 R12, RZ, RZ, 0x4 ;  /* 0x00000004ff0c7424 */ /* 0x000fe200078e00ff */
[----:B------:R-:W-:-:S05]  /*1c020*/  SEL R3, R14, RZ, P2 ;  /* 0x000000ff0e037207 */ /* 0x000fca0001000000 */
[----:B------:R-:W-:-:S04]  /*1c030*/  IMAD.IADD R2, R4, 0x1, R3 ;  /* 0x0000000104027824 */ /* 0x000fc800078e0203 */
[----:B------:R-:W-:-:S07]  /*1c040*/  IMAD.MOV.U32 R13, RZ, RZ, R2 ;  /* 0x000000ffff0d7224 */ /* 0x000fce00078e0002 */
[----:B------:R-:W-:Y:S05]  /*1c050*/  WARPSYNC.COLLECTIVE R15, `(.L_x_1530) ;  /* 0x000000000f087348 */ /* 0x000fea0003c00000 */
[----:B------:R0:W1:Y:S02]  /*1c060*/  SHFL.UP P6, R14, R13, R12, R11 ;  /* 0x0400000c0d0e7389 */ /* 0x00006400000c000b */
[----:B01----:R-:W-:Y:S01]  /*1c070*/  ENDCOLLECTIVE ;  /* 0x000000000000791b */ /* 0x003fe20003800000 */
.L_x_1530:
[----:B------:R-:W-:Y:S01]  /*1c080*/  IMAD.MOV.U32 R12, RZ, RZ, 0x8 ;  /* 0x00000008ff0c7424 */ /* 0x000fe200078e00ff */
[----:B------:R-:W-:-:S05]  /*1c090*/  SEL R3, R14, RZ, P3 ;  /* 0x000000ff0e037207 */ /* 0x000fca0001800000 */
[----:B------:R-:W-:-:S04]  /*1c0a0*/  IMAD.IADD R3, R2, 0x1, R3 ;  /* 0x0000000102037824 */ /* 0x000fc800078e0203 */
[----:B------:R-:W-:-:S07]  /*1c0b0*/  IMAD.MOV.U32 R13, RZ, RZ, R3 ;  /* 0x000000ffff0d7224 */ /* 0x000fce00078e0003 */
[----:B------:R-:W-:Y:S05]  /*1c0c0*/  WARPSYNC.COLLECTIVE R15, `(.L_x_1531) ;  /* 0x000000000f087348 */ /* 0x000fea0003c00000 */
[----:B------:R0:W1:Y:S02]  /*1c0d0*/  SHFL.UP P6, R14, R13, R12, R11 ;  /* 0x0400000c0d0e7389 */ /* 0x00006400000c000b */
[----:B01----:R-:W-:Y:S01]  /*1c0e0*/  ENDCOLLECTIVE ;  /* 0x000000000000791b */ /* 0x003fe20003800000 */
.L_x_1531:
[----:B------:R-:W-:Y:S01]  /*1c0f0*/  IMAD.MOV.U32 R12, RZ, RZ, 0x10 ;  /* 0x00000010ff0c7424 */ /* 0x000fe200078e00ff */
[----:B------:R-:W-:-:S05]  /*1c100*/  SEL R4, R14, RZ, P4 ;  /* 0x000000ff0e047207 */ /* 0x000fca0002000000 */
[----:B------:R-:W-:-:S04]  /*1c110*/  IMAD.IADD R4, R3, 0x1, R4 ;  /* 0x0000000103047824 */ /* 0x000fc800078e0204 */
[----:B------:R-:W-:-:S07]  /*1c120*/  IMAD.MOV.U32 R13, RZ, RZ, R4 ;  /* 0x000000ffff0d7224 */ /* 0x000fce00078e0004 */
[----:B------:R-:W-:Y:S05]  /*1c130*/  WARPSYNC.COLLECTIVE R15, `(.L_x_1532) ;  /* 0x000000000f087348 */ /* 0x000fea0003c00000 */
[----:B------:R0:W1:Y:S02]  /*1c140*/  SHFL.UP P6, R14, R13, R12, R11 ;  /* 0x0400000c0d0e7389 */ /* 0x00006400000c000b */
[----:B01----:R-:W-:Y:S01]  /*1c150*/  ENDCOLLECTIVE ;  /* 0x000000000000791b */ /* 0x003fe20003800000 */
.L_x_1532:
        /* <DEDUP_REMOVED lines=8> */
.L_x_1533:
[----:B------:R-:W-:Y:S05]  /*1c1e0*/  BRA `(.L_x_1534) ;  /* 0xffffffac00f07947 */ /* 0x000fea000383ffff */
.L_x_1397:
[----:B------:R-:W-:Y:S01]  /*1c1f0*/  BSSY B0, `(.L_x_1535) ;  /* 0x0000007000007945 */ /* 0x000fe20003800000 */
[----:B------:R-:W-:Y:S02]  /*1c200*/  IMAD.MOV.U32 R12, RZ, RZ, 0x1 ;  /* 0x00000001ff0c7424 */ /* 0x000fe400078e00ff */
[----:B------:R-:W-:Y:S02]  /*1c210*/  IMAD.MOV.U32 R11, RZ, RZ, RZ ;  /* 0x000000ffff0b7224 */ /* 0x000fe400078e00ff */
[----:B------:R-:W-:-:S07]  /*1c220*/  IMAD.MOV.U32 R15, RZ, RZ, -0x1 ;  /* 0xffffffffff0f7424 */ /* 0x000fce00078e00ff */
[----:B------:R-:W-:Y:S05]  /*1c230*/  WARPSYNC.COLLECTIVE R15, `(.L_x_1536) ;  /* 0x000000000f087348 */ /* 0x000fea0003c00000 */
[----:B------:R0:W1:Y:S02]  /*1c240*/  SHFL.UP P6, R14, R13, R12, R11 ;  /* 0x0400000c0d0e7389 */ /* 0x00006400000c000b */
[----:B01----:R-:W-:Y:S01]  /*1c250*/  ENDCOLLECTIVE ;  /* 0x000000000000791b */ /* 0x003fe20003800000 */
.L_x_1536:
[----:B------:R-:W-:Y:S05]  /*1c260*/  BSYNC B0 ;  /* 0x0000000000007941 */ /* 0x000fea0003800000 */
.L_x_1535:
[----:B------:R-:W-:Y:S01]  /*1c270*/  SEL R14, R14, RZ, P1 ;  /* 0x000000ff0e0e7207 */ /* 0x000fe20000800000 */
[----:B------:R-:W-:Y:S02]  /*1c280*/  IMAD.MOV.U32 R12, RZ, RZ, 0x2 ;  /* 0x00000002ff0c7424 */ /* 0x000fe400078e00ff */
[----:B------:R-:W-:Y:S02]  /*1c290*/  IMAD.MOV.U32 R11, RZ, RZ, RZ ;  /* 0x000000ffff0b7224 */ /* 0x000fe400078e00ff */
[----:B------:R-:W-:Y:S02]  /*1c2a0*/  IMAD.IADD R13, R13, 0x1, R14 ;  /* 0x000000010d0d7824 */ /* 0x000fe400078e020e */
[----:B------:R-:W-:-:S07]  /*1c2b0*/  IMAD.MOV.U32 R15, RZ, RZ, -0x1 ;  /* 0xffffffffff0f7424 */ /* 0x000fce00078e00ff */
[----:B------:R-:W-:Y:S05]  /*1c2c0*/  WARPSYNC.COLLECTIVE R15, `(.L_x_1537) ;  /* 0x000000000f087348 */ /* 0x000fea0003c00000 */
[----:B------:R0:W1:Y:S02]  /*1c2d0*/  SHFL.UP P6, R14, R13, R12, R11 ;  /* 0x0400000c0d0e7389 */ /* 0x00006400000c000b */
[----:B01----:R-:W-:Y:S01]  /*1c2e0*/  ENDCOLLECTIVE ;  /* 0x000000000000791b */ /* 0x003fe20003800000 */
.L_x_1537:
[----:B------:R-:W-:Y:S01]  /*1c2f0*/  IMAD.MOV.U32 R12, RZ, RZ, 0x4 ;  /* 0x00000004ff0c7424 */ /* 0x000fe200078e00ff */
[----:B------:R-:W-:-:S05]  /*1c300*/  SEL R2, R14, RZ, P2 ;  /* 0x000000ff0e027207 */ /* 0x000fca0001000000 */
[----:B------:R-:W-:-:S04]  /*1c310*/  IMAD.IADD R2, R13, 0x1, R2 ;  /* 0x000000010d027824 */ /* 0x000fc800078e0202 */
[----:B------:R-:W-:-:S07]  /*1c320*/  IMAD.MOV.U32 R13, RZ, RZ, R2 ;  /* 0x000000ffff0d7224 */ /* 0x000fce00078e0002 */
[----:B------:R-:W-:Y:S05]  /*1c330*/  WARPSYNC.COLLECTIVE R15, `(.L_x_1538) ;  /* 0x000000000f087348 */ /* 0x000fea0003c00000 */
[----:B------:R0:W1:Y:S02]  /*1c340*/  SHFL.UP P6, R14, R13, R12, R11 ;  /* 0x0400000c0d0e7389 */ /* 0x00006400000c000b */
[----:B01----:R-:W-:Y:S01]  /*1c350*/  ENDCOLLECTIVE ;  /* 0x000000000000791b */ /* 0x003fe20003800000 */
.L_x_1538:
[----:B------:R-:W-:Y:S01]  /*1c360*/  IMAD.MOV.U32 R12, RZ, RZ, 0x8 ;  /* 0x00000008ff0c7424 */ /* 0x000fe200078e00ff */
[----:B------:R-:W-:-:S05]  /*1c370*/  SEL R3, R14, RZ, P3 ;  /* 0x000000ff0e037207 */ /* 0x000fca0001800000 */
[----:B------:R-:W-:-:S04]  /*1c380*/  IMAD.IADD R3, R2, 0x1, R3 ;  /* 0x0000000102037824 */ /* 0x000fc800078e0203 */
[----:B------:R-:W-:-:S07]  /*1c390*/  IMAD.MOV.U32 R13, RZ, RZ, R3 ;  /* 0x000000ffff0d7224 */ /* 0x000fce00078e0003 */
[----:B------:R-:W-:Y:S05]  /*1c3a0*/  WARPSYNC.COLLECTIVE R15, `(.L_x_1539) ;  /* 0x000000000f087348 */ /* 0x000fea0003c00000 */
[----:B------:R0:W1:Y:S02]  /*1c3b0*/  SHFL.UP P6, R14, R13, R12, R11 ;  /* 0x0400000c0d0e7389 */ /* 0x00006400000c000b */
[----:B01----:R-:W-:Y:S01]  /*1c3c0*/  ENDCOLLECTIVE ;  /* 0x000000000000791b */ /* 0x003fe20003800000 */
.L_x_1539:
[----:B------:R-:W-:Y:S01]  /*1c3d0*/  IMAD.MOV.U32 R12, RZ, RZ, 0x10 ;  /* 0x00000010ff0c7424 */ /* 0x000fe200078e00ff */
[----:B------:R-:W-:-:S05]  /*1c3e0*/  SEL R4, R14, RZ, P4 ;  /* 0x000000ff0e047207 */ /* 0x000fca0002000000 */
[----:B------:R-:W-:-:S04]  /*1c3f0*/  IMAD.IADD R4, R3, 0x1, R4 ;  /* 0x0000000103047824 */ /* 0x000fc800078e0204 */
[----:B------:R-:W-:-:S07]  /*1c400*/  IMAD.MOV.U32 R13, RZ, RZ, R4 ;  /* 0x000000ffff0d7224 */ /* 0x000fce00078e0004 */
[----:B------:R-:W-:Y:S05]  /*1c410*/  WARPSYNC.COLLECTIVE R15, `(.L_x_1540) ;  /* 0x000000000f087348 */ /* 0x000fea0003c00000 */
[----:B------:R0:W1:Y:S02]  /*1c420*/  SHFL.UP P6, R14, R13, R12, R11 ;  /* 0x0400000c0d0e7389 */ /* 0x00006400000c000b */
[----:B01----:R-:W-:Y:S01]  /*1c430*/  ENDCOLLECTIVE ;  /* 0x000000000000791b */ /* 0x003fe20003800000 */
.L_x_1540:
        /* <DEDUP_REMOVED lines=8> */
.L_x_1541:
[----:B------:R-:W-:Y:S05]  /*1c4c0*/  BRA `(.L_x_1542) ;  /* 0xffffffac00dc7947 */ /* 0x000fea000383ffff */
.L_x_1399:
[----:B------:R-:W-:Y:S01]  /*1c4d0*/  BSSY B0, `(.L_x_1543) ;  /* 0x0000006000007945 */ /* 0x000fe20003800000 */
[----:B------:R-:W-:Y:S01]  /*1c4e0*/  PLOP3.LUT P6, PT, P6, PT, PT, 0x8, 0x0 ;  /* 0x000000000000781c */ /* 0x000fe200037ce170 */
[----:B------:R-:W-:-:S12]  /*1c4f0*/  IMAD.MOV.U32 R15, RZ, RZ, -0x1 ;  /* 0xffffffffff0f7424 */ /* 0x000fd800078e00ff */
[----:B0-----:R-:W-:Y:S05]  /*1c500*/  WARPSYNC.COLLECTIVE R15, `(.L_x_1544) ;  /* 0x000000000f087348 */ /* 0x001fea0003c00000 */
[----:B------:R-:W-:Y:S01]  /*1c510*/  VOTE.ANY R14, PT, P6 ;  /* 0x00000000000e7806 */ /* 0x000fe200030e0100 */
[----:B0-----:R-:W-:Y:S06]  /*1c520*/  ENDCOLLECTIVE ;  /* 0x000000000000791b */ /* 0x001fec0003800000 */
.L_x_1544:
[----:B------:R-:W-:Y:S05]  /*1c530*/  BSYNC B0 ;  /* 0x0000000000007941 */ /* 0x000fea0003800000 */
.L_x_1543:
[----:B------:R-:W-:Y:S02]  /*1c540*/  IMAD.MOV.U32 R3, RZ, RZ, R14 ;  /* 0x000000ffff037224 */ /* 0x000fe400078e000e */
[----:B------:R-:W-:Y:S02]  /*1c550*/  IMAD.MOV.U32 R13, RZ, RZ, R17 ;  /* 0x000000ffff0d7224 */ /* 0x000fe400078e0011 */
[----:B------:R-:W0:Y:S01]  /*1c560*/  POPC R7, R3 ;  /* 0x0000000300077309 */ /* 0x000e220000000000 */
[----:B------:R-:W-:Y:S02]  /*1c570*/  IMAD.MOV.U32 R11, RZ, RZ, 0x1f ;  /* 0x0000001fff0b7424 */ /* 0x000fe400078e00ff */
[----:B------:R-:W-:Y:S02]  /*1c580*/  IMAD.MOV.U32 R15, RZ, RZ, -0x1 ;  /* 0xffffffffff0f7424 */ /* 0x000fe400078e00ff */
[----:B0-----:R-:W-:Y:S02]  /*1c590*/  IMAD.MOV.U32 R12, RZ, RZ, R7 ;  /* 0x000000ffff0c7224 */ /* 0x001fe400078e0007 */
[----:B------:R-:W-:-:S07]  /*1c5a0*/  IMAD.IADD R19, R7, 0x1, R19 ;  /* 0x0000000107137824 */ /* 0x000fce00078e0213 */
[----:B------:R-:W-:Y:S05]  /*1c5b0*/  WARPSYNC.COLLECTIVE R15, `(.L_x_1545) ;  /* 0x000000000f087348 */ /* 0x000fea0003c00000 */
[----:B------:R0:W1:Y:S02]  /*1c5c0*/  SHFL.IDX P6, R14, R13, R12, R11 ;  /* 0x0000000c0d0e7389 */ /* 0x00006400000c000b */
[----:B01----:R-:W-:Y:S01]  /*1c5d0*/  ENDCOLLECTIVE ;  /* 0x000000000000791b */ /* 0x003fe20003800000 */
.L_x_1545:
[----:B------:R-:W-:Y:S02]  /*1c5e0*/  IMAD.MOV.U32 R13, RZ, RZ, R5 ;  /* 0x000000ffff0d7224 */ /* 0x000fe400078e0005 */
[----:B------:R-:W-:-:S07]  /*1c5f0*/  IMAD.MOV.U32 R17, RZ, RZ, R14 ;  /* 0x000000ffff117224 */ /* 0x000fce00078e000e */
[----:B------:R-:W-:Y:S05]  /*1c600*/  WARPSYNC.COLLECTIVE R15, `(.L_x_1546) ;  /* 0x000000000f087348 */ /* 0x000fea0003c00000 */
[----:B------:R0:W1:Y:S02]  /*1c610*/  SHFL.IDX P6, R14, R13, R12, R11 ;  /* 0x0000000c0d0e7389 */ /* 0x00006400000c000b */
[----:B01----:R-:W-:Y:S01]  /*1c620*/  ENDCOLLECTIVE ;  /* 0x000000000000791b */ /* 0x003fe20003800000 */
.L_x_1546:
[----:B------:R-:W-:Y:S01]  /*1c630*/  IMAD.MOV.U32 R5, RZ, RZ, R14 ;  /* 0x000000ffff057224 */ /* 0x000fe200078e000e */
[----:B------:R-:W-:Y:S06]  /*1c640*/  BRA `(.L_x_1547) ;  /* 0xffffffac00bc7947 */ /* 0x000fec000383ffff */
.L_x_1401:
[----:B------:R-:W-:Y:S01]  /*1c650*/  BSSY B0, `(.L_x_1548) ;  /* 0x0000007000007945 */ /* 0x000fe20003800000 */
[----:B------:R-:W-:Y:S02]  /*1c660*/  IMAD.MOV.U32 R13, RZ, RZ, R2 ;  /* 0x000000ffff0d7224 */ /* 0x000fe400078e0002 */
[----:B------:R-:W-:Y:S02]  /*1c670*/  IMAD.MOV.U32 R11, RZ, RZ, 0x1f ;  /* 0x0000001fff0b7424 */ /* 0x000fe400078e00ff */
[----:B------:R-:W-:-:S07]  /*1c680*/  IMAD.MOV.U32 R15, RZ, RZ, -0x1 ;  /* 0xffffffffff0f7424 */ /* 0x000fce00078e00ff */
[----:B0123--:R-:W-:Y:S05]  /*1c690*/  WARPSYNC.COLLECTIVE R15, `(.L_x_1549) ;  /* 0x000000000f087348 */ /* 0x00ffea0003c00000 */
[----:B------:R4:W0:Y:S02]  /*1c6a0*/  SHFL.IDX P6, R14, R13, R12, R11 ;  /* 0x0000000c0d0e7389 */ /* 0x00082400000c000b */
[----:B01234-:R-:W-:Y:S01]  /*1c6b0*/  ENDCOLLECTIVE ;  /* 0x000000000000791b */ /* 0x01ffe20003800000 */
.L_x_1549:
[----:B------:R-:W-:Y:S05]  /*1c6c0*/  BSYNC B0 ;  /* 0x0000000000007941 */ /* 0x000fea0003800000 */
.L_x_1548:
[----:B------:R-:W-:Y:S01]  /*1c6d0*/  IMAD.MOV.U32 R16, RZ, RZ, R14 ;  /* 0x000000ffff107224 */ /* 0x000fe200078e000e */
[----:B------:R-:W-:Y:S06]  /*1c6e0*/  BRA `(.L_x_1400) ;  /* 0xffffffac00ac7947 */ /* 0x000fec000383ffff */
.L_x_1407:
[----:B0-----:R0:W2:Y:S02]  /*1c6f0*/  SYNCS.PHASECHK.TRANS64.TRYWAIT P0, [R4+URZ+0x16820], R0 ;  /* 0x01682000040075a7 */ /* 0x0010a4000800017f */
[----:B--2---:R-:W-:Y:S05]  /*1c700*/  @!P0 NANOSLEEP.SYNCS 0x989680 ;  /* 0x009896800000895d */ /* 0x004fea0003900000 */
[----:B------:R-:W2:Y:S02]  /*1c710*/  @!P0 SYNCS.PHASECHK.TRANS64 P0, [R4+URZ+0x16820], R0 ;  /* 0x01682000040085a7 */ /* 0x000ea4000800007f */
[----:B--2---:R-:W-:Y:S05]  /*1c720*/  @!P0 BRA `(.L_x_1407) ;  /* 0xfffffffc00f08947 */ /* 0x004fea000383ffff */
[----:B------:R-:W-:Y:S05]  /*1c730*/  BRA `(.L_x_1550) ;  /* 0xffffffb800047947 */ /* 0x000fea000383ffff */
.L_x_1408:
[----:B------:R-:W2:Y:S01]  /*1c740*/  S2R R2, SR_TID.X ;  /* 0x0000000000027919 */ /* 0x000ea20000002100 */
[----:B------:R-:W-:Y:S01]  /*1c750*/  BSSY B0, `(.L_x_1551) ;  /* 0x000000a000007945 */ /* 0x000fe20003800000 */
[----:B------:R-:W-:Y:S02]  /*1c760*/  IMAD.MOV.U32 R12, RZ, RZ, RZ ;  /* 0x000000ffff0c7224 */ /* 0x000fe400078e00ff */
[----:B------:R-:W-:Y:S02]  /*1c770*/  IMAD.MOV.U32 R11, RZ, RZ, 0x1f ;  /* 0x0000001fff0b7424 */ /* 0x000fe400078e00ff */
[----:B------:R-:W-:Y:S01]  /*1c780*/  IMAD.MOV.U32 R15, RZ, RZ, -0x1 ;  /* 0xffffffffff0f7424 */ /* 0x000fe200078e00ff */
[----:B--2---:R-:W-:-:S04]  /*1c790*/  SHF.R.U32.HI R2, RZ, 0x5, R2 ;  /* 0x00000005ff027819 */ /* 0x004fc80000011602 */
[----:B------:R-:W-:-:S05]  /*1c7a0*/  LOP3.LUT R2, R2, 0x3, RZ, 0xc0, !PT ;  /* 0x0000000302027812 */ /* 0x000fca00078ec0ff */
[----:B------:R-:W-:-:S07]  /*1c7b0*/  IMAD.MOV.U32 R13, RZ, RZ, R2 ;  /* 0x000000ffff0d7224 */ /* 0x000fce00078e0002 */
[----:B01----:R-:W-:Y:S05]  /*1c7c0*/  WARPSYNC.COLLECTIVE R15, `(.L_x_1552) ;  /* 0x000000000f087348 */ /* 0x003fea0003c00000 */
[----:B------:R2:W3:Y:S02]  /*1c7d0*/  SHFL.IDX P6, R14, R13, R12, R11 ;  /* 0x0000000c0d0e7389 */ /* 0x0004e400000c000b */
[----:B0123--:R-:W-:Y:S01]  /*1c7e0*/  ENDCOLLECTIVE ;  /* 0x000000000000791b */ /* 0x00ffe20003800000 */
.L_x_1552:
[----:B------:R-:W-:Y:S05]  /*1c7f0*/  BSYNC B0 ;  /* 0x0000000000007941 */ /* 0x000fea0003800000 */
.L_x_1551:
[----:B------:R-:W-:Y:S05]  /*1c800*/  BRA `(.L_x_1553) ;  /* 0xffffffb400ec7947 */ /* 0x000fea000383ffff */
.L_x_1411:
[----:B------:R-:W-:Y:S01]  /*1c810*/  BSSY B1, `(.L_x_1554) ;  /* 0x0000006000017945 */ /* 0x000fe20003800000 */
[----:B------:R-:W-:-:S07]  /*1c820*/  IMAD.MOV.U32 R15, RZ, RZ, -0x1 ;  /* 0xffffffffff0f7424 */ /* 0x000fce00078e00ff */
[----:B01----:R-:W-:Y:S05]  /*1c830*/  WARPSYNC.COLLECTIVE R15, `(.L_x_1555) ;  /* 0x000000000f0c7348 */ /* 0x003fea0003c00000 */
[----:B------:R-:W-:Y:S02]  /*1c840*/  ELECT P6, UR62, PT ;  /* 0x00000000003e782f */ /* 0x000fe400038c0000 */
[----:B------:R-:W-:Y:S01]  /*1c850*/  MOV R14, UR62 ;  /* 0x0000003e000e7c02 */ /* 0x000fe20008000f00 */
[----:B01----:R-:W-:Y:S10]  /*1c860*/  ENDCOLLECTIVE ;  /* 0x000000000000791b */ /* 0x003ff40003800000 */
.L_x_1555:
[----:B------:R-:W-:Y:S05]  /*1c870*/  BSYNC B1 ;  /* 0x0000000000017941 */ /* 0x000fea0003800000 */
.L_x_1554:
[----:B------:R-:W-:Y:S05]  /*1c880*/  BRA `(.L_x_1556) ;  /* 0xffffffb400e47947 */ /* 0x000fea000383ffff */
.L_x_1413:
[----:B0-----:R0:W2:Y:S02]  /*1c890*/  SYNCS.PHASECHK.TRANS64.TRYWAIT P1, [R5+URZ+0x16840], R0 ;  /* 0x01684000050075a7 */ /* 0x0010a4000802017f */
[----:B--2---:R-:W-:Y:S05]  /*1c8a0*/  @!P1 NANOSLEEP.SYNCS 0x989680 ;  /* 0x009896800000995d */ /* 0x004fea0003900000 */
[----:B------:R-:W2:Y:S02]  /*1c8b0*/  @!P1 SYNCS.PHASECHK.TRANS64 P1, [R5+URZ+0x16840], R0 ;  /* 0x01684000050095a7 */ /* 0x000ea4000802007f */
[----:B--2---:R-:W-:Y:S05]  /*1c8c0*/  @!P1 BRA `(.L_x_1413) ;  /* 0xfffffffc00f09947 */ /* 0x004fea000383ffff */
[----:B------:R-:W-:Y:S05]  /*1c8d0*/  BRA `(.L_x_1557) ;  /* 0xffffffb800047947 */ /* 0x000fea000383ffff */
.L_x_1415:
[----:B--2---:R2:W3:Y:S02]  /*1c8e0*/  SYNCS.PHASECHK.TRANS64.TRYWAIT P1, [R25+URZ+0x16840], R2 ;  /* 0x01684002190075a7 */ /* 0x0044e4000802017f */
[----:B---3--:R-:W-:Y:S05]  /*1c8f0*/  @!P1 NANOSLEEP.SYNCS 0x989680 ;  /* 0x009896800000995d */ /* 0x008fea0003900000 */
[----:B------:R-:W3:Y:S02]  /*1c900*/  @!P1 SYNCS.PHASECHK.TRANS64 P1, [R25+URZ+0x16840], R2 ;  /* 0x01684002190095a7 */ /* 0x000ee4000802007f */
[----:B---3--:R-:W-:Y:S05]  /*1c910*/  @!P1 BRA `(.L_x_1415) ;  /* 0xfffffffc00f09947 */ /* 0x008fea000383ffff */
[----:B------:R-:W-:Y:S05]  /*1c920*/  BRA `(.L_x_1558) ;  /* 0xffffffb800107947 */ /* 0x000fea000383ffff */
.L_x_1417:
[----:B---3--:R3:W4:Y:S02]  /*1c930*/  SYNCS.PHASECHK.TRANS64.TRYWAIT P1, [R5+URZ+0x16860], R0 ;  /* 0x01686000050075a7 */ /* 0x008724000802017f */
[----:B----4-:R-:W-:Y:S05]  /*1c940*/  @!P1 NANOSLEEP.SYNCS 0x989680 ;  /* 0x009896800000995d */ /* 0x010fea0003900000 */
[----:B------:R-:W4:Y:S02]  /*1c950*/  @!P1 SYNCS.PHASECHK.TRANS64 P1, [R5+URZ+0x16860], R0 ;  /* 0x01686000050095a7 */ /* 0x000f24000802007f */
[----:B----4-:R-:W-:Y:S05]  /*1c960*/  @!P1 BRA `(.L_x_1417) ;  /* 0xfffffffc00f09947 */ /* 0x010fea000383ffff */
[----:B------:R-:W-:Y:S05]  /*1c970*/  BRA `(.L_x_1559) ;  /* 0xffffffb8000c7947 */ /* 0x000fea000383ffff */
.L_x_1560:
        /* <DEDUP_REMOVED lines=16> */
.L_x_3170:


//--------------------- .text._ZN7cutlass13device_kernelIN5flash11enable_sm90INS1_16FlashAttnFwdSm90INS1_25CollectiveMainloopFwdSm90ILi2EN4cute5tupleIJNS5_1CILi1EEES8_S8_EEENS6_IJNS7_ILi192EEENS7_ILi128EEENS7_ILi64EEEEEELi64ENS_10bfloat16_tEfNS_4arch4Sm90ELb0ELb1ELb1ELb1ELb1ELb1ELb0ELb1ELb1ELb1ELb1ELb0EEENS1_21CollectiveEpilogueFwdINS6_IJSA_SC_SB_EEES9_SE_SG_Li384ELb1ELb1ELb1ELb0EEENS1_36VarlenDynamicPersistentTileSchedulerILi192ELi128ELi384ELi128ELb1ELb1ELb1ELb1ELb0ELb1EEEEEEEEEvNT_6ParamsE --------------------------
	.section	.text._ZN7cutlass13device_kernelIN5flash11enable_sm90INS1_16FlashAttnFwdSm90INS1_25CollectiveMainloopFwdSm90ILi2EN4cute5tupleIJNS5_1CILi1EEES8_S8_EEENS6_IJNS7_ILi192EEENS7_ILi128EEENS7_ILi64EEEEEELi64ENS_10bfloat16_tEfNS_4arch4Sm90ELb0ELb1ELb1ELb1ELb1ELb1ELb0ELb1ELb1ELb1ELb1ELb0EEENS1_21CollectiveEpilogueFwdINS6_IJSA_SC_SB_EEES9_SE_SG_Li384ELb1ELb1ELb1ELb0EEENS1_36VarlenDynamicPersistentTileSchedulerILi192ELi128ELi384ELi128ELb1ELb1ELb1ELb1ELb0ELb1EEEEEEEEEvNT_6ParamsE,"ax",@progbits
	.align	128
.text._ZN7cutlass13device_kernelIN5flash11enable_sm90INS1_16FlashAttnFwdSm90INS1_25CollectiveMainloopFwdSm90ILi2EN4cute5tupleIJNS5_1CILi1EEES8_S8_EEENS6_IJNS7_ILi192EEENS7_ILi128EEENS7_ILi64EEEEEELi64ENS_10bfloat16_tEfNS_4arch4Sm90ELb0ELb1ELb1ELb1ELb1ELb1ELb0ELb1ELb1ELb1ELb1ELb0EEENS1_21CollectiveEpilogueFwdINS6_IJSA_SC_SB_EEES9_SE_SG_Li384ELb1ELb1ELb1ELb0EEENS1_36VarlenDynamicPersistentTileSchedulerILi192ELi128ELi384ELi128ELb1ELb1ELb1ELb1ELb0ELb1EEEEEEEEEvNT_6ParamsE:
        .type           _ZN7cutlass13device_kernelIN5flash11enable_sm90INS1_16FlashAttnFwdSm90INS1_25CollectiveMainloopFwdSm90ILi2EN4cute5tupleIJNS5_1CILi1EEES8_S8_EEENS6_IJNS7_ILi192EEENS7_ILi128EEENS7_ILi64EEEEEELi64ENS_10bfloat16_tEfNS_4arch4Sm90ELb0ELb1ELb1ELb1ELb1ELb1ELb0ELb1ELb1ELb1ELb1ELb0EEENS1_21CollectiveEpilogueFwdINS6_IJSA_SC_SB_EEES9_SE_SG_Li384ELb1ELb1ELb1ELb0EEENS1_36VarlenDynamicPersistentTileSchedulerILi192ELi128ELi384ELi128ELb1ELb1ELb1ELb1ELb0ELb1EEEEEEEEEvNT_6ParamsE,@function
        .size           _ZN7cutlass13device_kernelIN5flash11enable_sm90INS1_16FlashAttnFwdSm90INS1_25CollectiveMainloopFwdSm90ILi2EN4cute5tupleIJNS5_1CILi1EEES8_S8_EEENS6_IJNS7_ILi192EEENS7_ILi128EEENS7_ILi64EEEEEELi64ENS_10bfloat16_tEfNS_4arch4Sm90ELb0ELb1ELb1ELb1ELb1ELb1ELb0ELb1ELb1ELb1ELb1ELb0EEENS1_21CollectiveEpilogueFwdINS6_IJSA_SC_SB_EEES9_SE_SG_Li384ELb1ELb1ELb1ELb0EEENS1_36VarlenDynamicPersistentTileSchedulerILi192ELi128ELi384ELi128ELb1ELb1ELb1ELb1ELb0ELb1EEEEEEEEEvNT_6ParamsE,(.L_x_3171 - _ZN7cutlass13device_kernelIN5flash11enable_sm90INS1_16FlashAttnFwdSm90INS1_25CollectiveMainloopFwdSm90ILi2EN4cute5tupleIJNS5_1CILi1EEES8_S8_EEENS6_IJNS7_ILi192EEENS7_ILi128EEENS7_ILi64EEEEEELi64ENS_10bfloat16_tEfNS_4arch4Sm90ELb0ELb1ELb1ELb1ELb1ELb1ELb0ELb1ELb1ELb1ELb1ELb0EEENS1_21CollectiveEpilogueFwdINS6_IJSA_SC_SB_EEES9_SE_SG_Li384ELb1ELb1ELb1ELb0EEENS1_36VarlenDynamicPersistentTileSchedulerILi192ELi128ELi384ELi128ELb1ELb1ELb1ELb1ELb0ELb1EEEEEEEEEvNT_6ParamsE)
        .other          _ZN7cutlass13device_kernelIN5flash11enable_sm90INS1_16FlashAttnFwdSm90INS1_25CollectiveMainloopFwdSm90ILi2EN4cute5tupleIJNS5_1CILi1EEES8_S8_EEENS6_IJNS7_ILi192EEENS7_ILi128EEENS7_ILi64EEEEEELi64ENS_10bfloat16_tEfNS_4arch4Sm90ELb0ELb1ELb1ELb1ELb1ELb1ELb0ELb1ELb1ELb1ELb1ELb0EEENS1_21CollectiveEpilogueFwdINS6_IJSA_SC_SB_EEES9_SE_SG_Li384ELb1ELb1ELb1ELb0EEENS1_36VarlenDynamicPersistentTileSchedulerILi192ELi128ELi384ELi128ELb1ELb1ELb1ELb1ELb0ELb1EEEEEEEEEvNT_6ParamsE,@"STO_CUDA_ENTRY STV_DEFAULT"
_ZN7cutlass13device_kernelIN5flash11enable_sm90INS1_16FlashAttnFwdSm90INS1_25CollectiveMainloopFwdSm90ILi2EN4cute5tupleIJNS5_1CILi1EEES8_S8_EEENS6_IJNS7_ILi192EEENS7_ILi128EEENS7_ILi64EEEEEELi64ENS_10bfloat16_tEfNS_4arch4Sm90ELb0ELb1ELb1ELb1ELb1ELb1ELb0ELb1ELb1ELb1ELb1ELb0EEENS1_21CollectiveEpilogueFwdINS6_IJSA_SC_SB_EEES9_SE_SG_Li384ELb1ELb1ELb1ELb0EEENS1_36VarlenDynamicPersistentTileSchedulerILi192ELi128ELi384ELi128ELb1ELb1ELb1ELb1ELb0ELb1EEEEEEEEEvNT_6ParamsE:
        /* <DEDUP_REMOVED lines=18> */
.L_x_1562:
[----:B------:R-:W-:Y:S05]  /*0120*/  BSYNC B0 ;  /* 0x0000000000007941 */ /* 0x000fea0003800000 */
.L_x_1561:
        /* <DEDUP_REMOVED lines=41> */
.L_x_1563:
        /* <DEDUP_REMOVED lines=22> */
.L_x_1564:
        /* <DEDUP_REMOVED lines=18> */
.L_x_1565:
        /* <DEDUP_REMOVED lines=22> */
.L_x_1566:
        /* <DEDUP_REMOVED lines=22> */
.L_x_1567:
        /* <DEDUP_REMOVED lines=8> */
.L_x_1570:
[----:B------:R-:W-:-:S08]  /*0980*/  NOP ;  /* 0x0000000000007918 */ /* 0x000fd00000000000 */
[----:B------:R-:W0:Y:S02]  /*0990*/  USETMAXREG.TRY_ALLOC.CTAPOOL UP0, 0xa0 ;  /* 0x000000a0000079c8 */ /* 0x000e240008000600 */
[----:B0-----:R-:W-:-:S13]  /*09a0*/  PLOP3.LUT P0, PT, PT, PT, UP0, 0x80, 0x0 ;  /* 0x000000000000781c */ /* 0x001fda0003f0f008 */
[----:B------:R-:W-:Y:S05]  /*09b0*/  @!P0 BRA `(.L_x_1570) ;  /* 0xfffffffc00f08947 */ /* 0x000fea000383ffff */
[----:B------:R-:W0:Y:S01]  /*09c0*/  S2R R0, SR_TID.X ;  /* 0x0000000000007919 */ /* 0x000e220000002100 */
[----:B------:R-:W1:Y:S01]  /*09d0*/  S2UR UR38, SR_CgaCtaId ;  /* 0x00000000002679c3 */ /* 0x000e620000008800 */
[----:B------:R-:W-:Y:S01]  /*09e0*/  UMOV UR4, 0x400 ;  /* 0x0000040000047882 */ /* 0x000fe20000000000 */
[----:B------:R-:W-:-:S06]  /*09f0*/  LOP3.LUT R22, R22, 0xdfffffff, RZ, 0xc0, !PT ;  /* 0xdfffffff16167812 */ /* 0x000fcc00078ec0ff */
[----:B------:R-:W-:Y:S06]  /*0a00*/  BAR.ARV 0x8, 0x200 ;  /* 0x0208000000007b1d */ /* 0x000fec0000002000 */
[----:B-1----:R-:W-:-:S06]  /*0a10*/  ULEA UR4, UR38, UR4, 0x18 ;  /* 0x0000000426047291 */ /* 0x002fcc000f8ec03f */
[----:B------:R-:W-:Y:S01]  /*0a20*/  IMAD.U32 R2, RZ, RZ, UR4 ;  /* 0x00000004ff027e24 */ /* 0x000fe2000f8e00ff */
[----:B0-----:R-:W-:Y:S01]  /*0a30*/  SHF.R.U32.HI R0, RZ, 0x7, R0 ;  /* 0x00000007ff007819 */ /* 0x001fe20000011600 */
[----:B------:R-:W-:-:S03]  /*0a40*/  ULDC UR4, c[0x0][0xc3c] ;  /* 0x00030f0000047ab9 */ /* 0x000fc60000000800 */
[----:B------:R-:W-:-:S13]  /*0a50*/  ISETP.NE.AND P0, PT, R0, 0x1, PT ;  /* 0x000000010000780c */ /* 0x000fda0003f05270 */
[----:B------:R-:W-:Y:S01]  /*0a60*/  @P0 LOP3.LUT R22, R22, 0x20000000, RZ, 0xfc, !PT ;  /* 0x2000000016160812 */ /* 0x000fe200078efcff */
[----:B------:R-:W-:Y:S08]  /*0a70*/  @!P0 BAR.ARV 0x9, 0x100 ;  /* 0x0244000000008b1d */ /* 0x000ff00000002000 */
[----:B------:R-:W-:Y:S06]  /*0a80*/  BAR.SYNC.DEFER_BLOCKING 0x5, 0x200 ;  /* 0x0148000000007b1d */ /* 0x000fec0000010000 */
[----:B------:R-:W0:Y:S02]  /*0a90*/  LDS.128 R32, [R2+0x168d0] ;  /* 0x0168d00002207984 */ /* 0x000e240000000c00 */
[----:B------:R-:W-:Y:S06]  /*0aa0*/  BAR.ARV 0x4, 0x200 ;  /* 0x0108000000007b1d */ /* 0x000fec0000002000 */
[----:B0-----:R-:W-:-:S13]  /*0ab0*/  ISETP.GE.AND P0, PT, R35, UR4, PT ;  /* 0x0000000423007c0c */ /* 0x001fda000bf06270 */
[----:B------:R-:W-:Y:S05]  /*0ac0*/  @P0 BRA `(.L_x_1571) ;  /* 0x0000021800040947 */ /* 0x000fea0003800000 */
[----:B------:R-:W0:Y:S01]  /*0ad0*/  S2R R0, SR_TID.X ;  /* 0x0000000000007919 */ /* 0x000e220000002100 */
[----:B------:R-:W-:Y:S01]  /*0ae0*/  IMAD.MOV.U32 R23, RZ, RZ, RZ ;  /* 0x000000ffff177224 */ /* 0x000fe200078e00ff */
[----:B------:R-:W-:Y:S01]  /*0af0*/  ULOP3.LUT UR39, UR37, 0x1, URZ, 0xfc, !UPT ;  /* 0x0000000125277892 */ /* 0x000fe2000f8efc3f */
[----:B------:R-:W-:Y:S01]  /*0b00*/  IMAD.MOV.U32 R154, RZ, RZ, RZ ;  /* 0x000000ffff9a7224 */ /* 0x000fe200078e00ff */
[----:B------:R-:W-:Y:S01]  /*0b10*/  UMOV UR36, URZ ;  /* 0x0000003f00247c82 */ /* 0x000fe20008000000 */
[----:B------:R-:W-:Y:S02]  /*0b20*/  IMAD.MOV.U32 R19, RZ, RZ, RZ ;  /* 0x000000ffff137224 */ /* 0x000fe400078e00ff */
[----:B0-----:R-:W-:-:S05]  /*0b30*/  VIADD R13, R0, 0xffffff80 ;  /* 0xffffff80000d7836 */ /* 0x001fca0000000000 */
[----:B------:R-:W-:-:S04]  /*0b40*/  SHF.R.S32.HI R0, RZ, 0x1f, R13 ;  /* 0x0000001fff007819 */ /* 0x000fc8000001140d */
[CC--:B------:R-:W-:Y:S02]  /*0b50*/  LEA.HI R3, R0.reuse, R13.reuse, RZ, 0x7 ;  /* 0x0000000d00037211 */ /* 0x0c0fe400078f38ff */
[CC--:B------:R-:W-:Y:S02]  /*0b60*/  LEA.HI R5, R0.reuse, R13.reuse, RZ, 0x4 ;  /* 0x0000000d00057211 */ /* 0x0c0fe400078f20ff */
[----:B------:R-:W-:Y:S02]  /*0b70*/  LOP3.LUT R4, R3, 0xffffff80, RZ, 0xc0, !PT ;  /* 0xffffff8003047812 */ /* 0x000fe400078ec0ff */
[----:B------:R-:W-:Y:S02]  /*0b80*/  SHF.R.S32.HI R12, RZ, 0x7, R3 ;  /* 0x00000007ff0c7819 */ /* 0x000fe40000011403 */
[----:B------:R-:W-:Y:S01]  /*0b90*/  SHF.R.S32.HI R6, RZ, 0x4, R5 ;  /* 0x00000004ff067819 */ /* 0x000fe20000011405 */
[----:B------:R-:W-:Y:S01]  /*0ba0*/  IMAD.IADD R11, R13, 0x1, -R4 ;  /* 0x000000010d0b7824 */ /* 0x000fe200078e0a04 */
[----:B------:R-:W-:-:S02]  /*0bb0*/  LEA.HI R4, R0, R13, RZ, 0x5 ;  /* 0x0000000d00047211 */ /* 0x000fc400078f28ff */
[----:B------:R-:W-:Y:S02]  /*0bc0*/  LOP3.LUT R3, R5, 0x3fffff0, RZ, 0xc0, !PT ;  /* 0x03fffff005037812 */ /* 0x000fe400078ec0ff */
[----:B------:R-:W-:Y:S02]  /*0bd0*/  SHF.R.S32.HI R7, RZ, 0x1f, R11 ;  /* 0x0000001fff077819 */ /* 0x000fe4000001140b */
[----:B------:R-:W-:Y:S01]  /*0be0*/  SHF.R.S32.HI R14, RZ, 0x5, R4 ;  /* 0x00000005ff0e7819 */ /* 0x000fe20000011404 */
[----:B------:R-:W-:Y:S01]  /*0bf0*/  IMAD.HI R4, R12, 0x55555556, RZ ;  /* 0x555555560c047827 */ /* 0x000fe200078e02ff */
[----:B------:R-:W-:Y:S02]  /*0c00*/  LEA.HI R8, R7, R11, RZ, 0x2 ;  /* 0x0000000b07087211 */ /* 0x000fe400078f10ff */
[----:B------:R-:W-:Y:S01]  /*0c10*/  LEA.HI R5, R5, R6, RZ, 0x1 ;  /* 0x0000000605057211 */ /* 0x000fe200078f08ff */
[----:B------:R-:W-:Y:S01]  /*0c20*/  IMAD.IADD R3, R13, 0x1, -R3 ;  /* 0x000000010d037824 */ /* 0x000fe200078e0a03 */
[----:B------:R-:W-:-:S02]  /*0c30*/  SHF.R.S32.HI R9, RZ, 0x2, R8 ;  /* 0x00000002ff097819 */ /* 0x000fc40000011408 */
[----:B------:R-:W-:Y:S02]  /*0c40*/  SHF.R.S32.HI R10, RZ, 0x1f, R8 ;  /* 0x0000001fff0a7819 */ /* 0x000fe40000011408 */
[----:B------:R-:W-:Y:S02]  /*0c50*/  LEA.HI R7, R7, R11, RZ, 0x5 ;  /* 0x0000000b07077211 */ /* 0x000fe400078f28ff */
[----:B------:R-:W-:Y:S02]  /*0c60*/  LEA.HI R10, R10, R9, RZ, 0x3 ;  /* 0x000000090a0a7211 */ /* 0x000fe400078f18ff */
[----:B------:R-:W-:Y:S02]  /*0c70*/  LOP3.LUT R5, R5, 0x1ffffffe, RZ, 0xc0, !PT ;  /* 0x1ffffffe05057812 */ /* 0x000fe400078ec0ff */
[----:B------:R-:W-:Y:S02]  /*0c80*/  LOP3.LUT R10, R10, 0xfffffff8, RZ, 0xc0, !PT ;  /* 0xfffffff80a0a7812 */ /* 0x000fe400078ec0ff */
[----:B------:R-:W-:Y:S01]  /*0c90*/  LEA.HI R4, R4, R4, RZ, 0x1 ;  /* 0x0000000404047211 */ /* 0x000fe200078f08ff */
[----:B------:R-:W-:Y:S01]  /*0ca0*/  IMAD.IADD R5, R6, 0x1, -R5 ;  /* 0x0000000106057824 */ /* 0x000fe200078e0a05 */
[----:B------:R-:W-:Y:S01]  /*0cb0*/  SHF.R.S32.HI R7, RZ, 0x5, R7 ;  /* 0x00000005ff077819 */ /* 0x000fe20000011407 */
[----:B------:R-:W-:Y:S01]  /*0cc0*/  IMAD.IADD R10, R9, 0x1, -R10 ;  /* 0x00000001090a7824 */ /* 0x000fe200078e0a0a */
[----:B------:R-:W-:Y:S01]  /*0cd0*/  LOP3.LUT R8, R8, 0x7ffffffc, RZ, 0xc0, !PT ;  /* 0x7ffffffc08087812 */ /* 0x000fe200078ec0ff */
[----:B------:R-:W-:Y:S01]  /*0ce0*/  IMAD R6, R14, 0x10, R3 ;  /* 0x000000100e067824 */ /* 0x000fe200078e0203 */
[----:B------:R-:W-:Y:S01]  /*0cf0*/  LEA.HI R3, R0, R13, RZ, 0x2 ;  /* 0x0000000d00037211 */ /* 0x000fe200078f10ff */
[----:B------:R-:W-:-:S02]  /*0d00*/  IMAD R4, R4, -0x3, R12 ;  /* 0xfffffffd04047824 */ /* 0x000fc400078e020c */
[----:B------:R-:W-:Y:S01]  /*0d10*/  IMAD R7, R7, 0x10, R10 ;  /* 0x0000001007077824 */ /* 0x000fe200078e020a */
[----:B------:R-:W-:Y:S01]  /*0d20*/  SHF.R.S32.HI R12, RZ, 0x2, R3 ;  /* 0x00000002ff0c7819 */ /* 0x000fe20000011403 */
[----:B------:R-:W-:Y:S02]  /*0d30*/  IMAD R6, R6, 0x8, R5 ;  /* 0x0000000806067824 */ /* 0x000fe400078e0205 */
[----:B------:R-:W-:Y:S01]  /*0d40*/  IMAD R9, R4, 0x40, R7 ;  /* 0x0000004004097824 */ /* 0x000fe200078e0207 */
[----:B------:R-:W-:Y:S01]  /*0d50*/  LEA.HI R4, R0, R13, RZ, 0x3 ;  /* 0x0000000d00047211 */ /* 0x000fe200078f18ff */
[----:B------:R-:W-:Y:S01]  /*0d60*/  VIADD R7, R12, 0x60 ;  /* 0x000000600c077836 */ /* 0x000fe20000000000 */
[----:B------:R-:W-:Y:S01]  /*0d70*/  SHF.R.S32.HI R0, RZ, 0x1f, R3 ;  /* 0x0000001fff007819 */ /* 0x000fe20000011403 */
[----:B------:R-:W-:Y:S01]  /*0d80*/  IMAD.IADD R8, R11, 0x1, -R8 ;  /* 0x000000010b087824 */ /* 0x000fe200078e0a08 */
[----:B------:R-:W-:Y:S01]  /*0d90*/  LOP3.LUT R3, R3, 0xfffffffc, RZ, 0xc0, !PT ;  /* 0xfffffffc03037812 */ /* 0x000fe200078ec0ff */
[----:B------:R-:W-:Y:S01]  /*0da0*/  STL [R1+0x5c], R9 ;  /* 0x00005c0901007387 */ /* 0x000fe20000100800 */
[----:B------:R-:W-:Y:S01]  /*0db0*/  LEA.HI R0, R0, R12, RZ, 0x3 ;  /* 0x0000000c00007211 */ /* 0x000fe200078f18ff */
[----:B------:R-:W-:Y:S01]  /*0dc0*/  IMAD.SHL.U32 R155, R8, 0x2, RZ ;  /* 0x00000002089b7824 */ /* 0x000fe200078e00ff */
[----:B------:R-:W-:Y:S01]  /*0dd0*/  LOP3.LUT R4, R4, 0xfffffff8, RZ, 0xc0, !PT ;  /* 0xfffffff804047812 */ /* 0x000fe200078ec0ff */
[C---:B------:R-:W-:Y:S01]  /*0de0*/  IMAD.IADD R10, R13.reuse, 0x1, -R3 ;  /* 0x000000010d0a7824 */ /* 0x040fe200078e0a03 */
[----:B------:R-:W-:Y:S01]  /*0df0*/  LOP3.LUT R0, R0, 0xfffffff8, RZ, 0xc0, !PT ;  /* 0xfffffff800007812 */ /* 0x000fe200078ec0ff */
[----:B------:R-:W-:Y:S01]  /*0e00*/  STL [R1+0x14], RZ ;  /* 0x000014ff01007387 */ /* 0x000fe20000100800 */
[----:B------:R-:W-:Y:S01]  /*0e10*/  SHF.R.S32.HI R5, RZ, 0x1f, R7 ;  /* 0x0000001fff057819 */ /* 0x000fe20000011407 */
[----:B------:R-:W-:Y:S01]  /*0e20*/  IMAD.IADD R3, R13, 0x1, -R4 ;  /* 0x000000010d037824 */ /* 0x000fe200078e0a04 */
[----:B------:R-:W-:Y:S01]  /*0e30*/  LEA.HI R3, R10, R10, RZ, 0x1 ;  /* 0x0000000a0a037211 */ /* 0x000fe200078f08ff */
[----:B------:R-:W-:Y:S01]  /*0e40*/  IMAD.IADD R0, R12, 0x1, -R0 ;  /* 0x000000010c007824 */ /* 0x000fe200078e0a00 */
[----:B------:R-:W-:Y:S01]  /*0e50*/  LEA.HI R5, R5, R7, RZ, 0x3 ;  /* 0x0000000705057211 */ /* 0x000fe200078f18ff */
[----:B------:R-:W-:Y:S01]  /*0e60*/  IMAD.SHL.U32 R4, R7, 0x40, RZ ;  /* 0x0000004007047824 */ /* 0x000fe200078e00ff */
[----:B------:R-:W-:Y:S01]  /*0e70*/  LOP3.LUT R3, R3, 0x1ffffffe, RZ, 0xc0, !PT ;  /* 0x1ffffffe03037812 */ /* 0x000fe200078ec0ff */
[----:B------:R-:W-:Y:S01]  /*0e80*/  IMAD.SHL.U32 R152, R10, 0x4, RZ ;  /* 0x000000040a987824 */ /* 0x000fe200078e00ff */
[----:B------:R0:W-:Y:S01]  /*0e90*/  STL [R1+0x44], R0 ;  /* 0x0000440001007387 */ /* 0x0001e20000100800 */
[----:B------:R-:W-:-:S02]  /*0ea0*/  IMAD.SHL.U32 R5, R5, 0x40, RZ ;  /* 0x0000004005057824 */ /* 0x000fc400078e00ff */
[C---:B------:R-:W-:Y:S02]  /*0eb0*/  IMAD.SHL.U32 R16, R10.reuse, 0x8, RZ ;  /* 0x000000080a107824 */ /* 0x040fe400078e00ff */
[----:B------:R-:W-:Y:S02]  /*0ec0*/  IMAD.IADD R3, R10, 0x1, -R3 ;  /* 0x000000010a037824 */ /* 0x000fe400078e0a03 */
[----:B------:R-:W-:Y:S01]  /*0ed0*/  VIADD R18, R16, 0x20 ;  /* 0x0000002010127836 */ /* 0x000fe20000000000 */
[----:B------:R-:W-:Y:S02]  /*0ee0*/  SHF.R.S32.HI R17, RZ, 0x1f, R16 ;  /* 0x0000001fff117819 */ /* 0x000fe40000011410 */
[----:B0-----:R-:W-:Y:S02]  /*0ef0*/  LOP3.LUT R0, R4, 0x1c0, RZ, 0xc0, !PT ;  /* 0x000001c004007812 */ /* 0x001fe400078ec0ff */
[----:B------:R-:W-:Y:S01]  /*0f00*/  LOP3.LUT R4, R5, 0xfffffe00, RZ, 0xc0, !PT ;  /* 0xfffffe0005047812 */ /* 0x000fe200078ec0ff */
[----:B------:R-:W-:Y:S01]  /*0f10*/  VIADD R5, R152, 0x10 ;  /* 0x0000001098057836 */ /* 0x000fe20000000000 */
[----:B------:R-:W-:Y:S01]  /*0f20*/  SHF.R.U32.HI R7, RZ, 0x3, R0 ;  /* 0x00000003ff077819 */ /* 0x000fe20000011600 */
[----:B------:R0:W-:Y:S04]  /*0f30*/  STL [R1+0x38], R0 ;  /* 0x0000380001007387 */ /* 0x0001e80000100800 */
[----:B------:R-:W-:Y:S04]  /*0f40*/  STL [R1+0x64], R7 ;  /* 0x0000640701007387 */ /* 0x000fe80000100800 */
[----:B------:R1:W-:Y:S01]  /*0f50*/  STL [R1+0x18], R5 ;  /* 0x0000180501007387 */ /* 0x0003e20000100800 */
[----:B0-----:R-:W-:-:S03]  /*0f60*/  LOP3.LUT R0, R0, 0x38, R16, 0xf8, !PT ;  /* 0x0000003800007812 */ /* 0x001fc600078ef810 */
[----:B------:R0:W-:Y:S01]  /*0f70*/  STL [R1+0x48], R4 ;  /* 0x0000480401007387 */ /* 0x0001e20000100800 */
[----:B-1----:R-:W-:Y:S01]  /*0f80*/  LOP3.LUT R5, R4, R0, R7, 0xf6, !PT ;  /* 0x0000000004057212 */ /* 0x002fe200078ef607 */
[----:B------:R-:W-:Y:S01]  /*0f90*/  IMAD.SHL.U32 R0, R6, 0x8, RZ ;  /* 0x0000000806007824 */ /* 0x000fe200078e00ff */
[----:B0-----:R-:W-:-:S05]  /*0fa0*/  SHF.R.S32.HI R4, RZ, 0x1f, R18 ;  /* 0x0000001fff047819 */ /* 0x001fca0000011412 */
[----:B------:R0:W-:Y:S04]  /*0fb0*/  STL [R1+0x10], R4 ;  /* 0x0000100401007387 */ /* 0x0001e80000100800 */
[----:B------:R1:W-:Y:S01]  /*0fc0*/  STL [R1+0x60], R0 ;  /* 0x0000600001007387 */ /* 0x0003e20000100800 */
[----:B0-----:R-:W-:Y:S02]  /*0fd0*/  IMAD R4, R5, 0x2, R2 ;  /* 0x0000000205047824 */ /* 0x001fe400078e0202 */
[----:B-1----:R-:W-:-:S03]  /*0fe0*/  IMAD R0, R3, 0x8, R9 ;  /* 0x0000000803007824 */ /* 0x002fc600078e0209 */
[----:B------:R0:W-:Y:S04]  /*0ff0*/  STL [R1+0x58], R4 ;  /* 0x0000580401007387 */ /* 0x0001e80000100800 */
[----:B------:R0:W-:Y:S02]  /*1000*/  STL [R1+0x34], R0 ;  /* 0x0000340001007387 */ /* 0x0001e40000100800 */
.L_x_1787:
[----:B------:R-:W-:Y:S05]  /*1010*/  YIELD ;  /* 0x0000000000007946 */ /* 0x000fea0003800000 */
[----:B------:R-:W-:Y:S01]  /*1020*/  ULDC.64 UR4, c[0x0][0xa28] ;  /* 0x00028a0000047ab9 */ /* 0x000fe20000000a00 */
[----:B--23--:R-:W1:Y:S01]  /*1030*/  LDC.64 R6, c[0x0][0xa08] ;  /* 0x00028200ff067b82 */ /* 0x00ce620000000a00 */
[----:B------:R-:W-:Y:S01]  /*1040*/  ISETP.NE.U32.AND P1, PT, RZ, UR4, PT ;  /* 0x00000004ff007c0c */ /* 0x000fe2000bf25070 */
[----:B------:R-:W-:Y:S02]  /*1050*/  IMAD.MOV.U32 R13, RZ, RZ, RZ ;  /* 0x000000ffff0d7224 */ /* 0x000fe400078e00ff */
[----:B------:R-:W-:Y:S01]  /*1060*/  IMAD.MOV.U32 R67, RZ, RZ, RZ ;  /* 0x000000ffff437224 */ /* 0x000fe200078e00ff */
[----:B------:R-:W-:Y:S01]  /*1070*/  ISETP.NE.AND.EX P1, PT, RZ, UR5, PT, P1 ;  /* 0x00000005ff007c0c */ /* 0x000fe2000bf25310 */
[----:B------:R-:W-:-:S02]  /*1080*/  ULDC.64 UR4, c[0x0][0xa18] ;  /* 0x0002860000047ab9 */ /* 0x000fc40000000a00 */
[----:B------:R-:W-:-:S04]  /*1090*/  ISETP.NE.U32.AND P2, PT, RZ, UR4, PT ;  /* 0x00000004ff007c0c */ /* 0x000fc8000bf45070 */
[----:B------:R-:W-:Y:S01]  /*10a0*/  ISETP.NE.AND.EX P2, PT, RZ, UR5, PT, P2 ;  /* 0x00000005ff007c0c */ /* 0x000fe2000bf45320 */
[----:B------:R-:W-:Y:S02]  /*10b0*/  ULDC.64 UR4, c[0x0][0xa08] ;  /* 0x0002820000047ab9 */ /* 0x000fe40000000a00 */
[----:B------:R-:W-:-:S03]  /*10c0*/  ISETP.NE.U32.AND P0, PT, RZ, UR4, PT ;  /* 0x00000004ff007c0c */ /* 0x000fc6000bf05070 */
[----:B0-----:R-:W0:Y:S01]  /*10d0*/  @P1 LDC.64 R4, c[0x0][0xa28] ;  /* 0x00028a00ff041b82 */ /* 0x001e220000000a00 */
[----:B-1----:R-:W-:-:S07]  /*10e0*/  IMAD.WIDE R10, R35, 0x4, R6 ;  /* 0x00000004230a7825 */ /* 0x002fce00078e0206 */
[----:B------:R-:W1:Y:S01]  /*10f0*/  @P2 LDC.64 R8, c[0x0][0xa18] ;  /* 0x00028600ff082b82 */ /* 0x000e620000000a00 */
[----:B------:R-:W-:Y:S01]  /*1100*/  ULDC UR4, c[0x0][0x288] ;  /* 0x0000a20000047ab9 */ /* 0x000fe20000000800 */
[----:B------:R-:W-:Y:S01]  /*1110*/  ISETP.NE.AND.EX P0, PT, RZ, UR5, PT, P0 ;  /* 0x00000005ff007c0c */ /* 0x000fe2000bf05300 */
[----:B----4-:R-:W-:Y:S01]  /*1120*/  IMAD.U32 R0, RZ, RZ, UR4 ;  /* 0x00000004ff007e24 */ /* 0x010fe2000f8e00ff */
[----:B------:R-:W-:-:S11]  /*1130*/  ULDC.64 UR4, c[0x0][0x418] ;  /* 0x0001060000047ab9 */ /* 0x000fd60000000a00 */
[----:B------:R2:W5:Y:S01]  /*1140*/  @P0 LDG.E R67, desc[UR42][R10.64] ;  /* 0x0000002a0a430981 */ /* 0x000562000c1e1900 */
[----:B0-----:R-:W-:-:S05]  /*1150*/  @P1 IMAD.WIDE R4, R35, 0x4, R4 ;  /* 0x0000000423041825 */ /* 0x001fca00078e0204 */
[----:B------:R2:W5:Y:S01]  /*1160*/  @P1 LDG.E R13, desc[UR42][R4.64] ;  /* 0x0000002a040d1981 */ /* 0x000562000c1e1900 */
[----:B-1----:R-:W-:-:S05]  /*1170*/  @P2 IMAD.WIDE R6, R35, 0x4, R8 ;  /* 0x0000000423062825 */ /* 0x002fca00078e0208 */
[----:B------:R-:W3:Y:S01]  /*1180*/  @P2 LDG.E R0, desc[UR42][R6.64] ;  /* 0x0000002a06002981 */ /* 0x000ee2000c1e1900 */
[----:B------:R-:W-:-:S03]  /*1190*/  UISETP.NE.U32.AND UP0, UPT, UR4, URZ, UPT ;  /* 0x0000003f0400728c */ /* 0x000fc6000bf05070 */
[----:B------:R-:W-:Y:S01]  /*11a0*/  ULDC UR4, c[0x0][0x424] ;  /* 0x0001090000047ab9 */ /* 0x000fe20000000800 */
[----:B------:R-:W-:-:S03]  /*11b0*/  UISETP.NE.AND.EX UP0, UPT, UR5, URZ, UPT, UP0 ;  /* 0x0000003f0500728c */ /* 0x000fc6000bf05300 */
[----:B------:R-:W-:Y:S01]  /*11c0*/  ULDC UR5, c[0x0][0x2f0] ;  /* 0x0000bc0000057ab9 */ /* 0x000fe20000000800 */
[----:B------:R-:W-:-:S04]  /*11d0*/  USEL UR4, UR4, 0x1, UP0 ;  /* 0x0000000104047887 */ /* 0x000fc80008000000 */
[----:B------:R-:W-:-:S03]  /*11e0*/  UIMAD UR4, UR4, UR5, URZ ;  /* 0x00000005040472a4 */ /* 0x000fc6000f8e023f */
[----:B------:R-:W-:Y:S02]  /*11f0*/  ULDC UR5, c[0x0][0x348] ;  /* 0x0000d20000057ab9 */ /* 0x000fe40000000800 */
[----:B------:R-:W-:Y:S02]  /*1200*/  IMAD.U32 R25, RZ, RZ, UR5 ;  /* 0x00000005ff197e24 */ /* 0x000fe4000f8e00ff */
[----:B------:R-:W-:Y:S01]  /*1210*/  IMAD.U32 R30, RZ, RZ, UR4 ;  /* 0x00000004ff1e7e24 */ /* 0x000fe2000f8e00ff */
[----:B---3--:R2:W-:Y:S01]  /*1220*/  STL [R1], R0 ;  /* 0x0000000001007387 */ /* 0x0085e20000100800 */
[----:B------:R-:W-:Y:S01]  /*1230*/  IMAD.MOV.U32 R20, RZ, RZ, R0 ;  /* 0x000000ffff147224 */ /* 0x000fe200078e0000 */
[----:B------:R-:W-:Y:S06]  /*1240*/  @P2 BRA `(.L_x_1572) ;  /* 0x0000000000282947 */ /* 0x000fec0003800000 */
        /* <DEDUP_REMOVED lines=8> */
[----:B--2---:R-:W-:-:S05]  /*12d0*/  IMAD.IADD R20, R3, 0x1, -R0 ;  /* 0x0000000103147824 */ /* 0x004fca00078e0a00 */
[----:B------:R0:W-:Y:S02]  /*12e0*/  STL [R1], R20 ;  /* 0x0000001401007387 */ /* 0x0001e40000100800 */
.L_x_1572:
[C---:B------:R-:W-:Y:S01]  /*12f0*/  LOP3.LUT R3, R34.reuse, 0xff000000, RZ, 0xc0, !PT ;  /* 0xff00000022037812 */ /* 0x040fe200078ec0ff */
[----:B------:R-:W-:Y:S01]  /*1300*/  ULDC.64 UR4, c[0x0][0xa20] ;  /* 0x0002880000047ab9 */ /* 0x000fe20000000a00 */
[----:B--2---:R-:W-:Y:S01]  /*1310*/  LOP3.LUT R0, R34, 0xff0000, RZ, 0xc0, !PT ;  /* 0x00ff000022007812 */ /* 0x004fe200078ec0ff */
[----:B------:R1:W-:Y:S01]  /*1320*/  STL [R1+0x50], R35 ;  /* 0x0000502301007387 */ /* 0x0003e20000100800 */
[----:B------:R-:W-:Y:S02]  /*1330*/  SHF.R.U32.HI R3, RZ, 0x8, R3 ;  /* 0x00000008ff037819 */ /* 0x000fe40000011603 */
[----:B------:R-:W-:Y:S02]  /*1340*/  ISETP.NE.U32.AND P1, PT, RZ, UR4, PT ;  /* 0x00000004ff007c0c */ /* 0x000fe4000bf25070 */
[----:B------:R-:W-:Y:S02]  /*1350*/  LEA.HI R12, R0, R3, RZ, 0x10 ;  /* 0x00000003000c7211 */ /* 0x000fe400078f80ff */
[----:B------:R-:W-:-:S02]  /*1360*/  LOP3.LUT R0, R34, 0xffff, RZ, 0xc0, !PT ;  /* 0x0000ffff22007812 */ /* 0x000fc400078ec0ff */
[----:B------:R-:W-:-:S03]  /*1370*/  ISETP.NE.AND.EX P1, PT, RZ, UR5, PT, P1 ;  /* 0x00000005ff007c0c */ /* 0x000fc6000bf25310 */
[----:B------:R1:W-:Y:S10]  /*1380*/  STL [R1+0x4], R0 ;  /* 0x0000040001007387 */ /* 0x0003f40000100800 */
[----:B-1----:R-:W-:Y:S05]  /*1390*/  @!P1 BRA `(.L_x_1573) ;  /* 0x0000000000109947 */ /* 0x002fea0003800000 */
[----:B------:R-:W1:Y:S02]  /*13a0*/  LDC.64 R30, c[0x0][0xa20] ;  /* 0x00028800ff1e7b82 */ /* 0x000e640000000a00 */
[----:B-1----:R-:W-:-:S06]  /*13b0*/  IMAD.WIDE R30, R35, 0x4, R30 ;  /* 0x00000004231e7825 */ /* 0x002fcc00078e021e */
[----:B------:R1:W5:Y:S01]  /*13c0*/  LDG.E R30, desc[UR42][R30.64] ;  /* 0x0000002a1e1e7981 */ /* 0x000362000c1e1900 */
[----:B------:R-:W-:Y:S05]  /*13d0*/  BRA `(.L_x_1574) ;  /* 0x0000000000107947 */ /* 0x000fea0003800000 */
.L_x_1573:
[----:B------:R-:W-:Y:S05]  /*13e0*/  @!P0 BRA `(.L_x_1574) ;  /* 0x00000000000c8947 */ /* 0x000fea0003800000 */
[----:B------:R-:W2:Y:S04]  /*13f0*/  LDG.E R3, desc[UR42][R10.64] ;  /* 0x0000002a0a037981 */ /* 0x000ea8000c1e1900 */
[----:B------:R-:W2:Y:S02]  /*1400*/  LDG.E R30, desc[UR42][R10.64+0x4] ;  /* 0x0000042a0a1e7981 */ /* 0x000ea4000c1e1900 */
[----:B--2---:R-:W-:-:S07]  /*1410*/  IMAD.IADD R30, R30, 0x1, -R3 ;  /* 0x000000011e1e7824 */ /* 0x004fce00078e0a03 */
.L_x_1574:
[----:B------:R-:W-:Y:S01]  /*1420*/  ULDC.64 UR4, c[0x0][0xa10] ;  /* 0x0002840000047ab9 */ /* 0x000fe20000000a00 */
[----:B------:R-:W2:Y:S01]  /*1430*/  LDC R4, c[0x0][0x448] ;  /* 0x00011200ff047b82 */ /* 0x000ea20000000800 */
[----:B------:R-:W-:-:S04]  /*1440*/  ISETP.NE.U32.AND P0, PT, RZ, UR4, PT ;  /* 0x00000004ff007c0c */ /* 0x000fc8000bf05070 */
[----:B------:R-:W-:Y:S01]  /*1450*/  ISETP.NE.AND.EX P0, PT, RZ, UR5, PT, P0 ;  /* 0x00000005ff007c0c */ /* 0x000fe2000bf05300 */
[----:B------:R-:W-:Y:S02]  /*1460*/  ULDC.64 UR4, c[0x0][0xa30] ;  /* 0x00028c0000047ab9 */ /* 0x000fe40000000a00 */
[----:B------:R-:W-:-:S04]  /*1470*/  ISETP.NE.U32.AND P1, PT, RZ, UR4, PT ;  /* 0x00000004ff007c0c */ /* 0x000fc8000bf25070 */
[----:B------:R-:W-:-:S06]  /*1480*/  ISETP.NE.AND.EX P1, PT, RZ, UR5, PT, P1 ;  /* 0x00000005ff007c0c */ /* 0x000fcc000bf25310 */
[----:B------:R-:W3:Y:S08]  /*1490*/  @P0 LDC.64 R6, c[0x0][0xa10] ;  /* 0x00028400ff060b82 */ /* 0x000ef00000000a00 */
[----:B------:R-:W4:Y:S01]  /*14a0*/  @P1 LDC.64 R8, c[0x0][0xa30] ;  /* 0x00028c00ff081b82 */ /* 0x000f220000000a00 */
[----:B---3--:R-:W-:-:S05]  /*14b0*/  @P0 IMAD.WIDE R6, R35, 0x4, R6 ;  /* 0x0000000423060825 */ /* 0x008fca00078e0206 */
[----:B------:R-:W3:Y:S04]  /*14c0*/  @P0 LDG.E R0, desc[UR42][R6.64] ;  /* 0x0000002a06000981 */ /* 0x000ee8000c1e1900 */
[----:B------:R-:W3:Y:S01]  /*14d0*/  @P0 LDG.E R3, desc[UR42][R6.64+0x4] ;  /* 0x0000042a06030981 */ /* 0x000ee2000c1e1900 */
[----:B-----5:R-:W-:Y:S02]  /*14e0*/  IMAD.MOV.U32 R24, RZ, RZ, R30 ;  /* 0x000000ffff187224 */ /* 0x020fe400078e001e */
[----:B----4-:R-:W-:-:S05]  /*14f0*/  @P1 IMAD.WIDE R8, R35, 0x4, R8 ;  /* 0x0000000423081825 */ /* 0x010fca00078e0208 */
[----:B------:R4:W5:Y:S01]  /*1500*/  @P1 LDG.E R24, desc[UR42][R8.64] ;  /* 0x0000002a08181981 */ /* 0x000962000c1e1900 */
[----:B--2---:R-:W-:Y:S01]  /*1510*/  ISETP.NE.AND P1, PT, R4, 0x1, PT ;  /* 0x000000010400780c */ /* 0x004fe20003f25270 */
[----:B------:R-:W-:Y:S01]  /*1520*/  IMAD.IADD R14, R30, 0x1, -R13 ;  /* 0x000000011e0e7824 */ /* 0x000fe200078e0a0d */
[----:B------:R-:W2:Y:S01]  /*1530*/  LDC.64 R4, c[0x0][0x9e0] ;  /* 0x00027800ff047b82 */ /* 0x000ea20000000a00 */
[----:B------:R-:W-:-:S05]  /*1540*/  IMAD R21, R33, 0xc0, RZ ;  /* 0x000000c021157824 */ /* 0x000fca00078e02ff */
[----:B------:R0:W-:Y:S05]  /*1550*/  STL [R1+0x28], R21 ;  /* 0x0000281501007387 */ /* 0x0001ea0000100800 */
[----:B------:R-:W1:Y:S08]  /*1560*/  @P1 LDC R11, c[0x0][0x44c] ;  /* 0x00011300ff0b1b82 */ /* 0x000e700000000800 */
[----:B------:R-:W4:Y:S01]  /*1570*/  @P1 LDC R10, c[0x0][0x450] ;  /* 0x00011400ff0a1b82 */ /* 0x000f220000000800 */
[----:B--2---:R-:W-:Y:S01]  /*1580*/  ISETP.GE.AND P2, PT, R5, 0x1, PT ;  /* 0x000000010500780c */ /* 0x004fe20003f46270 */
[----:B---3--:R-:W-:-:S02]  /*1590*/  @P0 IMAD.IADD R25, R3, 0x1, -R0 ;  /* 0x0000000103190824 */ /* 0x008fc400078e0a00 */
[----:B------:R-:W-:Y:S02]  /*15a0*/  VIADD R0, R21, 0xbf ;  /* 0x000000bf15007836 */ /* 0x000fe40000000000 */
[----:B------:R-:W-:Y:S02]  /*15b0*/  IMAD.IADD R15, R14, 0x1, R25 ;  /* 0x000000010e0f7824 */ /* 0x000fe400078e0219 */
[----:B-1----:R-:W-:-:S03]  /*15c0*/  @P1 IMAD.HI.U32 R3, R0, R11, RZ ;  /* 0x0000000b00031227 */ /* 0x002fc600078e00ff */
[----:B------:R0:W-:Y:S01]  /*15d0*/  STL [R1+0x8], R15 ;  /* 0x0000080f01007387 */ /* 0x0001e20000100800 */
[----:B------:R-:W-:Y:S01]  /*15e0*/  IMAD.MOV.U32 R6, RZ, RZ, R0 ;  /* 0x000000ffff067224 */ /* 0x000fe200078e0000 */
[----:B----4-:R-:W-:Y:S01]  /*15f0*/  @P1 SHF.R.U32.HI R6, RZ, R10, R3 ;  /* 0x0000000aff061219 */ /* 0x010fe20000011603 */
[C---:B------:R-:W-:Y:S01]  /*1600*/  VIADD R0, R15.reuse, 0x7f ;  /* 0x0000007f0f007836 */ /* 0x040fe20000000000 */
[----:B------:R-:W-:-:S04]  /*1610*/  IADD3 R7, R15, 0x1, -R20 ;  /* 0x000000010f077810 */ /* 0x000fc80007ffe814 */
[----:B------:R-:W-:Y:S01]  /*1620*/  SHF.R.S32.HI R3, RZ, 0x1f, R0 ;  /* 0x0000001fff037819 */ /* 0x000fe20000011400 */
[----:B------:R-:W-:-:S03]  /*1630*/  IMAD.IADD R9, R7, 0x1, R6 ;  /* 0x0000000107097824 */ /* 0x000fc600078e0206 */
[----:B------:R-:W-:Y:S01]  /*1640*/  LEA.HI R3, R3, R0, RZ, 0x7 ;  /* 0x0000000003037211 */ /* 0x000fe200078f38ff */
[----:B------:R-:W-:-:S03]  /*1650*/  IMAD.IADD R4, R9, 0x1, R4 ;  /* 0x0000000109047824 */ /* 0x000fc600078e0204 */
[----:B------:R-:W-:Y:S01]  /*1660*/  SHF.R.S32.HI R29, RZ, 0x7, R3 ;  /* 0x00000007ff1d7819 */ /* 0x000fe20000011403 */
[----:B0-----:R-:W-:Y:S06]  /*1670*/  @!P2 BRA `(.L_x_1575) ;  /* 0x000000000048a947 */ /* 0x001fec0003800000 */
        /* <DEDUP_REMOVED lines=11> */
.L_x_1577:
[----:B------:R-:W-:-:S13]  /*1730*/  ISETP.NE.AND P0, PT, R5, 0x1, PT ;  /* 0x000000010500780c */ /* 0x000fda0003f05270 */
[----:B------:R-:W0:Y:S02]  /*1740*/  @P0 LDC.64 R6, c[0x0][0x9e8] ;  /* 0x00027a00ff060b82 */ /* 0x000e240000000a00 */
[----:B0-----:R-:W-:-:S05]  /*1750*/  @P0 IMAD.HI.U32 R6, R0, R6, RZ ;  /* 0x0000000600060227 */ /* 0x001fca00078e00ff */
[----:B------:R-:W-:-:S07]  /*1760*/  @P0 SHF.R.U32.HI R0, RZ, R7, R6 ;  /* 0x00000007ff000219 */ /* 0x000fce0000011606 */
.L_x_1578:
[----:B------:R-:W-:Y:S05]  /*1770*/  BSYNC B0 ;  /* 0x0000000000007941 */ /* 0x000fea0003800000 */
.L_x_1576:
[----:B------:R-:W-:-:S05]  /*1780*/  IMAD R3, R0, R5, R5 ;  /* 0x0000000500037224 */ /* 0x000fca00078e0205 */
[----:B------:R-:W-:-:S07]  /*1790*/  VIMNMX R4, R4, R3, PT ;  /* 0x0000000304047248 */ /* 0x000fce0003fe0100 */
.L_x_1575:
[----:B------:R-:W0:Y:S01]  /*17a0*/  @P1 LDC R0, c[0x0][0x44c] ;  /* 0x00011300ff001b82 */ /* 0x000e220000000800 */
[----:B------:R-:W-:Y:S01]  /*17b0*/  VIADD R4, R4, 0x7f ;  /* 0x0000007f04047836 */ /* 0x000fe20000000000 */
[----:B------:R-:W-:Y:S01]  /*17c0*/  ULDC UR4, c[0x0][0x9dc] ;  /* 0x0002770000047ab9 */ /* 0x000fe20000000800 */
[----:B------:R-:W-:Y:S02]  /*17d0*/  IMAD.MOV.U32 R7, RZ, RZ, R21 ;  /* 0x000000ffff077224 */ /* 0x000fe400078e0015 */
[----:B------:R-:W-:Y:S01]  /*17e0*/  IMAD.IADD R88, R15, 0x1, -R20 ;  /* 0x000000010f587824 */ /* 0x000fe200078e0a14 */
[----:B------:R-:W-:Y:S02]  /*17f0*/  SHF.R.S32.HI R3, RZ, 0x1f, R4 ;  /* 0x0000001fff037819 */ /* 0x000fe40000011404 */
[----:B------:R-:W1:Y:S02]  /*1800*/  @P1 LDC R9, c[0x0][0x450] ;  /* 0x00011400ff091b82 */ /* 0x000e640000000800 */
[----:B------:R-:W-:Y:S01]  /*1810*/  LEA.HI R3, R3, R4, RZ, 0x7 ;  /* 0x0000000403037211 */ /* 0x000fe200078f38ff */
[----:B0-----:R-:W-:-:S05]  /*1820*/  @P1 IMAD.HI.U32 R0, R21, R0, RZ ;  /* 0x0000000015001227 */ /* 0x001fca00078e00ff */
[----:B-1----:R-:W-:Y:S02]  /*1830*/  @P1 SHF.R.U32.HI R7, RZ, R9, R0 ;  /* 0x00000009ff071219 */ /* 0x002fe40000011600 */
[----:B------:R-:W-:-:S03]  /*1840*/  SHF.R.S32.HI R0, RZ, 0x7, R3 ;  /* 0x00000007ff007819 */ /* 0x000fc60000011403 */
[----:B------:R-:W-:Y:S01]  /*1850*/  IMAD.IADD R3, R88, 0x1, R7 ;  /* 0x0000000158037824 */ /* 0x000fe200078e0207 */
[----:B------:R-:W-:-:S03]  /*1860*/  VIMNMX R8, R29, R0, PT ;  /* 0x000000001d087248 */ /* 0x000fc60003fe0100 */
[----:B------:R-:W-:Y:S01]  /*1870*/  VIADD R0, R3, -UR4 ;  /* 0x8000000403007c36 */ /* 0x000fe20008000000 */
        /* <DEDUP_REMOVED lines=11> */
.L_x_1581:
[----:B------:R-:W-:-:S13]  /*1930*/  ISETP.NE.AND P0, PT, R5, 0x1, PT ;  /* 0x000000010500780c */ /* 0x000fda0003f05270 */
[----:B------:R-:W0:Y:S02]  /*1940*/  @P0 LDC.64 R6, c[0x0][0x9e8] ;  /* 0x00027a00ff060b82 */ /* 0x000e240000000a00 */
[----:B0-----:R-:W-:-:S05]  /*1950*/  @P0 IMAD.HI.U32 R4, R3, R6, RZ ;  /* 0x0000000603040227 */ /* 0x001fca00078e00ff */
[----:B------:R-:W-:-:S07]  /*1960*/  @P0 SHF.R.U32.HI R3, RZ, R7, R4 ;  /* 0x00000007ff030219 */ /* 0x000fce0000011604 */
.L_x_1582:
[----:B------:R-:W-:Y:S05]  /*1970*/  BSYNC B0 ;  /* 0x0000000000007941 */ /* 0x000fea0003800000 */
.L_x_1580:
[----:B------:R-:W-:-:S05]  /*1980*/  IMAD R3, R3, R5, RZ ;  /* 0x0000000503037224 */ /* 0x000fca00078e02ff */
[----:B------:R-:W-:-:S07]  /*1990*/  VIMNMX R0, R0, R3, !PT ;  /* 0x0000000300007248 */ /* 0x000fce0007fe0100 */
.L_x_1579:
[----:B------:R-:W-:Y:S01]  /*19a0*/  SHF.R.S32.HI R3, RZ, 0x1f, R0 ;  /* 0x0000001fff037819 */ /* 0x000fe20000011400 */
[----:B------:R-:W-:Y:S01]  /*19b0*/  BSSY B0, `(.L_x_1583) ;  /* 0x000002a000007945 */ /* 0x000fe20003800000 */
[----:B------:R-:W-:Y:S02]  /*19c0*/  LOP3.LUT R13, R12, 0xff, RZ, 0xc0, !PT ;  /* 0x000000ff0c0d7812 */ /* 0x000fe400078ec0ff */
[----:B------:R-:W-:Y:S01]  /*19d0*/  LEA.HI R3, R3, R0, RZ, 0x7 ;  /* 0x0000000003037211 */ /* 0x000fe200078f38ff */
[----:B------:R-:W-:Y:S01]  /*19e0*/  IMAD.MOV.U32 R0, RZ, RZ, RZ ;  /* 0x000000ffff007224 */ /* 0x000fe200078e00ff */
[----:B------:R-:W-:Y:S01]  /*19f0*/  SHF.R.U32.HI R4, RZ, 0x10, R12 ;  /* 0x00000010ff047819 */ /* 0x000fe2000001160c */
[----:B------:R0:W-:Y:S01]  /*1a00*/  STL [R1+0x54], R13 ;  /* 0x0000540d01007387 */ /* 0x0001e20000100800 */
[----:B------:R-:W-:-:S03]  /*1a10*/  SHF.R.S32.HI R3, RZ, 0x7, R3 ;  /* 0x00000007ff037819 */ /* 0x000fc60000011403 */
[----:B------:R0:W-:Y:S01]  /*1a20*/  STL [R1+0x4c], R4 ;  /* 0x00004c0401007387 */ /* 0x0001e20000100800 */
[----:B------:R-:W-:-:S04]  /*1a30*/  VIMNMX R9, RZ, R3, !PT ;  /* 0x00000003ff097248 */ /* 0x000fc80007fe0100 */
[----:B------:R-:W-:-:S13]  /*1a40*/  ISETP.GT.AND P0, PT, R8, R9, PT ;  /* 0x000000090800720c */ /* 0x000fda0003f04270 */
[----:B0-----:R-:W-:Y:S05]  /*1a50*/  @!P0 BRA `(.L_x_1584) ;  /* 0x00000000007c8947 */ /* 0x001fea0003800000 */
[----:B------:R-:W-:Y:S01]  /*1a60*/  ISETP.NE.AND P0, PT, R4, RZ, PT ;  /* 0x000000ff0400720c */ /* 0x000fe20003f05270 */
[----:B------:R-:W-:-:S03]  /*1a70*/  ULDC UR4, c[0x0][0x9f0] ;  /* 0x00027c0000047ab9 */ /* 0x000fc60000000800 */
[----:B------:R-:W-:-:S04]  /*1a80*/  SEL R11, R4, UR4, P0 ;  /* 0x00000004040b7c07 */ /* 0x000fc80008000000 */
[-C--:B------:R-:W-:Y:S02]  /*1a90*/  IABS R6, R11.reuse ;  /* 0x0000000b00067213 */ /* 0x080fe40000000000 */
[----:B------:R-:W-:Y:S02]  /*1aa0*/  IADD3 R0, R11, -0x1, R8 ;  /* 0xffffffff0b007810 */ /* 0x000fe40007ffe008 */
[----:B------:R-:W0:Y:S01]  /*1ab0*/  I2F.RP R3, R6 ;  /* 0x0000000600037306 */ /* 0x000e220000209400 */
[----:B------:R-:W-:Y:S02]  /*1ac0*/  IABS R12, R11 ;  /* 0x0000000b000c7213 */ /* 0x000fe40000000000 */
[----:B------:R-:W-:-:S05]  /*1ad0*/  IMAD.IADD R0, R0, 0x1, -R9 ;  /* 0x0000000100007824 */ /* 0x000fca00078e0a09 */
        /* <DEDUP_REMOVED lines=10> */
[----:B------:R-:W-:-:S04]  /*1b80*/  IMAD.HI.U32 R5, R5, R7, R4 ;  /* 0x0000000705057227 */ /* 0x000fc800078e0004 */
[----:B------:R-:W-:-:S04]  /*1b90*/  IMAD.MOV.U32 R4, RZ, RZ, R10 ;  /* 0x000000ffff047224 */ /* 0x000fc800078e000a */
        /* <DEDUP_REMOVED lines=11> */
.L_x_1584:
[----:B------:R-:W-:Y:S05]  /*1c50*/  BSYNC B0 ;  /* 0x0000000000007941 */ /* 0x000fea0003800000 */
.L_x_1583:
[----:B------:R-:W-:-:S05]  /*1c60*/  IMAD R3, R13, R0, R9 ;  /* 0x000000000d037224 */ /* 0x000fca00078e0209 */
        /* <DEDUP_REMOVED lines=8> */
[----:B------:R-:W-:-:S05]  /*1cf0*/  @P0 VIADD R0, R0, 0x7f ;  /* 0x0000007f00000836 */ /* 0x000fca0000000000 */
        /* <DEDUP_REMOVED lines=26> */
.L_x_1587:
[----:B------:R-:W-:Y:S05]  /*1ea0*/  BSYNC B6 ;  /* 0x0000000000067941 */ /* 0x000fea0003800000 */
.L_x_1586:
        /* <DEDUP_REMOVED lines=20> */
.L_x_1589:
[----:B------:R-:W-:Y:S05]  /*1ff0*/  BSYNC B6 ;  /* 0x0000000000067941 */ /* 0x000fea0003800000 */
.L_x_1588:
[----:B------:R-:W-:Y:S01]  /*2000*/  ULDC.64 UR4, c[0x0][0x9f8] ;  /* 0x00027e0000047ab9 */ /* 0x000fe20000000a00 */
[----:B------:R-:W2:Y:S01]  /*2010*/  LDL R41, [R1+0x44] ;  /* 0x0000440001297983 */ /* 0x000ea20000100800 */
[----:B------:R-:W-:-:S03]  /*2020*/  ISETP.NE.U32.AND P0, PT, RZ, UR4, PT ;  /* 0x00000004ff007c0c */ /* 0x000fc6000bf05070 */
[----:B------:R-:W3:Y:S01]  /*2030*/  LDL R40, [R1+0x38] ;  /* 0x0000380001287983 */ /* 0x000ee20000100800 */
[----:B------:R-:W-:Y:S01]  /*2040*/  ISETP.NE.AND.EX P0, PT, RZ, UR5, PT, P0 ;  /* 0x00000005ff007c0c */ /* 0x000fe2000bf05300 */
[----:B------:R-:W-:Y:S01]  /*2050*/  IMAD.MOV.U32 R68, RZ, RZ, R35 ;  /* 0x000000ffff447224 */ /* 0x000fe200078e0023 */
[----:B------:R-:W0:Y:S01]  /*2060*/  LDC R37, c[0x0][0x3f4] ;  /* 0x0000fd00ff257b82 */ /* 0x000e220000000800 */
[----:B------:R-:W4:Y:S04]  /*2070*/  LDL R39, [R1+0x64] ;  /* 0x0000640001277983 */ /* 0x000f280000100800 */
[----:B------:R-:W4:Y:S03]  /*2080*/  LDL R36, [R1+0x48] ;  /* 0x0000480001247983 */ /* 0x000f260000100800 */
[----:B------:R-:W1:Y:S01]  /*2090*/  LDC.64 R62, c[0x0][0x408] ;  /* 0x00010200ff3e7b82 */ /* 0x000e620000000a00 */
[----:B------:R-:W0:Y:S07]  /*20a0*/  S2R R32, SR_TID.X ;  /* 0x0000000000207919 */ /* 0x000e2e0000002100 */
[----:B------:R-:W0:Y:S02]  /*20b0*/  @P0 LDC.64 R4, c[0x0][0x9f8] ;  /* 0x00027e00ff040b82 */ /* 0x000e240000000a00 */
[----:B0-----:R-:W-:-:S06]  /*20c0*/  @P0 IMAD.WIDE R4, R35, 0x4, R4 ;  /* 0x0000000423040825 */ /* 0x001fcc00078e0204 */
[----:B------:R-:W0:Y:S01]  /*20d0*/  LDC.64 R34, c[0x0][0x3f8] ;  /* 0x0000fe00ff227b82 */ /* 0x000e220000000a00 */
[----:B------:R-:W-:Y:S01]  /*20e0*/  VIADD R42, R32, 0xffffff80 ;  /* 0xffffff80202a7836 */ /* 0x000fe20000000000 */
[----:B------:R1:W4:Y:S01]  /*20f0*/  @P0 LDG.E R68, desc[UR42][R4.64] ;  /* 0x0000002a04440981 */ /* 0x000322000c1e1900 */
[----:B------:R-:W-:Y:S01]  /*2100*/  ISETP.GE.AND P0, PT, R16, R37, PT ;  /* 0x000000251000720c */ /* 0x000fe20003f06270 */
[----:B------:R-:W-:Y:S01]  /*2110*/  IMAD.IADD R67, R67, 0x1, R30 ;  /* 0x0000000143437824 */ /* 0x000fe200078e021e */
[----:B------:R-:W-:Y:S01]  /*2120*/  SHF.R.S32.HI R153, RZ, 0x1f, R152 ;  /* 0x0000001fff997819 */ /* 0x000fe20000011498 */
[----:B------:R-:W-:Y:S01]  /*2130*/  IMAD.SHL.U32 R58, R37, 0x2, RZ ;  /* 0x00000002253a7824 */ /* 0x000fe200078e00ff */
[--C-:B------:R-:W-:Y:S02]  /*2140*/  SHF.R.S32.HI R38, RZ, 0x1f, R42.reuse ;  /* 0x0000001fff267819 */ /* 0x100fe4000001142a */
[----:B------:R-:W-:Y:S02]  /*2150*/  SHF.R.S32.HI R14, RZ, 0x1f, R42 ;  /* 0x0000001fff0e7819 */ /* 0x000fe4000001142a */
[----:B------:R-:W-:-:S02]  /*2160*/  LEA.HI R38, R38, R42, RZ, 0x2 ;  /* 0x0000002a26267211 */ /* 0x000fc400078f10ff */
[----:B------:R-:W-:Y:S02]  /*2170*/  LEA.HI R14, R14, R42, RZ, 0x2 ;  /* 0x0000002a0e0e7211 */ /* 0x000fe400078f10ff */
[----:B------:R-:W-:Y:S02]  /*2180*/  SHF.R.S32.HI R38, RZ, 0x2, R38 ;  /* 0x00000002ff267819 */ /* 0x000fe40000011426 */
[----:B------:R-:W-:Y:S02]  /*2190*/  LOP3.LUT R14, R14, 0xfffffffc, RZ, 0xc0, !PT ;  /* 0xfffffffc0e0e7812 */ /* 0x000fe400078ec0ff */
[----:B------:R-:W-:Y:S01]  /*21a0*/  SHF.R.S32.HI R3, RZ, 0x1f, R38 ;  /* 0x0000001fff037819 */ /* 0x000fe20000011426 */
[----:B-1----:R-:W-:Y:S01]  /*21b0*/  IMAD.WIDE.U32 R4, R38, R62, R152 ;  /* 0x0000003e26047225 */ /* 0x002fe200078e0098 */
[----:B------:R-:W-:Y:S02]  /*21c0*/  LOP3.LUT R22, R22, 0xfffffffd, RZ, 0xc0, !PT ;  /* 0xfffffffd16167812 */ /* 0x000fe400078ec0ff */
[----:B0-----:R-:W-:Y:S01]  /*21d0*/  SHF.L.U64.HI R66, R34, 0x7, R35 ;  /* 0x0000000722427819 */ /* 0x001fe20000010223 */
[----:B------:R-:W-:-:S02]  /*21e0*/  IMAD R0, R3, R34, RZ ;  /* 0x0000002203007224 */ /* 0x000fc400078e02ff */
[----:B------:R-:W-:Y:S02]  /*21f0*/  IMAD.IADD R14, R42, 0x1, -R14 ;  /* 0x000000012a0e7824 */ /* 0x000fe400078e0a0e */
[C---:B------:R-:W-:Y:S02]  /*2200*/  IMAD R13, R38.reuse, R35, R0 ;  /* 0x00000023260d7224 */ /* 0x040fe400078e0200 */
[----:B------:R-:W-:Y:S01]  /*2210*/  IMAD R0, R3, R62, RZ ;  /* 0x0000003e03007224 */ /* 0x000fe200078e02ff */
[----:B------:R-:W-:Y:S01]  /*2220*/  SEL R3, R37, RZ, P0 ;  /* 0x000000ff25037207 */ /* 0x000fe20000000000 */
[----:B------:R-:W-:-:S04]  /*2230*/  IMAD.WIDE.U32 R6, R38, R34, R152 ;  /* 0x0000002226067225 */ /* 0x000fc800078e0098 */
[----:B------:R-:W-:Y:S02]  /*2240*/  IMAD.IADD R3, R16, 0x1, R3 ;  /* 0x0000000110037824 */ /* 0x000fe400078e0203 */
[C---:B------:R-:W-:Y:S02]  /*2250*/  IMAD R15, R38.reuse, R63, R0 ;  /* 0x0000003f260f7224 */ /* 0x040fe400078e0200 */
[----:B------:R-:W-:Y:S01]  /*2260*/  IMAD.WIDE.U32 R8, R38, R34, R16 ;  /* 0x0000002226087225 */ /* 0x000fe200078e0010 */
[----:B------:R-:W-:-:S03]  /*2270*/  SHF.R.S32.HI R0, RZ, 0x1f, R3 ;  /* 0x0000001fff007819 */ /* 0x000fc60000011403 */
[----:B------:R-:W-:Y:S01]  /*2280*/  IMAD.WIDE.U32 R10, R38, R62, R16 ;  /* 0x0000003e260a7225 */ /* 0x000fe200078e0010 */
[----:B------:R-:W-:-:S03]  /*2290*/  LEA.HI R3, R0, R3, RZ, 0x3 ;  /* 0x0000000300037211 */ /* 0x000fc600078f18ff */
[----:B------:R-:W-:Y:S02]  /*22a0*/  IMAD R59, R14, 0x60, R38 ;  /* 0x000000600e3b7824 */ /* 0x000fe400078e0226 */
[----:B------:R-:W-:Y:S02]  /*22b0*/  IMAD.IADD R7, R7, 0x1, R13 ;  /* 0x0000000107077824 */ /* 0x000fe400078e020d */
[----:B------:R-:W-:Y:S01]  /*22c0*/  IMAD.IADD R9, R13, 0x1, R9 ;  /* 0x000000010d097824 */ /* 0x000fe200078e0209 */
[----:B-----5:R-:W-:Y:S01]  /*22d0*/  SHF.R.S32.HI R13, RZ, 0x1f, R24 ;  /* 0x0000001fff0d7819 */ /* 0x020fe20000011418 */
[----:B------:R-:W-:Y:S02]  /*22e0*/  IMAD.IADD R5, R5, 0x1, R15 ;  /* 0x0000000105057824 */ /* 0x000fe400078e020f */
[----:B------:R-:W-:Y:S02]  /*22f0*/  IMAD.IADD R11, R15, 0x1, R11 ;  /* 0x000000010f0b7824 */ /* 0x000fe400078e020b */
[----:B------:R-:W-:-:S02]  /*2300*/  IMAD R12, R13, R34, RZ ;  /* 0x000000220d0c7224 */ /* 0x000fc400078e02ff */
[----:B------:R-:W-:Y:S01]  /*2310*/  IMAD.WIDE.U32 R20, R24, R34, R6 ;  /* 0x0000002218147225 */ /* 0x000fe200078e0006 */
[----:B------:R-:W-:-:S03]  /*2320*/  LOP3.LUT R6, R3, 0xfffffff8, RZ, 0xc0, !PT ;  /* 0xfffffff803067812 */ /* 0x000fc600078ec0ff */
[C---:B------:R-:W-:Y:S02]  /*2330*/  IMAD R15, R24.reuse, R35, R12 ;  /* 0x00000023180f7224 */ /* 0x040fe400078e020c */
[----:B------:R-:W-:-:S04]  /*2340*/  IMAD.WIDE.U32 R30, R24, R34, R8 ;  /* 0x00000022181e7225 */ /* 0x000fc800078e0008 */
[----:B------:R-:W-:Y:S02]  /*2350*/  IMAD.SHL.U32 R65, R34, 0x80, RZ ;  /* 0x0000008022417824 */ /* 0x000fe400078e00ff */
[----:B------:R-:W-:Y:S01]  /*2360*/  IMAD.WIDE.U32 R34, R24, R62, R4 ;  /* 0x0000003e18227225 */ /* 0x000fe200078e0004 */
[----:B------:R-:W-:-:S03]  /*2370*/  SHF.R.S32.HI R5, RZ, 0x3, R3 ;  /* 0x00000003ff057819 */ /* 0x000fc60000011403 */
[-C--:B------:R-:W-:Y:S02]  /*2380*/  IMAD R13, R13, R62.reuse, RZ ;  /* 0x0000003e0d0d7224 */ /* 0x080fe400078e02ff */
[----:B------:R-:W-:-:S04]  /*2390*/  IMAD.WIDE.U32 R52, R24, R62, R10 ;  /* 0x0000003e18347225 */ /* 0x000fc800078e000a */
[----:B------:R-:W-:Y:S01]  /*23a0*/  IMAD R13, R24, R63, R13 ;  /* 0x0000003f180d7224 */ /* 0x000fe200078e020d */
[C---:B------:R-:W-:Y:S01]  /*23b0*/  SHF.L.U64.HI R63, R62.reuse, 0x7, R63 ;  /* 0x000000073e3f7819 */ /* 0x040fe2000001023f */
[----:B------:R-:W-:Y:S02]  /*23c0*/  IMAD.SHL.U32 R62, R62, 0x80, RZ ;  /* 0x000000803e3e7824 */ /* 0x000fe400078e00ff */
[----:B------:R-:W-:Y:S02]  /*23d0*/  IMAD.IADD R55, R21, 0x1, R15 ;  /* 0x0000000115377824 */ /* 0x000fe400078e020f */
[----:B------:R-:W-:Y:S02]  /*23e0*/  IMAD.IADD R54, R15, 0x1, R31 ;  /* 0x000000010f367824 */ /* 0x000fe400078e021f */
[----:B------:R-:W-:Y:S02]  /*23f0*/  IMAD.IADD R7, R13, 0x1, R53 ;  /* 0x000000010d077824 */ /* 0x000fe400078e0235 */
[C---:B--2---:R-:W-:Y:S01]  /*2400*/  IMAD.SHL.U32 R64, R41.reuse, 0x40, RZ ;  /* 0x0000004029407824 */ /* 0x044fe200078e00ff */
[----:B------:R-:W-:-:S02]  /*2410*/  LOP3.LUT P1, RZ, R41, 0x4, RZ, 0xc0, !PT ;  /* 0x0000000429ff7812 */ /* 0x000fc4000782c0ff */
[----:B------:R-:W-:Y:S01]  /*2420*/  SHF.R.U32.HI R41, RZ, 0x7, R32 ;  /* 0x00000007ff297819 */ /* 0x000fe20000011620 */
[----:B------:R-:W-:Y:S01]  /*2430*/  VIADD R32, R32, 0xffffff80 ;  /* 0xffffff8020207836 */ /* 0x000fe20000000000 */
[----:B------:R-:W-:Y:S02]  /*2440*/  LOP3.LUT R64, R64, 0x1c0, RZ, 0xc0, !PT ;  /* 0x000001c040407812 */ /* 0x000fe400078ec0ff */
[C---:B------:R-:W-:Y:S01]  /*2450*/  ISETP.NE.AND P6, PT, R41.reuse, 0x1, PT ;  /* 0x000000012900780c */ /* 0x040fe20003fc5270 */
[----:B------:R-:W-:Y:S01]  /*2460*/  VIADD R60, R41, 0x8 ;  /* 0x00000008293c7836 */ /* 0x000fe20000000000 */
[----:B------:R-:W-:Y:S02]  /*2470*/  SHF.R.S32.HI R38, RZ, 0x1f, R32 ;  /* 0x0000001fff267819 */ /* 0x000fe40000011420 */
[----:B------:R-:W-:Y:S02]  /*2480*/  SHF.R.U32.HI R61, RZ, 0x3, R64 ;  /* 0x00000003ff3d7819 */ /* 0x000fe40000011640 */
[----:B------:R-:W-:-:S02]  /*2490*/  LOP3.LUT R0, R64, 0x18, R16, 0xf8, !PT ;  /* 0x0000001840007812 */ /* 0x000fc400078ef810 */
[----:B------:R-:W-:Y:S01]  /*24a0*/  LEA.HI R38, R38, R32, RZ, 0x5 ;  /* 0x0000002026267211 */ /* 0x000fe200078f28ff */
[----:B------:R-:W-:Y:S01]  /*24b0*/  IMAD.IADD R32, R35, 0x1, R13 ;  /* 0x0000000123207824 */ /* 0x000fe200078e020d */
[----:B------:R-:W-:Y:S02]  /*24c0*/  LOP3.LUT R0, R0, R61, RZ, 0x3c, !PT ;  /* 0x0000003d00007212 */ /* 0x000fe400078e3cff */
[----:B------:R-:W-:Y:S01]  /*24d0*/  SHF.R.S32.HI R38, RZ, 0x5, R38 ;  /* 0x00000005ff267819 */ /* 0x000fe20000011426 */
[----:B------:R-:W-:Y:S05]  /*24e0*/  @!P6 WARPSYNC.ALL ;  /* 0x000000000000e948 */ /* 0x000fea0003800000 */
[----:B------:R-:W-:Y:S01]  /*24f0*/  IMAD R57, R38, 0x200, R0 ;  /* 0x0000020026397824 */ /* 0x000fe200078e0200 */
[--C-:B------:R-:W-:Y:S01]  /*2500*/  LOP3.LUT R0, R64, 0x38, R3.reuse, 0xf8, !PT ;  /* 0x0000003840007812 */ /* 0x100fe200078ef803 */
[----:B------:R-:W-:Y:S01]  /*2510*/  ULDC UR4, c[0x0][0x2f4] ;  /* 0x0000bd0000047ab9 */ /* 0x000fe20000000800 */
[----:B---3--:R-:W-:-:S02]  /*2520*/  LOP3.LUT R4, R40, 0x38, R3, 0xf8, !PT ;  /* 0x0000003828047812 */ /* 0x008fc400078ef803 */
[----:B------:R-:W-:Y:S02]  /*2530*/  LOP3.LUT R0, R0, R61, RZ, 0x3c, !PT ;  /* 0x0000003d00007212 */ /* 0x000fe400078e3cff */
[----:B----4-:R-:W-:Y:S02]  /*2540*/  LOP3.LUT R8, R4, R39, RZ, 0x3c, !PT ;  /* 0x0000002704087212 */ /* 0x010fe400078e3cff */
[----:B------:R-:W-:Y:S01]  /*2550*/  @P1 LOP3.LUT R22, R22, 0x2, RZ, 0xfc, !PT ;  /* 0x0000000216161812 */ /* 0x000fe200078efcff */
[----:B------:R-:W-:Y:S01]  /*2560*/  IMAD R3, R38, 0x200, R0 ;  /* 0x0000020026037824 */ /* 0x000fe200078e0200 */
[----:B------:R-:W-:Y:S01]  /*2570*/  @!P6 BAR.SYNC.DEFER_BLOCKING 0x9, 0x100 ;  /* 0x024400000000eb1d */ /* 0x000fe20000010000 */
[----:B------:R-:W-:Y:S01]  /*2580*/  ISETP.GE.AND P1, PT, R16, UR4, PT ;  /* 0x0000000410007c0c */ /* 0x000fe2000bf26270 */
[----:B------:R-:W-:Y:S01]  /*2590*/  IMAD.IADD R0, R36, 0x1, R8 ;  /* 0x0000000124007824 */ /* 0x000fe200078e0208 */
[----:B------:R-:W-:Y:S02]  /*25a0*/  ISETP.GE.AND P2, PT, R18, UR4, PT ;  /* 0x0000000412007c0c */ /* 0x000fe4000bf46270 */
[----:B------:R-:W-:-:S02]  /*25b0*/  SHF.R.S32.HI R4, RZ, 0x1f, R6 ;  /* 0x0000001fff047819 */ /* 0x000fc40000011406 */
[----:B------:R-:W-:-:S09]  /*25c0*/  SHF.R.S32.HI R56, RZ, 0x1f, R68 ;  /* 0x0000001fff387819 */ /* 0x000fd20000011444 */
.L_x_1645:
[----:B--2-4-:R-:W2:Y:S01]  /*25d0*/  LDL R37, [R1+0x44] ;  /* 0x0000440001257983 */ /* 0x014ea20000100800 */
[----:B0-----:R-:W0:Y:S01]  /*25e0*/  LDC R73, c[0x0][0x430] ;  /* 0x00010c00ff497b82 */ /* 0x001e220000000800 */
[----:B------:R-:W-:Y:S02]  /*25f0*/  VIADD R27, R27, 0xffffffff ;  /* 0xffffffff1b1b7836 */ /* 0x000fe40000000000 */
[----:B------:R-:W-:Y:S02]  /*2600*/  IMAD.MOV.U32 R72, RZ, RZ, RZ ;  /* 0x000000ffff487224 */ /* 0x000fe400078e00ff */
[----:B------:R-:W-:-:S03]  /*2610*/  IMAD R8, R27, 0x80, R59 ;  /* 0x000000801b087824 */ /* 0x000fc600078e023b */
[----:B------:R-:W1:Y:S01]  /*2620*/  LDC R78, c[0x0][0x3f4] ;  /* 0x0000fd00ff4e7b82 */ /* 0x000e620000000800 */
[----:B------:R-:W-:Y:S01]  /*2630*/  IMAD.IADD R36, R67, 0x1, R8 ;  /* 0x0000000143247824 */ /* 0x000fe200078e0208 */
[----:B------:R-:W-:-:S03]  /*2640*/  ISETP.GE.AND P3, PT, R8, R25, PT ;  /* 0x000000190800720c */ /* 0x000fc60003f66270 */
[----:B------:R-:W-:Y:S01]  /*2650*/  IMAD.MOV.U32 R12, RZ, RZ, R36 ;  /* 0x000000ffff0c7224 */ /* 0x000fe200078e0024 */
[----:B------:R-:W-:Y:S02]  /*2660*/  ISETP.GT.OR P3, PT, R59, 0x7f, P3 ;  /* 0x0000007f3b00780c */ /* 0x000fe40001f64670 */
[----:B0-----:R-:W-:-:S11]  /*2670*/  ISETP.NE.AND P4, PT, R73, 0x1, PT ;  /* 0x000000014900780c */ /* 0x001fd60003f85270 */
[----:B------:R-:W0:Y:S08]  /*2680*/  @!P3 LDC.64 R10, c[0x0][0x428] ;  /* 0x00010a00ff0abb82 */ /* 0x000e300000000a00 */
[----:B------:R-:W3:Y:S08]  /*2690*/  @!P3 LDC.64 R8, c[0x0][0x418] ;  /* 0x00010600ff08bb82 */ /* 0x000ef00000000a00 */
[----:B------:R-:W4:Y:S08]  /*26a0*/  @P4 LDC R13, c[0x0][0x434] ;  /* 0x00010d00ff0d4b82 */ /* 0x000f300000000800 */
[----:B------:R-:W1:Y:S01]  /*26b0*/  @P4 LDC R14, c[0x0][0x438] ;  /* 0x00010e00ff0e4b82 */ /* 0x000e620000000800 */
[----:B----4-:R-:W-:-:S05]  /*26c0*/  @P4 IMAD.HI.U32 R13, R36, R13, RZ ;  /* 0x0000000d240d4227 */ /* 0x010fca00078e00ff */
[----:B-1----:R-:W-:Y:S01]  /*26d0*/  @P4 SHF.R.U32.HI R12, RZ, R14, R13 ;  /* 0x0000000eff0c4219 */ /* 0x002fe2000001160d */
[----:B0-----:R-:W-:-:S03]  /*26e0*/  @!P3 IMAD R14, R56, R10, RZ ;  /* 0x0000000a380eb224 */ /* 0x001fc600078e02ff */
[----:B------:R-:W-:Y:S01]  /*26f0*/  @!P3 SHF.R.S32.HI R13, RZ, 0x1f, R12 ;  /* 0x0000001fff0db819 */ /* 0x000fe2000001140c */
[C---:B------:R-:W-:Y:S02]  /*2700*/  @!P3 IMAD R15, R68.reuse, R11, R14 ;  /* 0x0000000b440fb224 */ /* 0x040fe400078e020e */
[----:B------:R-:W-:-:S04]  /*2710*/  @!P3 IMAD.WIDE.U32 R10, R68, R10, R12 ;  /* 0x0000000a440ab225 */ /* 0x000fc800078e000c */
[----:B------:R-:W-:Y:S01]  /*2720*/  @!P3 IMAD.IADD R11, R11, 0x1, R15 ;  /* 0x000000010b0bb824 */ /* 0x000fe200078e020f */
[----:B---3--:R-:W-:-:S04]  /*2730*/  @!P3 LEA R8, P4, R10, R8, 0x2 ;  /* 0x000000080a08b211 */ /* 0x008fc800078810ff */
[----:B------:R-:W-:-:S05]  /*2740*/  @!P3 LEA.HI.X R9, R10, R9, R11, 0x2, P4 ;  /* 0x000000090a09b211 */ /* 0x000fca00020f140b */
[----:B-----5:R0:W5:Y:S01]  /*2750*/  @!P3 LDG.E R72, desc[UR42][R8.64] ;  /* 0x0000002a0848b981 */ /* 0x020162000c1e1900 */
[----:B------:R-:W-:Y:S01]  /*2760*/  ISETP.GT.AND P3, PT, R27, R28, PT ;  /* 0x0000001c1b00720c */ /* 0x000fe20003f64270 */
[----:B------:R-:W-:Y:S01]  /*2770*/  IMAD R71, R23, 0x2000, R57 ;  /* 0x0000200017477824 */ /* 0x000fe200078e0239 */
[----:B------:R-:W-:Y:S01]  /*2780*/  LOP3.LUT R22, R22, 0xfffffffe, RZ, 0xc0, !PT ;  /* 0xfffffffe16167812 */ /* 0x000fe200078ec0ff */
[----:B------:R-:W-:Y:S01]  /*2790*/  IMAD.MOV R10, RZ, RZ, -R12 ;  /* 0x000000ffff0a7224 */ /* 0x000fe200078e0a0c */
[----:B------:R-:W-:Y:S05]  /*27a0*/  YIELD ;  /* 0x0000000000007946 */ /* 0x000fea0003800000 */
[----:B------:R-:W-:Y:S01]  /*27b0*/  VIADD R11, R71, 0x20 ;  /* 0x00000020470b7836 */ /* 0x000fe20000000000 */
[----:B------:R-:W-:Y:S01]  /*27c0*/  BSSY B0, `(.L_x_1590) ;  /* 0x000034c000007945 */ /* 0x000fe20003800000 */
[----:B------:R-:W-:-:S02]  /*27d0*/  IMAD R73, R73, R10, R36 ;  /* 0x0000000a49497224 */ /* 0x000fc400078e0224 */
[----:B------:R-:W-:Y:S02]  /*27e0*/  @P3 LOP3.LUT R22, R22, 0x1, RZ, 0xfc, !PT ;  /* 0x0000000116163812 */ /* 0x000fe400078efcff */
[----:B------:R-:W-:Y:S02]  /*27f0*/  ISETP.GE.AND P3, PT, R78, 0x1, PT ;  /* 0x000000014e00780c */ /* 0x000fe40003f66270 */
[----:B--2---:R-:W-:-:S13]  /*2800*/  LOP3.LUT P5, RZ, R37, 0x4, RZ, 0xc0, !PT ;  /* 0x0000000425ff7812 */ /* 0x004fda00078ac0ff */
[C---:B------:R-:W-:Y:S02]  /*2810*/  @P5 VIADD R11, R71.reuse, 0xffffffe0 ;  /* 0xffffffe0470b5836 */ /* 0x040fe40000000000 */
[--C-:B------:R-:W-:Y:S02]  /*2820*/  IMAD R71, R71, 0x2, R26.reuse ;  /* 0x0000000247477824 */ /* 0x100fe400078e021a */
[----:B------:R-:W-:Y:S01]  /*2830*/  IMAD R70, R11, 0x2, R26 ;  /* 0x000000020b467824 */ /* 0x000fe200078e021a */
[----:B0-----:R-:W-:Y:S06]  /*2840*/  @!P3 BRA `(.L_x_1591) ;  /* 0x0000002c00dcb947 */ /* 0x001fec0003800000 */
[----:B------:R-:W2:Y:S01]  /*2850*/  LDL R37, [R1+0x4] ;  /* 0x0000040001257983 */ /* 0x000ea20000100800 */
[----:B------:R-:W-:Y:S01]  /*2860*/  SHF.R.S32.HI R74, RZ, 0x1f, R73 ;  /* 0x0000001fff4a7819 */ /* 0x000fe20000011449 */
[----:B------:R-:W-:Y:S01]  /*2870*/  ULDC.64 UR4, c[0x0][0x300] ;  /* 0x0000c00000047ab9 */ /* 0x000fe20000000a00 */
[----:B-----5:R-:W-:Y:S01]  /*2880*/  SHF.R.S32.HI R75, RZ, 0x1f, R72 ;  /* 0x0000001fff4b7819 */ /* 0x020fe20000011448 */
[----:B------:R-:W-:-:S04]  /*2890*/  IMAD.WIDE.U32 R8, R73, UR4, RZ ;  /* 0x0000000449087c25 */ /* 0x000fc8000f8e00ff */
[----:B------:R-:W-:Y:S02]  /*28a0*/  IMAD R10, R74, UR4, RZ ;  /* 0x000000044a0a7c24 */ /* 0x000fe4000f8e02ff */
[----:B------:R-:W-:Y:S02]  /*28b0*/  IMAD R76, R27, -0x80, R25 ;  /* 0xffffff801b4c7824 */ /* 0x000fe400078e0219 */
[----:B------:R-:W-:Y:S01]  /*28c0*/  IMAD R11, R73, UR5, R10 ;  /* 0x00000005490b7c24 */ /* 0x000fe2000f8e020a */
[----:B------:R-:W-:Y:S01]  /*28d0*/  ULDC.64 UR4, c[0x0][0x310] ;  /* 0x0000c40000047ab9 */ /* 0x000fe20000000a00 */
[----:B------:R-:W-:Y:S01]  /*28e0*/  SHF.R.S32.HI R10, RZ, 0x1f, R27 ;  /* 0x0000001fff0a7819 */ /* 0x000fe2000001141b */
[----:B------:R-:W-:Y:S01]  /*28f0*/  IMAD R13, R75, UR4, RZ ;  /* 0x000000044b0d7c24 */ /* 0x000fe2000f8e02ff */
[----:B------:R-:W-:Y:S01]  /*2900*/  VIMNMX R76, R76, 0x80, PT ;  /* 0x000000804c4c7848 */ /* 0x000fe20003fe0100 */
[----:B------:R-:W-:Y:S02]  /*2910*/  IMAD.IADD R9, R9, 0x1, R11 ;  /* 0x0000000109097824 */ /* 0x000fe400078e020b */
[----:B------:R-:W-:-:S02]  /*2920*/  IMAD R13, R72, UR5, R13 ;  /* 0x00000005480d7c24 */ /* 0x000fc4000f8e020d */
[----:B------:R-:W-:Y:S01]  /*2930*/  IMAD.WIDE.U32 R8, R72, UR4, R8 ;  /* 0x0000000448087c25 */ /* 0x000fe2000f8e0008 */
[----:B------:R-:W-:-:S03]  /*2940*/  ULDC.64 UR4, c[0x0][0x308] ;  /* 0x0000c20000047ab9 */ /* 0x000fc60000000a00 */
[----:B------:R-:W-:Y:S02]  /*2950*/  IMAD.IADD R9, R9, 0x1, R13 ;  /* 0x0000000109097824 */ /* 0x000fe400078e020d */
[----:B------:R-:W-:-:S04]  /*2960*/  IMAD R11, R66, R27, RZ ;  /* 0x0000001b420b7224 */ /* 0x000fc800078e02ff */
[----:B------:R-:W-:Y:S02]  /*2970*/  IMAD R13, R10, R65, R11 ;  /* 0x000000410a0d7224 */ /* 0x000fe400078e020b */
[----:B--2---:R-:W-:-:S04]  /*2980*/  IMAD.WIDE.U32 R8, R37, UR4, R8 ;  /* 0x0000000425087c25 */ /* 0x004fc8000f8e0008 */
[----:B------:R-:W-:Y:S01]  /*2990*/  IMAD R83, R37, UR5, R9 ;  /* 0x0000000525537c24 */ /* 0x000fe2000f8e0209 */
[----:B------:R-:W-:Y:S01]  /*29a0*/  ULDC.64 UR4, c[0x0][0x2e8] ;  /* 0x0000ba0000047ab9 */ /* 0x000fe20000000a00 */
[-C--:B------:R-:W-:Y:S01]  /*29b0*/  IMAD R9, R63, R27.reuse, RZ ;  /* 0x0000001b3f097224 */ /* 0x080fe200078e02ff */
[----:B------:R-:W-:Y:S01]  /*29c0*/  LEA R82, P3, R8, UR4, 0x1 ;  /* 0x0000000408527c11 */ /* 0x000fe2000f8608ff */
[----:B------:R-:W-:Y:S02]  /*29d0*/  ULDC.U8 UR4, c[0x0][0x410] ;  /* 0x0001040000047ab9 */ /* 0x000fe40000000000 */
[----:B------:R-:W-:Y:S01]  /*29e0*/  IMAD R69, R10, R62, R9 ;  /* 0x0000003e0a457224 */ /* 0x000fe200078e0209 */
[----:B------:R-:W-:Y:S01]  /*29f0*/  LEA.HI.X R83, R8, UR5, R83, 0x1, P3 ;  /* 0x0000000508537c11 */ /* 0x000fe200098f0c53 */
[----:B------:R-:W-:Y:S01]  /*2a00*/  IMAD.WIDE.U32 R10, R65, R27, RZ ;  /* 0x0000001b410a7225 */ /* 0x000fe200078e00ff */
[----:B------:R-:W-:-:S03]  /*2a10*/  ISETP.NE.AND P3, PT, RZ, UR4, PT ;  /* 0x00000004ff007c0c */ /* 0x000fc6000bf65270 */
[----:B------:R-:W-:-:S04]  /*2a20*/  IMAD.WIDE.U32 R8, R62, R27, RZ ;  /* 0x0000001b3e087225 */ /* 0x000fc800078e00ff */
[----:B------:R-:W-:Y:S02]  /*2a30*/  IMAD.IADD R77, R11, 0x1, R13 ;  /* 0x000000010b4d7824 */ /* 0x000fe400078e020d */
[----:B------:R-:W-:-:S04]  /*2a40*/  IMAD.IADD R69, R9, 0x1, R69 ;  /* 0x0000000109457824 */ /* 0x000fc800078e0245 */
[----:B------:R-:W-:Y:S05]  /*2a50*/  @!P3 BRA `(.L_x_1592) ;  /* 0x00000014009cb947 */ /* 0x000fea0003800000 */
[----:B------:R0:W5:Y:S01]  /*2a60*/  LDL R81, [R1+0x18] ;  /* 0x0000180001517983 */ /* 0x0001620000100800 */
[----:B------:R-:W1:Y:S01]  /*2a70*/  S2R R12, SR_TID.X ;  /* 0x00000000000c7919 */ /* 0x000e620000002100 */
[----:B------:R-:W-:Y:S01]  /*2a80*/  BSSY B1, `(.L_x_1593) ;  /* 0x0000023000017945 */ /* 0x000fe20003800000 */
[----:B-1----:R-:W-:-:S05]  /*2a90*/  VIADD R37, R12, 0xffffff80 ;  /* 0xffffff800c257836 */ /* 0x002fca0000000000 */
[----:B------:R-:W-:-:S04]  /*2aa0*/  SHF.R.S32.HI R12, RZ, 0x1f, R37 ;  /* 0x0000001fff0c7819 */ /* 0x000fc80000011425 */
[----:B------:R-:W-:-:S04]  /*2ab0*/  LEA.HI R12, R12, R37, RZ, 0x2 ;  /* 0x000000250c0c7211 */ /* 0x000fc800078f10ff */
[----:B------:R-:W-:-:S04]  /*2ac0*/  SHF.R.S32.HI R12, RZ, 0x2, R12 ;  /* 0x00000002ff0c7819 */ /* 0x000fc8000001140c */
[----:B------:R-:W-:Y:S02]  /*2ad0*/  ISETP.GE.AND P3, PT, R12, R76, PT ;  /* 0x0000004c0c00720c */ /* 0x000fe40003f66270 */
        /* <DEDUP_REMOVED lines=8> */
[----:B0-----:R-:W-:Y:S06]  /*2b60*/  @P3 BRA `(.L_x_1594) ;  /* 0x0000000000503947 */ /* 0x001fec0003800000 */
[----:B------:R-:W-:Y:S01]  /*2b70*/  IADD3 R13, P4, R20, R10, RZ ;  /* 0x0000000a140d7210 */ /* 0x000fe20007f9e0ff */
[----:B------:R-:W-:Y:S01]  /*2b80*/  ULDC.64 UR4, c[0x0][0x3e8] ;  /* 0x0000fa0000047ab9 */ /* 0x000fe20000000a00 */
[----:B------:R-:W-:Y:S02]  /*2b90*/  CS2R R48, SRZ ;  /* 0x0000000000307805 */ /* 0x000fe4000001ff00 */
[----:B------:R-:W-:Y:S01]  /*2ba0*/  CS2R R50, SRZ ;  /* 0x0000000000327805 */ /* 0x000fe2000001ff00 */
[----:B------:R-:W-:Y:S01]  /*2bb0*/  IMAD.X R14, R77, 0x1, R55, P4 ;  /* 0x000000014d0e7824 */ /* 0x000fe200020e0637 */
        /* <DEDUP_REMOVED lines=11> */
[----:B------:R0:W5:Y:S02]  /*2c70*/  @!P4 LDG.E.64 R50, desc[UR42][R14.64] ;  /* 0x0000002a0e32c981 */ /* 0x000164000c1e1b00 */
[----:B-----5:R-:W-:-:S13]  /*2c80*/  ISETP.GE.AND P4, PT, R81, R78, PT ;  /* 0x0000004e5100720c */ /* 0x020fda0003f86270 */
[----:B------:R0:W5:Y:S04]  /*2c90*/  @!P4 LDG.E.64 R44, desc[UR42][R12.64+0x20] ;  /* 0x0000202a0c2cc981 */ /* 0x000168000c1e1b00 */
[----:B------:R0:W5:Y:S02]  /*2ca0*/  @!P4 LDG.E.64 R46, desc[UR42][R14.64+0x20] ;  /* 0x0000202a0e2ec981 */ /* 0x000164000c1e1b00 */
.L_x_1594:
[----:B------:R-:W-:Y:S05]  /*2cb0*/  BSYNC B1 ;  /* 0x0000000000017941 */ /* 0x000fea0003800000 */
.L_x_1593:
[----:B0-----:R-:W0:Y:S01]  /*2cc0*/  S2R R12, SR_TID.X ;  /* 0x00000000000c7919 */ /* 0x001e220000002100 */
[----:B------:R-:W-:Y:S01]  /*2cd0*/  BSSY B1, `(.L_x_1595) ;  /* 0x0000026000017945 */ /* 0x000fe20003800000 */
[----:B-----5:R-:W-:Y:S02]  /*2ce0*/  IMAD.MOV.U32 R79, RZ, RZ, R44 ;  /* 0x000000ffff4f7224 */ /* 0x020fe400078e002c */
[----:B------:R-:W-:Y:S02]  /*2cf0*/  IMAD.MOV.U32 R80, RZ, RZ, R45 ;  /* 0x000000ffff507224 */ /* 0x000fe400078e002d */
[----:B0-----:R-:W-:-:S05]  /*2d00*/  VIADD R13, R12, 0xffffff80 ;  /* 0xffffff800c0d7836 */ /* 0x001fca0000000000 */
[----:B------:R-:W-:-:S04]  /*2d10*/  SHF.R.S32.HI R12, RZ, 0x1f, R13 ;  /* 0x0000001fff0c7819 */ /* 0x000fc8000001140d */
[----:B------:R-:W-:-:S04]  /*2d20*/  LEA.HI R12, R12, R13, RZ, 0x2 ;  /* 0x0000000d0c0c7211 */ /* 0x000fc800078f10ff */
[----:B------:R-:W-:-:S05]  /*2d30*/  SHF.R.S32.HI R12, RZ, 0x2, R12 ;  /* 0x00000002ff0c7819 */ /* 0x000fca000001140c */
[----:B------:R-:W-:-:S05]  /*2d40*/  VIADD R12, R12, 0x60 ;  /* 0x000000600c0c7836 */ /* 0x000fca0000000000 */
        /* <DEDUP_REMOVED lines=30> */
.L_x_1596:
[----:B------:R-:W-:Y:S05]  /*2f30*/  BSYNC B1 ;  /* 0x0000000000017941 */ /* 0x000fea0003800000 */
.L_x_1595:
[----:B0-----:R-:W-:Y:S01]  /*2f40*/  IMAD.MOV.U32 R8, RZ, RZ, R48 ;  /* 0x000000ffff087224 */ /* 0x001fe200078e0030 */
[----:B------:R-:W-:Y:S01]  /*2f50*/  UISETP.NE.AND UP0, UPT, UR39, 0x3, UPT ;  /* 0x000000032700788c */ /* 0x000fe2000bf05270 */
[----:B------:R-:W-:Y:S01]  /*2f60*/  IMAD.MOV.U32 R9, RZ, RZ, R49 ;  /* 0x000000ffff097224 */ /* 0x000fe200078e0031 */
[C---:B------:R-:W-:Y:S01]  /*2f70*/  PRMT R93, R80.reuse, 0x7610, R93 ;  /* 0x00007610505d7816 */ /* 0x040fe2000000005d */
        /* <DEDUP_REMOVED lines=27> */
[----:B------:R-:W-:Y:S01]  /*3130*/  PRMT R90, R11, 0x7610, R90 ;  /* 0x000076100b5a7816 */ /* 0x000fe2000000005a */
[----:B------:R-:W-:Y:S06]  /*3140*/  @!P5 BRA `(.L_x_1597) ;  /* 0x000000000004d947 */ /* 0x000fec0003800000 */
[----:B------:R-:W-:Y:S01]  /*3150*/  BPT.TRAP 0x1 ;  /* 0x000000040000795c */ /* 0x000fe20000300000 */
.L_x_1597:
[----:B------:R-:W2:Y:S01]  /*3160*/  LDL R8, [R1+0x14] ;  /* 0x0000140001087983 */ /* 0x000ea20000100800 */
[----:B------:R-:W-:Y:S01]  /*3170*/  IMAD R69, R23, 0x8, R2 ;  /* 0x0000000817457824 */ /* 0x000fe200078e0202 */
[----:B------:R-:W-:Y:S01]  /*3180*/  BSSY B1, `(.L_x_1598) ;  /* 0x0000004000017945 */ /* 0x000fe20003800000 */
[----:B--2---:R-:W-:-:S04]  /*3190*/  SHF.L.U32 R77, R8, 0x1f, RZ ;  /* 0x0000001f084d7819 */ /* 0x004fc800000006ff */
[----:B------:R-:W0:Y:S02]  /*31a0*/  SYNCS.PHASECHK.TRANS64.TRYWAIT P6, [R69+URZ+0x16890], R77 ;  /* 0x0168904d450075a7 */ /* 0x000e2400080c017f */
[----:B0-----:R-:W-:Y:S05]  /*31b0*/  @!P6 BRA `(.L_x_1599) ;  /* 0x000001f00050e947 */ /* 0x001fea0003800000 */
.L_x_1922:
[----:B------:R-:W-:Y:S05]  /*31c0*/  BSYNC B1 ;  /* 0x0000000000017941 */ /* 0x000fea0003800000 */
.L_x_1598:
[----:B------:R-:W-:-:S03]  /*31d0*/  UMOV UR4, 0xffffffff ;  /* 0xffffffff00047882 */ /* 0x000fc60000000000 */
[----:B------:R-:W-:Y:S05]  /*31e0*/  BRA.DIV UR4, `(.L_x_1600) ;  /* 0x000001f204587947 */ /* 0x000fea000b800000 */
[----:B------:R1:W2:Y:S04]  /*31f0*/  SHFL.IDX PT, R79, R83, RZ, 0x1c1f ;  /* 0x001c1fff534f7589 */ /* 0x0002a800000e0000 */
[----:B------:R1:W3:Y:S02]  /*3200*/  SHFL.IDX PT, R14, R82, RZ, 0x1c1f ;  /* 0x001c1fff520e7589 */ /* 0x0002e400000e0000 */
.L_x_1926:
        /* <DEDUP_REMOVED lines=11> */
[----:B------:R-:W-:Y:S02]  /*32c0*/  SHF.R.U64 R48, R48, 0x10, R49 ;  /* 0x0000001030307819 */ /* 0x000fe40000001231 */
[----:B------:R-:W-:Y:S02]  /*32d0*/  SHF.R.U32.HI R100, RZ, 0x10, R51 ;  /* 0x00000010ff647819 */ /* 0x000fe40000011633 */
[----:B------:R-:W-:Y:S01]  /*32e0*/  SHF.R.U32.HI R96, RZ, 0x10, R49 ;  /* 0x00000010ff607819 */ /* 0x000fe20000011631 */
[----:B0-----:R-:W-:Y:S01]  /*32f0*/  IMAD.U32 R49, R10, 0x10000, RZ ;  /* 0x000100000a317824 */ /* 0x001fe200078e00ff */
[----:B------:R-:W-:Y:S02]  /*3300*/  PRMT R98, R84, 0x5432, R98 ;  /* 0x0000543254627816 */ /* 0x000fe40000000062 */
[----:B------:R-:W-:-:S02]  /*3310*/  PRMT R51, R80, 0x5432, R48 ;  /* 0x0000543250337816 */ /* 0x000fc40000000030 */
[----:B------:R-:W-:Y:S02]  /*3320*/  PRMT R100, R85, 0x5432, R100 ;  /* 0x0000543255647816 */ /* 0x000fe40000000064 */
[----:B------:R-:W-:Y:S02]  /*3330*/  PRMT R96, R81, 0x5432, R96 ;  /* 0x0000543251607816 */ /* 0x000fe40000000060 */
[----:B------:R-:W-:Y:S01]  /*3340*/  LOP3.LUT R48, R9, 0xffff0000, RZ, 0xc0, !PT ;  /* 0xffff000009307812 */ /* 0x000fe200078ec0ff */
[----:B------:R-:W-:Y:S01]  /*3350*/  IMAD.U32 R101, R100, 0x10000, RZ ;  /* 0x0001000064657824 */ /* 0x000fe200078e00ff */
[----:B------:R-:W-:Y:S01]  /*3360*/  LOP3.LUT R99, R98, 0xffff0000, RZ, 0xc0, !PT ;  /* 0xffff000062637812 */ /* 0x000fe200078ec0ff */
[----:B------:R-:W-:Y:S01]  /*3370*/  IMAD.U32 R97, R96, 0x10000, RZ ;  /* 0x0001000060617824 */ /* 0x000fe200078e00ff */
[----:B------:R-:W-:Y:S01]  /*3380*/  LOP3.LUT R50, R10, 0xffff0000, RZ, 0xc0, !PT ;  /* 0xffff00000a327812 */ /* 0x000fe200078ec0ff */
[C---:B------:R-:W-:Y:S01]  /*3390*/  IMAD.U32 R10, R11.reuse, 0x10000, RZ ;  /* 0x000100000b0a7824 */ /* 0x040fe200078e00ff */
[----:B------:R-:W-:Y:S01]  /*33a0*/  LOP3.LUT R15, R11, 0xffff0000, RZ, 0xc0, !PT ;  /* 0xffff00000b0f7812 */ /* 0x000fe200078ec0ff */
[----:B------:R-:W-:Y:S01]  /*33b0*/  IMAD.U32 R11, R9, 0x10000, RZ ;  /* 0x00010000090b7824 */ /* 0x000fe200078e00ff */
[----:B------:R-:W-:Y:S01]  /*33c0*/  LOP3.LUT R95, R51, 0xffff0000, RZ, 0xc0, !PT ;  /* 0xffff0000335f7812 */ /* 0x000fe200078ec0ff */
[----:B------:R-:W-:Y:S01]  /*33d0*/  FMUL.FTZ R102, R48, R99 ;  /* 0x0000006330667220 */ /* 0x000fe20000410000 */
[----:B------:R-:W-:Y:S01]  /*33e0*/  LOP3.LUT R100, R100, 0xffff0000, RZ, 0xc0, !PT ;  /* 0xffff000064647812 */ /* 0x000fe200078ec0ff */
[----:B------:R-:W-:Y:S01]  /*33f0*/  IMAD.U32 R9, R8, 0x10000, RZ ;  /* 0x0001000008097824 */ /* 0x000fe200078e00ff */
[----:B------:R-:W-:Y:S01]  /*3400*/  LOP3.LUT R96, R96, 0xffff0000, RZ, 0xc0, !PT ;  /* 0xffff000060607812 */ /* 0x000fe200078ec0ff */
[-C--:B------:R-:W-:Y:S01]  /*3410*/  FMUL.FTZ R48, R48, R95.reuse ;  /* 0x0000005f30307220 */ /* 0x080fe20000410000 */
[----:B------:R-:W-:Y:S01]  /*3420*/  FFMA.FTZ R102, R11, R95, -R102 ;  /* 0x0000005f0b667223 */ /* 0x000fe20000010866 */
[----:B------:R-:W-:Y:S01]  /*3430*/  LOP3.LUT R8, R8, 0xffff0000, RZ, 0xc0, !PT ;  /* 0xffff000008087812 */ /* 0x000fe200078ec0ff */
[----:B------:R-:W-:Y:S01]  /*3440*/  FMUL.FTZ R95, R15, R100 ;  /* 0x000000640f5f7220 */ /* 0x000fe20000410000 */
[----:B------:R-:W-:-:S02]  /*3450*/  IMAD.U32 R98, R98, 0x10000, RZ ;  /* 0x0001000062627824 */ /* 0x000fc400078e00ff */
[-C--:B------:R-:W-:Y:S01]  /*3460*/  FMUL.FTZ R15, R15, R96.reuse ;  /* 0x000000600f0f7220 */ /* 0x080fe20000410000 */
[----:B------:R-:W-:Y:S02]  /*3470*/  IMAD.U32 R51, R51, 0x10000, RZ ;  /* 0x0001000033337824 */ /* 0x000fe400078e00ff */
[----:B------:R-:W-:Y:S01]  /*3480*/  FFMA.FTZ R99, R11, R99, R48 ;  /* 0x000000630b637223 */ /* 0x000fe20000010030 */
[----:B------:R-:W-:Y:S01]  /*3490*/  FFMA.FTZ R95, R10, R96, -R95 ;  /* 0x000000600a5f7223 */ /* 0x000fe2000001085f */
[----:B------:R-:W-:Y:S01]  /*34a0*/  FMUL.FTZ R104, R50, R101 ;  /* 0x0000006532687220 */ /* 0x000fe20000410000 */
[C---:B------:R-:W-:Y:S01]  /*34b0*/  FMUL.FTZ R48, R8.reuse, R98 ;  /* 0x0000006208307220 */ /* 0x040fe20000410000 */
[----:B------:R-:W-:Y:S01]  /*34c0*/  FMUL.FTZ R11, R8, R51 ;  /* 0x00000033080b7220 */ /* 0x000fe20000410000 */
[----:B------:R-:W-:Y:S01]  /*34d0*/  FFMA.FTZ R10, R10, R100, R15 ;  /* 0x000000640a0a7223 */ /* 0x000fe2000001000f */
[-C--:B------:R-:W-:Y:S01]  /*34e0*/  FMUL.FTZ R50, R50, R97.reuse ;  /* 0x0000006132327220 */ /* 0x080fe20000410000 */
[----:B------:R-:W-:Y:S01]  /*34f0*/  FFMA.FTZ R104, R49, R97, -R104 ;  /* 0x0000006131687223 */ /* 0x000fe20000010868 */
[C---:B------:R-:W-:Y:S01]  /*3500*/  FFMA.FTZ R48, R9.reuse, R51, -R48 ;  /* 0x0000003309307223 */ /* 0x040fe20000010830 */
[----:B------:R-:W-:Y:S01]  /*3510*/  FFMA.FTZ R11, R9, R98, R11 ;  /* 0x00000062090b7223 */ /* 0x000fe2000001000b */
[----:B------:R-:W-:Y:S01]  /*3520*/  FFMA.FTZ R49, R49, R101, R50 ;  /* 0x0000006531317223 */ /* 0x000fe20000010032 */
[----:B------:R-:W-:-:S02]  /*3530*/  F2FP.BF16.F32.PACK_AB R95, R10, R95 ;  /* 0x0000005f0a5f723e */ /* 0x000fc400000010ff */
[----:B------:R-:W-:Y:S02]  /*3540*/  F2FP.BF16.F32.PACK_AB R9, R99, R102 ;  /* 0x000000666309723e */ /* 0x000fe400000010ff */
[----:B------:R-:W-:Y:S01]  /*3550*/  F2FP.BF16.F32.PACK_AB R8, R11, R48 ;  /* 0x000000300b08723e */ /* 0x000fe200000010ff */
[----:B------:R-:W-:Y:S01]  /*3560*/  IMAD.MOV.U32 R11, RZ, RZ, R95 ;  /* 0x000000ffff0b7224 */ /* 0x000fe200078e005f */
[----:B------:R-:W-:-:S07]  /*3570*/  F2FP.BF16.F32.PACK_AB R10, R49, R104 ;  /* 0x00000068310a723e */ /* 0x000fce00000010ff */
.L_x_1606:
[----:B------:R-:W-:Y:S05]  /*3580*/  BSYNC B3 ;  /* 0x0000000000037941 */ /* 0x000fea0003800000 */
.L_x_1605:
[----:B0-----:R4:W-:Y:S02]  /*3590*/  ST.E.128 desc[UR42][R12.64], R8 ;  /* 0x000000080c007985 */ /* 0x0019e4000c101d2a */
.L_x_1604:
[----:B------:R-:W-:Y:S05]  /*35a0*/  BSYNC B2 ;  /* 0x0000000000027941 */ /* 0x000fea0003800000 */
.L_x_1603:
[----:B------:R-:W-:Y:S05]  /*35b0*/  @P2 BRA `(.L_x_1602) ;  /* 0x0000000000e02947 */ /* 0x000fea0003800000 */
[----:B----4-:R-:W2:Y:S04]  /*35c0*/  LDL R8, [R1+0x10] ;  /* 0x0000100001087983 */ /* 0x010ea80000100800 */
[----:B------:R-:W4:Y:S01]  /*35d0*/  LDL R15, [R1+0x18] ;  /* 0x00001800010f7983 */ /* 0x000f220000100800 */
[C---:B---3--:R-:W-:Y:S01]  /*35e0*/  LEA R12, P3, R18.reuse, R14, 0x1 ;  /* 0x0000000e120c7211 */ /* 0x048fe200078608ff */
[----:B------:R-:W-:Y:S03]  /*35f0*/  BSSY B2, `(.L_x_1607) ;  /* 0x0000033000027945 */ /* 0x000fe60003800000 */
[----:B--2---:R-:W-:Y:S02]  /*3600*/  LEA.HI.X R13, R18, R79, R8, 0x1, P3 ;  /* 0x0000004f120d7211 */ /* 0x004fe400018f0c08 */
[----:B------:R2:W3:Y:S01]  /*3610*/  LDS.128 R8, [R70+0xe000] ;  /* 0x00e0000046087984 */ /* 0x0004e20000000c00 */
[----:B----4-:R-:W-:-:S13]  /*3620*/  ISETP.GE.AND P3, PT, R15, R78, PT ;  /* 0x0000004e0f00720c */ /* 0x010fda0003f66270 */
[----:B--2---:R-:W-:Y:S05]  /*3630*/  @P3 BRA `(.L_x_1608) ;  /* 0x0000000000b83947 */ /* 0x004fea0003800000 */
[--C-:B------:R-:W-:Y:S01]  /*3640*/  SHF.R.U64 R49, R46, 0x10, R47.reuse ;  /* 0x000000102e317819 */ /* 0x100fe2000000122f */
[----:B---3--:R-:W-:Y:S01]  /*3650*/  IMAD.U32 R14, R10, 0x10000, RZ ;  /* 0x000100000a0e7824 */ /* 0x008fe200078e00ff */
[----:B------:R-:W-:Y:S02]  /*3660*/  SHF.R.U32.HI R46, RZ, 0x10, R47 ;  /* 0x00000010ff2e7819 */ /* 0x000fe4000001162f */
[--C-:B------:R-:W-:Y:S02]  /*3670*/  SHF.R.U32.HI R48, RZ, 0x10, R45.reuse ;  /* 0x00000010ff307819 */ /* 0x100fe4000001162d */
[----:B------:R-:W-:Y:S02]  /*3680*/  PRMT R91, R91, 0x5410, R46 ;  /* 0x000054105b5b7816 */ /* 0x000fe4000000002e */
[----:B------:R-:W-:Y:S01]  /*3690*/  SHF.R.U64 R51, R44, 0x10, R45 ;  /* 0x000000102c337819 */ /* 0x000fe2000000122d */
[----:B------:R-:W-:Y:S01]  /*36a0*/  IMAD.U32 R44, R11, 0x10000, RZ ;  /* 0x000100000b2c7824 */ /* 0x000fe200078e00ff */
[----:B------:R-:W-:-:S02]  /*36b0*/  PRMT R93, R93, 0x5410, R48 ;  /* 0x000054105d5d7816 */ /* 0x000fc40000000030 */
[----:B------:R-:W-:Y:S01]  /*36c0*/  PRMT R92, R92, 0x5410, R49 ;  /* 0x000054105c5c7816 */ /* 0x000fe20000000031 */
[----:B------:R-:W-:Y:S01]  /*36d0*/  IMAD.U32 R49, R91, 0x10000, RZ ;  /* 0x000100005b317824 */ /* 0x000fe200078e00ff */
[----:B------:R-:W-:Y:S01]  /*36e0*/  LOP3.LUT R15, R10, 0xffff0000, RZ, 0xc0, !PT ;  /* 0xffff00000a0f7812 */ /* 0x000fe200078ec0ff */
[----:B------:R-:W-:Y:S01]  /*36f0*/  IMAD.U32 R47, R93, 0x10000, RZ ;  /* 0x000100005d2f7824 */ /* 0x000fe200078e00ff */
[----:B------:R-:W-:Y:S01]  /*3700*/  LOP3.LUT R45, R11, 0xffff0000, RZ, 0xc0, !PT ;  /* 0xffff00000b2d7812 */ /* 0x000fe200078ec0ff */
[----:B------:R-:W-:Y:S01]  /*3710*/  IMAD.U32 R10, R9, 0x10000, RZ ;  /* 0x00010000090a7824 */ /* 0x000fe200078e00ff */
[----:B------:R-:W-:Y:S01]  /*3720*/  PRMT R94, R94, 0x5410, R51 ;  /* 0x000054105e5e7816 */ /* 0x000fe20000000033 */
[----:B------:R-:W-:Y:S01]  /*3730*/  FMUL.FTZ R79, R15, R49 ;  /* 0x000000310f4f7220 */ /* 0x000fe20000410000 */
[----:B------:R-:W-:Y:S01]  /*3740*/  LOP3.LUT R11, R9, 0xffff0000, RZ, 0xc0, !PT ;  /* 0xffff0000090b7812 */ /* 0x000fe200078ec0ff */
[-C--:B------:R-:W-:Y:S01]  /*3750*/  FMUL.FTZ R15, R15, R47.reuse ;  /* 0x0000002f0f0f7220 */ /* 0x080fe20000410000 */
[----:B------:R-:W-:Y:S01]  /*3760*/  LOP3.LUT R48, R92, 0xffff0000, RZ, 0xc0, !PT ;  /* 0xffff00005c307812 */ /* 0x000fe200078ec0ff */
[----:B------:R-:W-:Y:S01]  /*3770*/  IMAD.U32 R9, R8, 0x10000, RZ ;  /* 0x0001000008097824 */ /* 0x000fe200078e00ff */
[----:B------:R-:W-:Y:S01]  /*3780*/  LOP3.LUT R46, R94, 0xffff0000, RZ, 0xc0, !PT ;  /* 0xffff00005e2e7812 */ /* 0x000fe200078ec0ff */
[----:B------:R-:W-:Y:S01]  /*3790*/  FFMA.FTZ R79, R14, R47, -R79 ;  /* 0x0000002f0e4f7223 */ /* 0x000fe2000001084f */
[----:B------:R-:W-:Y:S01]  /*37a0*/  LOP3.LUT R91, R91, 0xffff0000, RZ, 0xc0, !PT ;  /* 0xffff00005b5b7812 */ /* 0x000fe200078ec0ff */
[----:B------:R-:W-:Y:S01]  /*37b0*/  FMUL.FTZ R51, R11, R48 ;  /* 0x000000300b337220 */ /* 0x000fe20000410000 */
[----:B------:R-:W-:Y:S01]  /*37c0*/  LOP3.LUT R93, R93, 0xffff0000, RZ, 0xc0, !PT ;  /* 0xffff00005d5d7812 */ /* 0x000fe200078ec0ff */
[-C--:B------:R-:W-:Y:S01]  /*37d0*/  FMUL.FTZ R11, R11, R46.reuse ;  /* 0x0000002e0b0b7220 */ /* 0x080fe20000410000 */
[----:B------:R-:W-:Y:S01]  /*37e0*/  LOP3.LUT R8, R8, 0xffff0000, RZ, 0xc0, !PT ;  /* 0xffff000008087812 */ /* 0x000fe200078ec0ff */
[----:B------:R-:W-:Y:S01]  /*37f0*/  FFMA.FTZ R51, R10, R46, -R51 ;  /* 0x0000002e0a337223 */ /* 0x000fe20000010833 */
[----:B------:R-:W-:Y:S01]  /*3800*/  FFMA.FTZ R14, R14, R49, R15 ;  /* 0x000000310e0e7223 */ /* 0x000fe2000001000f */
[----:B------:R-:W-:-:S02]  /*3810*/  IMAD.U32 R92, R92, 0x10000, RZ ;  /* 0x000100005c5c7824 */ /* 0x000fc400078e00ff */
[C---:B------:R-:W-:Y:S01]  /*3820*/  FMUL.FTZ R15, R45.reuse, R91 ;  /* 0x0000005b2d0f7220 */ /* 0x040fe20000410000 */
[----:B------:R-:W-:Y:S02]  /*3830*/  IMAD.U32 R94, R94, 0x10000, RZ ;  /* 0x000100005e5e7824 */ /* 0x000fe400078e00ff */
[-C--:B------:R-:W-:Y:S01]  /*3840*/  FMUL.FTZ R46, R45, R93.reuse ;  /* 0x0000005d2d2e7220 */ /* 0x080fe20000410000 */
[----:B------:R-:W-:Y:S01]  /*3850*/  FFMA.FTZ R48, R10, R48, R11 ;  /* 0x000000300a307223 */ /* 0x000fe2000001000b */
[C---:B------:R-:W-:Y:S01]  /*3860*/  FMUL.FTZ R10, R8.reuse, R92 ;  /* 0x0000005c080a7220 */ /* 0x040fe20000410000 */
[-C--:B------:R-:W-:Y:S01]  /*3870*/  FMUL.FTZ R11, R8, R94.reuse ;  /* 0x0000005e080b7220 */ /* 0x080fe20000410000 */
[C---:B------:R-:W-:Y:S01]  /*3880*/  FFMA.FTZ R15, R44.reuse, R93, -R15 ;  /* 0x0000005d2c0f7223 */ /* 0x040fe2000001080f */
[----:B------:R-:W-:Y:S01]  /*3890*/  FFMA.FTZ R46, R44, R91, R46 ;  /* 0x0000005b2c2e7223 */ /* 0x000fe2000001002e */
[C---:B------:R-:W-:Y:S01]  /*38a0*/  FFMA.FTZ R10, R9.reuse, R94, -R10 ;  /* 0x0000005e090a7223 */ /* 0x040fe2000001080a */
[----:B------:R-:W-:Y:S01]  /*38b0*/  FFMA.FTZ R11, R9, R92, R11 ;  /* 0x0000005c090b7223 */ /* 0x000fe2000001000b */
[----:B------:R-:W-:-:S02]  /*38c0*/  F2FP.BF16.F32.PACK_AB R14, R14, R79 ;  /* 0x0000004f0e0e723e */ /* 0x000fc400000010ff */
[----:B------:R-:W-:Y:S02]  /*38d0*/  F2FP.BF16.F32.PACK_AB R15, R46, R15 ;  /* 0x0000000f2e0f723e */ /* 0x000fe400000010ff */
[----:B------:R-:W-:Y:S01]  /*38e0*/  F2FP.BF16.F32.PACK_AB R8, R11, R10 ;  /* 0x0000000a0b08723e */ /* 0x000fe200000010ff */
[----:B------:R-:W-:Y:S01]  /*38f0*/  IMAD.MOV.U32 R10, RZ, RZ, R14 ;  /* 0x000000ffff0a7224 */ /* 0x000fe200078e000e */
[----:B------:R-:W-:Y:S01]  /*3900*/  F2FP.BF16.F32.PACK_AB R9, R48, R51 ;  /* 0x000000333009723e */ /* 0x000fe200000010ff */
[----:B------:R-:W-:-:S07]  /*3910*/  IMAD.MOV.U32 R11, RZ, RZ, R15 ;  /* 0x000000ffff0b7224 */ /* 0x000fce00078e000f */
.L_x_1608:
[----:B------:R-:W-:Y:S05]  /*3920*/  BSYNC B2 ;  /* 0x0000000000027941 */ /* 0x000fea0003800000 */
.L_x_1607:
[----:B---3--:R2:W-:Y:S02]  /*3930*/  ST.E.128 desc[UR42][R12.64], R8 ;  /* 0x000000080c007985 */ /* 0x0085e4000c101d2a */
.L_x_1602:
[----:B------:R-:W-:Y:S05]  /*3940*/  BSYNC B1 ;  /* 0x0000000000017941 */ /* 0x000fea0003800000 */
.L_x_1601:
[----:B------:R-:W-:-:S03]  /*3950*/  UMOV UR4, 0xffffffff ;  /* 0xffffffff00047882 */ /* 0x000fc60000000000 */
[----:B------:R-:W-:Y:S05]  /*3960*/  BRA.DIV UR4, `(.L_x_1609) ;  /* 0x000001ea04c07947 */ /* 0x000fea000b800000 */
[----:B-1----:R-:W1:Y:S04]  /*3970*/  SHFL.IDX PT, R83, R83, 0x1, 0x1c1f ;  /* 0x003c1f0053537f89 */ /* 0x002e6800000e0000 */
[----:B---3--:R3:W0:Y:S02]  /*3980*/  SHFL.IDX PT, R14, R82, 0x1, 0x1c1f ;  /* 0x003c1f00520e7f89 */ /* 0x00862400000e0000 */
.L_x_1930:
[----:B------:R-:W-:Y:S05]  /*3990*/  @P4 BRA `(.L_x_1610) ;  /* 0x0000002000b84947 */ /* 0x000fea0003800000 */
[----:B------:R-:W-:Y:S04]  /*39a0*/  BSSY B1, `(.L_x_1611) ;  /* 0x0000038000017945 */ /* 0x000fe80003800000 */
[----:B------:R-:W-:Y:S05]  /*39b0*/  @P1 BRA `(.L_x_1612) ;  /* 0x0000000000d81947 */ /* 0x000fea0003800000 */
[----:B--2-4-:R2:W4:Y:S01]  /*39c0*/  LDS.128 R8, [R71+0x11000] ;  /* 0x0110000047087984 */ /* 0x0145220000000c00 */
[C---:B0-----:R-:W-:Y:S01]  /*39d0*/  LEA R12, P3, R16.reuse, R14, 0x1 ;  /* 0x0000000e100c7211 */ /* 0x041fe200078608ff */
[----:B------:R-:W-:Y:S03]  /*39e0*/  BSSY B2, `(.L_x_1613) ;  /* 0x0000032000027945 */ /* 0x000fe60003800000 */
[----:B-1----:R-:W-:Y:S02]  /*39f0*/  LEA.HI.X R13, R16, R83, R17, 0x1, P3 ;  /* 0x00000053100d7211 */ /* 0x002fe400018f0c11 */
[----:B------:R-:W-:-:S13]  /*3a00*/  ISETP.GE.AND P3, PT, R152, R78, PT ;  /* 0x0000004e9800720c */ /* 0x000fda0003f66270 */
[----:B--2---:R-:W-:Y:S05]  /*3a10*/  @P3 BRA `(.L_x_1614) ;  /* 0x0000000000b83947 */ /* 0x004fea0003800000 */
[----:B------:R-:W-:Y:S01]  /*3a20*/  SHF.R.U64 R45, R40, 0x10, R41 ;  /* 0x00000010282d7819 */ /* 0x000fe20000001229 */
[----:B----4-:R-:W-:Y:S01]  /*3a30*/  IMAD.U32 R15, R10, 0x10000, RZ ;  /* 0x000100000a0f7824 */ /* 0x010fe200078e00ff */
[--C-:B------:R-:W-:Y:S02]  /*3a40*/  SHF.R.U64 R44, R42, 0x10, R43.reuse ;  /* 0x000000102a2c7819 */ /* 0x100fe4000000122b */
[----:B------:R-:W-:Y:S02]  /*3a50*/  SHF.R.U32.HI R43, RZ, 0x10, R43 ;  /* 0x00000010ff2b7819 */ /* 0x000fe4000001162b */
[----:B------:R-:W-:Y:S01]  /*3a60*/  SHF.R.U32.HI R46, RZ, 0x10, R41 ;  /* 0x00000010ff2e7819 */ /* 0x000fe20000011629 */
[----:B------:R-:W-:Y:S01]  /*3a70*/  IMAD.U32 R41, R11, 0x10000, RZ ;  /* 0x000100000b297824 */ /* 0x000fe200078e00ff */
        /* <DEDUP_REMOVED lines=8> */
[C---:B------:R-:W-:Y:S01]  /*3b00*/  LOP3.LUT R45, R89.reuse, 0xffff0000, RZ, 0xc0, !PT ;  /* 0xffff0000592d7812 */ /* 0x040fe200078ec0ff */
[----:B------:R-:W-:Y:S01]  /*3b10*/  IMAD.U32 R89, R89, 0x10000, RZ ;  /* 0x0001000059597824 */ /* 0x000fe200078e00ff */
[C---:B------:R-:W-:Y:S01]  /*3b20*/  LOP3.LUT R43, R86.reuse, 0xffff0000, RZ, 0xc0, !PT ;  /* 0xffff0000562b7812 */ /* 0x040fe200078ec0ff */
[----:B------:R-:W-:Y:S01]  /*3b30*/  IMAD.U32 R86, R86, 0x10000, RZ ;  /* 0x0001000056567824 */ /* 0x000fe200078e00ff */
[----:B------:R-:W-:Y:S01]  /*3b40*/  LOP3.LUT R40, R10, 0xffff0000, RZ, 0xc0, !PT ;  /* 0xffff00000a287812 */ /* 0x000fe200078ec0ff */
[----:B------:R-:W-:-:S02]  /*3b50*/  IMAD.U32 R10, R9, 0x10000, RZ ;  /* 0x00010000090a7824 */ /* 0x000fc400078e00ff */
[C---:B------:R-:W-:Y:S01]  /*3b60*/  FMUL.FTZ R47, R11.reuse, R45 ;  /* 0x0000002d0b2f7220 */ /* 0x040fe20000410000 */
[C---:B------:R-:W-:Y:S02]  /*3b70*/  IMAD.U32 R9, R8.reuse, 0x10000, RZ ;  /* 0x0001000008097824 */ /* 0x040fe400078e00ff */
[-C--:B------:R-:W-:Y:S01]  /*3b80*/  FMUL.FTZ R48, R11, R43.reuse ;  /* 0x0000002b0b307220 */ /* 0x080fe20000410000 */
[----:B------:R-:W-:Y:S01]  /*3b90*/  LOP3.LUT R8, R8, 0xffff0000, RZ, 0xc0, !PT ;  /* 0xffff000008087812 */ /* 0x000fe200078ec0ff */
[C---:B------:R-:W-:Y:S01]  /*3ba0*/  FMUL.FTZ R50, R40.reuse, R46 ;  /* 0x0000002e28327220 */ /* 0x040fe20000410000 */
[-C--:B------:R-:W-:Y:S01]  /*3bb0*/  FMUL.FTZ R40, R40, R44.reuse ;  /* 0x0000002c28287220 */ /* 0x080fe20000410000 */
[----:B------:R-:W-:Y:S01]  /*3bc0*/  LOP3.LUT R90, R90, 0xffff0000, RZ, 0xc0, !PT ;  /* 0xffff00005a5a7812 */ /* 0x000fe200078ec0ff */
[C---:B------:R-:W-:Y:S01]  /*3bd0*/  FFMA.FTZ R47, R10.reuse, R43, -R47 ;  /* 0x0000002b0a2f7223 */ /* 0x040fe2000001082f */
[----:B------:R-:W-:Y:S01]  /*3be0*/  LOP3.LUT R87, R87, 0xffff0000, RZ, 0xc0, !PT ;  /* 0xffff000057577812 */ /* 0x000fe200078ec0ff */
[----:B------:R-:W-:Y:S01]  /*3bf0*/  FFMA.FTZ R48, R10, R45, R48 ;  /* 0x0000002d0a307223 */ /* 0x000fe20000010030 */
[C---:B------:R-:W-:Y:S01]  /*3c00*/  FFMA.FTZ R50, R15.reuse, R44, -R50 ;  /* 0x0000002c0f327223 */ /* 0x040fe20000010832 */
[C---:B------:R-:W-:Y:S01]  /*3c10*/  FMUL.FTZ R10, R8.reuse, R89 ;  /* 0x00000059080a7220 */ /* 0x040fe20000410000 */
[----:B------:R-:W-:Y:S01]  /*3c20*/  FFMA.FTZ R15, R15, R46, R40 ;  /* 0x0000002e0f0f7223 */ /* 0x000fe20000010028 */
[----:B------:R-:W-:Y:S01]  /*3c30*/  FMUL.FTZ R8, R8, R86 ;  /* 0x0000005608087220 */ /* 0x000fe20000410000 */
        /* <DEDUP_REMOVED lines=12> */
.L_x_1614:
[----:B------:R-:W-:Y:S05]  /*3d00*/  BSYNC B2 ;  /* 0x0000000000027941 */ /* 0x000fea0003800000 */
.L_x_1613:
[----:B----4-:R0:W-:Y:S02]  /*3d10*/  ST.E.128 desc[UR42][R12.64], R8 ;  /* 0x000000080c007985 */ /* 0x0101e4000c101d2a */
.L_x_1612:
[----:B------:R-:W-:Y:S05]  /*3d20*/  BSYNC B1 ;  /* 0x0000000000017941 */ /* 0x000fea0003800000 */
.L_x_1611:
[----:B------:R-:W-:Y:S05]  /*3d30*/  @P2 BRA `(.L_x_1610) ;  /* 0x0000001c00d02947 */ /* 0x000fea0003800000 */
[----:B0-2-4-:R-:W1:Y:S04]  /*3d40*/  LDL R8, [R1+0x10] ;  /* 0x0000100001087983 */ /* 0x015e680000100800 */
[----:B------:R-:W2:Y:S01]  /*3d50*/  LDL R15, [R1+0x18] ;  /* 0x00001800010f7983 */ /* 0x000ea20000100800 */
[C---:B------:R-:W-:Y:S01]  /*3d60*/  LEA R12, P3, R18.reuse, R14, 0x1 ;  /* 0x0000000e120c7211 */ /* 0x040fe200078608ff */
[----:B------:R-:W-:Y:S03]  /*3d70*/  BSSY B1, `(.L_x_1615) ;  /* 0x0000033000017945 */ /* 0x000fe60003800000 */
[----:B-1----:R-:W-:Y:S02]  /*3d80*/  LEA.HI.X R13, R18, R83, R8, 0x1, P3 ;  /* 0x00000053120d7211 */ /* 0x002fe400018f0c08 */
[----:B------:R0:W1:Y:S01]  /*3d90*/  LDS.128 R8, [R70+0x11000] ;  /* 0x0110000046087984 */ /* 0x0000620000000c00 */
[----:B--2---:R-:W-:-:S13]  /*3da0*/  ISETP.GE.AND P3, PT, R15, R78, PT ;  /* 0x0000004e0f00720c */ /* 0x004fda0003f66270 */
[----:B0-----:R-:W-:Y:S05]  /*3db0*/  @P3 BRA `(.L_x_1616) ;  /* 0x0000000000b83947 */ /* 0x001fea0003800000 */
[--C-:B------:R-:W-:Y:S01]  /*3dc0*/  SHF.R.U64 R41, R38, 0x10, R39.reuse ;  /* 0x0000001026297819 */ /* 0x100fe20000001227 */
[----:B-1----:R-:W-:Y:S01]  /*3dd0*/  IMAD.U32 R14, R10, 0x10000, RZ ;  /* 0x000100000a0e7824 */ /* 0x002fe200078e00ff */
        /* <DEDUP_REMOVED lines=44> */
.L_x_1616:
[----:B------:R-:W-:Y:S05]  /*40a0*/  BSYNC B1 ;  /* 0x0000000000017941 */ /* 0x000fea0003800000 */
.L_x_1615:
[----:B-1----:R0:W-:Y:S01]  /*40b0*/  ST.E.128 desc[UR42][R12.64], R8 ;  /* 0x000000080c007985 */ /* 0x0021e2000c101d2a */
[----:B------:R-:W-:Y:S05]  /*40c0*/  BRA `(.L_x_1610) ;  /* 0x0000001800ec7947 */ /* 0x000fea0003800000 */
.L_x_1592:
[----:B------:R-:W0:Y:S01]  /*40d0*/  S2R R12, SR_TID.X ;  /* 0x00000000000c7919 */ /* 0x000e220000002100 */
[----:B------:R-:W-:Y:S01]  /*40e0*/  CS2R R42, SRZ ;  /* 0x00000000002a7805 */ /* 0x000fe2000001ff00 */
[----:B------:R-:W1:Y:S01]  /*40f0*/  S2R R38, SR_TID.X ;  /* 0x0000000000267919 */ /* 0x000e620000002100 */
[----:B0-----:R-:W-:Y:S02]  /*4100*/  VIADD R13, R12, 0xffffff80 ;  /* 0xffffff800c0d7836 */ /* 0x001fe40000000000 */
[----:B-1----:R-:W-:-:S03]  /*4110*/  VIADD R40, R38, 0xffffff80 ;  /* 0xffffff8026287836 */ /* 0x002fc60000000000 */
[----:B------:R-:W-:Y:S02]  /*4120*/  SHF.R.S32.HI R12, RZ, 0x1f, R13 ;  /* 0x0000001fff0c7819 */ /* 0x000fe4000001140d */
[----:B------:R-:W-:Y:S02]  /*4130*/  CS2R R38, SRZ ;  /* 0x0000000000267805 */ /* 0x000fe4000001ff00 */
[----:B------:R-:W-:Y:S02]  /*4140*/  LEA.HI R12, R12, R13, RZ, 0x2 ;  /* 0x0000000d0c0c7211 */ /* 0x000fe400078f10ff */
[----:B------:R-:W-:Y:S02]  /*4150*/  SHF.R.S32.HI R44, RZ, 0x1f, R40 ;  /* 0x0000001fff2c7819 */ /* 0x000fe40000011428 */
[----:B------:R-:W-:Y:S02]  /*4160*/  SHF.R.S32.HI R12, RZ, 0x2, R12 ;  /* 0x00000002ff0c7819 */ /* 0x000fe4000001140c */
[----:B------:R-:W-:-:S02]  /*4170*/  LEA.HI R44, R44, R40, RZ, 0x2 ;  /* 0x000000282c2c7211 */ /* 0x000fc400078f10ff */
[----:B------:R-:W-:Y:S02]  /*4180*/  CS2R R40, SRZ ;  /* 0x0000000000287805 */ /* 0x000fe4000001ff00 */
[----:B------:R-:W-:Y:S02]  /*4190*/  ISETP.GE.AND P3, PT, R12, R76, PT ;  /* 0x0000004c0c00720c */ /* 0x000fe40003f66270 */
[----:B------:R-:W-:Y:S02]  /*41a0*/  SHF.R.S32.HI R44, RZ, 0x2, R44 ;  /* 0x00000002ff2c7819 */ /* 0x000fe4000001142c */
[----:B------:R-:W-:-:S03]  /*41b0*/  ISETP.GE.OR P3, PT, R16, R78, P3 ;  /* 0x0000004e1000720c */ /* 0x000fc60001f66670 */
[----:B------:R-:W-:-:S10]  /*41c0*/  VIADD R44, R44, 0x60 ;  /* 0x000000602c2c7836 */ /* 0x000fd40000000000 */
[----:B------:R-:W0:Y:S01]  /*41d0*/  @!P3 LDC.64 R12, c[0x0][0x3e8] ;  /* 0x0000fa00ff0cbb82 */ /* 0x000e220000000a00 */
[----:B------:R-:W-:-:S05]  /*41e0*/  @!P3 IADD3 R14, P4, R30, R10, RZ ;  /* 0x0000000a1e0eb210 */ /* 0x000fca0007f9e0ff */
[----:B------:R-:W-:Y:S01]  /*41f0*/  @!P3 IMAD.X R15, R77, 0x1, R54, P4 ;  /* 0x000000014d0fb824 */ /* 0x000fe200020e0636 */
[----:B------:R-:W-:-:S05]  /*4200*/  @!P3 IADD3 R36, P4, R52, R8, RZ ;  /* 0x000000083424b210 */ /* 0x000fca0007f9e0ff */
[----:B------:R-:W-:Y:S01]  /*4210*/  @!P3 IMAD.X R37, R69, 0x1, R7, P4 ;  /* 0x000000014525b824 */ /* 0x000fe200020e0607 */
[----:B0-----:R-:W-:-:S04]  /*4220*/  @!P3 LEA R12, P4, R14, R12, 0x1 ;  /* 0x0000000c0e0cb211 */ /* 0x001fc800078808ff */
[----:B------:R-:W-:Y:S02]  /*4230*/  @!P3 LEA.HI.X R13, R14, R13, R15, 0x1, P4 ;  /* 0x0000000d0e0db211 */ /* 0x000fe400020f0c0f */
[----:B------:R-:W0:Y:S01]  /*4240*/  @!P3 LDC.64 R14, c[0x0][0x400] ;  /* 0x00010000ff0ebb82 */ /* 0x000e220000000a00 */
[----:B------:R-:W-:Y:S01]  /*4250*/  BSSY B1, `(.L_x_1617) ;  /* 0x0000022000017945 */ /* 0x000fe20003800000 */
[----:B0-----:R-:W-:-:S04]  /*4260*/  @!P3 LEA R14, P4, R36, R14, 0x1 ;  /* 0x0000000e240eb211 */ /* 0x001fc800078808ff */
[----:B------:R-:W-:Y:S02]  /*4270*/  @!P3 LEA.HI.X R15, R36, R15, R37, 0x1, P4 ;  /* 0x0000000f240fb211 */ /* 0x000fe400020f0c25 */
[----:B------:R-:W-:Y:S02]  /*4280*/  CS2R R36, SRZ ;  /* 0x0000000000247805 */ /* 0x000fe4000001ff00 */
[----:B------:R-:W-:Y:S02]  /*4290*/  ISETP.GE.AND P4, PT, R44, R76, PT ;  /* 0x0000004c2c00720c */ /* 0x000fe40003f86270 */
[----:B------:R-:W-:Y:S02]  /*42a0*/  CS2R R46, SRZ ;  /* 0x00000000002e7805 */ /* 0x000fe4000001ff00 */
[----:B------:R-:W-:Y:S01]  /*42b0*/  CS2R R50, SRZ ;  /* 0x0000000000327805 */ /* 0x000fe2000001ff00 */
[----:B------:R0:W5:Y:S01]  /*42c0*/  @!P3 LDG.E.128 R40, desc[UR42][R14.64] ;  /* 0x0000002a0e28b981 */ /* 0x000162000c1e1d00 */
[----:B------:R-:W-:-:S02]  /*42d0*/  ISETP.GE.OR P4, PT, R16, R78, P4 ;  /* 0x0000004e1000720c */ /* 0x000fc40002786670 */
[----:B------:R-:W-:Y:S02]  /*42e0*/  CS2R R44, SRZ ;  /* 0x00000000002c7805 */ /* 0x000fe4000001ff00 */
[----:B------:R-:W-:Y:S01]  /*42f0*/  CS2R R48, SRZ ;  /* 0x0000000000307805 */ /* 0x000fe2000001ff00 */
[----:B------:R0:W5:Y:S01]  /*4300*/  @!P3 LDG.E.128 R36, desc[UR42][R12.64] ;  /* 0x0000002a0c24b981 */ /* 0x000162000c1e1d00 */
[----:B------:R-:W-:-:S07]  /*4310*/  ISETP.GE.AND P3, PT, R16, R78, PT ;  /* 0x0000004e1000720c */ /* 0x000fce0003f66270 */
[----:B------:R-:W-:Y:S06]  /*4320*/  @P4 BRA `(.L_x_1618) ;  /* 0x0000000000504947 */ /* 0x000fec0003800000 */
[----:B0-----:R-:W0:Y:S01]  /*4330*/  LDC.64 R12, c[0x0][0x3f8] ;  /* 0x0000fe00ff0c7b82 */ /* 0x001e220000000a00 */
        /* <DEDUP_REMOVED lines=19> */
.L_x_1618:
[----:B------:R-:W-:Y:S05]  /*4470*/  BSYNC B1 ;  /* 0x0000000000017941 */ /* 0x000fea0003800000 */
.L_x_1617:
[----:B-----5:R-:W-:Y:S01]  /*4480*/  IMAD.MOV.U32 R8, RZ, RZ, R46 ;  /* 0x000000ffff087224 */ /* 0x020fe200078e002e */
[----:B------:R-:W-:Y:S01]  /*4490*/  UISETP.NE.AND UP0, UPT, UR39, 0x3, UPT ;  /* 0x000000032700788c */ /* 0x000fe2000bf05270 */
[----:B------:R-:W-:Y:S02]  /*44a0*/  IMAD.MOV.U32 R9, RZ, RZ, R47 ;  /* 0x000000ffff097224 */ /* 0x000fe400078e002f */
        /* <DEDUP_REMOVED lines=30> */
[----:B------:R-:W-:Y:S01]  /*4690*/  PRMT R91, R91, 0x5410, R11 ;  /* 0x000054105b5b7816 */ /* 0x000fe2000000000b */
[----:B------:R-:W-:Y:S06]  /*46a0*/  @!P5 BRA `(.L_x_1619) ;  /* 0x000000000004d947 */ /* 0x000fec0003800000 */
[----:B------:R-:W-:Y:S01]  /*46b0*/  BPT.TRAP 0x1 ;  /* 0x000000040000795c */ /* 0x000fe20000300000 */
.L_x_1619:
[----:B------:R-:W2:Y:S01]  /*46c0*/  LDL R8, [R1+0x14] ;  /* 0x0000140001087983 */ /* 0x000ea20000100800 */
[----:B------:R-:W-:Y:S01]  /*46d0*/  IMAD R69, R23, 0x8, R2 ;  /* 0x0000000817457824 */ /* 0x000fe200078e0202 */
[----:B------:R-:W1:Y:S01]  /*46e0*/  LDC R85, c[0x0][0x2f4] ;  /* 0x0000bd00ff557b82 */ /* 0x000e620000000800 */
[----:B------:R-:W-:Y:S01]  /*46f0*/  BSSY B1, `(.L_x_1620) ;  /* 0x0000004000017945 */ /* 0x000fe20003800000 */
[----:B--2---:R-:W-:-:S04]  /*4700*/  SHF.L.U32 R77, R8, 0x1f, RZ ;  /* 0x0000001f084d7819 */ /* 0x004fc800000006ff */
[----:B------:R-:W2:Y:S02]  /*4710*/  SYNCS.PHASECHK.TRANS64.TRYWAIT P4, [R69+URZ+0x16890], R77 ;  /* 0x0168904d450075a7 */ /* 0x000ea4000808017f */
[----:B-12---:R-:W-:Y:S05]  /*4720*/  @!P4 BRA `(.L_x_1621) ;  /* 0x000001dc0098c947 */ /* 0x006fea0003800000 */
.L_x_1931:
[----:B------:R-:W-:Y:S05]  /*4730*/  BSYNC B1 ;  /* 0x0000000000017941 */ /* 0x000fea0003800000 */
.L_x_1620:
[----:B------:R-:W-:Y:S01]  /*4740*/  UMOV UR4, 0xffffffff ;  /* 0xffffffff00047882 */ /* 0x000fe20000000000 */
[----:B------:R-:W-:Y:S02]  /*4750*/  IMAD.IADD R87, R85, 0x1, -R58 ;  /* 0x0000000155577824 */ /* 0x000fe400078e0a3a */
[----:B------:R-:W-:Y:S05]  /*4760*/  BRA.DIV UR4, `(.L_x_1622) ;  /* 0x000001de049c7947 */ /* 0x000fea000b800000 */
[----:B------:R2:W3:Y:S04]  /*4770*/  SHFL.IDX PT, R81, R83, RZ, 0x1c1f ;  /* 0x001c1fff53517589 */ /* 0x0004e800000e0000 */
[----:B------:R2:W4:Y:S02]  /*4780*/  SHFL.IDX PT, R80, R82, RZ, 0x1c1f ;  /* 0x001c1fff52507589 */ /* 0x00052400000e0000 */
.L_x_1935:
[----:B------:R-:W5:Y:S01]  /*4790*/  S2R R8, SR_TID.X ;  /* 0x0000000000087919 */ /* 0x000f620000002100 */
[----:B------:R-:W-:Y:S01]  /*47a0*/  BSSY B1, `(.L_x_1623) ;  /* 0x000007d000017945 */ /* 0x000fe20003800000 */
[----:B-----5:R-:W-:-:S05]  /*47b0*/  VIADD R9, R8, 0xffffff80 ;  /* 0xffffff8008097836 */ /* 0x020fca0000000000 */
[----:B------:R-:W-:-:S04]  /*47c0*/  SHF.R.S32.HI R8, RZ, 0x1f, R9 ;  /* 0x0000001fff087819 */ /* 0x000fc80000011409 */
[----:B------:R-:W-:-:S04]  /*47d0*/  LEA.HI R8, R8, R9, RZ, 0x2 ;  /* 0x0000000908087211 */ /* 0x000fc800078f10ff */
[----:B------:R-:W-:-:S04]  /*47e0*/  SHF.R.S32.HI R8, RZ, 0x2, R8 ;  /* 0x00000002ff087819 */ /* 0x000fc80000011408 */
[----:B------:R-:W-:-:S13]  /*47f0*/  ISETP.GE.OR P4, PT, R8, R76, P1 ;  /* 0x0000004c0800720c */ /* 0x000fda0000f86670 */
[----:B------:R-:W-:Y:S05]  /*4800*/  @P4 BRA `(.L_x_1624) ;  /* 0x0000000400d84947 */ /* 0x000fea0003800000 */
[----:B------:R-:W5:Y:S01]  /*4810*/  S2R R9, SR_TID.X ;  /* 0x0000000000097919 */ /* 0x000f620000002100 */
[----:B------:R-:W-:Y:S01]  /*4820*/  SEL R8, R58, R87, !P0 ;  /* 0x000000573a087207 */ /* 0x000fe20004000000 */
[----:B------:R-:W-:Y:S01]  /*4830*/  BSSY B2, `(.L_x_1625) ;  /* 0x000006f000027945 */ /* 0x000fe20003800000 */
[----:B----4-:R-:W-:-:S04]  /*4840*/  LEA R78, P4, R6, R80, 0x1 ;  /* 0x00000050064e7211 */ /* 0x010fc800078808ff */
[----:B---3--:R-:W-:Y:S01]  /*4850*/  LEA.HI.X R79, R6, R81, R4, 0x1, P4 ;  /* 0x00000051064f7211 */ /* 0x008fe200020f0c04 */
[----:B-----5:R-:W-:Y:S01]  /*4860*/  VIADD R11, R9, 0xffffff80 ;  /* 0xffffff80090b7836 */ /* 0x020fe20000000000 */
[----:B------:R-:W-:-:S04]  /*4870*/  SHF.R.S32.HI R9, RZ, 0x1f, R8 ;  /* 0x0000001fff097819 */ /* 0x000fc80000011408 */
[----:B------:R-:W-:Y:S01]  /*4880*/  LEA.HI R8, R9, R8, RZ, 0x4 ;  /* 0x0000000809087211 */ /* 0x000fe200078f20ff */
[----:B------:R-:W-:Y:S01]  /*4890*/  IMAD R9, R23, 0x2000, R3 ;  /* 0x0000200017097824 */ /* 0x000fe200078e0203 */
[----:B------:R-:W-:Y:S02]  /*48a0*/  SHF.R.S32.HI R10, RZ, 0x1f, R11 ;  /* 0x0000001fff0a7819 */ /* 0x000fe4000001140b */
[----:B------:R-:W-:Y:S01]  /*48b0*/  LEA.HI.SX32 R8, R8, R5, 0x1c ;  /* 0x0000000508087211 */ /* 0x000fe200078fe2ff */
[----:B------:R-:W-:Y:S01]  /*48c0*/  IMAD R9, R9, 0x2, R2 ;  /* 0x0000000209097824 */ /* 0x000fe200078e0202 */
[----:B------:R-:W-:-:S03]  /*48d0*/  LEA.HI R10, R10, R11, RZ, 0x5 ;  /* 0x0000000b0a0a7211 */ /* 0x000fc600078f28ff */
[----:B------:R-:W-:Y:S01]  /*48e0*/  IMAD.SHL.U32 R89, R8, 0x8, RZ ;  /* 0x0000000808597824 */ /* 0x000fe200078e00ff */
[----:B------:R-:W-:-:S04]  /*48f0*/  SHF.R.S32.HI R10, RZ, 0x5, R10 ;  /* 0x00000005ff0a7819 */ /* 0x000fc8000001140a */
[----:B------:R-:W-:-:S04]  /*4900*/  LOP3.LUT R8, R64, 0x38, R89, 0xf8, !PT ;  /* 0x0000003840087812 */ /* 0x000fc800078ef859 */
[----:B------:R-:W-:-:S05]  /*4910*/  LOP3.LUT R8, R8, R61, RZ, 0x3c, !PT ;  /* 0x0000003d08087212 */ /* 0x000fca00078e3cff */
[----:B------:R-:W-:-:S04]  /*4920*/  IMAD R8, R10, 0x200, R8 ;  /* 0x000002000a087824 */ /* 0x000fc800078e0208 */
[----:B------:R-:W-:-:S04]  /*4930*/  IMAD R11, R23, 0x2000, R8 ;  /* 0x00002000170b7824 */ /* 0x000fc800078e0208 */
[----:B0-----:R-:W-:Y:S02]  /*4940*/  IMAD R12, R11, 0x2, R2 ;  /* 0x000000020b0c7824 */ /* 0x001fe400078e0202 */
[----:B------:R-:W0:Y:S04]  /*4950*/  LDS.128 R8, [R9+0xe400] ;  /* 0x00e4000009087984 */ /* 0x000e280000000c00 */
[----:B------:R-:W3:Y:S01]  /*4960*/  LDS.128 R12, [R12+0xe400] ;  /* 0x00e400000c0c7984 */ /* 0x000ee20000000c00 */
[----:B------:R-:W-:Y:S05]  /*4970*/  @P3 BRA `(.L_x_1626) ;  /* 0x0000000400683947 */ /* 0x000fea0003800000 */
[----:B------:R-:W-:Y:S01]  /*4980*/  SHF.R.U64 R102, R36, 0x10, R37 ;  /* 0x0000001024667819 */ /* 0x000fe20000001225 */
[----:B---3--:R-:W-:Y:S01]  /*4990*/  IMAD.U32 R98, R13, 0x10000, RZ ;  /* 0x000100000d627824 */ /* 0x008fe200078e00ff */
[----:B------:R-:W-:Y:S01]  /*49a0*/  SHF.R.U32.HI R106, RZ, 0x10, R41 ;  /* 0x00000010ff6a7819 */ /* 0x000fe20000011629 */
[----:B0-----:R-:W-:Y:S01]  /*49b0*/  IMAD.U32 R96, R9, 0x10000, RZ ;  /* 0x0001000009607824 */ /* 0x001fe200078e00ff */
[----:B------:R-:W-:Y:S01]  /*49c0*/  SHF.R.U32.HI R104, RZ, 0x10, R37 ;  /* 0x00000010ff687819 */ /* 0x000fe20000011625 */
[----:B------:R-:W-:Y:S01]  /*49d0*/  IMAD.U32 R100, R15, 0x10000, RZ ;  /* 0x000100000f647824 */ /* 0x000fe200078e00ff */
[----:B------:R-:W-:Y:S02]  /*49e0*/  SHF.R.U64 R99, R40, 0x10, R41 ;  /* 0x0000001028637819 */ /* 0x000fe40000001229 */
[----:B------:R-:W-:Y:S02]  /*49f0*/  PRMT R40, R84, 0x5432, R102 ;  /* 0x0000543254287816 */ /* 0x000fe40000000066 */
[----:B------:R-:W-:-:S02]  /*4a00*/  SHF.R.U64 R103, R38, 0x10, R39 ;  /* 0x0000001026677819 */ /* 0x000fc40000001227 */
[----:B------:R-:W-:Y:S02]  /*4a10*/  PRMT R102, R91, 0x5432, R106 ;  /* 0x000054325b667816 */ /* 0x000fe4000000006a */
[----:B------:R-:W-:Y:S02]  /*4a20*/  PRMT R104, R86, 0x5432, R104 ;  /* 0x0000543256687816 */ /* 0x000fe40000000068 */
[----:B------:R-:W-:Y:S02]  /*4a30*/  SHF.R.U32.HI R101, RZ, 0x10, R39 ;  /* 0x00000010ff657819 */ /* 0x000fe40000011627 */
[----:B------:R-:W-:Y:S02]  /*4a40*/  SHF.R.U64 R42, R42, 0x10, R43 ;  /* 0x000000102a2a7819 */ /* 0x000fe4000000122b */
[----:B------:R-:W-:Y:S01]  /*4a50*/  PRMT R39, R107, 0x5410, R103 ;  /* 0x000054106b277816 */ /* 0x000fe20000000067 */
[----:B------:R-:W-:Y:S01]  /*4a60*/  IMAD.U32 R107, R102, 0x10000, RZ ;  /* 0x00010000666b7824 */ /* 0x000fe200078e00ff */
[----:B------:R-:W-:Y:S01]  /*4a70*/  SHF.R.U32.HI R43, RZ, 0x10, R43 ;  /* 0x00000010ff2b7819 */ /* 0x000fe2000001162b */
[----:B------:R-:W-:Y:S01]  /*4a80*/  IMAD.U32 R103, R104, 0x10000, RZ ;  /* 0x0001000068677824 */ /* 0x000fe200078e00ff */
[----:B------:R-:W-:Y:S01]  /*4a90*/  PRMT R99, R109, 0x5410, R99 ;  /* 0x000054106d637816 */ /* 0x000fe20000000063 */
[C---:B------:R-:W-:Y:S01]  /*4aa0*/  FMUL.FTZ R109, R98.reuse, R107 ;  /* 0x0000006b626d7220 */ /* 0x040fe20000410000 */
[----:B------:R-:W-:Y:S01]  /*4ab0*/  PRMT R106, R105, 0x5410, R43 ;  /* 0x00005410696a7816 */ /* 0x000fe2000000002b */
[-C--:B------:R-:W-:Y:S01]  /*4ac0*/  FMUL.FTZ R111, R98, R103.reuse ;  /* 0x00000067626f7220 */ /* 0x080fe20000410000 */
[----:B------:R-:W-:Y:S01]  /*4ad0*/  PRMT R101, R108, 0x5410, R101 ;  /* 0x000054106c657816 */ /* 0x000fe20000000065 */
[----:B------:R-:W-:Y:S01]  /*4ae0*/  FFMA.FTZ R43, R96, R103, -R109 ;  /* 0x00000067602b7223 */ /* 0x000fe2000001086d */
[----:B------:R-:W-:Y:S01]  /*4af0*/  LOP3.LUT R97, R13, 0xffff0000, RZ, 0xc0, !PT ;  /* 0xffff00000d617812 */ /* 0x000fe200078ec0ff */
[----:B------:R-:W-:Y:S01]  /*4b00*/  IMAD.U32 R103, R106, 0x10000, RZ ;  /* 0x000100006a677824 */ /* 0x000fe200078e00ff */
[----:B------:R-:W-:Y:S01]  /*4b10*/  LOP3.LUT R105, R102, 0xffff0000, RZ, 0xc0, !PT ;  /* 0xffff000066697812 */ /* 0x000fe200078ec0ff */
[----:B------:R-:W-:Y:S01]  /*4b20*/  IMAD.U32 R102, R101, 0x10000, RZ ;  /* 0x0001000065667824 */ /* 0x000fe200078e00ff */
[----:B------:R-:W-:Y:S01]  /*4b30*/  LOP3.LUT R98, R104, 0xffff0000, RZ, 0xc0, !PT ;  /* 0xffff000068627812 */ /* 0x000fe200078ec0ff */
[C---:B------:R-:W-:Y:S01]  /*4b40*/  FMUL.FTZ R104, R100.reuse, R103 ;  /* 0x0000006764687220 */ /* 0x040fe20000410000 */
[----:B------:R-:W-:Y:S01]  /*4b50*/  LOP3.LUT R38, R9, 0xffff0000, RZ, 0xc0, !PT ;  /* 0xffff000009267812 */ /* 0x000fe200078ec0ff */
[-C--:B------:R-:W-:Y:S01]  /*4b60*/  FMUL.FTZ R109, R97, R105.reuse ;  /* 0x00000069616d7220 */ /* 0x080fe20000410000 */
[----:B------:R-:W-:Y:S01]  /*4b70*/  SHF.L.U32 R41, R11, 0x10, RZ ;  /* 0x000000100b297819 */ /* 0x000fe200000006ff */
[----:B------:R-:W-:Y:S01]  /*4b80*/  FMUL.FTZ R97, R97, R98 ;  /* 0x0000006261617220 */ /* 0x000fe20000410000 */
[----:B------:R-:W-:Y:S01]  /*4b90*/  LOP3.LUT R15, R15, 0xffff0000, RZ, 0xc0, !PT ;  /* 0xffff00000f0f7812 */ /* 0x000fe200078ec0ff */
[----:B------:R-:W-:Y:S01]  /*4ba0*/  FMUL.FTZ R100, R100, R102 ;  /* 0x0000006664647220 */ /* 0x000fe20000410000 */
[----:B------:R-:W-:Y:S01]  /*4bb0*/  LOP3.LUT R106, R106, 0xffff0000, RZ, 0xc0, !PT ;  /* 0xffff00006a6a7812 */ /* 0x000fe200078ec0ff */
[C---:B------:R-:W-:Y:S01]  /*4bc0*/  FFMA.FTZ R98, R38.reuse, R98, -R109 ;  /* 0x0000006226627223 */ /* 0x040fe2000001086d */
[----:B------:R-:W-:Y:S01]  /*4bd0*/  FFMA.FTZ R97, R38, R105, R97 ;  /* 0x0000006926617223 */ /* 0x000fe20000010061 */
[----:B------:R-:W-:Y:S01]  /*4be0*/  FFMA.FTZ R38, R41, R102, -R104 ;  /* 0x0000006629267223 */ /* 0x000fe20000010868 */
[----:B------:R-:W-:Y:S01]  /*4bf0*/  LOP3.LUT R101, R101, 0xffff0000, RZ, 0xc0, !PT ;  /* 0xffff000065657812 */ /* 0x000fe200078ec0ff */
[----:B------:R-:W-:Y:S01]  /*4c00*/  FFMA.FTZ R41, R41, R103, R100 ;  /* 0x0000006729297223 */ /* 0x000fe20000010064 */
[----:B------:R-:W-:Y:S01]  /*4c10*/  LOP3.LUT R36, R11, 0xffff0000, RZ, 0xc0, !PT ;  /* 0xffff00000b247812 */ /* 0x000fe200078ec0ff */
[----:B------:R-:W-:Y:S01]  /*4c20*/  FMUL.FTZ R103, R15, R106 ;  /* 0x0000006a0f677220 */ /* 0x000fe20000410000 */
[----:B------:R-:W-:-:S02]  /*4c30*/  IMAD.U32 R13, R12, 0x10000, RZ ;  /* 0x000100000c0d7824 */ /* 0x000fc400078e00ff */
[-C--:B------:R-:W-:Y:S01]  /*4c40*/  FMUL.FTZ R105, R15, R101.reuse ;  /* 0x000000650f697220 */ /* 0x080fe20000410000 */
[C---:B------:R-:W-:Y:S02]  /*4c50*/  IMAD.U32 R102, R99.reuse, 0x10000, RZ ;  /* 0x0001000063667824 */ /* 0x040fe400078e00ff */
[----:B------:R-:W-:Y:S01]  /*4c60*/  FFMA.FTZ R15, R36, R101, -R103 ;  /* 0x00000065240f7223 */ /* 0x000fe20000010867 */
[----:B------:R-:W-:Y:S01]  /*4c70*/  IMAD.U32 R100, R40, 0x10000, RZ ;  /* 0x0001000028647824 */ /* 0x000fe200078e00ff */
[----:B------:R-:W-:Y:S01]  /*4c80*/  LOP3.LUT R101, R99, 0xffff0000, RZ, 0xc0, !PT ;  /* 0xffff000063657812 */ /* 0x000fe200078ec0ff */
[----:B------:R-:W-:Y:S01]  /*4c90*/  IMAD.U32 R9, R8, 0x10000, RZ ;  /* 0x0001000008097824 */ /* 0x000fe200078e00ff */
[----:B------:R-:W-:Y:S01]  /*4ca0*/  LOP3.LUT R99, R40, 0xffff0000, RZ, 0xc0, !PT ;  /* 0xffff000028637812 */ /* 0x000fe200078ec0ff */
[C---:B------:R-:W-:Y:S01]  /*4cb0*/  FMUL.FTZ R40, R13.reuse, R102 ;  /* 0x000000660d287220 */ /* 0x040fe20000410000 */
[----:B------:R-:W-:Y:S01]  /*4cc0*/  LOP3.LUT R12, R12, 0xffff0000, RZ, 0xc0, !PT ;  /* 0xffff00000c0c7812 */ /* 0x000fe200078ec0ff */
[----:B------:R-:W-:Y:S01]  /*4cd0*/  FMUL.FTZ R13, R13, R100 ;  /* 0x000000640d0d7220 */ /* 0x000fe20000410000 */
        /* <DEDUP_REMOVED lines=9> */
[C---:B------:R-:W-:Y:S01]  /*4d70*/  IMAD.U32 R10, R14.reuse, 0x10000, RZ ;  /* 0x000100000e0a7824 */ /* 0x040fe200078e00ff */
[----:B------:R-:W-:Y:S01]  /*4d80*/  LOP3.LUT R14, R14, 0xffff0000, RZ, 0xc0, !PT ;  /* 0xffff00000e0e7812 */ /* 0x000fe200078ec0ff */
[C---:B------:R-:W-:Y:S01]  /*4d90*/  IMAD.U32 R12, R42.reuse, 0x10000, RZ ;  /* 0x000100002a0c7824 */ /* 0x040fe200078e00ff */
[----:B------:R-:W-:Y:S01]  /*4da0*/  LOP3.LUT R42, R42, 0xffff0000, RZ, 0xc0, !PT ;  /* 0xffff00002a2a7812 */ /* 0x000fe200078ec0ff */
[C---:B------:R-:W-:Y:S01]  /*4db0*/  IMAD.U32 R9, R39.reuse, 0x10000, RZ ;  /* 0x0001000027097824 */ /* 0x040fe200078e00ff */
[----:B------:R-:W-:Y:S01]  /*4dc0*/  LOP3.LUT R39, R39, 0xffff0000, RZ, 0xc0, !PT ;  /* 0xffff000027277812 */ /* 0x000fe200078ec0ff */
[----:B------:R-:W-:Y:S01]  /*4dd0*/  FFMA.FTZ R103, R8, R99, -R103 ;  /* 0x0000006308677223 */ /* 0x000fe20000010867 */
[----:B------:R-:W-:Y:S01]  /*4de0*/  FFMA.FTZ R96, R96, R107, R111 ;  /* 0x0000006b60607223 */ /* 0x000fe2000001006f */
[----:B------:R-:W-:Y:S01]  /*4df0*/  FFMA.FTZ R8, R8, R101, R105 ;  /* 0x0000006508087223 */ /* 0x000fe20000010069 */
[C---:B------:R-:W-:Y:S01]  /*4e00*/  FMUL.FTZ R36, R10.reuse, R12 ;  /* 0x0000000c0a247220 */ /* 0x040fe20000410000 */
        /* <DEDUP_REMOVED lines=10> */
[----:B------:R-:W-:Y:S01]  /*4eb0*/  F2FP.BF16.F32.PACK_AB R12, R8, R13 ;  /* 0x0000000d080c723e */ /* 0x000fe200000010ff */
[----:B------:R-:W-:Y:S01]  /*4ec0*/  IMAD.MOV.U32 R8, RZ, RZ, R40 ;  /* 0x000000ffff087224 */ /* 0x000fe200078e0028 */
[----:B------:R-:W-:Y:S01]  /*4ed0*/  F2FP.BF16.F32.PACK_AB R9, R98, R43 ;  /* 0x0000002b6209723e */ /* 0x000fe200000010ff */
[----:B------:R-:W-:Y:S01]  /*4ee0*/  IMAD.MOV.U32 R13, RZ, RZ, R96 ;  /* 0x000000ffff0d7224 */ /* 0x000fe200078e0060 */
[----:B------:R-:W-:Y:S02]  /*4ef0*/  F2FP.BF16.F32.PACK_AB R15, R106, R41 ;  /* 0x000000296a0f723e */ /* 0x000fe400000010ff */
[----:B------:R-:W-:-:S02]  /*4f00*/  F2FP.BF16.F32.PACK_AB R10, R39, R36 ;  /* 0x00000024270a723e */ /* 0x000fc400000010ff */
[----:B------:R-:W-:-:S07]  /*4f10*/  F2FP.BF16.F32.PACK_AB R14, R42, R99 ;  /* 0x000000632a0e723e */ /* 0x000fce00000010ff */
.L_x_1626:
[----:B------:R-:W-:Y:S05]  /*4f20*/  BSYNC B2 ;  /* 0x0000000000027941 */ /* 0x000fea0003800000 */
.L_x_1625:
[----:B------:R-:W-:Y:S01]  /*4f30*/  ISETP.GE.AND P4, PT, R89, R85, PT ;  /* 0x000000555900720c */ /* 0x000fe20003f86270 */
[----:B0-----:R0:W-:-:S12]  /*4f40*/  ST.E.128 desc[UR42][R78.64], R8 ;  /* 0x000000084e007985 */ /* 0x0011d8000c101d2a */
[----:B------:R-:W-:-:S05]  /*4f50*/  @!P4 IMAD.WIDE R80, R89, 0x2, R80 ;  /* 0x000000025950c825 */ /* 0x000fca00078e0250 */
[----:B---3--:R0:W-:Y:S02]  /*4f60*/  @!P4 ST.E.128 desc[UR42][R80.64], R12 ;  /* 0x0000000c5000c985 */ /* 0x0081e4000c101d2a */
.L_x_1624:
[----:B------:R-:W-:Y:S05]  /*4f70*/  BSYNC B1 ;  /* 0x0000000000017941 */ /* 0x000fea0003800000 */
.L_x_1623:
[----:B------:R-:W-:-:S03]  /*4f80*/  UMOV UR4, 0xffffffff ;  /* 0xffffffff00047882 */ /* 0x000fc60000000000 */
[----:B------:R-:W-:Y:S05]  /*4f90*/  BRA.DIV UR4, `(.L_x_1627) ;  /* 0x000001d604dc7947 */ /* 0x000fea000b800000 */
[----:B--2---:R-:W2:Y:S04]  /*4fa0*/  SHFL.IDX PT, R83, R83, 0x1, 0x1c1f ;  /* 0x003c1f0053537f89 */ /* 0x004ea800000e0000 */
[----:B------:R-:W0:Y:S02]  /*4fb0*/  SHFL.IDX PT, R82, R82, 0x1, 0x1c1f ;  /* 0x003c1f0052527f89 */ /* 0x000e2400000e0000 */
.L_x_1939:
[----:B0-----:R-:W0:Y:S02]  /*4fc0*/  S2R R8, SR_TID.X ;  /* 0x0000000000087919 */ /* 0x001e240000002100 */
[----:B0-----:R-:W-:-:S05]  /*4fd0*/  VIADD R9, R8, 0xffffff80 ;  /* 0xffffff8008097836 */ /* 0x001fca0000000000 */
[----:B------:R-:W-:-:S04]  /*4fe0*/  SHF.R.S32.HI R8, RZ, 0x1f, R9 ;  /* 0x0000001fff087819 */ /* 0x000fc80000011409 */
[----:B------:R-:W-:-:S04]  /*4ff0*/  LEA.HI R8, R8, R9, RZ, 0x2 ;  /* 0x0000000908087211 */ /* 0x000fc800078f10ff */
[----:B------:R-:W-:-:S05]  /*5000*/  SHF.R.S32.HI R8, RZ, 0x2, R8 ;  /* 0x00000002ff087819 */ /* 0x000fca0000011408 */
[----:B------:R-:W-:-:S05]  /*5010*/  VIADD R8, R8, 0x60 ;  /* 0x0000006008087836 */ /* 0x000fca0000000000 */
[----:B------:R-:W-:-:S13]  /*5020*/  ISETP.GE.OR P4, PT, R8, R76, P1 ;  /* 0x0000004c0800720c */ /* 0x000fda0000f86670 */
[----:B------:R-:W-:Y:S05]  /*5030*/  @P4 BRA `(.L_x_1610) ;  /* 0x0000000c00104947 */ /* 0x000fea0003800000 */
[----:B------:R-:W5:Y:S04]  /*5040*/  LDL R11, [R1+0x38] ;  /* 0x00003800010b7983 */ /* 0x000f680000100800 */
[----:B------:R-:W3:Y:S04]  /*5050*/  LDL R10, [R1+0x64] ;  /* 0x00006400010a7983 */ /* 0x000ee80000100800 */
[----:B------:R-:W4:Y:S01]  /*5060*/  LDL R9, [R1+0x48] ;  /* 0x0000480001097983 */ /* 0x000f220000100800 */
[----:B------:R-:W-:Y:S01]  /*5070*/  SEL R87, R58, R87, !P0 ;  /* 0x000000573a577207 */ /* 0x000fe20004000000 */
[----:B------:R-:W-:Y:S01]  /*5080*/  BSSY B1, `(.L_x_1628) ;  /* 0x000006b000017945 */ /* 0x000fe20003800000 */
[----:B------:R-:W-:-:S02]  /*5090*/  LEA R36, P4, R6, R82, 0x1 ;  /* 0x0000005206247211 */ /* 0x000fc400078808ff */
[----:B------:R-:W-:Y:S02]  /*50a0*/  SHF.R.S32.HI R8, RZ, 0x1f, R87 ;  /* 0x0000001fff087819 */ /* 0x000fe40000011457 */
[----:B--2---:R-:W-:Y:S02]  /*50b0*/  LEA.HI.X R37, R6, R83, R4, 0x1, P4 ;  /* 0x0000005306257211 */ /* 0x004fe400020f0c04 */
[----:B------:R-:W-:-:S04]  /*50c0*/  LEA.HI R8, R8, R87, RZ, 0x4 ;  /* 0x0000005708087211 */ /* 0x000fc800078f20ff */
[----:B------:R-:W-:-:S05]  /*50d0*/  LEA.HI.SX32 R8, R8, R5, 0x1c ;  /* 0x0000000508087211 */ /* 0x000fca00078fe2ff */
[----:B------:R-:W-:-:S05]  /*50e0*/  IMAD.SHL.U32 R38, R8, 0x8, RZ ;  /* 0x0000000808267824 */ /* 0x000fca00078e00ff */
[----:B-----5:R-:W-:-:S04]  /*50f0*/  LOP3.LUT R8, R11, 0x38, R38, 0xf8, !PT ;  /* 0x000000380b087812 */ /* 0x020fc800078ef826 */
[----:B---3--:R-:W-:-:S05]  /*5100*/  LOP3.LUT R8, R8, R10, RZ, 0x3c, !PT ;  /* 0x0000000a08087212 */ /* 0x008fca00078e3cff */
[----:B----4-:R-:W-:Y:S02]  /*5110*/  IMAD.IADD R8, R9, 0x1, R8 ;  /* 0x0000000109087824 */ /* 0x010fe400078e0208 */
[C---:B------:R-:W-:Y:S02]  /*5120*/  IMAD R9, R23.reuse, 0x2000, R0 ;  /* 0x0000200017097824 */ /* 0x040fe400078e0200 */
[----:B------:R-:W-:Y:S02]  /*5130*/  IMAD R11, R23, 0x2000, R8 ;  /* 0x00002000170b7824 */ /* 0x000fe400078e0208 */
[--C-:B------:R-:W-:Y:S02]  /*5140*/  IMAD R9, R9, 0x2, R2.reuse ;  /* 0x0000000209097824 */ /* 0x100fe400078e0202 */
[----:B------:R-:W-:-:S04]  /*5150*/  IMAD R12, R11, 0x2, R2 ;  /* 0x000000020b0c7824 */ /* 0x000fc800078e0202 */
[----:B------:R-:W0:Y:S04]  /*5160*/  LDS.128 R8, [R9+0xe400] ;  /* 0x00e4000009087984 */ /* 0x000e280000000c00 */
[----:B------:R-:W2:Y:S01]  /*5170*/  LDS.128 R12, [R12+0xe400] ;  /* 0x00e400000c0c7984 */ /* 0x000ea20000000c00 */
[----:B------:R-:W-:Y:S05]  /*5180*/  @P3 BRA `(.L_x_1629) ;  /* 0x0000000400683947 */ /* 0x000fea0003800000 */
[----:B------:R-:W-:Y:S01]  /*5190*/  SHF.R.U32.HI R96, RZ, 0x10, R45 ;  /* 0x00000010ff607819 */ /* 0x000fe2000001162d */
[----:B0-----:R-:W-:Y:S01]  /*51a0*/  IMAD.U32 R42, R9, 0x10000, RZ ;  /* 0x00010000092a7824 */ /* 0x001fe200078e00ff */
[----:B------:R-:W-:Y:S01]  /*51b0*/  SHF.R.U32.HI R79, RZ, 0x10, R49 ;  /* 0x00000010ff4f7819 */ /* 0x000fe20000011631 */
[----:B--2---:R-:W-:Y:S01]  /*51c0*/  IMAD.U32 R40, R12, 0x10000, RZ ;  /* 0x000100000c287824 */ /* 0x004fe200078e00ff */
[----:B------:R-:W-:Y:S01]  /*51d0*/  PRMT R95, R95, 0x5410, R96 ;  /* 0x000054105f5f7816 */ /* 0x000fe20000000060 */
[----:B------:R-:W-:Y:S01]  /*51e0*/  IMAD.U32 R39, R8, 0x10000, RZ ;  /* 0x0001000008277824 */ /* 0x000fe200078e00ff */
[----:B------:R-:W-:Y:S02]  /*51f0*/  PRMT R92, R92, 0x5410, R79 ;  /* 0x000054105c5c7816 */ /* 0x000fe4000000004f */
[----:B------:R-:W-:Y:S02]  /*5200*/  SHF.R.U64 R78, R48, 0x10, R49 ;  /* 0x00000010304e7819 */ /* 0x000fe40000001231 */
[----:B------:R-:W-:Y:S01]  /*5210*/  SHF.R.U64 R87, R44, 0x10, R45 ;  /* 0x000000102c577819 */ /* 0x000fe2000000122d */
[----:B------:R-:W-:Y:S01]  /*5220*/  IMAD.U32 R45, R13, 0x10000, RZ ;  /* 0x000100000d2d7824 */ /* 0x000fe200078e00ff */
[--C-:B------:R-:W-:Y:S01]  /*5230*/  SHF.R.U64 R80, R46, 0x10, R47.reuse ;  /* 0x000000102e507819 */ /* 0x100fe2000000122f */
[----:B------:R-:W-:Y:S01]  /*5240*/  IMAD.U32 R44, R11, 0x10000, RZ ;  /* 0x000100000b2c7824 */ /* 0x000fe200078e00ff */
[----:B------:R-:W-:Y:S01]  /*5250*/  SHF.R.U32.HI R81, RZ, 0x10, R47 ;  /* 0x00000010ff517819 */ /* 0x000fe2000001162f */
[----:B------:R-:W-:Y:S01]  /*5260*/  IMAD.U32 R47, R15, 0x10000, RZ ;  /* 0x000100000f2f7824 */ /* 0x000fe200078e00ff */
[----:B------:R-:W-:-:S02]  /*5270*/  SHF.R.U64 R49, R50, 0x10, R51 ;  /* 0x0000001032317819 */ /* 0x000fc40000001233 */
[----:B------:R-:W-:Y:S02]  /*5280*/  SHF.R.U32.HI R51, RZ, 0x10, R51 ;  /* 0x00000010ff337819 */ /* 0x000fe40000011633 */
[----:B------:R-:W-:Y:S01]  /*5290*/  LOP3.LUT R46, R13, 0xffff0000, RZ, 0xc0, !PT ;  /* 0xffff00000d2e7812 */ /* 0x000fe200078ec0ff */
[----:B------:R-:W-:Y:S01]  /*52a0*/  IMAD.U32 R13, R95, 0x10000, RZ ;  /* 0x000100005f0d7824 */ /* 0x000fe200078e00ff */
[----:B------:R-:W-:Y:S01]  /*52b0*/  LOP3.LUT R48, R15, 0xffff0000, RZ, 0xc0, !PT ;  /* 0xffff00000f307812 */ /* 0x000fe200078ec0ff */
[----:B------:R-:W-:Y:S01]  /*52c0*/  IMAD.U32 R15, R92, 0x10000, RZ ;  /* 0x000100005c0f7824 */ /* 0x000fe200078e00ff */
[----:B------:R-:W-:Y:S02]  /*52d0*/  PRMT R86, R86, 0x5410, R49 ;  /* 0x0000541056567816 */ /* 0x000fe40000000031 */
[----:B------:R-:W-:Y:S01]  /*52e0*/  PRMT R90, R90, 0x5410, R51 ;  /* 0x000054105a5a7816 */ /* 0x000fe20000000033 */
[C---:B------:R-:W-:Y:S01]  /*52f0*/  FMUL.FTZ R49, R45.reuse, R15 ;  /* 0x0000000f2d317220 */ /* 0x040fe20000410000 */
[----:B------:R-:W-:Y:S01]  /*5300*/  PRMT R84, R84, 0x5410, R81 ;  /* 0x0000541054547816 */ /* 0x000fe20000000051 */
[-C--:B------:R-:W-:Y:S01]  /*5310*/  FMUL.FTZ R51, R45, R13.reuse ;  /* 0x0000000d2d337220 */ /* 0x080fe20000410000 */
[----:B------:R-:W-:Y:S01]  /*5320*/  LOP3.LUT R92, R92, 0xffff0000, RZ, 0xc0, !PT ;  /* 0xffff00005c5c7812 */ /* 0x000fe200078ec0ff */
[C---:B------:R-:W-:Y:S01]  /*5330*/  FFMA.FTZ R13, R42.reuse, R13, -R49 ;  /* 0x0000000d2a0d7223 */ /* 0x040fe20000010831 */
[----:B------:R-:W-:Y:S01]  /*5340*/  LOP3.LUT R95, R95, 0xffff0000, RZ, 0xc0, !PT ;  /* 0xffff00005f5f7812 */ /* 0x000fe200078ec0ff */
[----:B------:R-:W-:Y:S01]  /*5350*/  FFMA.FTZ R15, R42, R15, R51 ;  /* 0x0000000f2a0f7223 */ /* 0x000fe20000010033 */
[----:B------:R-:W-:Y:S01]  /*5360*/  IMAD.U32 R45, R90, 0x10000, RZ ;  /* 0x000100005a2d7824 */ /* 0x000fe200078e00ff */
[----:B------:R-:W-:Y:S01]  /*5370*/  LOP3.LUT R43, R9, 0xffff0000, RZ, 0xc0, !PT ;  /* 0xffff0000092b7812 */ /* 0x000fe200078ec0ff */
[----:B------:R-:W-:-:S02]  /*5380*/  IMAD.U32 R42, R84, 0x10000, RZ ;  /* 0x00010000542a7824 */ /* 0x000fc400078e00ff */
[C---:B------:R-:W-:Y:S01]  /*5390*/  FMUL.FTZ R50, R46.reuse, R92 ;  /* 0x0000005c2e327220 */ /* 0x040fe20000410000 */
[----:B------:R-:W-:Y:S01]  /*53a0*/  PRMT R91, R91, 0x5410, R78 ;  /* 0x000054105b5b7816 */ /* 0x000fe2000000004e */
[----:B------:R-:W-:Y:S01]  /*53b0*/  FMUL.FTZ R46, R46, R95 ;  /* 0x0000005f2e2e7220 */ /* 0x000fe20000410000 */
[----:B------:R-:W-:Y:S01]  /*53c0*/  LOP3.LUT R90, R90, 0xffff0000, RZ, 0xc0, !PT ;  /* 0xffff00005a5a7812 */ /* 0x000fe200078ec0ff */
[CC--:B------:R-:W-:Y:S01]  /*53d0*/  FMUL.FTZ R49, R47.reuse, R45.reuse ;  /* 0x0000002d2f317220 */ /* 0x0c0fe20000410000 */
[----:B------:R-:W-:Y:S01]  /*53e0*/  PRMT R94, R94, 0x5410, R87 ;  /* 0x000054105e5e7816 */ /* 0x000fe20000000057 */
[----:B------:R-:W-:Y:S01]  /*53f0*/  FMUL.FTZ R78, R47, R42 ;  /* 0x0000002a2f4e7220 */ /* 0x000fe20000410000 */
[----:B------:R-:W-:Y:S01]  /*5400*/  LOP3.LUT R84, R84, 0xffff0000, RZ, 0xc0, !PT ;  /* 0xffff000054547812 */ /* 0x000fe200078ec0ff */
[----:B------:R-:W-:Y:S01]  /*5410*/  FFMA.FTZ R92, R43, R92, R46 ;  /* 0x0000005c2b5c7223 */ /* 0x000fe2000001002e */
[----:B------:R-:W-:Y:S01]  /*5420*/  LOP3.LUT R41, R11, 0xffff0000, RZ, 0xc0, !PT ;  /* 0xffff00000b297812 */ /* 0x000fe200078ec0ff */
[C---:B------:R-:W-:Y:S01]  /*5430*/  FFMA.FTZ R49, R44.reuse, R42, -R49 ;  /* 0x0000002a2c317223 */ /* 0x040fe20000010831 */
[----:B------:R-:W-:Y:S01]  /*5440*/  FFMA.FTZ R78, R44, R45, R78 ;  /* 0x0000002d2c4e7223 */ /* 0x000fe2000001004e */
[----:B------:R-:W-:Y:S01]  /*5450*/  FMUL.FTZ R46, R48, R90 ;  /* 0x0000005a302e7220 */ /* 0x000fe20000410000 */
[----:B------:R-:W-:-:S02]  /*5460*/  IMAD.U32 R42, R94, 0x10000, RZ ;  /* 0x000100005e2a7824 */ /* 0x000fc400078e00ff */
[-C--:B------:R-:W-:Y:S01]  /*5470*/  FMUL.FTZ R48, R48, R84.reuse ;  /* 0x0000005430307220 */ /* 0x080fe20000410000 */
[----:B------:R-:W-:Y:S02]  /*5480*/  IMAD.U32 R44, R91, 0x10000, RZ ;  /* 0x000100005b2c7824 */ /* 0x000fe400078e00ff */
[----:B------:R-:W-:Y:S01]  /*5490*/  FFMA.FTZ R84, R41, R84, -R46 ;  /* 0x0000005429547223 */ /* 0x000fe2000001082e */
[C---:B------:R-:W-:Y:S01]  /*54a0*/  FMUL.FTZ R45, R40.reuse, R42 ;  /* 0x0000002a282d7220 */ /* 0x040fe20000410000 */
[----:B------:R-:W-:Y:S01]  /*54b0*/  FFMA.FTZ R50, R43, R95, -R50 ;  /* 0x0000005f2b327223 */ /* 0x000fe20000010832 */
[----:B------:R-:W-:Y:S01]  /*54c0*/  FMUL.FTZ R46, R40, R44 ;  /* 0x0000002c282e7220 */ /* 0x000fe20000410000 */
[----:B------:R-:W-:Y:S01]  /*54d0*/  LOP3.LUT R12, R12, 0xffff0000, RZ, 0xc0, !PT ;  /* 0xffff00000c0c7812 */ /* 0x000fe200078ec0ff */
[----:B------:R-:W-:Y:S01]  /*54e0*/  IMAD.U32 R9, R10, 0x10000, RZ ;  /* 0x000100000a097824 */ /* 0x000fe200078e00ff */
[----:B------:R-:W-:Y:S01]  /*54f0*/  LOP3.LUT R91, R91, 0xffff0000, RZ, 0xc0, !PT ;  /* 0xffff00005b5b7812 */ /* 0x000fe200078ec0ff */
[C---:B------:R-:W-:Y:S01]  /*5500*/  FFMA.FTZ R46, R39.reuse, R42, -R46 ;  /* 0x0000002a272e7223 */ /* 0x040fe2000001082e */
[----:B------:R-:W-:Y:S01]  /*5510*/  LOP3.LUT R43, R94, 0xffff0000, RZ, 0xc0, !PT ;  /* 0xffff00005e2b7812 */ /* 0x000fe200078ec0ff */
[----:B------:R-:W-:Y:S01]  /*5520*/  FFMA.FTZ R45, R39, R44, R45 ;  /* 0x0000002c272d7223 */ /* 0x000fe2000001002d */
[----:B------:R-:W-:Y:S01]  /*5530*/  PRMT R93, R93, 0x5410, R80 ;  /* 0x000054105d5d7816 */ /* 0x000fe20000000050 */
[----:B------:R-:W-:Y:S01]  /*5540*/  IMAD.U32 R39, R86, 0x10000, RZ ;  /* 0x0001000056277824 */ /* 0x000fe200078e00ff */
[----:B------:R-:W-:Y:S01]  /*5550*/  LOP3.LUT R11, R10, 0xffff0000, RZ, 0xc0, !PT ;  /* 0xffff00000a0b7812 */ /* 0x000fe200078ec0ff */
[C---:B------:R-:W-:Y:S01]  /*5560*/  IMAD.U32 R10, R14.reuse, 0x10000, RZ ;  /* 0x000100000e0a7824 */ /* 0x040fe200078e00ff */
[----:B------:R-:W-:Y:S01]  /*5570*/  LOP3.LUT R14, R14, 0xffff0000, RZ, 0xc0, !PT ;  /* 0xffff00000e0e7812 */ /* 0x000fe200078ec0ff */
[----:B------:R-:W-:Y:S01]  /*5580*/  FFMA.FTZ R51, R41, R90, R48 ;  /* 0x0000005a29337223 */ /* 0x000fe20000010030 */
[----:B------:R-:W-:Y:S01]  /*5590*/  LOP3.LUT R86, R86, 0xffff0000, RZ, 0xc0, !PT ;  /* 0xffff000056567812 */ /* 0x000fe200078ec0ff */
[C---:B------:R-:W-:Y:S01]  /*55a0*/  FMUL.FTZ R41, R12.reuse, R91 ;  /* 0x0000005b0c297220 */ /* 0x040fe20000410000 */
[----:B------:R-:W-:Y:S01]  /*55b0*/  FMUL.FTZ R47, R12, R43 ;  /* 0x0000002b0c2f7220 */ /* 0x000fe20000410000 */
[----:B------:R-:W-:Y:S01]  /*55c0*/  LOP3.LUT R8, R8, 0xffff0000, RZ, 0xc0, !PT ;  /* 0xffff000008087812 */ /* 0x000fe200078ec0ff */
[C---:B------:R-:W-:Y:S01]  /*55d0*/  IMAD.U32 R12, R93.reuse, 0x10000, RZ ;  /* 0x000100005d0c7824 */ /* 0x040fe200078e00ff */
[----:B------:R-:W-:Y:S01]  /*55e0*/  LOP3.LUT R93, R93, 0xffff0000, RZ, 0xc0, !PT ;  /* 0xffff00005d5d7812 */ /* 0x000fe200078ec0ff */
[----:B------:R-:W-:Y:S01]  /*55f0*/  FMUL.FTZ R40, R10, R39 ;  /* 0x000000270a287220 */ /* 0x000fe20000410000 */
[----:B------:R-:W-:Y:S01]  /*5600*/  FMUL.FTZ R42, R14, R86 ;  /* 0x000000560e2a7220 */ /* 0x000fe20000410000 */
[----:B------:R-:W-:Y:S01]  /*5610*/  FFMA.FTZ R41, R8, R43, -R41 ;  /* 0x0000002b08297223 */ /* 0x000fe20000010829 */
[-C--:B------:R-:W-:Y:S01]  /*5620*/  FMUL.FTZ R10, R10, R12.reuse ;  /* 0x0000000c0a0a7220 */ /* 0x080fe20000410000 */
[-C--:B------:R-:W-:Y:S01]  /*5630*/  FMUL.FTZ R43, R14, R93.reuse ;  /* 0x0000005d0e2b7220 */ /* 0x080fe20000410000 */
        /* <DEDUP_REMOVED lines=9> */
[----:B------:R-:W-:Y:S01]  /*56d0*/  F2FP.BF16.F32.PACK_AB R12, R8, R45 ;  /* 0x0000002d080c723e */ /* 0x000fe200000010ff */
[----:B------:R-:W-:Y:S01]  /*56e0*/  IMAD.MOV.U32 R8, RZ, RZ, R46 ;  /* 0x000000ffff087224 */ /* 0x000fe200078e002e */
[----:B------:R-:W-:Y:S01]  /*56f0*/  F2FP.BF16.F32.PACK_AB R14, R43, R10 ;  /* 0x0000000a2b0e723e */ /* 0x000fe200000010ff */
[----:B------:R-:W-:Y:S01]  /*5700*/  IMAD.MOV.U32 R10, RZ, RZ, R40 ;  /* 0x000000ffff0a7224 */ /* 0x000fe200078e0028 */
[----:B------:R-:W-:-:S02]  /*5710*/  F2FP.BF16.F32.PACK_AB R11, R84, R49 ;  /* 0x00000031540b723e */ /* 0x000fc400000010ff */
[----:B------:R-:W-:-:S07]  /*5720*/  F2FP.BF16.F32.PACK_AB R15, R51, R78 ;  /* 0x0000004e330f723e */ /* 0x000fce00000010ff */
.L_x_1629:
[----:B------:R-:W-:Y:S05]  /*5730*/  BSYNC B1 ;  /* 0x0000000000017941 */ /* 0x000fea0003800000 */
.L_x_1628:
[----:B------:R-:W-:Y:S01]  /*5740*/  ISETP.GE.AND P3, PT, R38, R85, PT ;  /* 0x000000552600720c */ /* 0x000fe20003f66270 */
[----:B0-----:R0:W-:Y:S02]  /*5750*/  ST.E.128 desc[UR42][R36.64], R8 ;  /* 0x0000000824007985 */ /* 0x0011e4000c101d2a */
[----:B0-----:R-:W-:Y:S02]  /*5760*/  IMAD.MOV.U32 R8, RZ, RZ, R82 ;  /* 0x000000ffff087224 */ /* 0x001fe400078e0052 */
[----:B------:R-:W-:-:S08]  /*5770*/  IMAD.MOV.U32 R9, RZ, RZ, R83 ;  /* 0x000000ffff097224 */ /* 0x000fd000078e0053 */
[----:B------:R-:W-:Y:S05]  /*5780*/  @P3 BRA `(.L_x_1610) ;  /* 0x00000004003c3947 */ /* 0x000fea0003800000 */
[----:B------:R-:W-:-:S05]  /*5790*/  IMAD.WIDE R8, R38, 0x2, R8 ;  /* 0x0000000226087825 */ /* 0x000fca00078e0208 */
[----:B--2---:R0:W-:Y:S01]  /*57a0*/  ST.E.128 desc[UR42][R8.64], R12 ;  /* 0x0000000c08007985 */ /* 0x0041e2000c101d2a */
[----:B------:R-:W-:Y:S05]  /*57b0*/  BRA `(.L_x_1610) ;  /* 0x0000000400307947 */ /* 0x000fea0003800000 */
.L_x_1591:
[----:B------:R-:W-:-:S06]  /*57c0*/  UISETP.NE.AND UP0, UPT, UR39, 0x3, UPT ;  /* 0x000000032700788c */ /* 0x000fcc000bf05270 */
[----:B------:R-:W-:-:S13]  /*57d0*/  PLOP3.LUT P5, PT, PT, PT, UP0, 0x80, 0x0 ;  /* 0x000000000000781c */ /* 0x000fda0003faf008 */
[----:B------:R-:W-:Y:S05]  /*57e0*/  @!P5 BRA `(.L_x_1630) ;  /* 0x000000000004d947 */ /* 0x000fea0003800000 */
[----:B------:R-:W-:Y:S01]  /*57f0*/  BPT.TRAP 0x1 ;  /* 0x000000040000795c */ /* 0x000fe20000300000 */
.L_x_1630:
[----:B------:R-:W2:Y:S01]  /*5800*/  LDL R8, [R1+0x14] ;  /* 0x0000140001087983 */ /* 0x000ea20000100800 */
[----:B------:R-:W-:Y:S01]  /*5810*/  IMAD R69, R23, 0x8, R2 ;  /* 0x0000000817457824 */ /* 0x000fe200078e0202 */
[----:B------:R-:W-:Y:S01]  /*5820*/  BSSY B1, `(.L_x_1631) ;  /* 0x0000005000017945 */ /* 0x000fe20003800000 */
[----:B------:R-:W-:Y:S02]  /*5830*/  SHF.R.S32.HI R74, RZ, 0x1f, R73 ;  /* 0x0000001fff4a7819 */ /* 0x000fe40000011449 */
[----:B--2---:R-:W-:-:S04]  /*5840*/  SHF.L.U32 R77, R8, 0x1f, RZ ;  /* 0x0000001f084d7819 */ /* 0x004fc800000006ff */
[----:B------:R-:W0:Y:S02]  /*5850*/  SYNCS.PHASECHK.TRANS64.TRYWAIT P3, [R69+URZ+0x16890], R77 ;  /* 0x0168904d450075a7 */ /* 0x000e24000806017f */
[----:B0-----:R-:W-:Y:S05]  /*5860*/  @!P3 BRA `(.L_x_1632) ;  /* 0x000001cc00f4b947 */ /* 0x001fea0003800000 */
.L_x_1940:
[----:B------:R-:W-:Y:S05]  /*5870*/  BSYNC B1 ;  /* 0x0000000000017941 */ /* 0x000fea0003800000 */
.L_x_1631:
[----:B------:R-:W2:Y:S01]  /*5880*/  LDL R12, [R1+0x4] ;  /* 0x00000400010c7983 */ /* 0x000ea20000100800 */
[----:B------:R-:W-:Y:S01]  /*5890*/  ULDC.64 UR4, c[0x0][0x300] ;  /* 0x0000c00000047ab9 */ /* 0x000fe20000000a00 */
[----:B-----5:R-:W-:Y:S01]  /*58a0*/  SHF.R.S32.HI R75, RZ, 0x1f, R72 ;  /* 0x0000001fff4b7819 */ /* 0x020fe20000011448 */
[----:B------:R-:W-:Y:S01]  /*58b0*/  IMAD R10, R74, UR4, RZ ;  /* 0x000000044a0a7c24 */ /* 0x000fe2000f8e02ff */
[----:B------:R-:W1:Y:S01]  /*58c0*/  S2R R14, SR_TID.X ;  /* 0x00000000000e7919 */ /* 0x000e620000002100 */
[----:B------:R-:W-:Y:S01]  /*58d0*/  IMAD.WIDE.U32 R8, R73, UR4, RZ ;  /* 0x0000000449087c25 */ /* 0x000fe2000f8e00ff */
[----:B------:R-:W-:-:S03]  /*58e0*/  ULDC.64 UR6, c[0x0][0x2e8] ;  /* 0x0000ba0000067ab9 */ /* 0x000fc60000000a00 */
[----:B------:R-:W-:Y:S01]  /*58f0*/  IMAD R11, R73, UR5, R10 ;  /* 0x00000005490b7c24 */ /* 0x000fe2000f8e020a */
[----:B------:R-:W-:Y:S01]  /*5900*/  ULDC.64 UR4, c[0x0][0x310] ;  /* 0x0000c40000047ab9 */ /* 0x000fe20000000a00 */
[----:B------:R-:W-:Y:S02]  /*5910*/  IMAD R76, R27, -0x80, R25 ;  /* 0xffffff801b4c7824 */ /* 0x000fe400078e0219 */
[----:B------:R-:W-:Y:S02]  /*5920*/  IMAD R13, R75, UR4, RZ ;  /* 0x000000044b0d7c24 */ /* 0x000fe4000f8e02ff */
[----:B------:R-:W-:Y:S01]  /*5930*/  IMAD.IADD R9, R9, 0x1, R11 ;  /* 0x0000000109097824 */ /* 0x000fe200078e020b */
[----:B------:R-:W-:Y:S01]  /*5940*/  VIMNMX R76, R76, 0x80, PT ;  /* 0x000000804c4c7848 */ /* 0x000fe20003fe0100 */
[C---:B------:R-:W-:Y:S02]  /*5950*/  IMAD R13, R72.reuse, UR5, R13 ;  /* 0x00000005480d7c24 */ /* 0x040fe4000f8e020d */
[----:B------:R-:W-:Y:S01]  /*5960*/  IMAD.WIDE.U32 R8, R72, UR4, R8 ;  /* 0x0000000448087c25 */ /* 0x000fe2000f8e0008 */
[----:B------:R-:W-:-:S03]  /*5970*/  ULDC.64 UR4, c[0x0][0x308] ;  /* 0x0000c20000047ab9 */ /* 0x000fc60000000a00 */
[----:B------:R-:W-:Y:S02]  /*5980*/  IMAD.IADD R9, R9, 0x1, R13 ;  /* 0x0000000109097824 */ /* 0x000fe400078e020d */
[----:B-1----:R-:W-:Y:S02]  /*5990*/  VIADD R14, R14, 0xffffff80 ;  /* 0xffffff800e0e7836 */ /* 0x002fe40000000000 */
[----:B--2---:R-:W-:Y:S01]  /*59a0*/  IMAD.WIDE.U32 R8, R12, UR4, R8 ;  /* 0x000000040c087c25 */ /* 0x004fe2000f8e0008 */
[----:B------:R-:W-:-:S03]  /*59b0*/  UMOV UR4, 0xffffffff ;  /* 0xffffffff00047882 */ /* 0x000fc60000000000 */
[----:B------:R-:W-:Y:S01]  /*59c0*/  IMAD R9, R12, UR5, R9 ;  /* 0x000000050c097c24 */ /* 0x000fe2000f8e0209 */
[----:B------:R-:W-:Y:S02]  /*59d0*/  SHF.R.S32.HI R12, RZ, 0x1f, R14 ;  /* 0x0000001fff0c7819 */ /* 0x000fe4000001140e */
[----:B------:R-:W-:Y:S02]  /*59e0*/  LEA R36, P3, R8, UR6, 0x1 ;  /* 0x0000000608247c11 */ /* 0x000fe4000f8608ff */
[----:B------:R-:W-:Y:S02]  /*59f0*/  LEA.HI R12, R12, R14, RZ, 0x2 ;  /* 0x0000000e0c0c7211 */ /* 0x000fe400078f10ff */
[----:B------:R-:W-:Y:S02]  /*5a00*/  LEA.HI.X R38, R8, UR7, R9, 0x1, P3 ;  /* 0x0000000708267c11 */ /* 0x000fe400098f0c09 */
[----:B------:R-:W-:-:S05]  /*5a10*/  SHF.R.S32.HI R12, RZ, 0x2, R12 ;  /* 0x00000002ff0c7819 */ /* 0x000fca000001140c */
[----:B------:R-:W-:-:S05]  /*5a20*/  IMAD.IADD R39, R76, 0x1, -R12 ;  /* 0x000000014c277824 */ /* 0x000fca00078e0a0c */
[----:B------:R-:W-:Y:S01]  /*5a30*/  ISETP.GE.AND P3, PT, R39, 0x1, PT ;  /* 0x000000012700780c */ /* 0x000fe20003f66270 */
[----:B------:R-:W-:-:S12]  /*5a40*/  BRA.DIV UR4, `(.L_x_1633) ;  /* 0x000001ce04907947 */ /* 0x000fd8000b800000 */
[----:B------:R1:W2:Y:S04]  /*5a50*/  SHFL.IDX PT, R9, R38, RZ, 0x1c1f ;  /* 0x001c1fff26097589 */ /* 0x0002a800000e0000 */
[----:B------:R1:W3:Y:S02]  /*5a60*/  SHFL.IDX PT, R37, R36, RZ, 0x1c1f ;  /* 0x001c1fff24257589 */ /* 0x0002e400000e0000 */
.L_x_1944:
[----:B------:R-:W-:Y:S04]  /*5a70*/  BSSY B1, `(.L_x_1634) ;  /* 0x000000e000017945 */ /* 0x000fe80003800000 */
[----:B------:R-:W-:Y:S05]  /*5a80*/  @!P3 BRA `(.L_x_1635) ;  /* 0x000000000030b947 */ /* 0x000fea0003800000 */
[----:B------:R-:W4:Y:S01]  /*5a90*/  LDL R8, [R1+0x10] ;  /* 0x0000100001087983 */ /* 0x000f220000100800 */
[----:B------:R-:W-:Y:S02]  /*5aa0*/  ULDC UR4, c[0x0][0x2f4] ;  /* 0x0000bd0000047ab9 */ /* 0x000fe40000000800 */
[----:B------:R-:W-:-:S13]  /*5ab0*/  ISETP.GE.AND P3, PT, R16, UR4, PT ;  /* 0x0000000410007c0c */ /* 0x000fda000bf66270 */
[----:B---3--:R-:W-:-:S04]  /*5ac0*/  @!P3 LEA R14, P4, R16, R37, 0x1 ;  /* 0x00000025100eb211 */ /* 0x008fc800078808ff */
[----:B--2---:R-:W-:Y:S02]  /*5ad0*/  @!P3 LEA.HI.X R15, R16, R9, R17, 0x1, P4 ;  /* 0x00000009100fb211 */ /* 0x004fe400020f0c11 */
[----:B------:R-:W-:-:S13]  /*5ae0*/  ISETP.GE.AND P4, PT, R18, UR4, PT ;  /* 0x0000000412007c0c */ /* 0x000fda000bf86270 */
[----:B------:R-:W-:-:S04]  /*5af0*/  @!P4 LEA R12, P6, R18, R37, 0x1 ;  /* 0x00000025120cc211 */ /* 0x000fc800078c08ff */
[----:B----4-:R-:W-:Y:S02]  /*5b00*/  @!P4 LEA.HI.X R13, R18, R9, R8, 0x1, P6 ;  /* 0x00000009120dc211 */ /* 0x010fe400030f0c08 */
[----:B------:R-:W2:Y:S04]  /*5b10*/  @!P3 LDS.128 R8, [R71+0xe000] ;  /* 0x00e000004708b984 */ /* 0x000ea80000000c00 */
[----:B--2---:R-:W-:Y:S04]  /*5b20*/  @!P3 ST.E.128 desc[UR42][R14.64], R8 ;  /* 0x000000080e00b985 */ /* 0x004fe8000c101d2a */
[----:B------:R-:W2:Y:S04]  /*5b30*/  @!P4 LDS.128 R8, [R70+0xe000] ;  /* 0x00e000004608c984 */ /* 0x000ea80000000c00 */
[----:B--2---:R4:W-:Y:S02]  /*5b40*/  @!P4 ST.E.128 desc[UR42][R12.64], R8 ;  /* 0x000000080c00c985 */ /* 0x0049e4000c101d2a */
.L_x_1635:
[----:B------:R-:W-:Y:S05]  /*5b50*/  BSYNC B1 ;  /* 0x0000000000017941 */ /* 0x000fea0003800000 */
.L_x_1634:
[----:B------:R-:W-:-:S03]  /*5b60*/  UMOV UR4, 0xffffffff ;  /* 0xffffffff00047882 */ /* 0x000fc60000000000 */
[----:B------:R-:W-:Y:S05]  /*5b70*/  BRA.DIV UR4, `(.L_x_1636) ;  /* 0x000001ce04907947 */ /* 0x000fea000b800000 */
[----:B--2-4-:R2:W4:Y:S04]  /*5b80*/  SHFL.IDX PT, R9, R38, 0x1, 0x1c1f ;  /* 0x003c1f0026097f89 */ /* 0x01452800000e0000 */
[----:B---3--:R2:W3:Y:S02]  /*5b90*/  SHFL.IDX PT, R37, R36, 0x1, 0x1c1f ;  /* 0x003c1f0024257f89 */ /* 0x0084e400000e0000 */
.L_x_1948:
[----:B------:R-:W-:-:S13]  /*5ba0*/  ISETP.GE.AND P3, PT, R39, 0x61, PT ;  /* 0x000000612700780c */ /* 0x000fda0003f66270 */
[----:B------:R-:W-:Y:S05]  /*5bb0*/  @!P3 BRA `(.L_x_1610) ;  /* 0x000000000030b947 */ /* 0x000fea0003800000 */
[----:B------:R-:W5:Y:S01]  /*5bc0*/  LDL R8, [R1+0x10] ;  /* 0x0000100001087983 */ /* 0x000f620000100800 */
[----:B------:R-:W-:Y:S02]  /*5bd0*/  ULDC UR4, c[0x0][0x2f4] ;  /* 0x0000bd0000047ab9 */ /* 0x000fe40000000800 */
[----:B------:R-:W-:-:S13]  /*5be0*/  ISETP.GE.AND P3, PT, R16, UR4, PT ;  /* 0x0000000410007c0c */ /* 0x000fda000bf66270 */
[----:B---3--:R-:W-:-:S04]  /*5bf0*/  @!P3 LEA R14, P4, R16, R37, 0x1 ;  /* 0x00000025100eb211 */ /* 0x008fc800078808ff */
[----:B----4-:R-:W-:Y:S02]  /*5c00*/  @!P3 LEA.HI.X R15, R16, R9, R17, 0x1, P4 ;  /* 0x00000009100fb211 */ /* 0x010fe400020f0c11 */
[----:B------:R-:W-:-:S13]  /*5c10*/  ISETP.GE.AND P4, PT, R18, UR4, PT ;  /* 0x0000000412007c0c */ /* 0x000fda000bf86270 */
[----:B------:R-:W-:-:S04]  /*5c20*/  @!P4 LEA R12, P6, R18, R37, 0x1 ;  /* 0x00000025120cc211 */ /* 0x000fc800078c08ff */
[----:B-----5:R-:W-:Y:S02]  /*5c30*/  @!P4 LEA.HI.X R13, R18, R9, R8, 0x1, P6 ;  /* 0x00000009120dc211 */ /* 0x020fe400030f0c08 */
[----:B------:R-:W3:Y:S04]  /*5c40*/  @!P3 LDS.128 R8, [R71+0x11000] ;  /* 0x011000004708b984 */ /* 0x000ee80000000c00 */
[----:B---3--:R-:W-:Y:S04]  /*5c50*/  @!P3 ST.E.128 desc[UR42][R14.64], R8 ;  /* 0x000000080e00b985 */ /* 0x008fe8000c101d2a */
[----:B------:R-:W3:Y:S04]  /*5c60*/  @!P4 LDS.128 R8, [R70+0x11000] ;  /* 0x011000004608c984 */ /* 0x000ee80000000c00 */
[----:B---3--:R3:W-:Y:S02]  /*5c70*/  @!P4 ST.E.128 desc[UR42][R12.64], R8 ;  /* 0x000000080c00c985 */ /* 0x0087e4000c101d2a */
.L_x_1610:
[----:B------:R-:W-:Y:S05]  /*5c80*/  BSYNC B0 ;  /* 0x0000000000007941 */ /* 0x000fea0003800000 */
.L_x_1590:
[----:B0-234-:R-:W0:Y:S01]  /*5c90*/  S2R R8, SR_TID.X ;  /* 0x0000000000087919 */ /* 0x01de220000002100 */
[----:B------:R-:W-:Y:S01]  /*5ca0*/  @!PT LDS RZ, [RZ] ;  /* 0x00000000fffff984 */ /* 0x000fe20000000800 */
[----:B------:R-:W-:Y:S01]  /*5cb0*/  @!PT LDS RZ, [RZ] ;  /* 0x00000000fffff984 */ /* 0x000fe20000000800 */
[----:B------:R-:W-:Y:S01]  /*5cc0*/  @!PT LDS RZ, [RZ] ;  /* 0x00000000fffff984 */ /* 0x000fe20000000800 */
[----:B------:R-:W-:Y:S01]  /*5cd0*/  @!PT LDS RZ, [RZ] ;  /* 0x00000000fffff984 */ /* 0x000fe20000000800 */
[----:B------:R2:W-:Y:S06]  /*5ce0*/  MEMBAR.ALL.CTA ;  /* 0x0000000000007992 */ /* 0x0005ec0000008000 */
[----:B--2---:R-:W2:Y:S01]  /*5cf0*/  FENCE.VIEW.ASYNC.S ;  /* 0x00000000000073c6 */ /* 0x004ea20000000000 */
[----:B------:R-:W-:Y:S05]  /*5d00*/  WARPSYNC.ALL ;  /* 0x0000000000007948 */ /* 0x000fea0003800000 */
[----:B------:R-:W-:Y:S01]  /*5d10*/  BSSY B0, `(.L_x_1637) ;  /* 0x0000008000007945 */ /* 0x000fe20003800000 */
[----:B--2---:R2:W-:Y:S01]  /*5d20*/  BAR.SYNC.DEFER_BLOCKING R60, 0x80 ;  /* 0x0002003c0000751d */ /* 0x0045e20000010000 */
[----:B0-----:R-:W-:-:S13]  /*5d30*/  LOP3.LUT P3, RZ, R8, 0x7f, RZ, 0xc0, !PT ;  /* 0x0000007f08ff7812 */ /* 0x001fda000786c0ff */
[----:B------:R-:W-:-:S05]  /*5d40*/  @!P3 VIADD R8, R69, 0x168a0 ;  /* 0x000168a04508b836 */ /* 0x000fca0000000000 */
[----:B------:R-:W-:-:S04]  /*5d50*/  @!P3 PRMT R8, RZ, 0x654, R8 ;  /* 0x00000654ff08b816 */ /* 0x000fc80000000008 */
[----:B------:R2:W-:Y:S01]  /*5d60*/  @!P3 SYNCS.ARRIVE.TRANS64.RED.A1T0 RZ, [R8+URZ], RZ ;  /* 0x000000ff08ffb9a7 */ /* 0x0005e2000810043f */
[----:B------:R-:W-:Y:S05]  /*5d70*/  @!P5 BRA `(.L_x_1638) ;  /* 0x000000000004d947 */ /* 0x000fea0003800000 */
[----:B------:R-:W-:Y:S01]  /*5d80*/  BPT.TRAP 0x1 ;  /* 0x000000040000795c */ /* 0x000fe20000300000 */
.L_x_1638:
[----:B------:R-:W-:Y:S05]  /*5d90*/  BSYNC B0 ;  /* 0x0000000000007941 */ /* 0x000fea0003800000 */
.L_x_1637:
[----:B------:R-:W0:Y:S01]  /*5da0*/  SYNCS.PHASECHK.TRANS64.TRYWAIT P4, [R69+URZ+0x168b0], R77 ;  /* 0x0168b04d450075a7 */ /* 0x000e22000808017f */
[----:B------:R-:W-:Y:S01]  /*5db0*/  ULDC UR40, c[0x0][0x2f4] ;  /* 0x0000bd0000287ab9 */ /* 0x000fe20000000800 */
[----:B------:R-:W-:Y:S04]  /*5dc0*/  BSSY B0, `(.L_x_1639) ;  /* 0x0000002000007945 */ /* 0x000fe80003800000 */
[----:B0-----:R-:W-:Y:S05]  /*5dd0*/  @!P4 BRA `(.L_x_1640) ;  /* 0x000001cc0044c947 */ /* 0x001fea0003800000 */
.L_x_1949:
[----:B------:R-:W-:Y:S05]  /*5de0*/  BSYNC B0 ;  /* 0x0000000000007941 */ /* 0x000fea0003800000 */
.L_x_1639:
[----:B------:R-:W3:Y:S01]  /*5df0*/  LDL R11, [R1+0x4] ;  /* 0x00000400010b7983 */ /* 0x000ee20000100800 */
[----:B------:R-:W-:Y:S01]  /*5e00*/  ULDC.64 UR4, c[0x0][0x328] ;  /* 0x0000ca0000047ab9 */ /* 0x000fe20000000a00 */
[----:B------:R-:W-:Y:S02]  /*5e10*/  ULDC.64 UR6, c[0x0][0x318] ;  /* 0x0000c60000067ab9 */ /* 0x000fe40000000a00 */
[----:B-1----:R1:W5:Y:S01]  /*5e20*/  LDL R38, [R1+0x10] ;  /* 0x0000100001267983 */ /* 0x0023620000100800 */
[----:B------:R-:W-:Y:S01]  /*5e30*/  IMAD R74, R74, UR4, RZ ;  /* 0x000000044a4a7c24 */ /* 0x000fe2000f8e02ff */
[----:B------:R-:W-:Y:S01]  /*5e40*/  BSSY B0, `(.L_x_1641) ;  /* 0x0000022000007945 */ /* 0x000fe20003800000 */
[C---:B--2---:R-:W-:Y:S01]  /*5e50*/  IMAD.WIDE.U32 R8, R73.reuse, UR4, RZ ;  /* 0x0000000449087c25 */ /* 0x044fe2000f8e00ff */
[----:B------:R-:W2:Y:S03]  /*5e60*/  S2R R10, SR_TID.X ;  /* 0x00000000000a7919 */ /* 0x000ea60000002100 */
        /* <DEDUP_REMOVED lines=8> */
[----:B--2---:R-:W-:-:S05]  /*5ef0*/  VIADD R12, R10, 0xffffff80 ;  /* 0xffffff800a0c7836 */ /* 0x004fca0000000000 */
[----:B------:R-:W-:-:S04]  /*5f00*/  SHF.R.S32.HI R10, RZ, 0x1f, R12 ;  /* 0x0000001fff0a7819 */ /* 0x000fc8000001140c */
[----:B------:R-:W-:-:S04]  /*5f10*/  LEA.HI R10, R10, R12, RZ, 0x2 ;  /* 0x0000000c0a0a7211 */ /* 0x000fc800078f10ff */
[----:B------:R-:W-:-:S05]  /*5f20*/  SHF.R.S32.HI R10, RZ, 0x2, R10 ;  /* 0x00000002ff0a7819 */ /* 0x000fca000001140a */
[----:B------:R-:W-:Y:S02]  /*5f30*/  IMAD.IADD R76, R76, 0x1, -R10 ;  /* 0x000000014c4c7824 */ /* 0x000fe400078e0a0a */
[----:B---3--:R-:W-:-:S04]  /*5f40*/  IMAD.WIDE.U32 R8, R11, UR4, R8 ;  /* 0x000000040b087c25 */ /* 0x008fc8000f8e0008 */
[----:B------:R-:W-:Y:S01]  /*5f50*/  IMAD R9, R11, UR5, R9 ;  /* 0x000000050b097c24 */ /* 0x000fe2000f8e0209 */
[----:B------:R-:W-:-:S04]  /*5f60*/  LEA R36, P4, R8, UR6, 0x1 ;  /* 0x0000000608247c11 */ /* 0x000fc8000f8808ff */
        /* <DEDUP_REMOVED lines=10> */
[----:B-----5:R-:W-:Y:S02]  /*6010*/  @!P5 LEA.HI.X R13, R18, R9, R38, 0x1, P6 ;  /* 0x00000009120dd211 */ /* 0x020fe400030f0c26 */
[----:B------:R-:W1:Y:S04]  /*6020*/  @!P4 LDS.128 R8, [R71] ;  /* 0x000000004708c984 */ /* 0x000e680000000c00 */
[----:B-1----:R-:W-:Y:S04]  /*6030*/  @!P4 ST.E.128 desc[UR42][R14.64], R8 ;  /* 0x000000080e00c985 */ /* 0x002fe8000c101d2a */
[----:B------:R-:W1:Y:S04]  /*6040*/  @!P5 LDS.128 R8, [R70] ;  /* 0x000000004608d984 */ /* 0x000e680000000c00 */
[----:B-1----:R1:W-:Y:S02]  /*6050*/  @!P5 ST.E.128 desc[UR42][R12.64], R8 ;  /* 0x000000080c00d985 */ /* 0x0023e4000c101d2a */
.L_x_1642:
[----:B------:R-:W-:Y:S05]  /*6060*/  BSYNC B0 ;  /* 0x0000000000007941 */ /* 0x000fea0003800000 */
.L_x_1641:
        /* <DEDUP_REMOVED lines=11> */
[----:B-----5:R-:W-:Y:S01]  /*6120*/  @!P5 LEA.HI.X R13, R18, R37, R38, 0x1, P6 ;  /* 0x00000025120dd211 */ /* 0x020fe200030f0c26 */
[----:B-1----:R-:W-:Y:S04]  /*6130*/  @!P4 ST.E.128 desc[UR42][R14.64], R8 ;  /* 0x000000080e00c985 */ /* 0x002fe8000c101d2a */
[----:B------:R-:W1:Y:S04]  /*6140*/  @!P5 LDS.128 R8, [R70+0x3000] ;  /* 0x003000004608d984 */ /* 0x000e680000000c00 */
[----:B-1----:R1:W-:Y:S02]  /*6150*/  @!P5 ST.E.128 desc[UR42][R12.64], R8 ;  /* 0x000000080c00d985 */ /* 0x0023e4000c101d2a */
.L_x_1644:
[----:B------:R-:W-:Y:S05]  /*6160*/  BSYNC B0 ;  /* 0x0000000000007941 */ /* 0x000fea0003800000 */
.L_x_1643:
[----:B-1-3--:R-:W3:Y:S01]  /*6170*/  LDL.LU R9, [R1+0x14] ;  /* 0x0000140001097983 */ /* 0x00aee20000300800 */
[----:B0-----:R-:W-:Y:S01]  /*6180*/  @!P3 VIADD R69, R69, 0x168c0 ;  /* 0x000168c04545b836 */ /* 0x001fe20000000000 */
[----:B------:R-:W-:Y:S01]  /*6190*/  LOP3.LUT P4, RZ, R22, 0x1, RZ, 0xc0, !PT ;  /* 0x0000000116ff7812 */ /* 0x000fe2000788c0ff */
        /* <DEDUP_REMOVED lines=11> */
[----:B------:R-:W-:Y:S02]  /*6250*/  SEL R8, RZ, 0x1, P3 ;  /* 0x00000001ff087807 */ /* 0x000fe40001800000 */
[----:B------:R-:W-:Y:S02]  /*6260*/  SEL R23, R23, RZ, P3 ;  /* 0x000000ff17177207 */ /* 0x000fe40001800000 */
[----:B---3--:R-:W-:-:S05]  /*6270*/  LOP3.LUT R9, R9, R8, RZ, 0x3c, !PT ;  /* 0x0000000809097212 */ /* 0x008fca00078e3cff */
[----:B------:R0:W-:Y:S01]  /*6280*/  STL [R1+0x14], R9 ;  /* 0x0000140901007387 */ /* 0x0001e20000100800 */
[----:B------:R-:W-:Y:S05]  /*6290*/  @P4 BRA `(.L_x_1645) ;  /* 0xffffffc000cc4947 */ /* 0x000fea000383ffff */
[----:B0-----:R-:W0:Y:S01]  /*62a0*/  S2R R9, SR_TID.X ;  /* 0x0000000000097919 */ /* 0x001e220000002100 */
[----:B------:R-:W-:Y:S02]  /*62b0*/  PLOP3.LUT P0, PT, PT, PT, PT, 0x8, 0x0 ;  /* 0x000000000000781c */ /* 0x000fe40003f0e170 */
[----:B0-----:R-:W-:-:S04]  /*62c0*/  SHF.R.U32.HI R9, RZ, 0x7, R9 ;  /* 0x00000007ff097819 */ /* 0x001fc80000011609 */
[----:B------:R-:W-:-:S13]  /*62d0*/  ISETP.NE.AND P4, PT, R9, 0x1, PT ;  /* 0x000000010900780c */ /* 0x000fda0003f85270 */
[----:B------:R-:W-:Y:S06]  /*62e0*/  @!P4 BAR.ARV 0x9, 0x100 ;  /* 0x024400000000cb1d */ /* 0x000fec0000002000 */
.L_x_1585:
[----:B------:R-:W3:Y:S01]  /*62f0*/  LDL R10, [R1+0x28] ;  /* 0x00002800010a7983 */ /* 0x000ee20000100800 */
[----:B------:R-:W0:Y:S03]  /*6300*/  LDC R0, c[0x0][0x448] ;  /* 0x00011200ff007b82 */ /* 0x000e260000000800 */
[----:B------:R-:W2:Y:S04]  /*6310*/  LDL R8, [R1] ;  /* 0x0000000001087983 */ /* 0x000ea80000100800 */
[----:B------:R-:W2:Y:S01]  /*6320*/  LDL R5, [R1+0x8] ;  /* 0x0000080001057983 */ /* 0x000ea20000100800 */
[----:B------:R-:W1:Y:S01]  /*6330*/  LDC.64 R6, c[0x0][0x9e0] ;  /* 0x00027800ff067b82 */ /* 0x000e620000000a00 */
[----:B0-----:R-:W-:-:S13]  /*6340*/  ISETP.NE.AND P1, PT, R0, 0x1, PT ;  /* 0x000000010000780c */ /* 0x001fda0003f25270 */
[----:B------:R-:W0:Y:S08]  /*6350*/  @P1 LDC R3, c[0x0][0x44c] ;  /* 0x00011300ff031b82 */ /* 0x000e300000000800 */
[----:B------:R-:W4:Y:S01]  /*6360*/  @P1 LDC R4, c[0x0][0x450] ;  /* 0x00011400ff041b82 */ /* 0x000f220000000800 */
[----:B-1----:R-:W-:Y:S01]  /*6370*/  ISETP.GE.AND P2, PT, R7, 0x1, PT ;  /* 0x000000010700780c */ /* 0x002fe20003f46270 */
[----:B---3--:R-:W-:-:S04]  /*6380*/  VIADD R0, R10, 0xbf ;  /* 0x000000bf0a007836 */ /* 0x008fc80000000000 */
[----:B0-----:R-:W-:Y:S01]  /*6390*/  @P1 IMAD.HI.U32 R3, R0, R3, RZ ;  /* 0x0000000300031227 */ /* 0x001fe200078e00ff */
[----:B--2---:R-:W-:-:S04]  /*63a0*/  IADD3 R5, R5, 0x1, -R8 ;  /* 0x0000000105057810 */ /* 0x004fc80007ffe808 */
[----:B----4-:R-:W-:-:S05]  /*63b0*/  @P1 SHF.R.U32.HI R0, RZ, R4, R3 ;  /* 0x00000004ff001219 */ /* 0x010fca0000011603 */
[----:B------:R-:W-:Y:S01]  /*63c0*/  IMAD.IADD R5, R5, 0x1, R0 ;  /* 0x0000000105057824 */ /* 0x000fe200078e0200 */
[----:B------:R-:W-:Y:S06]  /*63d0*/  @P0 BRA `(.L_x_1646) ;  /* 0x00000000000c0947 */ /* 0x000fec0003800000 */
[----:B------:R-:W0:Y:S01]  /*63e0*/  FENCE.VIEW.ASYNC.G ;  /* 0x00000000000073c6 */ /* 0x000e220000000100 */
[----:B------:R-:W-:Y:S05]  /*63f0*/  WARPSYNC.ALL ;  /* 0x0000000000007948 */ /* 0x000fea0003800000 */
[----:B0-----:R-:W-:Y:S06]  /*6400*/  BAR.ARV 0xc, 0x200 ;  /* 0x0308000000007b1d */ /* 0x001fec0000002000 */
.L_x_1646:
        /* <DEDUP_REMOVED lines=13> */
.L_x_1649:
[----:B------:R-:W-:-:S13]  /*64e0*/  ISETP.NE.AND P0, PT, R7, 0x1, PT ;  /* 0x000000010700780c */ /* 0x000fda0003f05270 */
[----:B------:R-:W0:Y:S02]  /*64f0*/  @P0 LDC.64 R4, c[0x0][0x9e8] ;  /* 0x00027a00ff040b82 */ /* 0x000e240000000a00 */
[----:B0-----:R-:W-:-:S05]  /*6500*/  @P0 IMAD.HI.U32 R4, R3, R4, RZ ;  /* 0x0000000403040227 */ /* 0x001fca00078e00ff */
[----:B------:R-:W-:-:S07]  /*6510*/  @P0 SHF.R.U32.HI R3, RZ, R5, R4 ;  /* 0x00000005ff030219 */ /* 0x000fce0000011604 */
.L_x_1650:
[----:B------:R-:W-:Y:S05]  /*6520*/  BSYNC B0 ;  /* 0x0000000000007941 */ /* 0x000fea0003800000 */
.L_x_1648:
[----:B------:R-:W-:-:S05]  /*6530*/  IMAD R3, R3, R7, R7 ;  /* 0x0000000703037224 */ /* 0x000fca00078e0207 */
[----:B------:R-:W-:-:S07]  /*6540*/  VIMNMX R0, R0, R3, PT ;  /* 0x0000000300007248 */ /* 0x000fce0003fe0100 */
.L_x_1647:
[----:B------:R-:W0:Y:S01]  /*6550*/  @P1 LDC R4, c[0x0][0x44c] ;  /* 0x00011300ff041b82 */ /* 0x000e220000000800 */
[----:B------:R-:W-:Y:S01]  /*6560*/  VIADD R0, R0, 0x7f ;  /* 0x0000007f00007836 */ /* 0x000fe20000000000 */
[----:B------:R-:W-:Y:S01]  /*6570*/  ULDC UR4, c[0x0][0x9dc] ;  /* 0x0002770000047ab9 */ /* 0x000fe20000000800 */
[----:B------:R-:W-:-:S03]  /*6580*/  IMAD.MOV.U32 R5, RZ, RZ, R10 ;  /* 0x000000ffff057224 */ /* 0x000fc600078e000a */
[----:B------:R-:W-:Y:S02]  /*6590*/  SHF.R.S32.HI R3, RZ, 0x1f, R0 ;  /* 0x0000001fff037819 */ /* 0x000fe40000011400 */
[----:B------:R-:W1:Y:S02]  /*65a0*/  @P1 LDC R9, c[0x0][0x450] ;  /* 0x00011400ff091b82 */ /* 0x000e640000000800 */
[----:B------:R-:W-:-:S04]  /*65b0*/  LEA.HI R3, R3, R0, RZ, 0x7 ;  /* 0x0000000003037211 */ /* 0x000fc800078f38ff */
[----:B------:R-:W-:-:S04]  /*65c0*/  SHF.R.S32.HI R0, RZ, 0x7, R3 ;  /* 0x00000007ff007819 */ /* 0x000fc80000011403 */
[----:B------:R-:W-:Y:S01]  /*65d0*/  VIMNMX R8, R29, R0, PT ;  /* 0x000000001d087248 */ /* 0x000fe20003fe0100 */
[----:B0-----:R-:W-:-:S05]  /*65e0*/  @P1 IMAD.HI.U32 R4, R10, R4, RZ ;  /* 0x000000040a041227 */ /* 0x001fca00078e00ff */
[----:B-1----:R-:W-:-:S05]  /*65f0*/  @P1 SHF.R.U32.HI R5, RZ, R9, R4 ;  /* 0x00000009ff051219 */ /* 0x002fca0000011604 */
[----:B------:R-:W-:-:S04]  /*6600*/  IMAD.IADD R3, R88, 0x1, R5 ;  /* 0x0000000158037824 */ /* 0x000fc800078e0205 */
        /* <DEDUP_REMOVED lines=12> */
.L_x_1653:
[----:B------:R-:W-:-:S13]  /*66d0*/  ISETP.NE.AND P0, PT, R7, 0x1, PT ;  /* 0x000000010700780c */ /* 0x000fda0003f05270 */
[----:B------:R-:W0:Y:S02]  /*66e0*/  @P0 LDC.64 R4, c[0x0][0x9e8] ;  /* 0x00027a00ff040b82 */ /* 0x000e240000000a00 */
[----:B0-----:R-:W-:-:S05]  /*66f0*/  @P0 IMAD.HI.U32 R4, R3, R4, RZ ;  /* 0x0000000403040227 */ /* 0x001fca00078e00ff */
[----:B------:R-:W-:-:S07]  /*6700*/  @P0 SHF.R.U32.HI R3, RZ, R5, R4 ;  /* 0x00000005ff030219 */ /* 0x000fce0000011604 */
.L_x_1654:
[----:B------:R-:W-:Y:S05]  /*6710*/  BSYNC B0 ;  /* 0x0000000000007941 */ /* 0x000fea0003800000 */
.L_x_1652:
[----:B------:R-:W-:-:S05]  /*6720*/  IMAD R3, R3, R7, RZ ;  /* 0x0000000703037224 */ /* 0x000fca00078e02ff */
[----:B------:R-:W-:-:S07]  /*6730*/  VIMNMX R0, R0, R3, !PT ;  /* 0x0000000300007248 */ /* 0x000fce0007fe0100 */
.L_x_1651:
[----:B------:R-:W-:Y:S01]  /*6740*/  SHF.R.S32.HI R3, RZ, 0x1f, R0 ;  /* 0x0000001fff037819 */ /* 0x000fe20000011400 */
[----:B------:R-:W-:Y:S01]  /*6750*/  BSSY B0, `(.L_x_1655) ;  /* 0x0000027000007945 */ /* 0x000fe20003800000 */
[----:B------:R-:W-:Y:S02]  /*6760*/  IMAD.MOV.U32 R89, RZ, RZ, RZ ;  /* 0x000000ffff597224 */ /* 0x000fe400078e00ff */
[----:B------:R-:W-:-:S04]  /*6770*/  LEA.HI R3, R3, R0, RZ, 0x7 ;  /* 0x0000000003037211 */ /* 0x000fc800078f38ff */
[----:B------:R-:W-:-:S04]  /*6780*/  SHF.R.S32.HI R3, RZ, 0x7, R3 ;  /* 0x00000007ff037819 */ /* 0x000fc80000011403 */
[----:B------:R-:W-:-:S04]  /*6790*/  VIMNMX R9, RZ, R3, !PT ;  /* 0x00000003ff097248 */ /* 0x000fc80007fe0100 */
[----:B------:R-:W-:-:S13]  /*67a0*/  ISETP.GT.AND P0, PT, R8, R9, PT ;  /* 0x000000090800720c */ /* 0x000fda0003f04270 */
[----:B------:R-:W-:Y:S05]  /*67b0*/  @!P0 BRA `(.L_x_1656) ;  /* 0x0000000000808947 */ /* 0x000fea0003800000 */
[----:B------:R-:W2:Y:S01]  /*67c0*/  LDL R4, [R1+0x4c] ;  /* 0x00004c0001047983 */ /* 0x000ea20000100800 */
[----:B------:R-:W-:Y:S01]  /*67d0*/  ULDC UR4, c[0x0][0x9f0] ;  /* 0x00027c0000047ab9 */ /* 0x000fe20000000800 */
[----:B--2---:R-:W-:-:S04]  /*67e0*/  ISETP.NE.AND P0, PT, R4, RZ, PT ;  /* 0x000000ff0400720c */ /* 0x004fc80003f05270 */
        /* <DEDUP_REMOVED lines=28> */
[----:B------:R-:W-:-:S07]  /*69b0*/  IMAD.MOV.U32 R89, RZ, RZ, R5 ;  /* 0x000000ffff597224 */ /* 0x000fce00078e0005 */
.L_x_1656:
[----:B------:R-:W-:Y:S05]  /*69c0*/  BSYNC B0 ;  /* 0x0000000000007941 */ /* 0x000fea0003800000 */
.L_x_1655:
[----:B------:R-:W2:Y:S01]  /*69d0*/  LDL R0, [R1+0x54] ;  /* 0x0000540001007983 */ /* 0x000ea20000100800 */
[----:B------:R-:W-:Y:S01]  /*69e0*/  PLOP3.LUT P0, PT, PT, PT, PT, 0x80, 0x0 ;  /* 0x000000000000781c */ /* 0x000fe20003f0f070 */
[----:B------:R-:W-:Y:S01]  /*69f0*/  IMAD.MOV.U32 R3, RZ, RZ, RZ ;  /* 0x000000ffff037224 */ /* 0x000fe200078e00ff */
        /* <DEDUP_REMOVED lines=16> */
[----:B--2---:R-:W-:Y:S02]  /*6b00*/  IMAD R4, R0, R89, R9 ;  /* 0x0000005900047224 */ /* 0x004fe400078e0209 */
[----:B------:R-:W-:-:S03]  /*6b10*/  IMAD.MOV.U32 R0, RZ, RZ, RZ ;  /* 0x000000ffff007224 */ /* 0x000fc600078e00ff */
[----:B------:R0:W-:Y:S01]  /*6b20*/  STL [R1+0x3c], R4 ;  /* 0x00003c0401007387 */ /* 0x0001e20000100800 */
[----:B------:R-:W-:-:S04]  /*6b30*/  VIADDMNMX R89, R4, R89, R8, PT ;  /* 0x0000005904597246 */ /* 0x000fc80003800108 */
[----:B------:R-:W-:-:S13]  /*6b40*/  ISETP.GT.AND P1, PT, R89, R4, PT ;  /* 0x000000045900720c */ /* 0x000fda0003f24270 */
[----:B0-----:R-:W-:Y:S05]  /*6b50*/  @!P1 BRA `(.L_x_1657) ;  /* 0x0000011000ec9947 */ /* 0x001fea0003800000 */
[----:B------:R-:W-:-:S03]  /*6b60*/  UMOV UR4, 0xffffffff ;  /* 0xffffffff00047882 */ /* 0x000fc60000000000 */
[----:B------:R-:W-:Y:S05]  /*6b70*/  BRA.DIV UR4, `(.L_x_1658) ;  /* 0x000001be04f07947 */ /* 0x000fea000b800000 */
[----:B------:R-:W0:Y:S02]  /*6b80*/  S2R R0, SR_TID.X ;  /* 0x0000000000007919 */ /* 0x000e240000002100 */
[----:B0-----:R-:W-:-:S05]  /*6b90*/  VIADD R3, R0, 0xffffff80 ;  /* 0xffffff8000037836 */ /* 0x001fca0000000000 */
[----:B------:R-:W-:-:S04]  /*6ba0*/  SHF.R.S32.HI R0, RZ, 0x1f, R3 ;  /* 0x0000001fff007819 */ /* 0x000fc80000011403 */
[----:B------:R-:W-:-:S04]  /*6bb0*/  LEA.HI R0, R0, R3, RZ, 0x7 ;  /* 0x0000000300007211 */ /* 0x000fc800078f38ff */
[----:B------:R-:W-:-:S06]  /*6bc0*/  SHF.R.S32.HI R0, RZ, 0x7, R0 ;  /* 0x00000007ff007819 */ /* 0x000fcc0000011400 */
[----:B------:R-:W0:Y:S04]  /*6bd0*/  SHFL.IDX PT, R0, R0, RZ, 0x1f ;  /* 0x00001fff00007589 */ /* 0x000e2800000e0000 */
[----:B0-----:R1:W-:Y:S02]  /*6be0*/  STL [R1+0x2c], R0 ;  /* 0x00002c0001007387 */ /* 0x0013e40000100800 */
.L_x_1952:
[----:B------:R-:W1:Y:S01]  /*6bf0*/  LDL R3, [R1+0x2c] ;  /* 0x00002c0001037983 */ /* 0x000e620000100800 */
[----:B------:R-:W-:Y:S01]  /*6c00*/  BSSY B6, `(.L_x_1659) ;  /* 0x000001b000067945 */ /* 0x000fe20003800000 */
[----:B-1----:R-:W-:-:S05]  /*6c10*/  IMAD.HI R0, R3, 0x55555556, RZ ;  /* 0x5555555603007827 */ /* 0x002fca00078e02ff */
        /* <DEDUP_REMOVED lines=13> */
[----:B0-----:R0:W1:Y:S01]  /*6cf0*/  LDC.64 R14, c[0x4][R0] ;  /* 0x01000000000e7b82 */ /* 0x0010620000000a00 */
        /* <DEDUP_REMOVED lines=11> */
.L_x_1660:
[----:B------:R-:W-:Y:S05]  /*6db0*/  BSYNC B6 ;  /* 0x0000000000067941 */ /* 0x000fea0003800000 */
.L_x_1659:
        /* <DEDUP_REMOVED lines=8> */
[----:B------:R1:W2:Y:S03]  /*6e40*/  SYNCS.PHASECHK.TRANS64.TRYWAIT P0, [R2+URZ+0x16800], R3 ;  /* 0x01680003020075a7 */ /* 0x0002a6000800017f */
[----:B--2---:R-:W-:Y:S05]  /*6e50*/  @!P0 NANOSLEEP.SYNCS 0x989680 ;  /* 0x009896800000895d */ /* 0x004fea0003900000 */
[----:B------:R-:W2:Y:S01]  /*6e60*/  @!P0 SYNCS.PHASECHK.TRANS64 P0, [R2+URZ+0x16800], R3 ;  /* 0x01680003020085a7 */ /* 0x000ea2000800007f */
[----:B------:R-:W-:Y:S04]  /*6e70*/  BSSY B0, `(.L_x_1662) ;  /* 0x0000006000007945 */ /* 0x000fe80003800000 */
[----:B--2---:R-:W-:Y:S05]  /*6e80*/  @P0 BRA `(.L_x_1663) ;  /* 0x0000000000100947 */ /* 0x004fea0003800000 */
.L_x_1664:
[----:B--2---:R2:W3:Y:S02]  /*6e90*/  SYNCS.PHASECHK.TRANS64.TRYWAIT P0, [R2+URZ+0x16800], R3 ;  /* 0x01680003020075a7 */ /* 0x0044e4000800017f */
[----:B---3--:R-:W-:Y:S05]  /*6ea0*/  @!P0 NANOSLEEP.SYNCS 0x989680 ;  /* 0x009896800000895d */ /* 0x008fea0003900000 */
[----:B------:R-:W3:Y:S02]  /*6eb0*/  @!P0 SYNCS.PHASECHK.TRANS64 P0, [R2+URZ+0x16800], R3 ;  /* 0x01680003020085a7 */ /* 0x000ee4000800007f */
[----:B---3--:R-:W-:Y:S05]  /*6ec0*/  @!P0 BRA `(.L_x_1664) ;  /* 0xfffffffc00f08947 */ /* 0x008fea000383ffff */
.L_x_1663:
[----:B------:R-:W-:Y:S05]  /*6ed0*/  BSYNC B0 ;  /* 0x0000000000007941 */ /* 0x000fea0003800000 */
.L_x_1662:
[----:B------:R-:W-:Y:S05]  /*6ee0*/  BRA `(.L_x_1665) ;  /* 0x0000003000607947 */ /* 0x000fea0003800000 */
.L_x_1661:
[----:B------:R-:W-:Y:S01]  /*6ef0*/  ISETP.NE.AND P0, PT, R25, RZ, PT ;  /* 0x000000ff1900720c */ /* 0x000fe20003f05270 */
[----:B------:R-:W-:Y:S01]  /*6f00*/  ULDC.64 UR4, c[0x0][0x3f8] ;  /* 0x0000fe0000047ab9 */ /* 0x000fe20000000a00 */
[----:B-----5:R-:W-:Y:S01]  /*6f10*/  SHF.R.S32.HI R0, RZ, 0x1f, R24 ;  /* 0x0000001fff007819 */ /* 0x020fe20000011418 */
[----:B------:R-:W-:Y:S01]  /*6f20*/  ULDC.64 UR6, c[0x0][0x408] ;  /* 0x0001020000067ab9 */ /* 0x000fe20000000a00 */
[----:B------:R-:W-:Y:S01]  /*6f30*/  IMAD.WIDE.U32 R26, R24, UR4, RZ ;  /* 0x00000004181a7c25 */ /* 0x000fe2000f8e00ff */
[----:B------:R-:W-:Y:S03]  /*6f40*/  BSSY B6, `(.L_x_1666) ;  /* 0x0000019000067945 */ /* 0x000fe60003800000 */
[C---:B------:R-:W-:Y:S02]  /*6f50*/  IMAD R3, R0.reuse, UR4, RZ ;  /* 0x0000000400037c24 */ /* 0x040fe4000f8e02ff */
[----:B------:R-:W-:-:S02]  /*6f60*/  IMAD R5, R0, UR6, RZ ;  /* 0x0000000600057c24 */ /* 0x000fc4000f8e02ff */
[C---:B------:R-:W-:Y:S02]  /*6f70*/  IMAD R3, R24.reuse, UR5, R3 ;  /* 0x0000000518037c24 */ /* 0x040fe4000f8e0203 */
[C---:B------:R-:W-:Y:S02]  /*6f80*/  IMAD R5, R24.reuse, UR7, R5 ;  /* 0x0000000718057c24 */ /* 0x040fe4000f8e0205 */
[----:B------:R-:W-:-:S04]  /*6f90*/  IMAD.WIDE.U32 R24, R24, UR6, RZ ;  /* 0x0000000618187c25 */ /* 0x000fc8000f8e00ff */
[----:B------:R-:W-:Y:S02]  /*6fa0*/  IMAD.IADD R29, R3, 0x1, R27 ;  /* 0x00000001031d7824 */ /* 0x000fe400078e021b */
[----:B------:R-:W-:Y:S01]  /*6fb0*/  IMAD.IADD R31, R5, 0x1, R25 ;  /* 0x00000001051f7824 */ /* 0x000fe200078e0219 */
[----:B------:R-:W-:Y:S06]  /*6fc0*/  @!P0 BRA `(.L_x_1667) ;  /* 0x0000000000408947 */ /* 0x000fec0003800000 */
        /* <DEDUP_REMOVED lines=16> */
.L_x_1667:
[----:B------:R-:W-:Y:S05]  /*70d0*/  BSYNC B6 ;  /* 0x0000000000067941 */ /* 0x000fea0003800000 */
.L_x_1666:
[----:B------:R-:W2:Y:S01]  /*70e0*/  LDL R21, [R1+0x28] ;  /* 0x0000280001157983 */ /* 0x000ea20000100800 */
[----:B------:R-:W-:Y:S01]  /*70f0*/  ULDC.U8 UR4, c[0x0][0x410] ;  /* 0x0001040000047ab9 */ /* 0x000fe20000000000 */
[----:B------:R-:W-:Y:S01]  /*7100*/  BSSY B0, `(.L_x_1668) ;  /* 0x00002ee000007945 */ /* 0x000fe20003800000 */
[----:B------:R-:W-:Y:S01]  /*7110*/  ISETP.NE.AND P0, PT, RZ, UR4, PT ;  /* 0x00000004ff007c0c */ /* 0x000fe2000bf05270 */
[----:B------:R-:W1:Y:S02]  /*7120*/  S2R R20, SR_TID.X ;  /* 0x0000000000147919 */ /* 0x000e640000002100 */
[----:B-1----:R-:W-:-:S05]  /*7130*/  VIADD R46, R20, 0xffffff80 ;  /* 0xffffff80142e7836 */ /* 0x002fca0000000000 */
[----:B------:R-:W-:-:S04]  /*7140*/  SHF.R.S32.HI R42, RZ, 0x1f, R46 ;  /* 0x0000001fff2a7819 */ /* 0x000fc8000001142e */
[----:B------:R-:W-:-:S04]  /*7150*/  LEA.HI R42, R42, R46, RZ, 0x2 ;  /* 0x0000002e2a2a7211 */ /* 0x000fc800078f10ff */
[----:B------:R-:W-:-:S05]  /*7160*/  SHF.R.S32.HI R42, RZ, 0x2, R42 ;  /* 0x00000002ff2a7819 */ /* 0x000fca000001142a */
[----:B--2---:R-:W-:Y:S01]  /*7170*/  IMAD.IADD R41, R42, 0x1, R21 ;  /* 0x000000012a297824 */ /* 0x004fe200078e0215 */
[----:B------:R-:W-:Y:S06]  /*7180*/  @!P0 BRA `(.L_x_1669) ;  /* 0x0000001400f48947 */ /* 0x000fec0003800000 */
[----:B------:R-:W2:Y:S01]  /*7190*/  LDL R43, [R1+0x18] ;  /* 0x00001800012b7983 */ /* 0x000ea20000100800 */
[----:B------:R-:W1:Y:S01]  /*71a0*/  LDC R32, c[0x0][0x448] ;  /* 0x00011200ff207b82 */ /* 0x000e620000000800 */
[----:B------:R-:W-:Y:S01]  /*71b0*/  VIADD R21, R20, 0xffffff80 ;  /* 0xffffff8014157836 */ /* 0x000fe20000000000 */
[----:B------:R-:W-:Y:S01]  /*71c0*/  ULDC.64 UR4, c[0x0][0x3f8] ;  /* 0x0000fe0000047ab9 */ /* 0x000fe20000000a00 */
[----:B------:R-:W-:-:S03]  /*71d0*/  ULDC.64 UR6, c[0x0][0x408] ;  /* 0x0001020000067ab9 */ /* 0x000fc60000000a00 */
[----:B------:R-:W-:Y:S02]  /*71e0*/  SHF.R.S32.HI R20, RZ, 0x1f, R21 ;  /* 0x0000001fff147819 */ /* 0x000fe40000011415 */
[----:B-1----:R-:W-:Y:S02]  /*71f0*/  ISETP.NE.AND P0, PT, R32, 0x1, PT ;  /* 0x000000012000780c */ /* 0x002fe40003f05270 */
[----:B------:R-:W-:-:S11]  /*7200*/  LEA.HI R20, R20, R21, RZ, 0x2 ;  /* 0x0000001514147211 */ /* 0x000fd600078f10ff */
[----:B------:R-:W1:Y:S01]  /*7210*/  @P0 LDC R0, c[0x0][0x44c] ;  /* 0x00011300ff000b82 */ /* 0x000e620000000800 */
[----:B------:R-:W-:-:S07]  /*7220*/  LOP3.LUT R20, R20, 0xfffffffc, RZ, 0xc0, !PT ;  /* 0xfffffffc14147812 */ /* 0x000fce00078ec0ff */
[----:B------:R-:W3:Y:S01]  /*7230*/  @P0 LDC R5, c[0x0][0x450] ;  /* 0x00011400ff050b82 */ /* 0x000ee20000000800 */
[----:B------:R-:W-:-:S04]  /*7240*/  IMAD.IADD R20, R21, 0x1, -R20 ;  /* 0x0000000115147824 */ /* 0x000fc800078e0a14 */
[----:B------:R-:W-:-:S04]  /*7250*/  IMAD R3, R20, 0x60, R41 ;  /* 0x0000006014037824 */ /* 0x000fc800078e0229 */
[----:B-1----:R-:W-:-:S05]  /*7260*/  @P0 IMAD.HI.U32 R0, R3, R0, RZ ;  /* 0x0000000003000227 */ /* 0x002fca00078e00ff */
[----:B---3--:R-:W-:-:S04]  /*7270*/  @P0 SHF.R.U32.HI R3, RZ, R5, R0 ;  /* 0x00000005ff030219 */ /* 0x008fc80000011600 */
[----:B------:R-:W-:Y:S01]  /*7280*/  SHF.R.S32.HI R0, RZ, 0x1f, R3 ;  /* 0x0000001fff007819 */ /* 0x000fe20000011403 */
[----:B------:R-:W-:Y:S02]  /*7290*/  IMAD.MOV.U32 R8, RZ, RZ, R26 ;  /* 0x000000ffff087224 */ /* 0x000fe400078e001a */
[----:B------:R-:W-:Y:S02]  /*72a0*/  IMAD.MOV.U32 R9, RZ, RZ, R29 ;  /* 0x000000ffff097224 */ /* 0x000fe400078e001d */
[C---:B------:R-:W-:Y:S02]  /*72b0*/  IMAD R4, R0.reuse, UR4, RZ ;  /* 0x0000000400047c24 */ /* 0x040fe4000f8e02ff */
[----:B------:R-:W-:Y:S02]  /*72c0*/  IMAD.MOV.U32 R10, RZ, RZ, R24 ;  /* 0x000000ffff0a7224 */ /* 0x000fe400078e0018 */
[----:B------:R-:W-:Y:S02]  /*72d0*/  IMAD.MOV.U32 R11, RZ, RZ, R31 ;  /* 0x000000ffff0b7224 */ /* 0x000fe400078e001f */
[----:B------:R-:W-:-:S02]  /*72e0*/  IMAD R0, R0, UR6, RZ ;  /* 0x0000000600007c24 */ /* 0x000fc4000f8e02ff */
[----:B------:R-:W-:-:S04]  /*72f0*/  IMAD.WIDE.U32 R8, R3, UR4, R8 ;  /* 0x0000000403087c25 */ /* 0x000fc8000f8e0008 */
[C---:B------:R-:W-:Y:S01]  /*7300*/  IMAD R5, R3.reuse, UR5, R4 ;  /* 0x0000000503057c24 */ /* 0x040fe2000f8e0204 */
[----:B------:R-:W-:Y:S01]  /*7310*/  ULDC.64 UR4, c[0x0][0x3e8] ;  /* 0x0000fa0000047ab9 */ /* 0x000fe20000000a00 */
[----:B------:R-:W-:-:S04]  /*7320*/  IMAD.WIDE.U32 R10, R3, UR6, R10 ;  /* 0x00000006030a7c25 */ /* 0x000fc8000f8e000a */
[----:B------:R-:W-:Y:S01]  /*7330*/  IMAD R3, R3, UR7, R0 ;  /* 0x0000000703037c24 */ /* 0x000fe2000f8e0200 */
[----:B------:R-:W-:Y:S01]  /*7340*/  ULDC.64 UR6, c[0x0][0x400] ;  /* 0x0001000000067ab9 */ /* 0x000fe20000000a00 */
[----:B------:R-:W-:Y:S01]  /*7350*/  IMAD.IADD R5, R9, 0x1, R5 ;  /* 0x0000000109057824 */ /* 0x000fe200078e0205 */
[----:B------:R-:W-:Y:S01]  /*7360*/  LEA R4, P0, R8, UR4, 0x1 ;  /* 0x0000000408047c11 */ /* 0x000fe2000f8008ff */
[----:B------:R-:W-:Y:S01]  /*7370*/  IMAD.IADD R3, R11, 0x1, R3 ;  /* 0x000000010b037824 */ /* 0x000fe200078e0203 */
[----:B------:R-:W-:Y:S01]  /*7380*/  LEA R7, P1, R10, UR6, 0x1 ;  /* 0x000000060a077c11 */ /* 0x000fe2000f8208ff */
[----:B------:R-:W-:Y:S01]  /*7390*/  UMOV UR4, 0xffffffff ;  /* 0xffffffff00047882 */ /* 0x000fe20000000000 */
[----:B------:R-:W-:Y:S02]  /*73a0*/  LEA.HI.X R6, R8, UR5, R5, 0x1, P0 ;  /* 0x0000000508067c11 */ /* 0x000fe400080f0c05 */
[----:B------:R-:W-:Y:S02]  /*73b0*/  LEA.HI.X R8, R10, UR7, R3, 0x1, P1 ;  /* 0x000000070a087c11 */ /* 0x000fe400088f0c03 */
[----:B--2---:R-:W-:Y:S01]  /*73c0*/  SHF.R.S32.HI R31, RZ, 0x1f, R43 ;  /* 0x0000001fff1f7819 */ /* 0x004fe2000001142b */
[----:B------:R-:W-:Y:S06]  /*73d0*/  BRA.DIV UR4, `(.L_x_1670) ;  /* 0x000001ba04187947 */ /* 0x000fec000b800000 */
[----:B------:R1:W2:Y:S04]  /*73e0*/  SHFL.IDX PT, R3, R6, RZ, 0x1c1f ;  /* 0x001c1fff06037589 */ /* 0x0002a800000e0000 */
[----:B------:R1:W3:Y:S04]  /*73f0*/  SHFL.IDX PT, R0, R4, RZ, 0x1c1f ;  /* 0x001c1fff04007589 */ /* 0x0002e800000e0000 */
[----:B------:R1:W4:Y:S04]  /*7400*/  SHFL.IDX PT, R5, R8, RZ, 0x1c1f ;  /* 0x001c1fff08057589 */ /* 0x00032800000e0000 */
[----:B0-----:R1:W0:Y:S02]  /*7410*/  SHFL.IDX PT, R14, R7, RZ, 0x1c1f ;  /* 0x001c1fff070e7589 */ /* 0x00122400000e0000 */
.L_x_1958:
[----:B------:R-:W5:Y:S01]  /*7420*/  LDL R9, [R1] ;  /* 0x0000000001097983 */ /* 0x000f620000100800 */
[----:B------:R-:W-:Y:S01]  /*7430*/  BSSY B1, `(.L_x_1671) ;  /* 0x000001e000017945 */ /* 0x000fe20003800000 */
[----:B------:R-:W-:Y:S02]  /*7440*/  CS2R R34, SRZ ;  /* 0x0000000000227805 */ /* 0x000fe4000001ff00 */
[----:B------:R-:W-:Y:S02]  /*7450*/  CS2R R26, SRZ ;  /* 0x00000000001a7805 */ /* 0x000fe4000001ff00 */
[----:B------:R-:W-:Y:S02]  /*7460*/  CS2R R28, SRZ ;  /* 0x00000000001c7805 */ /* 0x000fe4000001ff00 */
[----:B------:R-:W-:Y:S01]  /*7470*/  CS2R R24, SRZ ;  /* 0x0000000000187805 */ /* 0x000fe2000001ff00 */
[----:B-----5:R-:W-:-:S05]  /*7480*/  IMAD R32, R9, R32, RZ ;  /* 0x0000002009207224 */ /* 0x020fca00078e02ff */
[----:B------:R-:W-:-:S13]  /*7490*/  ISETP.GE.AND P0, PT, R41, R32, PT ;  /* 0x000000202900720c */ /* 0x000fda0003f06270 */
[----:B------:R-:W-:Y:S05]  /*74a0*/  @P0 BRA `(.L_x_1672) ;  /* 0x0000000000580947 */ /* 0x000fea0003800000 */
[----:B------:R-:W-:Y:S01]  /*74b0*/  ULDC UR4, c[0x0][0x3f4] ;  /* 0x0000fd0000047ab9 */ /* 0x000fe20000000800 */
[----:B---3--:R-:W-:Y:S01]  /*74c0*/  IMAD.MOV.U32 R10, RZ, RZ, R0 ;  /* 0x000000ffff0a7224 */ /* 0x008fe200078e0000 */
[----:B------:R-:W-:Y:S01]  /*74d0*/  ISETP.GE.AND P3, PT, R43, UR4, PT ;  /* 0x000000042b007c0c */ /* 0x000fe2000bf66270 */
[----:B--2---:R-:W-:Y:S01]  /*74e0*/  IMAD.MOV.U32 R11, RZ, RZ, R3 ;  /* 0x000000ffff0b7224 */ /* 0x004fe200078e0003 */
[----:B------:R-:W-:Y:S01]  /*74f0*/  ISETP.GE.AND P2, PT, R152, UR4, PT ;  /* 0x0000000498007c0c */ /* 0x000fe2000bf46270 */
[----:B----4-:R-:W-:Y:S01]  /*7500*/  IMAD.MOV.U32 R15, RZ, RZ, R5 ;  /* 0x000000ffff0f7224 */ /* 0x010fe200078e0005 */
[----:B------:R-:W-:-:S09]  /*7510*/  CS2R R28, SRZ ;  /* 0x00000000001c7805 */ /* 0x000fd2000001ff00 */
[C---:B------:R-:W-:Y:S01]  /*7520*/  @!P3 IMAD.SHL.U32 R37, R43.reuse, 0x2, RZ ;  /* 0x000000022b25b824 */ /* 0x040fe200078e00ff */
[----:B------:R-:W-:Y:S02]  /*7530*/  @!P3 SHF.L.U64.HI R26, R43, 0x1, R31 ;  /* 0x000000012b1ab819 */ /* 0x000fe4000001021f */
[----:B------:R-:W-:Y:S02]  /*7540*/  CS2R R34, SRZ ;  /* 0x0000000000227805 */ /* 0x000fe4000001ff00 */
[----:B------:R-:W-:Y:S01]  /*7550*/  CS2R R24, SRZ ;  /* 0x0000000000187805 */ /* 0x000fe2000001ff00 */
[----:B------:R-:W-:Y:S01]  /*7560*/  @!P2 IMAD.WIDE R10, R152, 0x2, R10 ;  /* 0x00000002980aa825 */ /* 0x000fe200078e020a */
[-C--:B------:R-:W-:Y:S02]  /*7570*/  @!P3 IADD3 R20, P0, R0, R37.reuse, RZ ;  /* 0x000000250014b210 */ /* 0x080fe40007f1e0ff */
[----:B0-----:R-:W-:Y:S01]  /*7580*/  @!P3 IADD3 R36, P1, R14, R37, RZ ;  /* 0x000000250e24b210 */ /* 0x001fe20007f3e0ff */
[----:B------:R-:W-:Y:S01]  /*7590*/  @!P2 IMAD.WIDE R12, R152, 0x2, R14 ;  /* 0x00000002980ca825 */ /* 0x000fe200078e020e */
[----:B------:R0:W5:Y:S03]  /*75a0*/  @!P2 LD.E.64 R28, desc[UR42][R10.64] ;  /* 0x0000002a0a1ca980 */ /* 0x000166000c101b00 */
[--C-:B------:R-:W-:Y:S01]  /*75b0*/  @!P3 IMAD.X R21, R3, 0x1, R26.reuse, P0 ;  /* 0x000000010315b824 */ /* 0x100fe200000e061a */
[----:B------:R0:W5:Y:S01]  /*75c0*/  @!P2 LD.E.64 R34, desc[UR42][R12.64] ;  /* 0x0000002a0c22a980 */ /* 0x000162000c101b00 */
[----:B------:R-:W-:Y:S01]  /*75d0*/  @!P3 IMAD.X R37, R5, 0x1, R26, P1 ;  /* 0x000000010525b824 */ /* 0x000fe200008e061a */
[----:B------:R-:W-:-:S02]  /*75e0*/  CS2R R26, SRZ ;  /* 0x00000000001a7805 */ /* 0x000fc4000001ff00 */
[----:B------:R0:W5:Y:S04]  /*75f0*/  @!P3 LD.E.64 R24, desc[UR42][R20.64] ;  /* 0x0000002a1418b980 */ /* 0x000168000c101b00 */
[----:B------:R0:W5:Y:S02]  /*7600*/  @!P3 LD.E.64 R26, desc[UR42][R36.64] ;  /* 0x0000002a241ab980 */ /* 0x000164000c101b00 */
.L_x_1672:
[----:B------:R-:W-:Y:S05]  /*7610*/  BSYNC B1 ;  /* 0x0000000000017941 */ /* 0x000fea0003800000 */
.L_x_1671:
[----:B---3-5:R-:W-:Y:S01]  /*7620*/  IMAD.MOV.U32 R0, RZ, RZ, R34 ;  /* 0x000000ffff007224 */ /* 0x028fe200078e0022 */
[----:B------:R-:W-:Y:S01]  /*7630*/  UMOV UR4, 0xffffffff ;  /* 0xffffffff00047882 */ /* 0x000fe20000000000 */
[----:B--2---:R-:W-:Y:S01]  /*7640*/  IMAD.MOV.U32 R3, RZ, RZ, R35 ;  /* 0x000000ffff037224 */ /* 0x004fe200078e0023 */
[----:B0-----:R-:W-:Y:S01]  /*7650*/  CS2R R20, SRZ ;  /* 0x0000000000147805 */ /* 0x001fe2000001ff00 */
[----:B----4-:R-:W-:Y:S01]  /*7660*/  IMAD.MOV.U32 R5, RZ, RZ, R26 ;  /* 0x000000ffff057224 */ /* 0x010fe200078e001a */
        /* <DEDUP_REMOVED lines=12> */
[----:B------:R-:W-:Y:S01]  /*7730*/  PRMT R50, R9, 0x7610, R50 ;  /* 0x0000761009327816 */ /* 0x000fe20000000032 */
[----:B------:R-:W-:Y:S06]  /*7740*/  BRA.DIV UR4, `(.L_x_1673) ;  /* 0x000001b604ac7947 */ /* 0x000fec000b800000 */
[----:B------:R0:W2:Y:S04]  /*7750*/  SHFL.IDX PT, R3, R6, 0x1, 0x1c1f ;  /* 0x003c1f0006037f89 */ /* 0x0000a800000e0000 */
[----:B------:R0:W3:Y:S04]  /*7760*/  SHFL.IDX PT, R0, R4, 0x1, 0x1c1f ;  /* 0x003c1f0004007f89 */ /* 0x0000e800000e0000 */
[----:B------:R0:W4:Y:S04]  /*7770*/  SHFL.IDX PT, R5, R8, 0x1, 0x1c1f ;  /* 0x003c1f0008057f89 */ /* 0x00012800000e0000 */
[----:B------:R0:W0:Y:S02]  /*7780*/  SHFL.IDX PT, R14, R7, 0x1, 0x1c1f ;  /* 0x003c1f00070e7f89 */ /* 0x00002400000e0000 */
.L_x_1964:
[----:B------:R-:W-:Y:S01]  /*7790*/  VIADD R41, R41, 0x60 ;  /* 0x0000006029297836 */ /* 0x000fe20000000000 */
[----:B------:R-:W-:Y:S01]  /*77a0*/  BSSY B1, `(.L_x_1674) ;  /* 0x000001c000017945 */ /* 0x000fe20003800000 */
[----:B------:R-:W-:Y:S02]  /*77b0*/  CS2R R10, SRZ ;  /* 0x00000000000a7805 */ /* 0x000fe4000001ff00 */
[----:B------:R-:W-:Y:S02]  /*77c0*/  CS2R R12, SRZ ;  /* 0x00000000000c7805 */ /* 0x000fe4000001ff00 */
[----:B01----:R-:W-:Y:S02]  /*77d0*/  CS2R R8, SRZ ;  /* 0x0000000000087805 */ /* 0x003fe4000001ff00 */
        /* <DEDUP_REMOVED lines=11> */
[----:B------:R-:W-:Y:S01]  /*7890*/  CS2R R20, SRZ ;  /* 0x0000000000147805 */ /* 0x000fe2000001ff00 */
[----:B------:R-:W-:Y:S01]  /*78a0*/  @!P2 IMAD.WIDE R6, R152, 0x2, R6 ;  /* 0x000000029806a825 */ /* 0x000fe200078e0206 */
[-C--:B------:R-:W-:Y:S02]  /*78b0*/  @!P3 IADD3 R36, P0, R0, R9.reuse, RZ ;  /* 0x000000090024b210 */ /* 0x080fe40007f1e0ff */
[----:B------:R-:W-:Y:S02]  /*78c0*/  @!P3 IADD3 R4, P1, R14, R9, RZ ;  /* 0x000000090e04b210 */ /* 0x000fe40007f3e0ff */
[----:B------:R-:W-:Y:S01]  /*78d0*/  CS2R R8, SRZ ;  /* 0x0000000000087805 */ /* 0x000fe2000001ff00 */
[----:B------:R0:W5:Y:S01]  /*78e0*/  @!P2 LD.E.64 R12, desc[UR42][R6.64] ;  /* 0x0000002a060ca980 */ /* 0x000162000c101b00 */
[----:B------:R-:W-:-:S02]  /*78f0*/  @!P3 IMAD.X R37, R3, 0x1, R10, P0 ;  /* 0x000000010325b824 */ /* 0x000fc400000e060a */
[----:B------:R-:W-:Y:S01]  /*7900*/  @!P3 IMAD.X R5, R5, 0x1, R10, P1 ;  /* 0x000000010505b824 */ /* 0x000fe200008e060a */
[----:B------:R-:W-:Y:S01]  /*7910*/  CS2R R10, SRZ ;  /* 0x00000000000a7805 */ /* 0x000fe2000001ff00 */
[----:B------:R-:W-:Y:S01]  /*7920*/  @!P2 IMAD.WIDE R14, R152, 0x2, R14 ;  /* 0x00000002980ea825 */ /* 0x000fe200078e020e */
[----:B------:R0:W5:Y:S04]  /*7930*/  @!P3 LD.E.64 R8, desc[UR42][R36.64] ;  /* 0x0000002a2408b980 */ /* 0x000168000c101b00 */
[----:B------:R0:W5:Y:S04]  /*7940*/  @!P2 LD.E.64 R20, desc[UR42][R14.64] ;  /* 0x0000002a0e14a980 */ /* 0x000168000c101b00 */
[----:B------:R0:W5:Y:S02]  /*7950*/  @!P3 LD.E.64 R10, desc[UR42][R4.64] ;  /* 0x0000002a040ab980 */ /* 0x000164000c101b00 */
.L_x_1675:
[----:B------:R-:W-:Y:S05]  /*7960*/  BSYNC B1 ;  /* 0x0000000000017941 */ /* 0x000fea0003800000 */
.L_x_1674:
[----:B------:R-:W3:Y:S01]  /*7970*/  LDL R45, [R1+0x44] ;  /* 0x00004400012d7983 */ /* 0x000ee20000100800 */
[----:B------:R-:W-:Y:S01]  /*7980*/  ULEA.HI UR4, UR36, UR36, URZ, 0x1 ;  /* 0x0000002424047291 */ /* 0x000fe2000f8f083f */
[----:B------:R-:W-:Y:S01]  /*7990*/  SHF.R.S32.HI R43, RZ, 0x1f, R46 ;  /* 0x0000001fff2b7819 */ /* 0x000fe2000001142e */
[----:B0----5:R-:W-:Y:S01]  /*79a0*/  IMAD.MOV.U32 R4, RZ, RZ, R20 ;  /* 0x000000ffff047224 */ /* 0x021fe200078e0014 */
[----:B------:R-:W-:Y:S01]  /*79b0*/  BSSY B1, `(.L_x_1676) ;  /* 0x0000024000017945 */ /* 0x000fe20003800000 */
[----:B------:R-:W-:Y:S01]  /*79c0*/  ULOP3.LUT UR4, UR4, 0xfffffffe, URZ, 0xc0, !UPT ;  /* 0xfffffffe04047892 */ /* 0x000fe2000f8ec03f */
[----:B------:R-:W-:Y:S01]  /*79d0*/  LEA.HI R43, R43, R46, RZ, 0x5 ;  /* 0x0000002e2b2b7211 */ /* 0x000fe200078f28ff */
[----:B------:R-:W-:Y:S01]  /*79e0*/  IMAD R14, R33, -0xc0, R32 ;  /* 0xffffff40210e7824 */ /* 0x000fe200078e0220 */
[----:B------:R-:W-:Y:S01]  /*79f0*/  PRMT R37, R4, 0x7610, R37 ;  /* 0x0000761004257816 */ /* 0x000fe20000000025 */
[----:B------:R-:W-:Y:S01]  /*7a00*/  UIADD3 UR4, UR36, -UR4, URZ ;  /* 0x8000000424047290 */ /* 0x000fe2000fffe03f */
[----:B------:R-:W-:Y:S01]  /*7a10*/  SHF.R.S32.HI R43, RZ, 0x5, R43 ;  /* 0x00000005ff2b7819 */ /* 0x000fe2000001142b */
[----:B------:R-:W-:Y:S01]  /*7a20*/  IMAD.MOV.U32 R4, RZ, RZ, R10 ;  /* 0x000000ffff047224 */ /* 0x000fe200078e000a */
[----:B------:R-:W-:Y:S01]  /*7a30*/  VIMNMX R14, R14, 0xc0, PT ;  /* 0x000000c00e0e7848 */ /* 0x000fe20003fe0100 */
[----:B------:R-:W-:-:S02]  /*7a40*/  IMAD.MOV.U32 R6, RZ, RZ, R11 ;  /* 0x000000ffff067224 */ /* 0x000fc400078e000b */
[----:B----4-:R-:W-:Y:S01]  /*7a50*/  IMAD.U32 R5, RZ, RZ, UR4 ;  /* 0x00000004ff057e24 */ /* 0x010fe2000f8e00ff */
[----:B------:R-:W-:Y:S01]  /*7a60*/  PRMT R15, R4, 0x7610, R15 ;  /* 0x00007610040f7816 */ /* 0x000fe2000000000f */
[----:B------:R-:W-:Y:S01]  /*7a70*/  IMAD.MOV.U32 R4, RZ, RZ, R8 ;  /* 0x000000ffff047224 */ /* 0x000fe200078e0008 */
[----:B------:R-:W-:Y:S01]  /*7a80*/  PRMT R31, R6, 0x7610, R31 ;  /* 0x00007610061f7816 */ /* 0x000fe2000000001f */
[----:B------:R-:W-:Y:S01]  /*7a90*/  IMAD.MOV.U32 R7, RZ, RZ, R12 ;  /* 0x000000ffff077224 */ /* 0x000fe200078e000c */
[----:B------:R-:W-:Y:S01]  /*7aa0*/  SHF.L.U32 R5, R5, 0x1f, RZ ;  /* 0x0000001f05057819 */ /* 0x000fe200000006ff */
[----:B------:R-:W-:Y:S01]  /*7ab0*/  IMAD.MOV.U32 R6, RZ, RZ, R9 ;  /* 0x000000ffff067224 */ /* 0x000fe200078e0009 */
[----:B------:R-:W-:Y:S02]  /*7ac0*/  PRMT R32, R4, 0x7610, R32 ;  /* 0x0000761004207816 */ /* 0x000fe40000000020 */
[----:B------:R-:W0:Y:S01]  /*7ad0*/  SYNCS.PHASECHK.TRANS64.TRYWAIT P0, [R2+URZ+0x16800], R5 ;  /* 0x01680005020075a7 */ /* 0x000e22000800017f */
[----:B------:R-:W-:-:S02]  /*7ae0*/  PRMT R38, R7, 0x7610, R38 ;  /* 0x0000761007267816 */ /* 0x000fc40000000026 */
[----:B------:R-:W-:Y:S01]  /*7af0*/  ISETP.GE.AND P1, PT, R42, R14, PT ;  /* 0x0000000e2a00720c */ /* 0x000fe20003f26270 */
[C---:B---3--:R-:W-:Y:S01]  /*7b00*/  IMAD.SHL.U32 R0, R45.reuse, 0x40, RZ ;  /* 0x000000402d007824 */ /* 0x048fe200078e00ff */
[----:B------:R-:W-:-:S04]  /*7b10*/  LOP3.LUT P2, RZ, R45, 0x4, RZ, 0xc0, !PT ;  /* 0x000000042dff7812 */ /* 0x000fc8000784c0ff */
[----:B--2---:R-:W-:-:S04]  /*7b20*/  LOP3.LUT R3, R0, 0x1c0, RZ, 0xc0, !PT ;  /* 0x000001c000037812 */ /* 0x004fc800078ec0ff */
[----:B------:R-:W-:Y:S02]  /*7b30*/  LOP3.LUT R0, R3, 0x18, R16, 0xf8, !PT ;  /* 0x0000001803007812 */ /* 0x000fe400078ef810 */
[----:B------:R-:W-:-:S04]  /*7b40*/  SHF.R.U32.HI R3, RZ, 0x3, R3 ;  /* 0x00000003ff037819 */ /* 0x000fc80000011603 */
[----:B------:R-:W-:Y:S01]  /*7b50*/  LOP3.LUT R0, R0, R3, RZ, 0x3c, !PT ;  /* 0x0000000300007212 */ /* 0x000fe200078e3cff */
[----:B------:R-:W-:-:S05]  /*7b60*/  IMAD.MOV.U32 R3, RZ, RZ, R21 ;  /* 0x000000ffff037224 */ /* 0x000fca00078e0015 */
[----:B------:R-:W-:Y:S01]  /*7b70*/  PRMT R36, R3, 0x7610, R36 ;  /* 0x0000761003247816 */ /* 0x000fe20000000024 */
[----:B------:R-:W-:Y:S02]  /*7b80*/  IMAD R3, R43, 0x200, R0 ;  /* 0x000002002b037824 */ /* 0x000fe400078e0200 */
[----:B------:R-:W-:Y:S02]  /*7b90*/  IMAD.MOV.U32 R0, RZ, RZ, R13 ;  /* 0x000000ffff007224 */ /* 0x000fe400078e000d */
[----:B------:R-:W-:-:S03]  /*7ba0*/  IMAD R3, R3, 0x2, R2 ;  /* 0x0000000203037824 */ /* 0x000fc600078e0202 */
[----:B------:R-:W-:Y:S01]  /*7bb0*/  PRMT R41, R0, 0x7610, R41 ;  /* 0x0000761000297816 */ /* 0x000fe20000000029 */
[C---:B------:R-:W-:Y:S02]  /*7bc0*/  VIADD R4, R3.reuse, 0x8400 ;  /* 0x0000840003047836 */ /* 0x040fe40000000000 */
[----:B------:R-:W-:Y:S01]  /*7bd0*/  VIADD R0, R3, 0x8440 ;  /* 0x0000844003007836 */ /* 0x000fe20000000000 */
[----:B0-----:R-:W-:Y:S06]  /*7be0*/  @!P0 BRA `(.L_x_1677) ;  /* 0x000001b000f48947 */ /* 0x001fec0003800000 */
.L_x_1965:
[----:B------:R-:W-:Y:S05]  /*7bf0*/  BSYNC B1 ;  /* 0x0000000000017941 */ /* 0x000fea0003800000 */
.L_x_1676:
[----:B------:R-:W-:Y:S01]  /*7c00*/  BSSY B1, `(.L_x_1678) ;  /* 0x0000068000017945 */ /* 0x000fe20003800000 */
[----:B------:R-:W-:Y:S01]  /*7c10*/  PRMT R33, R6, 0x7610, R33 ;  /* 0x0000761006217816 */ /* 0x000fe20000000021 */
[----:B------:R-:W-:Y:S02]  /*7c20*/  @P2 VIADD R0, R4, 0xffffffc0 ;  /* 0xffffffc004002836 */ /* 0x000fe40000000000 */
[----:B------:R-:W-:Y:S05]  /*7c30*/  @P1 BRA `(.L_x_1679) ;  /* 0x0000000400901947 */ /* 0x000fea0003800000 */
[----:B------:R-:W2:Y:S01]  /*7c40*/  LDL R7, [R1+0x18] ;  /* 0x0000180001077983 */ /* 0x000ea20000100800 */
[----:B0-----:R-:W0:Y:S01]  /*7c50*/  LDC R5, c[0x0][0x3f4] ;  /* 0x0000fd00ff057b82 */ /* 0x001e220000000800 */
[----:B------:R-:W-:Y:S01]  /*7c60*/  BSSY B2, `(.L_x_1680) ;  /* 0x0000032000027945 */ /* 0x000fe20003800000 */
[-C--:B0-----:R-:W-:Y:S02]  /*7c70*/  ISETP.GE.AND P0, PT, R152, R5.reuse, PT ;  /* 0x000000059800720c */ /* 0x081fe40003f06270 */
[----:B--2---:R-:W-:-:S11]  /*7c80*/  ISETP.GE.AND P1, PT, R7, R5, PT ;  /* 0x000000050700720c */ /* 0x004fd60003f26270 */
[----:B------:R-:W-:Y:S05]  /*7c90*/  @P0 BRA `(.L_x_1681) ;  /* 0x0000000000b80947 */ /* 0x000fea0003800000 */
[----:B------:R-:W0:Y:S01]  /*7ca0*/  LDS.128 R4, [R3+0x8400] ;  /* 0x0084000003047984 */ /* 0x000e220000000c00 */
[----:B------:R-:W-:Y:S02]  /*7cb0*/  SHF.R.U32.HI R46, RZ, 0x10, R35 ;  /* 0x00000010ff2e7819 */ /* 0x000fe40000011623 */
[----:B------:R-:W-:Y:S02]  /*7cc0*/  SHF.R.U32.HI R43, RZ, 0x10, R29 ;  /* 0x00000010ff2b7819 */ /* 0x000fe4000001161d */
[----:B------:R-:W-:Y:S02]  /*7cd0*/  PRMT R46, R38, 0x5432, R46 ;  /* 0x00005432262e7816 */ /* 0x000fe4000000002e */
[----:B------:R-:W-:Y:S02]  /*7ce0*/  SHF.R.U64 R45, R34, 0x10, R35 ;  /* 0x00000010222d7819 */ /* 0x000fe40000001223 */
[----:B------:R-:W-:Y:S01]  /*7cf0*/  PRMT R43, R47, 0x5410, R43 ;  /* 0x000054102f2b7816 */ /* 0x000fe2000000002b */
[----:B------:R-:W-:Y:S01]  /*7d00*/  IMAD.U32 R47, R46, 0x10000, RZ ;  /* 0x000100002e2f7824 */ /* 0x000fe200078e00ff */
[----:B------:R-:W-:-:S02]  /*7d10*/  SHF.R.U64 R42, R28, 0x10, R29 ;  /* 0x000000101c2a7819 */ /* 0x000fc4000000121d */
[----:B------:R-:W-:Y:S01]  /*7d20*/  PRMT R45, R44, 0x5410, R45 ;  /* 0x000054102c2d7816 */ /* 0x000fe2000000002d */
[C---:B------:R-:W-:Y:S01]  /*7d30*/  IMAD.U32 R44, R43.reuse, 0x10000, RZ ;  /* 0x000100002b2c7824 */ /* 0x040fe200078e00ff */
[----:B------:R-:W-:Y:S02]  /*7d40*/  LOP3.LUT R46, R46, 0xffff0000, RZ, 0xc0, !PT ;  /* 0xffff00002e2e7812 */ /* 0x000fe400078ec0ff */
[----:B------:R-:W-:Y:S02]  /*7d50*/  LOP3.LUT R43, R43, 0xffff0000, RZ, 0xc0, !PT ;  /* 0xffff00002b2b7812 */ /* 0x000fe400078ec0ff */
[----:B------:R-:W-:Y:S02]  /*7d60*/  PRMT R42, R39, 0x5432, R42 ;  /* 0x00005432272a7816 */ /* 0x000fe4000000002a */
[C---:B0-----:R-:W-:Y:S01]  /*7d70*/  LOP3.LUT R29, R6.reuse, 0xffff0000, RZ, 0xc0, !PT ;  /* 0xffff0000061d7812 */ /* 0x041fe200078ec0ff */
[----:B------:R-:W-:Y:S01]  /*7d80*/  IMAD.U32 R28, R6, 0x10000, RZ ;  /* 0x00010000061c7824 */ /* 0x000fe200078e00ff */
[C---:B------:R-:W-:Y:S01]  /*7d90*/  LOP3.LUT R35, R7.reuse, 0xffff0000, RZ, 0xc0, !PT ;  /* 0xffff000007237812 */ /* 0x040fe200078ec0ff */
[----:B------:R-:W-:-:S02]  /*7da0*/  IMAD.U32 R34, R7, 0x10000, RZ ;  /* 0x0001000007227824 */ /* 0x000fc400078e00ff */
[CC--:B------:R-:W-:Y:S01]  /*7db0*/  FMUL.FTZ R49, R29.reuse, R47.reuse ;  /* 0x0000002f1d317220 */ /* 0x0c0fe20000410000 */
[----:B------:R-:W-:Y:S01]  /*7dc0*/  FMUL.FTZ R48, R29, R44 ;  /* 0x0000002c1d307220 */ /* 0x000fe20000410000 */
[----:B------:R-:W-:Y:S01]  /*7dd0*/  FMUL.FTZ R29, R35, R46 ;  /* 0x0000002e231d7220 */ /* 0x000fe20000410000 */
[----:B------:R-:W-:Y:S02]  /*7de0*/  IMAD.U32 R6, R4, 0x10000, RZ ;  /* 0x0001000004067824 */ /* 0x000fe400078e00ff */
[C---:B------:R-:W-:Y:S01]  /*7df0*/  FFMA.FTZ R49, R28.reuse, R44, -R49 ;  /* 0x0000002c1c317223 */ /* 0x040fe20000010831 */
[----:B------:R-:W-:Y:S01]  /*7e00*/  FFMA.FTZ R48, R28, R47, R48 ;  /* 0x0000002f1c307223 */ /* 0x000fe20000010030 */
[-C--:B------:R-:W-:Y:S01]  /*7e10*/  FFMA.FTZ R47, R34, R43.reuse, -R29 ;  /* 0x0000002b222f7223 */ /* 0x080fe2000001081d */
[C---:B------:R-:W-:Y:S01]  /*7e20*/  IMAD.U32 R7, R5.reuse, 0x10000, RZ ;  /* 0x0001000005077824 */ /* 0x040fe200078e00ff */
[----:B------:R-:W-:Y:S01]  /*7e30*/  LOP3.LUT R4, R4, 0xffff0000, RZ, 0xc0, !PT ;  /* 0xffff000004047812 */ /* 0x000fe200078ec0ff */
[C---:B------:R-:W-:Y:S01]  /*7e40*/  IMAD.U32 R29, R42.reuse, 0x10000, RZ ;  /* 0x000100002a1d7824 */ /* 0x040fe200078e00ff */
[----:B------:R-:W-:Y:S01]  /*7e50*/  LOP3.LUT R5, R5, 0xffff0000, RZ, 0xc0, !PT ;  /* 0xffff000005057812 */ /* 0x000fe200078ec0ff */
[----:B------:R-:W-:Y:S01]  /*7e60*/  FMUL.FTZ R51, R35, R43 ;  /* 0x0000002b23337220 */ /* 0x000fe20000410000 */
[C---:B------:R-:W-:Y:S01]  /*7e70*/  LOP3.LUT R28, R45.reuse, 0xffff0000, RZ, 0xc0, !PT ;  /* 0xffff00002d1c7812 */ /* 0x040fe200078ec0ff */
[----:B------:R-:W-:Y:S01]  /*7e80*/  IMAD.U32 R35, R45, 0x10000, RZ ;  /* 0x000100002d237824 */ /* 0x000fe200078e00ff */
[----:B------:R-:W-:Y:S01]  /*7e90*/  LOP3.LUT R42, R42, 0xffff0000, RZ, 0xc0, !PT ;  /* 0xffff00002a2a7812 */ /* 0x000fe200078ec0ff */
[----:B------:R-:W-:Y:S01]  /*7ea0*/  FFMA.FTZ R46, R34, R46, R51 ;  /* 0x0000002e222e7223 */ /* 0x000fe20000010033 */
[C---:B------:R-:W-:Y:S01]  /*7eb0*/  FMUL.FTZ R34, R4.reuse, R29 ;  /* 0x0000001d04227220 */ /* 0x040fe20000410000 */
[-C--:B------:R-:W-:Y:S01]  /*7ec0*/  FMUL.FTZ R43, R4, R35.reuse ;  /* 0x00000023042b7220 */ /* 0x080fe20000410000 */
[C---:B------:R-:W-:Y:S01]  /*7ed0*/  FMUL.FTZ R44, R5.reuse, R28 ;  /* 0x0000001c052c7220 */ /* 0x040fe20000410000 */
[-C--:B------:R-:W-:Y:S01]  /*7ee0*/  FMUL.FTZ R45, R5, R42.reuse ;  /* 0x0000002a052d7220 */ /* 0x080fe20000410000 */
[C---:B------:R-:W-:Y:S01]  /*7ef0*/  FFMA.FTZ R35, R6.reuse, R35, R34 ;  /* 0x0000002306237223 */ /* 0x040fe20000010022 */
[----:B------:R-:W-:Y:S01]  /*7f00*/  FFMA.FTZ R4, R6, R29, -R43 ;  /* 0x0000001d06047223 */ /* 0x000fe2000001082b */
[C---:B------:R-:W-:Y:S01]  /*7f10*/  FFMA.FTZ R5, R7.reuse, R42, -R44 ;  /* 0x0000002a07057223 */ /* 0x040fe2000001082c */
[----:B------:R-:W-:Y:S01]  /*7f20*/  FFMA.FTZ R28, R7, R28, R45 ;  /* 0x0000001c071c7223 */ /* 0x000fe2000001002d */
[----:B------:R-:W-:-:S02]  /*7f30*/  F2FP.BF16.F32.PACK_AB R6, R48, R49 ;  /* 0x000000313006723e */ /* 0x000fc400000010ff */
[----:B------:R-:W-:Y:S02]  /*7f40*/  F2FP.BF16.F32.PACK_AB R7, R46, R47 ;  /* 0x0000002f2e07723e */ /* 0x000fe400000010ff */
[----:B------:R-:W-:Y:S02]  /*7f50*/  F2FP.BF16.F32.PACK_AB R4, R35, R4 ;  /* 0x000000042304723e */ /* 0x000fe400000010ff */
[----:B------:R-:W-:-:S05]  /*7f60*/  F2FP.BF16.F32.PACK_AB R5, R28, R5 ;  /* 0x000000051c05723e */ /* 0x000fca00000010ff */
[----:B------:R0:W-:Y:S02]  /*7f70*/  STS.128 [R3+0x8400], R4 ;  /* 0x0084000403007388 */ /* 0x0001e40000000c00 */
.L_x_1681:
[----:B------:R-:W-:Y:S05]  /*7f80*/  BSYNC B2 ;  /* 0x0000000000027941 */ /* 0x000fea0003800000 */
.L_x_1680:
[----:B------:R-:W-:Y:S05]  /*7f90*/  @P1 BRA `(.L_x_1679) ;  /* 0x0000000000b81947 */ /* 0x000fea0003800000 */
[----:B0-----:R-:W0:Y:S01]  /*7fa0*/  LDS.128 R4, [R0] ;  /* 0x0000000000047984 */ /* 0x001e220000000c00 */
[----:B------:R-:W-:Y:S02]  /*7fb0*/  SHF.R.U64 R28, R24, 0x10, R25 ;  /* 0x00000010181c7819 */ /* 0x000fe40000001219 */
[--C-:B------:R-:W-:Y:S02]  /*7fc0*/  SHF.R.U64 R24, R26, 0x10, R27.reuse ;  /* 0x000000101a187819 */ /* 0x100fe4000000121b */
[----:B------:R-:W-:Y:S02]  /*7fd0*/  SHF.R.U32.HI R27, RZ, 0x10, R27 ;  /* 0x00000010ff1b7819 */ /* 0x000fe4000001161b */
[----:B------:R-:W-:Y:S02]  /*7fe0*/  SHF.R.U32.HI R29, RZ, 0x10, R25 ;  /* 0x00000010ff1d7819 */ /* 0x000fe40000011619 */
[C---:B------:R-:W-:Y:S02]  /*7ff0*/  PRMT R28, R40.reuse, 0x5432, R28 ;  /* 0x00005432281c7816 */ /* 0x040fe4000000001c */
[----:B------:R-:W-:-:S02]  /*8000*/  PRMT R40, R40, 0x5410, R27 ;  /* 0x0000541028287816 */ /* 0x000fc4000000001b */
[----:B------:R-:W-:Y:S02]  /*8010*/  PRMT R29, R50, 0x5410, R29 ;  /* 0x00005410321d7816 */ /* 0x000fe4000000001d */
[----:B------:R-:W-:Y:S01]  /*8020*/  PRMT R39, R39, 0x5410, R24 ;  /* 0x0000541027277816 */ /* 0x000fe20000000018 */
[C---:B------:R-:W-:Y:S01]  /*8030*/  IMAD.U32 R35, R40.reuse, 0x10000, RZ ;  /* 0x0001000028237824 */ /* 0x040fe200078e00ff */
[----:B------:R-:W-:Y:S01]  /*8040*/  LOP3.LUT R40, R40, 0xffff0000, RZ, 0xc0, !PT ;  /* 0xffff000028287812 */ /* 0x000fe200078ec0ff */
[C---:B------:R-:W-:Y:S01]  /*8050*/  IMAD.U32 R34, R29.reuse, 0x10000, RZ ;  /* 0x000100001d227824 */ /* 0x040fe200078e00ff */
[----:B------:R-:W-:Y:S02]  /*8060*/  LOP3.LUT R29, R29, 0xffff0000, RZ, 0xc0, !PT ;  /* 0xffff00001d1d7812 */ /* 0x000fe400078ec0ff */
[C---:B0-----:R-:W-:Y:S01]  /*8070*/  LOP3.LUT R25, R6.reuse, 0xffff0000, RZ, 0xc0, !PT ;  /* 0xffff000006197812 */ /* 0x041fe200078ec0ff */
[C---:B------:R-:W-:Y:S01]  /*8080*/  IMAD.U32 R26, R7.reuse, 0x10000, RZ ;  /* 0x00010000071a7824 */ /* 0x040fe200078e00ff */
[----:B------:R-:W-:Y:S01]  /*8090*/  LOP3.LUT R27, R7, 0xffff0000, RZ, 0xc0, !PT ;  /* 0xffff0000071b7812 */ /* 0x000fe200078ec0ff */
[----:B------:R-:W-:-:S02]  /*80a0*/  IMAD.U32 R24, R6, 0x10000, RZ ;  /* 0x0001000006187824 */ /* 0x000fc400078e00ff */
[C---:B------:R-:W-:Y:S01]  /*80b0*/  FMUL.FTZ R43, R25.reuse, R35 ;  /* 0x00000023192b7220 */ /* 0x040fe20000410000 */
[----:B------:R-:W-:Y:S01]  /*80c0*/  FMUL.FTZ R42, R25, R34 ;  /* 0x00000022192a7220 */ /* 0x000fe20000410000 */
[----:B------:R-:W-:Y:S01]  /*80d0*/  FMUL.FTZ R25, R27, R40 ;  /* 0x000000281b197220 */ /* 0x000fe20000410000 */
[----:B------:R-:W-:Y:S02]  /*80e0*/  IMAD.U32 R6, R4, 0x10000, RZ ;  /* 0x0001000004067824 */ /* 0x000fe400078e00ff */
[----:B------:R-:W-:Y:S01]  /*80f0*/  FFMA.FTZ R43, R24, R34, -R43 ;  /* 0x00000022182b7223 */ /* 0x000fe2000001082b */
[----:B------:R-:W-:Y:S02]  /*8100*/  IMAD.U32 R7, R5, 0x10000, RZ ;  /* 0x0001000005077824 */ /* 0x000fe400078e00ff */
[----:B------:R-:W-:Y:S01]  /*8110*/  FFMA.FTZ R44, R26, R29, -R25 ;  /* 0x0000001d1a2c7223 */ /* 0x000fe20000010819 */
[----:B------:R-:W-:Y:S01]  /*8120*/  FFMA.FTZ R42, R24, R35, R42 ;  /* 0x00000023182a7223 */ /* 0x000fe2000001002a */
[----:B------:R-:W-:Y:S01]  /*8130*/  IMAD.U32 R25, R28, 0x10000, RZ ;  /* 0x000100001c197824 */ /* 0x000fe200078e00ff */
[----:B------:R-:W-:Y:S01]  /*8140*/  LOP3.LUT R4, R4, 0xffff0000, RZ, 0xc0, !PT ;  /* 0xffff000004047812 */ /* 0x000fe200078ec0ff */
[----:B------:R-:W-:Y:S01]  /*8150*/  FMUL.FTZ R35, R27, R29 ;  /* 0x0000001d1b237220 */ /* 0x000fe20000410000 */
[----:B------:R-:W-:Y:S01]  /*8160*/  LOP3.LUT R5, R5, 0xffff0000, RZ, 0xc0, !PT ;  /* 0xffff000005057812 */ /* 0x000fe200078ec0ff */
[C---:B------:R-:W-:Y:S01]  /*8170*/  IMAD.U32 R27, R39.reuse, 0x10000, RZ ;  /* 0x00010000271b7824 */ /* 0x040fe200078e00ff */
[----:B------:R-:W-:Y:S01]  /*8180*/  LOP3.LUT R24, R39, 0xffff0000, RZ, 0xc0, !PT ;  /* 0xffff000027187812 */ /* 0x000fe200078ec0ff */
[----:B------:R-:W-:Y:S01]  /*8190*/  FFMA.FTZ R39, R26, R40, R35 ;  /* 0x000000281a277223 */ /* 0x000fe20000010023 */
[----:B------:R-:W-:Y:S01]  /*81a0*/  LOP3.LUT R28, R28, 0xffff0000, RZ, 0xc0, !PT ;  /* 0xffff00001c1c7812 */ /* 0x000fe200078ec0ff */
[C---:B------:R-:W-:Y:S01]  /*81b0*/  FMUL.FTZ R29, R4.reuse, R27 ;  /* 0x0000001b041d7220 */ /* 0x040fe20000410000 */
[----:B------:R-:W-:Y:S01]  /*81c0*/  FMUL.FTZ R26, R4, R25 ;  /* 0x00000019041a7220 */ /* 0x000fe20000410000 */
[----:B------:R-:W-:-:S02]  /*81d0*/  FMUL.FTZ R34, R5, R24 ;  /* 0x0000001805227220 */ /* 0x000fc40000410000 */
[-C--:B------:R-:W-:Y:S01]  /*81e0*/  FMUL.FTZ R35, R5, R28.reuse ;  /* 0x0000001c05237220 */ /* 0x080fe20000410000 */
[C---:B------:R-:W-:Y:S01]  /*81f0*/  FFMA.FTZ R4, R6.reuse, R25, -R29 ;  /* 0x0000001906047223 */ /* 0x040fe2000001081d */
[----:B------:R-:W-:Y:S01]  /*8200*/  FFMA.FTZ R27, R6, R27, R26 ;  /* 0x0000001b061b7223 */ /* 0x000fe2000001001a */
[C---:B------:R-:W-:Y:S01]  /*8210*/  FFMA.FTZ R5, R7.reuse, R28, -R34 ;  /* 0x0000001c07057223 */ /* 0x040fe20000010822 */
[----:B------:R-:W-:Y:S01]  /*8220*/  FFMA.FTZ R24, R7, R24, R35 ;  /* 0x0000001807187223 */ /* 0x000fe20000010023 */
[----:B------:R-:W-:Y:S02]  /*8230*/  F2FP.BF16.F32.PACK_AB R6, R42, R43 ;  /* 0x0000002b2a06723e */ /* 0x000fe400000010ff */
[----:B------:R-:W-:Y:S02]  /*8240*/  F2FP.BF16.F32.PACK_AB R7, R39, R44 ;  /* 0x0000002c2707723e */ /* 0x000fe400000010ff */
[----:B------:R-:W-:Y:S02]  /*8250*/  F2FP.BF16.F32.PACK_AB R4, R27, R4 ;  /* 0x000000041b04723e */ /* 0x000fe400000010ff */
[----:B------:R-:W-:-:S05]  /*8260*/  F2FP.BF16.F32.PACK_AB R5, R24, R5 ;  /* 0x000000051805723e */ /* 0x000fca00000010ff */
[----:B------:R1:W-:Y:S02]  /*8270*/  STS.128 [R0], R4 ;  /* 0x0000000400007388 */ /* 0x0003e40000000c00 */
.L_x_1679:
[----:B------:R-:W-:Y:S05]  /*8280*/  BSYNC B1 ;  /* 0x0000000000017941 */ /* 0x000fea0003800000 */
.L_x_1678:
[----:B01----:R-:W0:Y:S02]  /*8290*/  S2R R4, SR_TID.X ;  /* 0x0000000000047919 */ /* 0x003e240000002100 */
[----:B0-----:R-:W-:-:S05]  /*82a0*/  VIADD R5, R4, 0xffffff80 ;  /* 0xffffff8004057836 */ /* 0x001fca0000000000 */
[----:B------:R-:W-:-:S04]  /*82b0*/  SHF.R.S32.HI R4, RZ, 0x1f, R5 ;  /* 0x0000001fff047819 */ /* 0x000fc80000011405 */
[----:B------:R-:W-:-:S04]  /*82c0*/  LEA.HI R4, R4, R5, RZ, 0x2 ;  /* 0x0000000504047211 */ /* 0x000fc800078f10ff */
[----:B------:R-:W-:-:S05]  /*82d0*/  SHF.R.S32.HI R4, RZ, 0x2, R4 ;  /* 0x00000002ff047819 */ /* 0x000fca0000011404 */
[----:B------:R-:W-:-:S05]  /*82e0*/  VIADD R4, R4, 0x60 ;  /* 0x0000006004047836 */ /* 0x000fca0000000000 */
[----:B------:R-:W-:-:S13]  /*82f0*/  ISETP.GE.AND P0, PT, R4, R14, PT ;  /* 0x0000000e0400720c */ /* 0x000fda0003f06270 */
[----:B------:R-:W-:Y:S05]  /*8300*/  @P0 BRA `(.L_x_1682) ;  /* 0x0000001c00340947 */ /* 0x000fea0003800000 */
[----:B------:R-:W2:Y:S01]  /*8310*/  LDL R4, [R1+0x18] ;  /* 0x0000180001047983 */ /* 0x000ea20000100800 */
[----:B------:R-:W0:Y:S01]  /*8320*/  LDC R5, c[0x0][0x3f4] ;  /* 0x0000fd00ff057b82 */ /* 0x000e220000000800 */
[----:B------:R-:W-:Y:S01]  /*8330*/  BSSY B1, `(.L_x_1683) ;  /* 0x0000032000017945 */ /* 0x000fe20003800000 */
[-C--:B0-----:R-:W-:Y:S02]  /*8340*/  ISETP.GE.AND P0, PT, R152, R5.reuse, PT ;  /* 0x000000059800720c */ /* 0x081fe40003f06270 */
[----:B--2---:R-:W-:-:S11]  /*8350*/  ISETP.GE.AND P1, PT, R4, R5, PT ;  /* 0x000000050400720c */ /* 0x004fd60003f26270 */
[----:B------:R-:W-:Y:S05]  /*8360*/  @P0 BRA `(.L_x_1684) ;  /* 0x0000000000b80947 */ /* 0x000fea0003800000 */
[----:B------:R-:W0:Y:S01]  /*8370*/  LDS.128 R4, [R3+0xb400] ;  /* 0x00b4000003047984 */ /* 0x000e220000000c00 */
[----:B------:R-:W-:Y:S02]  /*8380*/  SHF.R.U64 R25, R12, 0x10, R13 ;  /* 0x000000100c197819 */ /* 0x000fe4000000120d */
[--C-:B------:R-:W-:Y:S02]  /*8390*/  SHF.R.U64 R12, R20, 0x10, R21.reuse ;  /* 0x00000010140c7819 */ /* 0x100fe40000001215 */
[----:B------:R-:W-:Y:S02]  /*83a0*/  SHF.R.U32.HI R21, RZ, 0x10, R21 ;  /* 0x00000010ff157819 */ /* 0x000fe40000011615 */
[----:B------:R-:W-:Y:S02]  /*83b0*/  SHF.R.U32.HI R14, RZ, 0x10, R13 ;  /* 0x00000010ff0e7819 */ /* 0x000fe4000001160d */
[----:B------:R-:W-:Y:S02]  /*83c0*/  PRMT R36, R36, 0x5410, R21 ;  /* 0x0000541024247816 */ /* 0x000fe40000000015 */
[----:B------:R-:W-:-:S02]  /*83d0*/  PRMT R41, R41, 0x5410, R14 ;  /* 0x0000541029297816 */ /* 0x000fc4000000000e */
[----:B------:R-:W-:Y:S01]  /*83e0*/  PRMT R37, R37, 0x5410, R12 ;  /* 0x0000541025257816 */ /* 0x000fe2000000000c */
[----:B------:R-:W-:Y:S01]  /*83f0*/  IMAD.U32 R24, R36, 0x10000, RZ ;  /* 0x0001000024187824 */ /* 0x000fe200078e00ff */
[----:B------:R-:W-:Y:S01]  /*8400*/  PRMT R38, R38, 0x5410, R25 ;  /* 0x0000541026267816 */ /* 0x000fe20000000019 */
[C---:B------:R-:W-:Y:S01]  /*8410*/  IMAD.U32 R21, R41.reuse, 0x10000, RZ ;  /* 0x0001000029157824 */ /* 0x040fe200078e00ff */
[----:B------:R-:W-:Y:S02]  /*8420*/  LOP3.LUT R25, R36, 0xffff0000, RZ, 0xc0, !PT ;  /* 0xffff000024197812 */ /* 0x000fe400078ec0ff */
[----:B------:R-:W-:Y:S02]  /*8430*/  LOP3.LUT R41, R41, 0xffff0000, RZ, 0xc0, !PT ;  /* 0xffff000029297812 */ /* 0x000fe400078ec0ff */
[C---:B0-----:R-:W-:Y:S01]  /*8440*/  LOP3.LUT R13, R6.reuse, 0xffff0000, RZ, 0xc0, !PT ;  /* 0xffff0000060d7812 */ /* 0x041fe200078ec0ff */
[----:B------:R-:W-:Y:S01]  /*8450*/  IMAD.U32 R12, R6, 0x10000, RZ ;  /* 0x00010000060c7824 */ /* 0x000fe200078e00ff */
[C---:B------:R-:W-:Y:S01]  /*8460*/  LOP3.LUT R20, R7.reuse, 0xffff0000, RZ, 0xc0, !PT ;  /* 0xffff000007147812 */ /* 0x040fe200078ec0ff */
[----:B------:R-:W-:-:S02]  /*8470*/  IMAD.U32 R14, R7, 0x10000, RZ ;  /* 0x00010000070e7824 */ /* 0x000fc400078e00ff */
[CC--:B------:R-:W-:Y:S01]  /*8480*/  FMUL.FTZ R27, R13.reuse, R24.reuse ;  /* 0x000000180d1b7220 */ /* 0x0c0fe20000410000 */
[-C--:B------:R-:W-:Y:S01]  /*8490*/  FMUL.FTZ R13, R13, R21.reuse ;  /* 0x000000150d0d7220 */ /* 0x080fe20000410000 */
[C---:B------:R-:W-:Y:S01]  /*84a0*/  IMAD.U32 R6, R4.reuse, 0x10000, RZ ;  /* 0x0001000004067824 */ /* 0x040fe200078e00ff */
[----:B------:R-:W-:Y:S01]  /*84b0*/  LOP3.LUT R4, R4, 0xffff0000, RZ, 0xc0, !PT ;  /* 0xffff000004047812 */ /* 0x000fe200078ec0ff */
[C---:B------:R-:W-:Y:S02]  /*84c0*/  IMAD.U32 R7, R5.reuse, 0x10000, RZ ;  /* 0x0001000005077824 */ /* 0x040fe400078e00ff */
[C---:B------:R-:W-:Y:S01]  /*84d0*/  FFMA.FTZ R29, R12.reuse, R24, R13 ;  /* 0x000000180c1d7223 */ /* 0x040fe2000001000d */
[----:B------:R-:W-:Y:S01]  /*84e0*/  FFMA.FTZ R26, R12, R21, -R27 ;  /* 0x000000150c1a7223 */ /* 0x000fe2000001081b */
[----:B------:R-:W-:Y:S01]  /*84f0*/  IMAD.U32 R13, R38, 0x10000, RZ ;  /* 0x00010000260d7824 */ /* 0x000fe200078e00ff */
[----:B------:R-:W-:Y:S01]  /*8500*/  LOP3.LUT R5, R5, 0xffff0000, RZ, 0xc0, !PT ;  /* 0xffff000005057812 */ /* 0x000fe200078ec0ff */
[C---:B------:R-:W-:Y:S01]  /*8510*/  FMUL.FTZ R35, R20.reuse, R25 ;  /* 0x0000001914237220 */ /* 0x040fe20000410000 */
[-C--:B------:R-:W-:Y:S01]  /*8520*/  FMUL.FTZ R27, R20, R41.reuse ;  /* 0x00000029141b7220 */ /* 0x080fe20000410000 */
[C---:B------:R-:W-:Y:S01]  /*8530*/  LOP3.LUT R12, R37.reuse, 0xffff0000, RZ, 0xc0, !PT ;  /* 0xffff0000250c7812 */ /* 0x040fe200078ec0ff */
[----:B------:R-:W-:Y:S01]  /*8540*/  IMAD.U32 R21, R37, 0x10000, RZ ;  /* 0x0001000025157824 */ /* 0x000fe200078e00ff */
[----:B------:R-:W-:Y:S01]  /*8550*/  LOP3.LUT R38, R38, 0xffff0000, RZ, 0xc0, !PT ;  /* 0xffff000026267812 */ /* 0x000fe200078ec0ff */
[C---:B------:R-:W-:Y:S01]  /*8560*/  FFMA.FTZ R35, R14.reuse, R41, -R35 ;  /* 0x000000290e237223 */ /* 0x040fe20000010823 */
[----:B------:R-:W-:Y:S01]  /*8570*/  FFMA.FTZ R24, R14, R25, R27 ;  /* 0x000000190e187223 */ /* 0x000fe2000001001b */
[C---:B------:R-:W-:Y:S01]  /*8580*/  FMUL.FTZ R25, R4.reuse, R21 ;  /* 0x0000001504197220 */ /* 0x040fe20000410000 */
[-C--:B------:R-:W-:Y:S01]  /*8590*/  FMUL.FTZ R14, R4, R13.reuse ;  /* 0x0000000d040e7220 */ /* 0x080fe20000410000 */
        /* <DEDUP_REMOVED lines=11> */
.L_x_1684:
[----:B------:R-:W-:Y:S05]  /*8650*/  BSYNC B1 ;  /* 0x0000000000017941 */ /* 0x000fea0003800000 */
.L_x_1683:
[----:B------:R-:W-:Y:S05]  /*8660*/  @P1 BRA `(.L_x_1682) ;  /* 0x00000018005c1947 */ /* 0x000fea0003800000 */
[----:B0-----:R-:W0:Y:S01]  /*8670*/  LDS.128 R4, [R0+0x3000] ;  /* 0x0030000000047984 */ /* 0x001e220000000c00 */
[----:B------:R-:W-:Y:S02]  /*8680*/  SHF.R.U64 R3, R8, 0x10, R9 ;  /* 0x0000001008037819 */ /* 0x000fe40000001209 */
[--C-:B------:R-:W-:Y:S02]  /*8690*/  SHF.R.U64 R8, R10, 0x10, R11.reuse ;  /* 0x000000100a087819 */ /* 0x100fe4000000120b */
[----:B------:R-:W-:Y:S02]  /*86a0*/  SHF.R.U32.HI R10, RZ, 0x10, R11 ;  /* 0x00000010ff0a7819 */ /* 0x000fe4000001160b */
[----:B------:R-:W-:Y:S02]  /*86b0*/  SHF.R.U32.HI R12, RZ, 0x10, R9 ;  /* 0x00000010ff0c7819 */ /* 0x000fe40000011609 */
[----:B------:R-:W-:Y:S02]  /*86c0*/  PRMT R31, R31, 0x5410, R10 ;  /* 0x000054101f1f7816 */ /* 0x000fe4000000000a */
[----:B------:R-:W-:-:S02]  /*86d0*/  PRMT R33, R33, 0x5410, R12 ;  /* 0x0000541021217816 */ /* 0x000fc4000000000c */
[----:B------:R-:W-:Y:S01]  /*86e0*/  PRMT R15, R15, 0x5410, R8 ;  /* 0x000054100f0f7816 */ /* 0x000fe20000000008 */
[C---:B------:R-:W-:Y:S01]  /*86f0*/  IMAD.U32 R12, R31.reuse, 0x10000, RZ ;  /* 0x000100001f0c7824 */ /* 0x040fe200078e00ff */
[----:B------:R-:W-:Y:S01]  /*8700*/  LOP3.LUT R31, R31, 0xffff0000, RZ, 0xc0, !PT ;  /* 0xffff00001f1f7812 */ /* 0x000fe200078ec0ff */
[C---:B------:R-:W-:Y:S01]  /*8710*/  IMAD.U32 R11, R33.reuse, 0x10000, RZ ;  /* 0x00010000210b7824 */ /* 0x040fe200078e00ff */
[----:B------:R-:W-:Y:S02]  /*8720*/  LOP3.LUT R33, R33, 0xffff0000, RZ, 0xc0, !PT ;  /* 0xffff000021217812 */ /* 0x000fe400078ec0ff */
[----:B------:R-:W-:Y:S02]  /*8730*/  PRMT R32, R32, 0x5410, R3 ;  /* 0x0000541020207816 */ /* 0x000fe40000000003 */
[C---:B0-----:R-:W-:Y:S01]  /*8740*/  LOP3.LUT R9, R6.reuse, 0xffff0000, RZ, 0xc0, !PT ;  /* 0xffff000006097812 */ /* 0x041fe200078ec0ff */
[C---:B------:R-:W-:Y:S01]  /*8750*/  IMAD.U32 R10, R7.reuse, 0x10000, RZ ;  /* 0x00010000070a7824 */ /* 0x040fe200078e00ff */
[----:B------:R-:W-:Y:S01]  /*8760*/  LOP3.LUT R7, R7, 0xffff0000, RZ, 0xc0, !PT ;  /* 0xffff000007077812 */ /* 0x000fe200078ec0ff */
[----:B------:R-:W-:-:S02]  /*8770*/  IMAD.U32 R8, R6, 0x10000, RZ ;  /* 0x0001000006087824 */ /* 0x000fc400078e00ff */
[CC--:B------:R-:W-:Y:S01]  /*8780*/  FMUL.FTZ R13, R9.reuse, R12.reuse ;  /* 0x0000000c090d7220 */ /* 0x0c0fe20000410000 */
[----:B------:R-:W-:Y:S01]  /*8790*/  FMUL.FTZ R9, R9, R11 ;  /* 0x0000000b09097220 */ /* 0x000fe20000410000 */
[C---:B------:R-:W-:Y:S01]  /*87a0*/  FMUL.FTZ R21, R7.reuse, R31 ;  /* 0x0000001f07157220 */ /* 0x040fe20000410000 */
[----:B------:R-:W-:Y:S02]  /*87b0*/  IMAD.U32 R3, R4, 0x10000, RZ ;  /* 0x0001000004037824 */ /* 0x000fe400078e00ff */
[C---:B------:R-:W-:Y:S01]  /*87c0*/  FFMA.FTZ R13, R8.reuse, R11, -R13 ;  /* 0x0000000b080d7223 */ /* 0x040fe2000001080d */
[----:B------:R-:W-:Y:S01]  /*87d0*/  FFMA.FTZ R14, R8, R12, R9 ;  /* 0x0000000c080e7223 */ /* 0x000fe20000010009 */
[-C--:B------:R-:W-:Y:S01]  /*87e0*/  FMUL.FTZ R9, R7, R33.reuse ;  /* 0x0000002107097220 */ /* 0x080fe20000410000 */
[----:B------:R-:W-:Y:S01]  /*87f0*/  IMAD.U32 R6, R5, 0x10000, RZ ;  /* 0x0001000005067824 */ /* 0x000fe200078e00ff */
[----:B------:R-:W-:Y:S01]  /*8800*/  LOP3.LUT R4, R4, 0xffff0000, RZ, 0xc0, !PT ;  /* 0xffff000004047812 */ /* 0x000fe200078ec0ff */
[----:B------:R-:W-:Y:S01]  /*8810*/  IMAD.U32 R8, R15, 0x10000, RZ ;  /* 0x000100000f087824 */ /* 0x000fe200078e00ff */
[----:B------:R-:W-:Y:S01]  /*8820*/  LOP3.LUT R5, R5, 0xffff0000, RZ, 0xc0, !PT ;  /* 0xffff000005057812 */ /* 0x000fe200078ec0ff */
[----:B------:R-:W-:Y:S01]  /*8830*/  IMAD.U32 R7, R32, 0x10000, RZ ;  /* 0x0001000020077824 */ /* 0x000fe200078e00ff */
[----:B------:R-:W-:Y:S01]  /*8840*/  LOP3.LUT R15, R15, 0xffff0000, RZ, 0xc0, !PT ;  /* 0xffff00000f0f7812 */ /* 0x000fe200078ec0ff */
[----:B------:R-:W-:Y:S01]  /*8850*/  FFMA.FTZ R21, R10, R33, -R21 ;  /* 0x000000210a157223 */ /* 0x000fe20000010815 */
[----:B------:R-:W-:Y:S01]  /*8860*/  LOP3.LUT R32, R32, 0xffff0000, RZ, 0xc0, !PT ;  /* 0xffff000020207812 */ /* 0x000fe200078ec0ff */
        /* <DEDUP_REMOVED lines=13> */
[----:B------:R1:W-:Y:S01]  /*8940*/  STS.128 [R0+0x3000], R4 ;  /* 0x0030000400007388 */ /* 0x0003e20000000c00 */
[----:B------:R-:W-:Y:S05]  /*8950*/  BRA `(.L_x_1682) ;  /* 0x0000001400a07947 */ /* 0x000fea0003800000 */
.L_x_1669:
[----:B------:R-:W1:Y:S01]  /*8960*/  S2R R0, SR_TID.X ;  /* 0x0000000000007919 */ /* 0x000e620000002100 */
[----:B------:R-:W2:Y:S01]  /*8970*/  LDC R32, c[0x0][0x448] ;  /* 0x00011200ff207b82 */ /* 0x000ea20000000800 */
[----:B------:R-:W-:Y:S01]  /*8980*/  ULDC.64 UR4, c[0x0][0x3f8] ;  /* 0x0000fe0000047ab9 */ /* 0x000fe20000000a00 */
[----:B------:R-:W-:Y:S01]  /*8990*/  ULDC.64 UR6, c[0x0][0x408] ;  /* 0x0001020000067ab9 */ /* 0x000fe20000000a00 */
[----:B------:R-:W-:Y:S02]  /*89a0*/  IMAD.MOV.U32 R4, RZ, RZ, R26 ;  /* 0x000000ffff047224 */ /* 0x000fe400078e001a */
[----:B------:R-:W-:Y:S02]  /*89b0*/  IMAD.MOV.U32 R6, RZ, RZ, R24 ;  /* 0x000000ffff067224 */ /* 0x000fe400078e0018 */
[----:B------:R-:W-:Y:S01]  /*89c0*/  IMAD.MOV.U32 R7, RZ, RZ, R31 ;  /* 0x000000ffff077224 */ /* 0x000fe200078e001f */
[----:B--2---:R-:W-:Y:S01]  /*89d0*/  ISETP.NE.AND P0, PT, R32, 0x1, PT ;  /* 0x000000012000780c */ /* 0x004fe20003f05270 */
[----:B-1----:R-:W-:-:S05]  /*89e0*/  VIADD R0, R0, 0xffffff80 ;  /* 0xffffff8000007836 */ /* 0x002fca0000000000 */
[----:B------:R-:W-:-:S07]  /*89f0*/  SHF.R.S32.HI R3, RZ, 0x1f, R0 ;  /* 0x0000001fff037819 */ /* 0x000fce0000011400 */
[----:B------:R-:W1:Y:S01]  /*8a00*/  @P0 LDC R5, c[0x0][0x450] ;  /* 0x00011400ff050b82 */ /* 0x000e620000000800 */
[----:B------:R-:W-:-:S04]  /*8a10*/  LEA.HI R3, R3, R0, RZ, 0x2 ;  /* 0x0000000003037211 */ /* 0x000fc800078f10ff */
[----:B------:R-:W-:-:S05]  /*8a20*/  LOP3.LUT R3, R3, 0xfffffffc, RZ, 0xc0, !PT ;  /* 0xfffffffc03037812 */ /* 0x000fca00078ec0ff */
[----:B------:R-:W-:Y:S02]  /*8a30*/  IMAD.IADD R3, R0, 0x1, -R3 ;  /* 0x0000000100037824 */ /* 0x000fe400078e0a03 */
[----:B------:R-:W2:Y:S02]  /*8a40*/  @P0 LDC R0, c[0x0][0x44c] ;  /* 0x00011300ff000b82 */ /* 0x000ea40000000800 */
[----:B------:R-:W-:-:S04]  /*8a50*/  IMAD R3, R3, 0x60, R41 ;  /* 0x0000006003037824 */ /* 0x000fc800078e0229 */
[----:B--2---:R-:W-:-:S05]  /*8a60*/  @P0 IMAD.HI.U32 R0, R3, R0, RZ ;  /* 0x0000000003000227 */ /* 0x004fca00078e00ff */
[----:B-1----:R-:W-:Y:S01]  /*8a70*/  @P0 SHF.R.U32.HI R3, RZ, R5, R0 ;  /* 0x00000005ff030219 */ /* 0x002fe20000011600 */
[----:B------:R-:W-:-:S03]  /*8a80*/  IMAD.MOV.U32 R5, RZ, RZ, R29 ;  /* 0x000000ffff057224 */ /* 0x000fc600078e001d */
[----:B------:R-:W-:Y:S01]  /*8a90*/  SHF.R.S32.HI R0, RZ, 0x1f, R3 ;  /* 0x0000001fff007819 */ /* 0x000fe20000011403 */
[----:B------:R-:W-:-:S04]  /*8aa0*/  IMAD.WIDE.U32 R4, R3, UR4, R4 ;  /* 0x0000000403047c25 */ /* 0x000fc8000f8e0004 */
[C---:B------:R-:W-:Y:S02]  /*8ab0*/  IMAD R8, R0.reuse, UR4, RZ ;  /* 0x0000000400087c24 */ /* 0x040fe4000f8e02ff */
[----:B------:R-:W-:Y:S02]  /*8ac0*/  IMAD R0, R0, UR6, RZ ;  /* 0x0000000600007c24 */ /* 0x000fe4000f8e02ff */
[C---:B------:R-:W-:Y:S01]  /*8ad0*/  IMAD R9, R3.reuse, UR5, R8 ;  /* 0x0000000503097c24 */ /* 0x040fe2000f8e0208 */
[----:B------:R-:W-:Y:S01]  /*8ae0*/  ULDC.64 UR4, c[0x0][0x3e8] ;  /* 0x0000fa0000047ab9 */ /* 0x000fe20000000a00 */
[C---:B------:R-:W-:Y:S01]  /*8af0*/  IMAD.WIDE.U32 R6, R3.reuse, UR6, R6 ;  /* 0x0000000603067c25 */ /* 0x040fe2000f8e0006 */
[----:B------:R-:W-:Y:S01]  /*8b00*/  LEA R25, P0, R4, UR4, 0x1 ;  /* 0x0000000404197c11 */ /* 0x000fe2000f8008ff */
[----:B------:R-:W-:Y:S02]  /*8b10*/  UMOV UR4, 0xffffffff ;  /* 0xffffffff00047882 */ /* 0x000fe40000000000 */
[----:B------:R-:W-:Y:S01]  /*8b20*/  IMAD R3, R3, UR7, R0 ;  /* 0x0000000703037c24 */ /* 0x000fe2000f8e0200 */
[----:B------:R-:W-:Y:S01]  /*8b30*/  ULDC.64 UR6, c[0x0][0x400] ;  /* 0x0001000000067ab9 */ /* 0x000fe20000000a00 */
[----:B------:R-:W-:Y:S01]  /*8b40*/  IMAD.IADD R5, R5, 0x1, R9 ;  /* 0x0000000105057824 */ /* 0x000fe200078e0209 */
[----:B------:R-:W-:Y:S01]  /*8b50*/  LEA R27, P1, R6, UR6, 0x1 ;  /* 0x00000006061b7c11 */ /* 0x000fe2000f8208ff */
[----:B------:R-:W-:-:S03]  /*8b60*/  IMAD.IADD R3, R7, 0x1, R3 ;  /* 0x0000000107037824 */ /* 0x000fc600078e0203 */
[----:B------:R-:W-:Y:S02]  /*8b70*/  LEA.HI.X R26, R4, UR5, R5, 0x1, P0 ;  /* 0x00000005041a7c11 */ /* 0x000fe400080f0c05 */
[----:B------:R-:W-:Y:S01]  /*8b80*/  LEA.HI.X R24, R6, UR7, R3, 0x1, P1 ;  /* 0x0000000706187c11 */ /* 0x000fe200088f0c03 */
[----:B------:R-:W-:Y:S06]  /*8b90*/  BRA.DIV UR4, `(.L_x_1685) ;  /* 0x000001a6041c7947 */ /* 0x000fec000b800000 */
[----:B------:R-:W2:Y:S01]  /*8ba0*/  LDL R6, [R1] ;  /* 0x0000000001067983 */ /* 0x000ea20000100800 */
[----:B------:R-:W1:Y:S03]  /*8bb0*/  LDC R35, c[0x0][0x3f4] ;  /* 0x0000fd00ff237b82 */ /* 0x000e660000000800 */
[----:B------:R-:W3:Y:S04]  /*8bc0*/  SHFL.IDX PT, R3, R25, RZ, 0x1c1f ;  /* 0x001c1fff19037589 */ /* 0x000ee800000e0000 */
[----:B------:R-:W4:Y:S04]  /*8bd0*/  SHFL.IDX PT, R0, R26, RZ, 0x1c1f ;  /* 0x001c1fff1a007589 */ /* 0x000f2800000e0000 */
[----:B0-----:R-:W0:Y:S04]  /*8be0*/  SHFL.IDX PT, R14, R27, RZ, 0x1c1f ;  /* 0x001c1fff1b0e7589 */ /* 0x001e2800000e0000 */
[----:B------:R-:W5:Y:S01]  /*8bf0*/  SHFL.IDX PT, R4, R24, RZ, 0x1c1f ;  /* 0x001c1fff18047589 */ /* 0x000f6200000e0000 */
[----:B-1----:R-:W-:Y:S01]  /*8c00*/  ISETP.GE.AND P0, PT, R16, R35, PT ;  /* 0x000000231000720c */ /* 0x002fe20003f06270 */
[----:B--2---:R-:W-:-:S05]  /*8c10*/  IMAD R32, R6, R32, RZ ;  /* 0x0000002006207224 */ /* 0x004fca00078e02ff */
[----:B------:R-:W-:-:S13]  /*8c20*/  ISETP.GE.OR P1, PT, R41, R32, P0 ;  /* 0x000000202900720c */ /* 0x000fda0000726670 */
[C---:B------:R-:W-:Y:S01]  /*8c30*/  @!P1 IMAD.SHL.U32 R5, R16.reuse, 0x2, RZ ;  /* 0x0000000210059824 */ /* 0x040fe200078e00ff */
[----:B------:R-:W-:-:S04]  /*8c40*/  @!P1 SHF.L.U64.HI R21, R16, 0x1, R17 ;  /* 0x0000000110159819 */ /* 0x000fc80000010211 */
[----:B---3--:R-:W-:-:S05]  /*8c50*/  @!P1 IADD3 R6, P2, R3, R5, RZ ;  /* 0x0000000503069210 */ /* 0x008fca0007f5e0ff */
[----:B----4-:R-:W-:-:S05]  /*8c60*/  @!P1 IMAD.X R7, R0, 0x1, R21, P2 ;  /* 0x0000000100079824 */ /* 0x010fca00010e0615 */
[----:B------:R-:W2:Y:S01]  /*8c70*/  @!P1 LD.E.128 R8, desc[UR42][R6.64] ;  /* 0x0000002a06089980 */ /* 0x000ea2000c101d00 */
[----:B0-----:R-:W-:-:S05]  /*8c80*/  @!P1 IADD3 R14, P2, R14, R5, RZ ;  /* 0x000000050e0e9210 */ /* 0x001fca0007f5e0ff */
[----:B-----5:R-:W-:-:S04]  /*8c90*/  @!P1 IMAD.X R3, R4, 0x1, R21, P2 ;  /* 0x0000000104039824 */ /* 0x020fc800010e0615 */
[----:B------:R-:W-:-:S05]  /*8ca0*/  @!P1 IMAD.MOV.U32 R15, RZ, RZ, R3 ;  /* 0x000000ffff0f9224 */ /* 0x000fca00078e0003 */
[----:B------:R0:W3:Y:S01]  /*8cb0*/  @!P1 LD.E.128 R4, desc[UR42][R14.64] ;  /* 0x0000002a0e049980 */ /* 0x0000e2000c101d00 */
[----:B------:R-:W-:Y:S02]  /*8cc0*/  CS2R R36, SRZ ;  /* 0x0000000000247805 */ /* 0x000fe4000001ff00 */
[----:B------:R-:W-:Y:S02]  /*8cd0*/  CS2R R38, SRZ ;  /* 0x0000000000267805 */ /* 0x000fe4000001ff00 */
[----:B------:R-:W-:Y:S01]  /*8ce0*/  CS2R R28, SRZ ;  /* 0x00000000001c7805 */ /* 0x000fe2000001ff00 */
[----:B------:R-:W1:Y:S01]  /*8cf0*/  SHFL.IDX PT, R24, R24, 0x1, 0x1c1f ;  /* 0x003c1f0018187f89 */ /* 0x000e6200000e0000 */
[----:B------:R-:W-:-:S03]  /*8d00*/  CS2R R20, SRZ ;  /* 0x0000000000147805 */ /* 0x000fc6000001ff00 */
[----:B0-----:R0:W4:Y:S01]  /*8d10*/  SHFL.IDX PT, R14, R27, 0x1, 0x1c1f ;  /* 0x003c1f001b0e7f89 */ /* 0x00112200000e0000 */
[----:B--2---:R-:W-:Y:S02]  /*8d20*/  @!P1 IMAD.MOV.U32 R36, RZ, RZ, R8 ;  /* 0x000000ffff249224 */ /* 0x004fe400078e0008 */
[----:B------:R-:W-:Y:S02]  /*8d30*/  @!P1 IMAD.MOV.U32 R37, RZ, RZ, R9 ;  /* 0x000000ffff259224 */ /* 0x000fe400078e0009 */
[----:B------:R-:W-:Y:S02]  /*8d40*/  IMAD.MOV.U32 R0, RZ, RZ, R36 ;  /* 0x000000ffff007224 */ /* 0x000fe400078e0024 */
[----:B------:R-:W-:Y:S02]  /*8d50*/  IMAD.MOV.U32 R3, RZ, RZ, R37 ;  /* 0x000000ffff037224 */ /* 0x000fe400078e0025 */
[----:B------:R-:W-:Y:S01]  /*8d60*/  @!P1 IMAD.MOV.U32 R38, RZ, RZ, R10 ;  /* 0x000000ffff269224 */ /* 0x000fe200078e000a */
[----:B------:R-:W-:Y:S01]  /*8d70*/  PRMT R48, R0, 0x7610, R48 ;  /* 0x0000761000307816 */ /* 0x000fe20000000030 */
[----:B------:R-:W-:Y:S01]  /*8d80*/  @!P1 IMAD.MOV.U32 R39, RZ, RZ, R11 ;  /* 0x000000ffff279224 */ /* 0x000fe200078e000b */
[----:B------:R-:W-:Y:S01]  /*8d90*/  PRMT R34, R34, 0x5410, R3 ;  /* 0x0000541022227816 */ /* 0x000fe20000000003 */
[----:B------:R0:W2:Y:S01]  /*8da0*/  SHFL.IDX PT, R0, R26, 0x1, 0x1c1f ;  /* 0x003c1f001a007f89 */ /* 0x0000a200000e0000 */
[----:B------:R-:W-:-:S02]  /*8db0*/  IMAD.MOV.U32 R8, RZ, RZ, R38 ;  /* 0x000000ffff087224 */ /* 0x000fc400078e0026 */
[----:B---3--:R-:W-:Y:S01]  /*8dc0*/  @!P1 IMAD.MOV.U32 R28, RZ, RZ, R4 ;  /* 0x000000ffff1c9224 */ /* 0x008fe200078e0004 */
[----:B------:R0:W3:Y:S01]  /*8dd0*/  SHFL.IDX PT, R3, R25, 0x1, 0x1c1f ;  /* 0x003c1f0019037f89 */ /* 0x0000e200000e0000 */
[----:B------:R-:W-:Y:S01]  /*8de0*/  @!P1 IMAD.MOV.U32 R29, RZ, RZ, R5 ;  /* 0x000000ffff1d9224 */ /* 0x000fe200078e0005 */
[----:B------:R-:W-:Y:S01]  /*8df0*/  MOV R9, R39 ;  /* 0x0000002700097202 */ /* 0x000fe20000000f00 */
[----:B------:R-:W-:Y:S01]  /*8e00*/  @!P1 IMAD.MOV.U32 R20, RZ, RZ, R6 ;  /* 0x000000ffff149224 */ /* 0x000fe200078e0006 */
[----:B------:R-:W-:Y:S01]  /*8e10*/  PRMT R31, R8, 0x7610, R31 ;  /* 0x00007610081f7816 */ /* 0x000fe2000000001f */
[----:B------:R-:W-:Y:S01]  /*8e20*/  @!P1 IMAD.MOV.U32 R21, RZ, RZ, R7 ;  /* 0x000000ffff159224 */ /* 0x000fe200078e0007 */
[----:B------:R-:W-:Y:S01]  /*8e30*/  PRMT R34, R9, 0x7610, R34 ;  /* 0x0000761009227816 */ /* 0x000fe20000000022 */
[----:B------:R-:W-:Y:S02]  /*8e40*/  IMAD.MOV.U32 R4, RZ, RZ, R28 ;  /* 0x000000ffff047224 */ /* 0x000fe400078e001c */
[----:B------:R-:W-:-:S02]  /*8e50*/  IMAD.MOV.U32 R5, RZ, RZ, R29 ;  /* 0x000000ffff057224 */ /* 0x000fc400078e001d */
[----:B------:R-:W-:Y:S01]  /*8e60*/  IMAD.MOV.U32 R6, RZ, RZ, R20 ;  /* 0x000000ffff067224 */ /* 0x000fe200078e0014 */
[----:B------:R-:W-:Y:S01]  /*8e70*/  PRMT R50, R4, 0x7610, R50 ;  /* 0x0000761004327816 */ /* 0x000fe20000000032 */
[----:B------:R-:W-:Y:S01]  /*8e80*/  IMAD.MOV.U32 R7, RZ, RZ, R21 ;  /* 0x000000ffff077224 */ /* 0x000fe200078e0015 */
[----:B------:R-:W-:Y:S02]  /*8e90*/  PRMT R54, R5, 0x7610, R54 ;  /* 0x0000761005367816 */ /* 0x000fe40000000036 */
[----:B------:R-:W-:Y:S02]  /*8ea0*/  CS2R R4, SRZ ;  /* 0x0000000000047805 */ /* 0x000fe4000001ff00 */
[----:B------:R-:W-:Y:S02]  /*8eb0*/  PRMT R31, R31, 0x5410, R6 ;  /* 0x000054101f1f7816 */ /* 0x000fe40000000006 */
[----:B012-4-:R-:W-:-:S07]  /*8ec0*/  PRMT R55, R7, 0x7610, R55 ;  /* 0x0000761007377816 */ /* 0x017fce0000000037 */
.L_x_1975:
[----:B------:R-:W-:Y:S01]  /*8ed0*/  VIADD R41, R41, 0x60 ;  /* 0x0000006029297836 */ /* 0x000fe20000000000 */
[----:B------:R-:W-:Y:S01]  /*8ee0*/  BSSY B1, `(.L_x_1686) ;  /* 0x0000012000017945 */ /* 0x000fe20003800000 */
[----:B------:R-:W-:Y:S02]  /*8ef0*/  CS2R R6, SRZ ;  /* 0x0000000000067805 */ /* 0x000fe4000001ff00 */
[----:B------:R-:W-:Y:S02]  /*8f00*/  CS2R R8, SRZ ;  /* 0x0000000000087805 */ /* 0x000fe4000001ff00 */
[----:B------:R-:W-:Y:S02]  /*8f10*/  CS2R R10, SRZ ;  /* 0x00000000000a7805 */ /* 0x000fe4000001ff00 */
[----:B------:R-:W-:-:S13]  /*8f20*/  ISETP.GE.AND P1, PT, R41, R32, PT ;  /* 0x000000202900720c */ /* 0x000fda0003f26270 */
[----:B------:R-:W-:Y:S05]  /*8f30*/  @P1 BRA `(.L_x_1687) ;  /* 0x0000000000301947 */ /* 0x000fea0003800000 */
[----:B------:R-:W-:Y:S02]  /*8f40*/  CS2R R6, SRZ ;  /* 0x0000000000067805 */ /* 0x000fe4000001ff00 */
[----:B------:R-:W-:Y:S02]  /*8f50*/  CS2R R8, SRZ ;  /* 0x0000000000087805 */ /* 0x000fe4000001ff00 */
[----:B------:R-:W-:Y:S01]  /*8f60*/  CS2R R10, SRZ ;  /* 0x00000000000a7805 */ /* 0x000fe2000001ff00 */
[----:B------:R-:W-:Y:S06]  /*8f70*/  @P0 BRA `(.L_x_1687) ;  /* 0x0000000000200947 */ /* 0x000fec0003800000 */
[C---:B------:R-:W-:Y:S01]  /*8f80*/  IMAD.SHL.U32 R4, R16.reuse, 0x2, RZ ;  /* 0x0000000210047824 */ /* 0x040fe200078e00ff */
[----:B------:R-:W-:-:S04]  /*8f90*/  SHF.L.U64.HI R5, R16, 0x1, R17 ;  /* 0x0000000110057819 */ /* 0x000fc80000010211 */
[-C--:B---3--:R-:W-:Y:S02]  /*8fa0*/  IADD3 R8, P1, R3, R4.reuse, RZ ;  /* 0x0000000403087210 */ /* 0x088fe40007f3e0ff */
[----:B------:R-:W-:-:S03]  /*8fb0*/  IADD3 R4, P2, R14, R4, RZ ;  /* 0x000000040e047210 */ /* 0x000fc60007f5e0ff */
[--C-:B------:R-:W-:Y:S02]  /*8fc0*/  IMAD.X R9, R0, 0x1, R5.reuse, P1 ;  /* 0x0000000100097824 */ /* 0x100fe400008e0605 */
[----:B------:R-:W-:-:S04]  /*8fd0*/  IMAD.X R5, R24, 0x1, R5, P2 ;  /* 0x0000000118057824 */ /* 0x000fc800010e0605 */
[----:B------:R-:W5:Y:S04]  /*8fe0*/  LD.E.128 R8, desc[UR42][R8.64] ;  /* 0x0000002a08087980 */ /* 0x000f68000c101d00 */
[----:B------:R-:W5:Y:S02]  /*8ff0*/  LD.E.128 R4, desc[UR42][R4.64] ;  /* 0x0000002a04047980 */ /* 0x000f64000c101d00 */
.L_x_1687:
[----:B------:R-:W-:Y:S05]  /*9000*/  BSYNC B1 ;  /* 0x0000000000017941 */ /* 0x000fea0003800000 */
.L_x_1686:
[----:B------:R-:W-:Y:S01]  /*9010*/  ULEA.HI UR4, UR36, UR36, URZ, 0x1 ;  /* 0x0000002424047291 */ /* 0x000fe2000f8f083f */
[----:B------:R-:W0:Y:S01]  /*9020*/  S2R R0, SR_TID.X ;  /* 0x0000000000007919 */ /* 0x000e220000002100 */
[----:B------:R-:W-:Y:S01]  /*9030*/  IMAD R32, R33, -0xc0, R32 ;  /* 0xffffff4021207824 */ /* 0x000fe200078e0220 */
[----:B------:R-:W-:Y:S01]  /*9040*/  BSSY B1, `(.L_x_1688) ;  /* 0x0000020000017945 */ /* 0x000fe20003800000 */
[----:B------:R-:W-:Y:S01]  /*9050*/  ULOP3.LUT UR4, UR4, 0xfffffffe, URZ, 0xc0, !UPT ;  /* 0xfffffffe04047892 */ /* 0x000fe2000f8ec03f */
[----:B---3-5:R-:W-:Y:S02]  /*9060*/  IMAD.MOV.U32 R3, RZ, RZ, R5 ;  /* 0x000000ffff037224 */ /* 0x028fe400078e0005 */
[----:B------:R-:W-:Y:S01]  /*9070*/  VIMNMX R32, R32, 0xc0, PT ;  /* 0x000000c020207848 */ /* 0x000fe20003fe0100 */
[----:B------:R-:W-:Y:S02]  /*9080*/  UIADD3 UR4, UR36, -UR4, URZ ;  /* 0x8000000424047290 */ /* 0x000fe4000fffe03f */
[----:B------:R-:W-:Y:S01]  /*9090*/  PRMT R42, R3, 0x7610, R42 ;  /* 0x00007610032a7816 */ /* 0x000fe2000000002a */
[----:B------:R-:W-:-:S03]  /*90a0*/  IMAD.MOV.U32 R3, RZ, RZ, R7 ;  /* 0x000000ffff037224 */ /* 0x000fc600078e0007 */
[----:B------:R-:W-:Y:S02]  /*90b0*/  IMAD.U32 R13, RZ, RZ, UR4 ;  /* 0x00000004ff0d7e24 */ /* 0x000fe4000f8e00ff */
[----:B------:R-:W-:Y:S01]  /*90c0*/  PRMT R40, R3, 0x7610, R40 ;  /* 0x0000761003287816 */ /* 0x000fe20000000028 */
[----:B------:R-:W-:Y:S02]  /*90d0*/  IMAD.MOV.U32 R3, RZ, RZ, R11 ;  /* 0x000000ffff037224 */ /* 0x000fe400078e000b */
[----:B------:R-:W-:-:S04]  /*90e0*/  SHF.L.U32 R13, R13, 0x1f, RZ ;  /* 0x0000001f0d0d7819 */ /* 0x000fc800000006ff */
[----:B------:R-:W1:Y:S01]  /*90f0*/  SYNCS.PHASECHK.TRANS64.TRYWAIT P1, [R2+URZ+0x16800], R13 ;  /* 0x0168000d020075a7 */ /* 0x000e62000802017f */
[----:B0-----:R-:W-:-:S05]  /*9100*/  VIADD R0, R0, 0xffffff80 ;  /* 0xffffff8000007836 */ /* 0x001fca0000000000 */
[--C-:B------:R-:W-:Y:S02]  /*9110*/  SHF.R.S32.HI R12, RZ, 0x1f, R0.reuse ;  /* 0x0000001fff0c7819 */ /* 0x100fe40000011400 */
[----:B------:R-:W-:Y:S02]  /*9120*/  SHF.R.S32.HI R14, RZ, 0x1f, R0 ;  /* 0x0000001fff0e7819 */ /* 0x000fe40000011400 */
[-C--:B------:R-:W-:Y:S02]  /*9130*/  LEA.HI R12, R12, R0.reuse, RZ, 0x2 ;  /* 0x000000000c0c7211 */ /* 0x080fe400078f10ff */
[----:B------:R-:W-:Y:S01]  /*9140*/  LEA.HI R14, R14, R0, RZ, 0x2 ;  /* 0x000000000e0e7211 */ /* 0x000fe200078f10ff */
[----:B------:R-:W-:Y:S01]  /*9150*/  IMAD.MOV.U32 R0, RZ, RZ, R4 ;  /* 0x000000ffff007224 */ /* 0x000fe200078e0004 */
[----:B------:R-:W-:Y:S02]  /*9160*/  SHF.R.S32.HI R12, RZ, 0x2, R12 ;  /* 0x00000002ff0c7819 */ /* 0x000fe4000001140c */
[----:B------:R-:W-:-:S02]  /*9170*/  SHF.R.S32.HI R14, RZ, 0x2, R14 ;  /* 0x00000002ff0e7819 */ /* 0x000fc4000001140e */
[----:B------:R-:W-:Y:S01]  /*9180*/  PRMT R43, R0, 0x7610, R43 ;  /* 0x00007610002b7816 */ /* 0x000fe2000000002b */
[----:B------:R-:W-:Y:S01]  /*9190*/  VIADD R12, R12, 0x60 ;  /* 0x000000600c0c7836 */ /* 0x000fe20000000000 */
[-C--:B------:R-:W-:Y:S01]  /*91a0*/  ISETP.GE.OR P2, PT, R14, R32.reuse, P0 ;  /* 0x000000200e00720c */ /* 0x080fe20000746670 */
[----:B------:R-:W-:Y:S02]  /*91b0*/  IMAD.MOV.U32 R0, RZ, RZ, R6 ;  /* 0x000000ffff007224 */ /* 0x000fe400078e0006 */
[----:B------:R-:W-:Y:S01]  /*91c0*/  IMAD.MOV.U32 R14, RZ, RZ, R9 ;  /* 0x000000ffff0e7224 */ /* 0x000fe200078e0009 */
[----:B------:R-:W-:Y:S01]  /*91d0*/  ISETP.GE.OR P0, PT, R12, R32, P0 ;  /* 0x000000200c00720c */ /* 0x000fe20000706670 */
[----:B------:R-:W-:Y:S01]  /*91e0*/  IMAD.MOV.U32 R12, RZ, RZ, R8 ;  /* 0x000000ffff0c7224 */ /* 0x000fe200078e0008 */
[----:B------:R-:W-:Y:S01]  /*91f0*/  PRMT R41, R0, 0x7610, R41 ;  /* 0x0000761000297816 */ /* 0x000fe20000000029 */
[----:B------:R-:W-:Y:S01]  /*9200*/  IMAD.MOV.U32 R0, RZ, RZ, R10 ;  /* 0x000000ffff007224 */ /* 0x000fe200078e000a */
[----:B------:R-:W-:-:S02]  /*9210*/  PRMT R44, R14, 0x7610, R44 ;  /* 0x000076100e2c7816 */ /* 0x000fc4000000002c */
[----:B------:R-:W-:Y:S01]  /*9220*/  PRMT R45, R12, 0x7610, R45 ;  /* 0x000076100c2d7816 */ /* 0x000fe2000000002d */
[----:B-1----:R-:W-:Y:S06]  /*9230*/  @!P1 BRA `(.L_x_1689) ;  /* 0x000001a000e89947 */ /* 0x002fec0003800000 */
.L_x_1976:
[----:B------:R-:W-:Y:S05]  /*9240*/  BSYNC B1 ;  /* 0x0000000000017941 */ /* 0x000fea0003800000 */
.L_x_1688:
[----:B------:R-:W-:Y:S04]  /*9250*/  BSSY B1, `(.L_x_1690) ;  /* 0x0000070000017945 */ /* 0x000fe80003800000 */
[----:B------:R-:W-:Y:S05]  /*9260*/  @P2 BRA `(.L_x_1691) ;  /* 0x0000000400b82947 */ /* 0x000fea0003800000 */
[----:B------:R-:W2:Y:S01]  /*9270*/  LDL R12, [R1+0x44] ;  /* 0x00004400010c7983 */ /* 0x000ea20000100800 */
[----:B0-----:R-:W-:Y:S01]  /*9280*/  IMAD.IADD R13, R16, 0x1, R35 ;  /* 0x00000001100d7824 */ /* 0x001fe200078e0223 */
[----:B------:R-:W-:Y:S01]  /*9290*/  SHF.R.U64 R49, R28, 0x10, R29 ;  /* 0x000000101c317819 */ /* 0x000fe2000000121d */
[----:B------:R-:W0:Y:S01]  /*92a0*/  S2R R14, SR_TID.X ;  /* 0x00000000000e7919 */ /* 0x000e220000002100 */
[----:B------:R-:W-:Y:S02]  /*92b0*/  SHF.R.U64 R47, R36, 0x10, R37 ;  /* 0x00000010242f7819 */ /* 0x000fe40000001225 */
[----:B------:R-:W-:Y:S02]  /*92c0*/  SHF.R.U64 R36, R38, 0x10, R39 ;  /* 0x0000001026247819 */ /* 0x000fe40000001227 */
[----:B------:R-:W-:Y:S02]  /*92d0*/  SHF.R.U64 R52, R20, 0x10, R21 ;  /* 0x0000001014347819 */ /* 0x000fe40000001215 */
[----:B------:R-:W-:-:S02]  /*92e0*/  PRMT R49, R50, 0x5410, R49 ;  /* 0x0000541032317816 */ /* 0x000fc40000000031 */
[----:B------:R-:W-:Y:S02]  /*92f0*/  SHF.R.U32.HI R39, RZ, 0x10, R39 ;  /* 0x00000010ff277819 */ /* 0x000fe40000011627 */
[----:B------:R-:W-:Y:S01]  /*9300*/  PRMT R38, R48, 0x5410, R47 ;  /* 0x0000541030267816 */ /* 0x000fe2000000002f */
[----:B------:R-:W-:Y:S01]  /*9310*/  IMAD.U32 R50, R49, 0x10000, RZ ;  /* 0x0001000031327824 */ /* 0x000fe200078e00ff */
[----:B------:R-:W-:Y:S02]  /*9320*/  SHF.R.U32.HI R53, RZ, 0x10, R21 ;  /* 0x00000010ff357819 */ /* 0x000fe40000011615 */
[C---:B------:R-:W-:Y:S02]  /*9330*/  PRMT R47, R31.reuse, 0x5410, R36 ;  /* 0x000054101f2f7816 */ /* 0x040fe40000000024 */
[----:B------:R-:W-:Y:S02]  /*9340*/  PRMT R52, R31, 0x5432, R52 ;  /* 0x000054321f347816 */ /* 0x000fe40000000034 */
[----:B------:R-:W-:Y:S01]  /*9350*/  PRMT R48, R34, 0x5410, R39 ;  /* 0x0000541022307816 */ /* 0x000fe20000000027 */
[----:B------:R-:W-:Y:S01]  /*9360*/  IMAD.U32 R39, R38, 0x10000, RZ ;  /* 0x0001000026277824 */ /* 0x000fe200078e00ff */
[----:B------:R-:W-:-:S02]  /*9370*/  SHF.R.U32.HI R46, RZ, 0x10, R37 ;  /* 0x00000010ff2e7819 */ /* 0x000fc40000011625 */
[----:B------:R-:W-:Y:S02]  /*9380*/  SHF.R.U32.HI R51, RZ, 0x10, R29 ;  /* 0x00000010ff337819 */ /* 0x000fe4000001161d */
[----:B------:R-:W-:Y:S02]  /*9390*/  PRMT R53, R55, 0x5410, R53 ;  /* 0x0000541037357816 */ /* 0x000fe40000000035 */
[----:B------:R-:W-:Y:S02]  /*93a0*/  LOP3.LUT R49, R49, 0xffff0000, RZ, 0xc0, !PT ;  /* 0xffff000031317812 */ /* 0x000fe400078ec0ff */
[----:B------:R-:W-:Y:S02]  /*93b0*/  PRMT R46, R34, 0x5432, R46 ;  /* 0x00005432222e7816 */ /* 0x000fe4000000002e */
[----:B------:R-:W-:Y:S01]  /*93c0*/  PRMT R51, R54, 0x5410, R51 ;  /* 0x0000541036337816 */ /* 0x000fe20000000033 */
[----:B0-----:R-:W-:-:S05]  /*93d0*/  VIADD R25, R14, 0xffffff80 ;  /* 0xffffff800e197836 */ /* 0x001fca0000000000 */
[----:B------:R-:W-:-:S04]  /*93e0*/  SHF.R.S32.HI R24, RZ, 0x1f, R25 ;  /* 0x0000001fff187819 */ /* 0x000fc80000011419 */
[----:B------:R-:W-:-:S04]  /*93f0*/  LEA.HI R24, R24, R25, RZ, 0x5 ;  /* 0x0000001918187211 */ /* 0x000fc800078f28ff */
[----:B------:R-:W-:Y:S01]  /*9400*/  SHF.R.S32.HI R24, RZ, 0x5, R24 ;  /* 0x00000005ff187819 */ /* 0x000fe20000011418 */
[----:B--2---:R-:W-:-:S05]  /*9410*/  IMAD.SHL.U32 R12, R12, 0x40, RZ ;  /* 0x000000400c0c7824 */ /* 0x004fca00078e00ff */
        /* <DEDUP_REMOVED lines=10> */
[----:B------:R-:W0:Y:S04]  /*94c0*/  LDS.128 R12, [R32+0x8400] ;  /* 0x00840000200c7984 */ /* 0x000e280000000c00 */
[----:B------:R-:W1:Y:S01]  /*94d0*/  LDS.128 R24, [R33+0x8400] ;  /* 0x0084000021187984 */ /* 0x000e620000000c00 */
[C---:B0-----:R-:W-:Y:S01]  /*94e0*/  IMAD.U32 R20, R12.reuse, 0x10000, RZ ;  /* 0x000100000c147824 */ /* 0x041fe200078e00ff */
[----:B------:R-:W-:Y:S01]  /*94f0*/  LOP3.LUT R12, R12, 0xffff0000, RZ, 0xc0, !PT ;  /* 0xffff00000c0c7812 */ /* 0x000fe200078ec0ff */
[C---:B------:R-:W-:Y:S01]  /*9500*/  IMAD.U32 R21, R13.reuse, 0x10000, RZ ;  /* 0x000100000d157824 */ /* 0x040fe200078e00ff */
[----:B------:R-:W-:Y:S01]  /*9510*/  LOP3.LUT R13, R13, 0xffff0000, RZ, 0xc0, !PT ;  /* 0xffff00000d0d7812 */ /* 0x000fe200078ec0ff */
[C---:B-1----:R-:W-:Y:S01]  /*9520*/  IMAD.U32 R31, R24.reuse, 0x10000, RZ ;  /* 0x00010000181f7824 */ /* 0x042fe200078e00ff */
[----:B------:R-:W-:Y:S01]  /*9530*/  LOP3.LUT R24, R24, 0xffff0000, RZ, 0xc0, !PT ;  /* 0xffff000018187812 */ /* 0x000fe200078ec0ff */
[C---:B------:R-:W-:Y:S01]  /*9540*/  IMAD.U32 R34, R25.reuse, 0x10000, RZ ;  /* 0x0001000019227824 */ /* 0x040fe200078e00ff */
[----:B------:R-:W-:Y:S01]  /*9550*/  LOP3.LUT R25, R25, 0xffff0000, RZ, 0xc0, !PT ;  /* 0xffff000019197812 */ /* 0x000fe200078ec0ff */
[C---:B------:R-:W-:Y:S01]  /*9560*/  FMUL.FTZ R55, R31.reuse, R50 ;  /* 0x000000321f377220 */ /* 0x040fe20000410000 */
[----:B------:R-:W-:Y:S01]  /*9570*/  FMUL.FTZ R57, R31, R39 ;  /* 0x000000271f397220 */ /* 0x000fe20000410000 */
[----:B------:R-:W-:Y:S01]  /*9580*/  LOP3.LUT R31, R38, 0xffff0000, RZ, 0xc0, !PT ;  /* 0xffff0000261f7812 */ /* 0x000fe200078ec0ff */
[----:B------:R-:W-:-:S02]  /*9590*/  IMAD.U32 R38, R51, 0x10000, RZ ;  /* 0x0001000033267824 */ /* 0x000fc400078e00ff */
[----:B------:R-:W-:Y:S01]  /*95a0*/  FFMA.FTZ R55, R20, R39, -R55 ;  /* 0x0000002714377223 */ /* 0x000fe20000010837 */
[----:B------:R-:W-:Y:S01]  /*95b0*/  FMUL.FTZ R39, R24, R49 ;  /* 0x0000003118277220 */ /* 0x000fe20000410000 */
[----:B------:R-:W-:Y:S01]  /*95c0*/  FFMA.FTZ R57, R20, R50, R57 ;  /* 0x0000003214397223 */ /* 0x000fe20000010039 */
[----:B------:R-:W-:Y:S02]  /*95d0*/  IMAD.U32 R20, R46, 0x10000, RZ ;  /* 0x000100002e147824 */ /* 0x000fe400078e00ff */
[-C--:B------:R-:W-:Y:S01]  /*95e0*/  FMUL.FTZ R59, R24, R31.reuse ;  /* 0x0000001f183b7220 */ /* 0x080fe20000410000 */
[----:B------:R-:W-:Y:S01]  /*95f0*/  FFMA.FTZ R50, R12, R31, -R39 ;  /* 0x0000001f0c327223 */ /* 0x000fe20000010827 */
[C---:B------:R-:W-:Y:S01]  /*9600*/  FMUL.FTZ R54, R34.reuse, R38 ;  /* 0x0000002622367220 */ /* 0x040fe20000410000 */
[----:B------:R-:W-:Y:S01]  /*9610*/  FMUL.FTZ R31, R34, R20 ;  /* 0x00000014221f7220 */ /* 0x000fe20000410000 */
[----:B------:R-:W-:Y:S01]  /*9620*/  LOP3.LUT R24, R51, 0xffff0000, RZ, 0xc0, !PT ;  /* 0xffff000033187812 */ /* 0x000fe200078ec0ff */
[----:B------:R-:W-:Y:S01]  /*9630*/  IMAD.U32 R36, R26, 0x10000, RZ ;  /* 0x000100001a247824 */ /* 0x000fe200078e00ff */
[----:B------:R-:W-:Y:S01]  /*9640*/  LOP3.LUT R46, R46, 0xffff0000, RZ, 0xc0, !PT ;  /* 0xffff00002e2e7812 */ /* 0x000fe200078ec0ff */
[C---:B------:R-:W-:Y:S01]  /*9650*/  FFMA.FTZ R38, R21.reuse, R38, R31 ;  /* 0x0000002615267223 */ /* 0x040fe2000001001f */
[----:B------:R-:W-:Y:S01]  /*9660*/  FFMA.FTZ R34, R12, R49, R59 ;  /* 0x000000310c227223 */ /* 0x000fe2000001003b */
[----:B------:R-:W-:Y:S01]  /*9670*/  FFMA.FTZ R54, R21, R20, -R54 ;  /* 0x0000001415367223 */ /* 0x000fe20000010836 */
[----:B------:R-:W-:-:S02]  /*9680*/  IMAD.U32 R31, R52, 0x10000, RZ ;  /* 0x00010000341f7824 */ /* 0x000fc400078e00ff */
[----:B------:R-:W-:Y:S01]  /*9690*/  FMUL.FTZ R12, R25, R24 ;  /* 0x00000018190c7220 */ /* 0x000fe20000410000 */
[----:B------:R-:W-:Y:S02]  /*96a0*/  IMAD.U32 R21, R47, 0x10000, RZ ;  /* 0x000100002f157824 */ /* 0x000fe400078e00ff */
[-C--:B------:R-:W-:Y:S01]  /*96b0*/  FMUL.FTZ R56, R25, R46.reuse ;  /* 0x0000002e19387220 */ /* 0x080fe20000410000 */
[----:B------:R-:W-:Y:S02]  /*96c0*/  IMAD.U32 R37, R27, 0x10000, RZ ;  /* 0x000100001b257824 */ /* 0x000fe400078e00ff */
[----:B------:R-:W-:Y:S01]  /*96d0*/  FMUL.FTZ R49, R36, R31 ;  /* 0x0000001f24317220 */ /* 0x000fe20000410000 */
[----:B------:R-:W-:Y:S02]  /*96e0*/  IMAD.U32 R20, R53, 0x10000, RZ ;  /* 0x0001000035147824 */ /* 0x000fe400078e00ff */
[----:B------:R-:W-:Y:S01]  /*96f0*/  FFMA.FTZ R25, R13, R46, -R12 ;  /* 0x0000002e0d197223 */ /* 0x000fe2000001080c */
[----:B------:R-:W-:-:S02]  /*9700*/  IMAD.U32 R28, R14, 0x10000, RZ ;  /* 0x000100000e1c7824 */ /* 0x000fc400078e00ff */
[-C--:B------:R-:W-:Y:S01]  /*9710*/  FMUL.FTZ R36, R36, R21.reuse ;  /* 0x0000001524247220 */ /* 0x080fe20000410000 */
[----:B------:R-:W-:Y:S01]  /*9720*/  FFMA.FTZ R39, R13, R24, R56 ;  /* 0x000000180d277223 */ /* 0x000fe20000010038 */
[----:B------:R-:W-:Y:S02]  /*9730*/  IMAD.U32 R29, R15, 0x10000, RZ ;  /* 0x000100000f1d7824 */ /* 0x000fe400078e00ff */
[C---:B------:R-:W-:Y:S01]  /*9740*/  FMUL.FTZ R24, R37.reuse, R20 ;  /* 0x0000001425187220 */ /* 0x040fe20000410000 */
[----:B------:R-:W-:Y:S02]  /*9750*/  IMAD.U32 R12, R48, 0x10000, RZ ;  /* 0x00010000300c7824 */ /* 0x000fe400078e00ff */
[C---:B------:R-:W-:Y:S01]  /*9760*/  FFMA.FTZ R49, R28.reuse, R21, -R49 ;  /* 0x000000151c317223 */ /* 0x040fe20000010831 */
[----:B------:R-:W-:Y:S01]  /*9770*/  FFMA.FTZ R36, R28, R31, R36 ;  /* 0x0000001f1c247223 */ /* 0x000fe20000010024 */
[----:B------:R-:W-:Y:S01]  /*9780*/  LOP3.LUT R26, R26, 0xffff0000, RZ, 0xc0, !PT ;  /* 0xffff00001a1a7812 */ /* 0x000fe200078ec0ff */
[-C--:B------:R-:W-:Y:S01]  /*9790*/  FMUL.FTZ R46, R37, R12.reuse ;  /* 0x0000000c252e7220 */ /* 0x080fe20000410000 */
[----:B------:R-:W-:Y:S01]  /*97a0*/  FFMA.FTZ R28, R29, R12, -R24 ;  /* 0x0000000c1d1c7223 */ /* 0x000fe20000010818 */
[----:B------:R-:W-:-:S02]  /*97b0*/  LOP3.LUT R27, R27, 0xffff0000, RZ, 0xc0, !PT ;  /* 0xffff00001b1b7812 */ /* 0x000fc400078ec0ff */
[----:B------:R-:W-:Y:S01]  /*97c0*/  LOP3.LUT R13, R52, 0xffff0000, RZ, 0xc0, !PT ;  /* 0xffff0000340d7812 */ /* 0x000fe200078ec0ff */
[----:B------:R-:W-:Y:S01]  /*97d0*/  FFMA.FTZ R46, R29, R20, R46 ;  /* 0x000000141d2e7223 */ /* 0x000fe2000001002e */
[----:B------:R-:W-:Y:S02]  /*97e0*/  LOP3.LUT R12, R53, 0xffff0000, RZ, 0xc0, !PT ;  /* 0xffff0000350c7812 */ /* 0x000fe400078ec0ff */
[----:B------:R-:W-:Y:S01]  /*97f0*/  LOP3.LUT R47, R47, 0xffff0000, RZ, 0xc0, !PT ;  /* 0xffff00002f2f7812 */ /* 0x000fe200078ec0ff */
[----:B------:R-:W-:Y:S01]  /*9800*/  FMUL.FTZ R21, R26, R13 ;  /* 0x0000000d1a157220 */ /* 0x000fe20000410000 */
[----:B------:R-:W-:Y:S01]  /*9810*/  LOP3.LUT R48, R48, 0xffff0000, RZ, 0xc0, !PT ;  /* 0xffff000030307812 */ /* 0x000fe200078ec0ff */
[----:B------:R-:W-:Y:S01]  /*9820*/  FMUL.FTZ R24, R27, R12 ;  /* 0x0000000c1b187220 */ /* 0x000fe20000410000 */
[----:B------:R-:W-:Y:S01]  /*9830*/  LOP3.LUT R14, R14, 0xffff0000, RZ, 0xc0, !PT ;  /* 0xffff00000e0e7812 */ /* 0x000fe200078ec0ff */
[----:B------:R-:W-:Y:S01]  /*9840*/  FMUL.FTZ R26, R26, R47 ;  /* 0x0000002f1a1a7220 */ /* 0x000fe20000410000 */
[----:B------:R-:W-:Y:S01]  /*9850*/  LOP3.LUT R15, R15, 0xffff0000, RZ, 0xc0, !PT ;  /* 0xffff00000f0f7812 */ /* 0x000fe200078ec0ff */
[----:B------:R-:W-:-:S02]  /*9860*/  FMUL.FTZ R29, R27, R48 ;  /* 0x000000301b1d7220 */ /* 0x000fc40000410000 */
[C---:B------:R-:W-:Y:S01]  /*9870*/  FFMA.FTZ R20, R14.reuse, R47, -R21 ;  /* 0x0000002f0e147223 */ /* 0x040fe20000010815 */
[----:B------:R-:W-:Y:S01]  /*9880*/  FFMA.FTZ R21, R14, R13, R26 ;  /* 0x0000000d0e157223 */ /* 0x000fe2000001001a */
[C---:B------:R-:W-:Y:S01]  /*9890*/  FFMA.FTZ R27, R15.reuse, R48, -R24 ;  /* 0x000000300f1b7223 */ /* 0x040fe20000010818 */
[----:B------:R-:W-:Y:S01]  /*98a0*/  FFMA.FTZ R29, R15, R12, R29 ;  /* 0x0000000c0f1d7223 */ /* 0x000fe2000001001d */
[----:B------:R-:W-:Y:S02]  /*98b0*/  F2FP.BF16.F32.PACK_AB R12, R50, R55 ;  /* 0x00000037320c723e */ /* 0x000fe400000010ff */
[----:B------:R-:W-:Y:S02]  /*98c0*/  F2FP.BF16.F32.PACK_AB R13, R25, R54 ;  /* 0x00000036190d723e */ /* 0x000fe400000010ff */
[----:B------:R-:W-:Y:S02]  /*98d0*/  F2FP.BF16.F32.PACK_AB R14, R20, R49 ;  /* 0x00000031140e723e */ /* 0x000fe400000010ff */
[----:B------:R-:W-:-:S02]  /*98e0*/  F2FP.BF16.F32.PACK_AB R15, R27, R28 ;  /* 0x0000001c1b0f723e */ /* 0x000fc400000010ff */
[----:B------:R-:W-:Y:S02]  /*98f0*/  F2FP.BF16.F32.PACK_AB R24, R34, R57 ;  /* 0x000000392218723e */ /* 0x000fe400000010ff */
[----:B------:R-:W-:Y:S01]  /*9900*/  F2FP.BF16.F32.PACK_AB R25, R39, R38 ;  /* 0x000000262719723e */ /* 0x000fe200000010ff */
[----:B------:R1:W-:Y:S01]  /*9910*/  STS.128 [R32+0x8400], R12 ;  /* 0x0084000c20007388 */ /* 0x0003e20000000c00 */
[----:B------:R-:W-:Y:S02]  /*9920*/  F2FP.BF16.F32.PACK_AB R26, R21, R36 ;  /* 0x00000024151a723e */ /* 0x000fe400000010ff */
[----:B------:R-:W-:-:S05]  /*9930*/  F2FP.BF16.F32.PACK_AB R27, R29, R46 ;  /* 0x0000002e1d1b723e */ /* 0x000fca00000010ff */
[----:B------:R1:W-:Y:S02]  /*9940*/  STS.128 [R33+0x8400], R24 ;  /* 0x0084001821007388 */ /* 0x0003e40000000c00 */
.L_x_1691:
[----:B------:R-:W-:Y:S05]  /*9950*/  BSYNC B1 ;  /* 0x0000000000017941 */ /* 0x000fea0003800000 */
.L_x_1690:
[----:B------:R-:W-:Y:S02]  /*9960*/  PRMT R20, R0, 0x7610, R20 ;  /* 0x0000761000147816 */ /* 0x000fe40000000014 */
[----:B------:R-:W-:Y:S01]  /*9970*/  PRMT R21, R3, 0x7610, R21 ;  /* 0x0000761003157816 */ /* 0x000fe20000000015 */
[----:B------:R-:W-:Y:S06]  /*9980*/  @P0 BRA `(.L_x_1682) ;  /* 0x0000000400940947 */ /* 0x000fec0003800000 */
[----:B-1----:R-:W2:Y:S04]  /*9990*/  LDL R14, [R1+0x38] ;  /* 0x00003800010e7983 */ /* 0x002ea80000100800 */
[----:B0-----:R-:W3:Y:S04]  /*99a0*/  LDL R13, [R1+0x64] ;  /* 0x00006400010d7983 */ /* 0x001ee80000100800 */
[----:B------:R-:W4:Y:S04]  /*99b0*/  LDL R12, [R1+0x48] ;  /* 0x00004800010c7983 */ /* 0x000f280000100800 */
[----:B------:R-:W5:Y:S01]  /*99c0*/  LDL R36, [R1+0x58] ;  /* 0x0000580001247983 */ /* 0x000f620000100800 */
[----:B------:R-:W-:Y:S01]  /*99d0*/  IMAD.IADD R0, R16, 0x1, R35 ;  /* 0x0000000110007824 */ /* 0x000fe200078e0223 */
[----:B------:R-:W-:-:S02]  /*99e0*/  SHF.R.U64 R4, R4, 0x10, R5 ;  /* 0x0000001004047819 */ /* 0x000fc40000001205 */
[--C-:B------:R-:W-:Y:S02]  /*99f0*/  SHF.R.U64 R8, R8, 0x10, R9.reuse ;  /* 0x0000001008087819 */ /* 0x100fe40000001209 */
[----:B------:R-:W-:Y:S02]  /*9a00*/  SHF.R.U32.HI R9, RZ, 0x10, R9 ;  /* 0x00000010ff097819 */ /* 0x000fe40000011609 */
[----:B------:R-:W-:Y:S02]  /*9a10*/  PRMT R43, R43, 0x5410, R4 ;  /* 0x000054102b2b7816 */ /* 0x000fe40000000004 */
[--C-:B------:R-:W-:Y:S02]  /*9a20*/  SHF.R.U32.HI R31, RZ, 0x10, R11.reuse ;  /* 0x00000010ff1f7819 */ /* 0x100fe4000001160b */
[----:B------:R-:W-:Y:S02]  /*9a30*/  PRMT R45, R45, 0x5410, R8 ;  /* 0x000054102d2d7816 */ /* 0x000fe40000000008 */
[----:B------:R-:W-:-:S02]  /*9a40*/  SHF.R.U64 R29, R10, 0x10, R11 ;  /* 0x000000100a1d7819 */ /* 0x000fc4000000120b */
[----:B------:R-:W-:Y:S02]  /*9a50*/  PRMT R44, R44, 0x5410, R9 ;  /* 0x000054102c2c7816 */ /* 0x000fe40000000009 */
[----:B------:R-:W-:Y:S02]  /*9a60*/  SHF.R.U32.HI R5, RZ, 0x10, R5 ;  /* 0x00000010ff057819 */ /* 0x000fe40000011605 */
[----:B------:R-:W-:Y:S01]  /*9a70*/  PRMT R31, R21, 0x5410, R31 ;  /* 0x00005410151f7816 */ /* 0x000fe2000000001f */
[C---:B------:R-:W-:Y:S01]  /*9a80*/  IMAD.U32 R21, R45.reuse, 0x10000, RZ ;  /* 0x000100002d157824 */ /* 0x040fe200078e00ff */
[----:B------:R-:W-:Y:S01]  /*9a90*/  PRMT R42, R42, 0x5410, R5 ;  /* 0x000054102a2a7816 */ /* 0x000fe20000000005 */
[----:B------:R-:W-:Y:S01]  /*9aa0*/  IMAD.U32 R28, R44, 0x10000, RZ ;  /* 0x000100002c1c7824 */ /* 0x000fe200078e00ff */
[----:B------:R-:W-:Y:S02]  /*9ab0*/  PRMT R29, R20, 0x5410, R29 ;  /* 0x00005410141d7816 */ /* 0x000fe4000000001d */
[----:B------:R-:W-:Y:S01]  /*9ac0*/  LOP3.LUT R45, R45, 0xffff0000, RZ, 0xc0, !PT ;  /* 0xffff00002d2d7812 */ /* 0x000fe200078ec0ff */
[----:B------:R-:W-:Y:S01]  /*9ad0*/  IMAD.U32 R32, R42, 0x10000, RZ ;  /* 0x000100002a207824 */ /* 0x000fe200078e00ff */
[----:B--2---:R-:W-:-:S04]  /*9ae0*/  LOP3.LUT R0, R14, 0x38, R0, 0xf8, !PT ;  /* 0x000000380e007812 */ /* 0x004fc800078ef800 */
[----:B---3--:R-:W-:-:S05]  /*9af0*/  LOP3.LUT R0, R0, R13, RZ, 0x3c, !PT ;  /* 0x0000000d00007212 */ /* 0x008fca00078e3cff */
[----:B----4-:R-:W-:Y:S01]  /*9b00*/  IMAD.IADD R3, R12, 0x1, R0 ;  /* 0x000000010c037824 */ /* 0x010fe200078e0200 */
[--C-:B------:R-:W-:Y:S01]  /*9b10*/  SHF.R.U64 R0, R6, 0x10, R7.reuse ;  /* 0x0000001006007819 */ /* 0x100fe20000001207 */
[----:B-----5:R-:W0:Y:S02]  /*9b20*/  LDS.128 R12, [R36+0x8400] ;  /* 0x00840000240c7984 */ /* 0x020e240000000c00 */
[----:B------:R-:W-:Y:S01]  /*9b30*/  IMAD R3, R3, 0x2, R2 ;  /* 0x0000000203037824 */ /* 0x000fe200078e0202 */
[----:B------:R-:W-:Y:S02]  /*9b40*/  SHF.R.U32.HI R7, RZ, 0x10, R7 ;  /* 0x00000010ff077819 */ /* 0x000fe40000011607 */
[----:B------:R-:W-:Y:S02]  /*9b50*/  PRMT R41, R41, 0x5410, R0 ;  /* 0x0000541029297816 */ /* 0x000fe40000000000 */
[----:B------:R-:W1:Y:S01]  /*9b60*/  LDS.128 R24, [R3+0x8400] ;  /* 0x0084000003187984 */ /* 0x000e620000000c00 */
[----:B------:R-:W-:Y:S01]  /*9b70*/  PRMT R40, R40, 0x5410, R7 ;  /* 0x0000541028287816 */ /* 0x000fe20000000007 */
[C---:B0-----:R-:W-:Y:S01]  /*9b80*/  IMAD.U32 R0, R12.reuse, 0x10000, RZ ;  /* 0x000100000c007824 */ /* 0x041fe200078e00ff */
[----:B------:R-:W-:Y:S01]  /*9b90*/  LOP3.LUT R4, R12, 0xffff0000, RZ, 0xc0, !PT ;  /* 0xffff00000c047812 */ /* 0x000fe200078ec0ff */
[----:B------:R-:W-:Y:S01]  /*9ba0*/  IMAD.U32 R5, R13, 0x10000, RZ ;  /* 0x000100000d057824 */ /* 0x000fe200078e00ff */
[----:B------:R-:W-:Y:S01]  /*9bb0*/  LOP3.LUT R7, R14, 0xffff0000, RZ, 0xc0, !PT ;  /* 0xffff00000e077812 */ /* 0x000fe200078ec0ff */
[----:B------:R-:W-:Y:S01]  /*9bc0*/  IMAD.U32 R8, R15, 0x10000, RZ ;  /* 0x000100000f087824 */ /* 0x000fe200078e00ff */
[----:B------:R-:W-:Y:S01]  /*9bd0*/  LOP3.LUT R12, R13, 0xffff0000, RZ, 0xc0, !PT ;  /* 0xffff00000d0c7812 */ /* 0x000fe200078ec0ff */
[C---:B-1----:R-:W-:Y:S01]  /*9be0*/  IMAD.U32 R9, R24.reuse, 0x10000, RZ ;  /* 0x0001000018097824 */ /* 0x042fe200078e00ff */
[----:B------:R-:W-:Y:S01]  /*9bf0*/  LOP3.LUT R10, R24, 0xffff0000, RZ, 0xc0, !PT ;  /* 0xffff0000180a7812 */ /* 0x000fe200078ec0ff */
[C---:B------:R-:W-:Y:S01]  /*9c00*/  IMAD.U32 R11, R25.reuse, 0x10000, RZ ;  /* 0x00010000190b7824 */ /* 0x040fe200078e00ff */
[----:B------:R-:W-:Y:S01]  /*9c10*/  LOP3.LUT R24, R25, 0xffff0000, RZ, 0xc0, !PT ;  /* 0xffff000019187812 */ /* 0x000fe200078ec0ff */
[C---:B------:R-:W-:Y:S01]  /*9c20*/  IMAD.U32 R25, R43.reuse, 0x10000, RZ ;  /* 0x000100002b197824 */ /* 0x040fe200078e00ff */
[----:B------:R-:W-:Y:S01]  /*9c30*/  LOP3.LUT R43, R43, 0xffff0000, RZ, 0xc0, !PT ;  /* 0xffff00002b2b7812 */ /* 0x000fe200078ec0ff */
[----:B------:R-:W-:-:S02]  /*9c40*/  IMAD.U32 R20, R27, 0x10000, RZ ;  /* 0x000100001b147824 */ /* 0x000fc400078e00ff */
[----:B------:R-:W-:Y:S01]  /*9c50*/  FMUL.FTZ R34, R11, R32 ;  /* 0x000000200b227220 */ /* 0x000fe20000410000 */
[C---:B------:R-:W-:Y:S01]  /*9c60*/  FMUL.FTZ R33, R9.reuse, R25 ;  /* 0x0000001909217220 */ /* 0x040fe20000410000 */
[-C--:B------:R-:W-:Y:S01]  /*9c70*/  FMUL.FTZ R9, R9, R21.reuse ;  /* 0x0000001509097220 */ /* 0x080fe20000410000 */
[----:B------:R-:W-:Y:S01]  /*9c80*/  IMAD.U32 R6, R14, 0x10000, RZ ;  /* 0x000100000e067824 */ /* 0x000fe200078e00ff */
[----:B------:R-:W-:Y:S01]  /*9c90*/  LOP3.LUT R14, R15, 0xffff0000, RZ, 0xc0, !PT ;  /* 0xffff00000f0e7812 */ /* 0x000fe200078ec0ff */
[----:B------:R-:W-:Y:S01]  /*9ca0*/  FFMA.FTZ R33, R0, R21, -R33 ;  /* 0x0000001500217223 */ /* 0x000fe20000010821 */
[----:B------:R-:W-:Y:S02]  /*9cb0*/  IMAD.U32 R21, R40, 0x10000, RZ ;  /* 0x0001000028157824 */ /* 0x000fe400078e00ff */
[----:B------:R-:W-:Y:S01]  /*9cc0*/  FFMA.FTZ R25, R0, R25, R9 ;  /* 0x0000001900197223 */ /* 0x000fe20000010009 */
[----:B------:R-:W-:Y:S02]  /*9cd0*/  IMAD.U32 R9, R31, 0x10000, RZ ;  /* 0x000100001f097824 */ /* 0x000fe400078e00ff */
[----:B------:R-:W-:Y:S01]  /*9ce0*/  FMUL.FTZ R0, R11, R28 ;  /* 0x0000001c0b007220 */ /* 0x000fe20000410000 */
[----:B------:R-:W-:Y:S01]  /*9cf0*/  FMUL.FTZ R11, R20, R21 ;  /* 0x00000015140b7220 */ /* 0x000fe20000410000 */
[----:B------:R-:W-:-:S02]  /*9d00*/  IMAD.U32 R13, R26, 0x10000, RZ ;  /* 0x000100001a0d7824 */ /* 0x000fc400078e00ff */
[-C--:B------:R-:W-:Y:S01]  /*9d10*/  FMUL.FTZ R20, R20, R9.reuse ;  /* 0x0000000914147220 */ /* 0x080fe20000410000 */
[----:B------:R-:W-:Y:S01]  /*9d20*/  LOP3.LUT R15, R26, 0xffff0000, RZ, 0xc0, !PT ;  /* 0xffff00001a0f7812 */ /* 0x000fe200078ec0ff */
[----:B------:R-:W-:Y:S01]  /*9d30*/  FFMA.FTZ R34, R5, R28, -R34 ;  /* 0x0000001c05227223 */ /* 0x000fe20000010822 */
[----:B------:R-:W-:Y:S01]  /*9d40*/  LOP3.LUT R26, R27, 0xffff0000, RZ, 0xc0, !PT ;  /* 0xffff00001b1a7812 */ /* 0x000fe200078ec0ff */
[C---:B------:R-:W-:Y:S01]  /*9d50*/  FFMA.FTZ R27, R8.reuse, R9, -R11 ;  /* 0x00000009081b7223 */ /* 0x040fe2000001080b */
[----:B------:R-:W-:Y:S01]  /*9d60*/  FFMA.FTZ R28, R8, R21, R20 ;  /* 0x00000015081c7223 */ /* 0x000fe20000010014 */
[----:B------:R-:W-:Y:S01]  /*9d70*/  FMUL.FTZ R11, R10, R43 ;  /* 0x0000002b0a0b7220 */ /* 0x000fe20000410000 */
[----:B------:R-:W-:Y:S01]  /*9d80*/  LOP3.LUT R9, R42, 0xffff0000, RZ, 0xc0, !PT ;  /* 0xffff00002a097812 */ /* 0x000fe200078ec0ff */
[-C--:B------:R-:W-:Y:S01]  /*9d90*/  FMUL.FTZ R21, R10, R45.reuse ;  /* 0x0000002d0a157220 */ /* 0x080fe20000410000 */
[----:B------:R-:W-:Y:S02]  /*9da0*/  IMAD.U32 R8, R41, 0x10000, RZ ;  /* 0x0001000029087824 */ /* 0x000fe400078e00ff */
[----:B------:R-:W-:Y:S01]  /*9db0*/  FFMA.FTZ R32, R5, R32, R0 ;  /* 0x0000002005207223 */ /* 0x000fe20000010000 */
[----:B------:R-:W-:Y:S01]  /*9dc0*/  LOP3.LUT R5, R44, 0xffff0000, RZ, 0xc0, !PT ;  /* 0xffff00002c057812 */ /* 0x000fe200078ec0ff */
[C---:B------:R-:W-:Y:S01]  /*9dd0*/  FFMA.FTZ R10, R4.reuse, R45, -R11 ;  /* 0x0000002d040a7223 */ /* 0x040fe2000001080b */
[----:B------:R-:W-:Y:S01]  /*9de0*/  FFMA.FTZ R20, R4, R43, R21 ;  /* 0x0000002b04147223 */ /* 0x000fe20000010015 */
[----:B------:R-:W-:-:S02]  /*9df0*/  IMAD.U32 R0, R29, 0x10000, RZ ;  /* 0x000100001d007824 */ /* 0x000fc400078e00ff */
[C---:B------:R-:W-:Y:S01]  /*9e00*/  FMUL.FTZ R11, R24.reuse, R9 ;  /* 0x00000009180b7220 */ /* 0x040fe20000410000 */
[C---:B------:R-:W-:Y:S01]  /*9e10*/  FMUL.FTZ R21, R13.reuse, R8 ;  /* 0x000000080d157220 */ /* 0x040fe20000410000 */
[-C--:B------:R-:W-:Y:S01]  /*9e20*/  FMUL.FTZ R24, R24, R5.reuse ;  /* 0x0000000518187220 */ /* 0x080fe20000410000 */
[-C--:B------:R-:W-:Y:S01]  /*9e30*/  FMUL.FTZ R13, R13, R0.reuse ;  /* 0x000000000d0d7220 */ /* 0x080fe20000410000 */
[----:B------:R-:W-:Y:S01]  /*9e40*/  FFMA.FTZ R11, R12, R5, -R11 ;  /* 0x000000050c0b7223 */ /* 0x000fe2000001080b */
[C---:B------:R-:W-:Y:S01]  /*9e50*/  FFMA.FTZ R21, R6.reuse, R0, -R21 ;  /* 0x0000000006157223 */ /* 0x040fe20000010815 */
[----:B------:R-:W-:Y:S01]  /*9e60*/  LOP3.LUT R4, R41, 0xffff0000, RZ, 0xc0, !PT ;  /* 0xffff000029047812 */ /* 0x000fe200078ec0ff */
[----:B------:R-:W-:Y:S01]  /*9e70*/  FFMA.FTZ R13, R6, R8, R13 ;  /* 0x00000008060d7223 */ /* 0x000fe2000001000d */
[----:B------:R-:W-:Y:S01]  /*9e80*/  LOP3.LUT R0, R29, 0xffff0000, RZ, 0xc0, !PT ;  /* 0xffff00001d007812 */ /* 0x000fe200078ec0ff */
[----:B------:R-:W-:Y:S01]  /*9e90*/  FFMA.FTZ R9, R12, R9, R24 ;  /* 0x000000090c097223 */ /* 0x000fe20000010018 */
[----:B------:R-:W-:Y:S01]  /*9ea0*/  LOP3.LUT R5, R40, 0xffff0000, RZ, 0xc0, !PT ;  /* 0xffff000028057812 */ /* 0x000fe200078ec0ff */
[----:B------:R-:W-:Y:S01]  /*9eb0*/  FMUL.FTZ R6, R15, R4 ;  /* 0x000000040f067220 */ /* 0x000fe20000410000 */
[----:B------:R-:W-:Y:S01]  /*9ec0*/  LOP3.LUT R31, R31, 0xffff0000, RZ, 0xc0, !PT ;  /* 0xffff00001f1f7812 */ /* 0x000fe200078ec0ff */
[-C--:B------:R-:W-:Y:S01]  /*9ed0*/  FMUL.FTZ R15, R15, R0.reuse ;  /* 0x000000000f0f7220 */ /* 0x080fe20000410000 */
[----:B------:R-:W-:Y:S01]  /*9ee0*/  F2FP.BF16.F32.PACK_AB R8, R20, R25 ;  /* 0x000000191408723e */ /* 0x000fe200000010ff */
[C---:B------:R-:W-:Y:S01]  /*9ef0*/  FMUL.FTZ R29, R26.reuse, R5 ;  /* 0x000000051a1d7220 */ /* 0x040fe20000410000 */
[C---:B------:R-:W-:Y:S01]  /*9f00*/  FFMA.FTZ R6, R7.reuse, R0, -R6 ;  /* 0x0000000007067223 */ /* 0x040fe20000010806 */
[-C--:B------:R-:W-:Y:S01]  /*9f10*/  FMUL.FTZ R26, R26, R31.reuse ;  /* 0x0000001f1a1a7220 */ /* 0x080fe20000410000 */
[----:B------:R-:W-:Y:S01]  /*9f20*/  FFMA.FTZ R0, R7, R4, R15 ;  /* 0x0000000407007223 */ /* 0x000fe2000001000f */
[----:B------:R-:W-:Y:S01]  /*9f30*/  FFMA.FTZ R12, R14, R31, -R29 ;  /* 0x0000001f0e0c7223 */ /* 0x000fe2000001081d */
[----:B------:R-:W-:Y:S01]  /*9f40*/  F2FP.BF16.F32.PACK_AB R4, R10, R33 ;  /* 0x000000210a04723e */ /* 0x000fe200000010ff */
[----:B------:R-:W-:Y:S01]  /*9f50*/  FFMA.FTZ R15, R14, R5, R26 ;  /* 0x000000050e0f7223 */ /* 0x000fe2000001001a */
[----:B------:R-:W-:-:S02]  /*9f60*/  F2FP.BF16.F32.PACK_AB R5, R11, R34 ;  /* 0x000000220b05723e */ /* 0x000fc400000010ff */
[----:B------:R-:W-:Y:S02]  /*9f70*/  F2FP.BF16.F32.PACK_AB R6, R6, R21 ;  /* 0x000000150606723e */ /* 0x000fe400000010ff */
[----:B------:R-:W-:Y:S02]  /*9f80*/  F2FP.BF16.F32.PACK_AB R7, R12, R27 ;  /* 0x0000001b0c07723e */ /* 0x000fe400000010ff */
[----:B------:R-:W-:Y:S02]  /*9f90*/  F2FP.BF16.F32.PACK_AB R9, R9, R32 ;  /* 0x000000200909723e */ /* 0x000fe400000010ff */
[----:B------:R-:W-:Y:S01]  /*9fa0*/  F2FP.BF16.F32.PACK_AB R10, R0, R13 ;  /* 0x0000000d000a723e */ /* 0x000fe200000010ff */
[----:B------:R2:W-:Y:S01]  /*9fb0*/  STS.128 [R36+0x8400], R4 ;  /* 0x0084000424007388 */ /* 0x0005e20000000c00 */
[----:B------:R-:W-:-:S05]  /*9fc0*/  F2FP.BF16.F32.PACK_AB R11, R15, R28 ;  /* 0x0000001c0f0b723e */ /* 0x000fca00000010ff */
[----:B------:R2:W-:Y:S02]  /*9fd0*/  STS.128 [R3+0x8400], R8 ;  /* 0x0084000803007388 */ /* 0x0005e40000000c00 */
.L_x_1682:
[----:B------:R-:W-:Y:S05]  /*9fe0*/  BSYNC B0 ;  /* 0x0000000000007941 */ /* 0x000fea0003800000 */
.L_x_1668:
[----:B------:R-:W-:Y:S01]  /*9ff0*/  @!PT LDS RZ, [RZ] ;  /* 0x00000000fffff984 */ /* 0x000fe20000000800 */
[----:B------:R-:W-:Y:S01]  /*a000*/  @!PT LDS RZ, [RZ] ;  /* 0x00000000fffff984 */ /* 0x000fe20000000800 */
[----:B------:R-:W-:Y:S01]  /*a010*/  @!PT LDS RZ, [RZ] ;  /* 0x00000000fffff984 */ /* 0x000fe20000000800 */
[----:B------:R-:W-:Y:S01]  /*a020*/  @!PT LDS RZ, [RZ] ;  /* 0x00000000fffff984 */ /* 0x000fe20000000800 */
[----:B------:R3:W-:Y:S06]  /*a030*/  MEMBAR.ALL.CTA ;  /* 0x0000000000007992 */ /* 0x0007ec0000008000 */
[----:B---3--:R-:W3:Y:S01]  /*a040*/  FENCE.VIEW.ASYNC.S ;  /* 0x00000000000073c6 */ /* 0x008ee20000000000 */
[----:B------:R-:W-:Y:S05]  /*a050*/  WARPSYNC.ALL ;  /* 0x0000000000007948 */ /* 0x000fea0003800000 */
[----:B---3--:R-:W-:Y:S06]  /*a060*/  BAR.SYNC.DEFER_BLOCKING 0xd, 0x180 ;  /* 0x0346000000007b1d */ /* 0x008fec0000010000 */
.L_x_1665:
[----:B-1----:R-:W-:-:S05]  /*a070*/  IMAD.U32 R0, RZ, RZ, UR39 ;  /* 0x00000027ff007e24 */ /* 0x002fca000f8e00ff */
[----:B------:R-:W-:-:S13]  /*a080*/  ISETP.NE.AND P0, PT, R0, 0x3, PT ;  /* 0x000000030000780c */ /* 0x000fda0003f05270 */
[----:B------:R-:W-:Y:S05]  /*a090*/  @!P0 BRA `(.L_x_1692) ;  /* 0x0000000000048947 */ /* 0x000fea0003800000 */
[----:B------:R-:W-:Y:S01]  /*a0a0*/  BPT.TRAP 0x1 ;  /* 0x000000040000795c */ /* 0x000fe20000300000 */
.L_x_1692:
[----:B------:R-:W-:Y:S01]  /*a0b0*/  IMAD R0, R19, 0x8, R2 ;  /* 0x0000000813007824 */ /* 0x000fe200078e0202 */
[----:B0-2---:R-:W-:-:S04]  /*a0c0*/  SHF.L.U32 R5, R154, 0x1f, RZ ;  /* 0x0000001f9a057819 */ /* 0x005fc800000006ff */
[----:B------:R0:W1:Y:S01]  /*a0d0*/  SYNCS.PHASECHK.TRANS64.TRYWAIT P1, [R0+URZ+0x16830], R5 ;  /* 0x01683005000075a7 */ /* 0x000062000802017f */
[----:B------:R-:W-:Y:S05]  /*a0e0*/  @!P0 BRA `(.L_x_1693) ;  /* 0x0000000000048947 */ /* 0x000fea0003800000 */
[----:B------:R-:W-:Y:S01]  /*a0f0*/  BPT.TRAP 0x1 ;  /* 0x000000040000795c */ /* 0x000fe20000300000 */
.L_x_1693:
[----:B------:R-:W-:Y:S01]  /*a100*/  VIADD R3, R2, 0xe400 ;  /* 0x0000e40002037836 */ /* 0x000fe20000000000 */
[----:B------:R-:W-:Y:S01]  /*a110*/  LOP3.LUT R6, R30, 0x10000, RZ, 0xfc, !PT ;  /* 0x000100001e067812 */ /* 0x000fe200078efcff */
[----:B------:R-:W-:-:S03]  /*a120*/  IMAD.MOV.U32 R7, RZ, RZ, 0x40000040 ;  /* 0x40000040ff077424 */ /* 0x000fc600078e00ff */
[----:B------:R-:W-:-:S04]  /*a130*/  SHF.R.U32.HI R3, RZ, 0x4, R3 ;  /* 0x00000004ff037819 */ /* 0x000fc80000011603 */
[----:B------:R-:W-:-:S04]  /*a140*/  LOP3.LUT R3, R3, 0x3fff, RZ, 0xc0, !PT ;  /* 0x00003fff03037812 */ /* 0x000fc800078ec0ff */
[----:B------:R-:W-:-:S05]  /*a150*/  LOP3.LUT R3, R3, 0x10000, RZ, 0xfc, !PT ;  /* 0x0001000003037812 */ /* 0x000fca00078efcff */
[----:B------:R2:W-:Y:S01]  /*a160*/  STL [R1+0x30], R3 ;  /* 0x0000300301007387 */ /* 0x0005e20000100800 */
[----:B-1----:R-:W-:Y:S05]  /*a170*/  @P1 BRA `(.L_x_1694) ;  /* 0x0000000000081947 */ /* 0x002fea0003800000 */
[----:B------:R-:W1:Y:S02]  /*a180*/  SYNCS.PHASECHK.TRANS64.TRYWAIT P1, [R0+URZ+0x16830], R5 ;  /* 0x01683005000075a7 */ /* 0x000e64000802017f */
[----:B-1----:R-:W-:Y:S05]  /*a190*/  @!P1 BRA `(.L_x_1695) ;  /* 0x0000019400249947 */ /* 0x002fea0003800000 */
.L_x_1694:
[----:B--2---:R-:W2:Y:S01]  /*a1a0*/  LDL R3, [R1+0x30] ;  /* 0x0000300001037983 */ /* 0x004ea20000100800 */
[----:B01----:R-:W-:Y:S01]  /*a1b0*/  IMAD.MOV.U32 R5, RZ, RZ, 0x40000040 ;  /* 0x40000040ff057424 */ /* 0x003fe200078e00ff */
[----:B------:R-:W-:Y:S05]  /*a1c0*/  WARPSYNC.ALL ;  /* 0x0000000000007948 */ /* 0x000fea0003800000 */
[C---:B------:R-:W-:Y:S01]  /*a1d0*/  R2UR UR4, R6.reuse ;  /* 0x00000000060472ca */ /* 0x040fe200000e0000 */
[----:B-----5:R-:W-:Y:S01]  /*a1e0*/  WARPGROUP.ARRIVE ;  /* 0x00000000000079c5 */ /* 0x020fe20000000000 */
[----:B------:R-:W-:Y:S01]  /*a1f0*/  R2UR UR5, R7 ;  /* 0x00000000070572ca */ /* 0x000fe200000e0000 */
[----:B------:R-:W-:Y:S01]  /*a200*/  VIADD R12, R6, 0x2 ;  /* 0x00000002060c7836 */ /* 0x000fe20000000000 */
[----:B------:R-:W-:Y:S01]  /*a210*/  R2UR UR7, R5 ;  /* 0x00000000050772ca */ /* 0x000fe200000e0000 */
[----:B------:R-:W-:-:S02]  /*a220*/  IMAD.MOV.U32 R13, RZ, RZ, 0x40000040 ;  /* 0x40000040ff0d7424 */ /* 0x000fc400078e00ff */
[----:B------:R-:W-:Y:S02]  /*a230*/  IMAD.MOV.U32 R9, RZ, RZ, 0x40000040 ;  /* 0x40000040ff097424 */ /* 0x000fe400078e00ff */
[C---:B------:R-:W-:Y:S01]  /*a240*/  VIADD R156, R6.reuse, 0x4 ;  /* 0x00000004069c7836 */ /* 0x040fe20000000000 */
[----:B------:R0:W-:Y:S01]  /*a250*/  STL.64 [R1+0x20], R12 ;  /* 0x0000200c01007387 */ /* 0x0001e20000100a00 */
[----:B------:R-:W-:Y:S02]  /*a260*/  IMAD.MOV.U32 R157, RZ, RZ, 0x40000040 ;  /* 0x40000040ff9d7424 */ /* 0x000fe400078e00ff */
[----:B------:R-:W-:Y:S02]  /*a270*/  VIADD R10, R6, 0x6 ;  /* 0x00000006060a7836 */ /* 0x000fe40000000000 */
[----:B------:R-:W-:Y:S02]  /*a280*/  IMAD.MOV.U32 R11, RZ, RZ, 0x40000040 ;  /* 0x40000040ff0b7424 */ /* 0x000fe400078e00ff */
[----:B------:R-:W-:-:S02]  /*a290*/  IMAD.MOV.U32 R5, RZ, RZ, 0x40000040 ;  /* 0x40000040ff057424 */ /* 0x000fc400078e00ff */
        /* <DEDUP_REMOVED lines=31> */
.L_x_1696:
[----:B------:R-:W2:Y:S01]  /*a490*/  LDL R8, [R1+0x34] ;  /* 0x0000340001087983 */ /* 0x000ea20000100800 */
[----:B------:R-:W0:Y:S01]  /*a4a0*/  LDC R4, c[0x0][0x448] ;  /* 0x00011200ff047b82 */ /* 0x000e220000000800 */
[----:B------:R-:W-:Y:S02]  /*a4b0*/  ULDC UR4, c[0x0][0x9d8] ;  /* 0x0002760000047ab9 */ /* 0x000fe40000000800 */
[----:B------:R-:W2:Y:S04]  /*a4c0*/  LDL R92, [R1+0x28] ;  /* 0x00002800015c7983 */ /* 0x000ea80000100800 */
[----:B------:R-:W3:Y:S04]  /*a4d0*/  LDL R94, [R1+0x8] ;  /* 0x00000800015e7983 */ /* 0x000ee80000100800 */
[----:B------:R-:W3:Y:S01]  /*a4e0*/  LDL R93, [R1] ;  /* 0x00000000015d7983 */ /* 0x000ee20000100800 */
[----:B------:R-:W-:Y:S01]  /*a4f0*/  VIADD R0, R0, 0x16840 ;  /* 0x0001684000007836 */ /* 0x000fe20000000000 */
[----:B------:R-:W-:Y:S01]  /*a500*/  ULDC UR31, c[0x0][0x9dc] ;  /* 0x00027700001f7ab9 */ /* 0x000fe20000000800 */
[----:B0-----:R-:W-:Y:S01]  /*a510*/  ISETP.NE.AND P1, PT, R4, 0x1, PT ;  /* 0x000000010400780c */ /* 0x001fe20003f25270 */
[----:B------:R-:W-:-:S12]  /*a520*/  FMUL.FTZ R13, R24, UR4 ;  /* 0x00000004180d7c20 */ /* 0x000fd80008410000 */
[----:B------:R-:W0:Y:S01]  /*a530*/  @P1 LDC R5, c[0x0][0x44c] ;  /* 0x00011300ff051b82 */ /* 0x000e220000000800 */
[----:B------:R-:W-:-:S07]  /*a540*/  FMUL.FTZ R24, R29, UR4 ;  /* 0x000000041d187c20 */ /* 0x000fce0008410000 */
[----:B------:R-:W1:Y:S01]  /*a550*/  @P1 LDC R9, c[0x0][0x450] ;  /* 0x00011400ff091b82 */ /* 0x000e620000000800 */
        /* <DEDUP_REMOVED lines=32> */
[----:B------:R-:W-:-:S02]  /*a760*/  IMAD.U32 R77, RZ, RZ, UR38 ;  /* 0x00000026ff4d7e24 */ /* 0x000fc4000f8e00ff */
[----:B------:R-:W-:Y:S01]  /*a770*/  FMUL.FTZ R31, R36, UR4 ;  /* 0x00000004241f7c20 */ /* 0x000fe20008410000 */
[----:B------:R-:W-:Y:S01]  /*a780*/  FMUL.FTZ R35, R40, UR4 ;  /* 0x0000000428237c20 */ /* 0x000fe20008410000 */
[----:B------:R-:W-:Y:S01]  /*a790*/  FMUL.FTZ R33, R42, UR4 ;  /* 0x000000042a217c20 */ /* 0x000fe20008410000 */
[----:B------:R-:W-:Y:S01]  /*a7a0*/  FMUL.FTZ R43, R48, UR4 ;  /* 0x00000004302b7c20 */ /* 0x000fe20008410000 */
[----:B------:R-:W-:Y:S02]  /*a7b0*/  IMAD.MOV.U32 R82, RZ, RZ, -0x80 ;  /* 0xffffff80ff527424 */ /* 0x000fe400078e00ff */
        /* <DEDUP_REMOVED lines=26> */
[----:B------:R-:W-:-:S07]  /*a960*/  ULOP3.LUT UR31, URZ, UR31, URZ, 0x33, !UPT ;  /* 0x0000001f3f1f7292 */ /* 0x000fce000f8e333f */
        /* <DEDUP_REMOVED lines=19> */
[----:B--2---:R-:W-:-:S04]  /*aaa0*/  IMAD.IADD R80, R8, 0x1, R92 ;  /* 0x0000000108507824 */ /* 0x004fc800078e025c */
[----:B0-----:R-:W-:-:S05]  /*aab0*/  @P1 IMAD.HI.U32 R4, R80, R5, RZ ;  /* 0x0000000550041227 */ /* 0x001fca00078e00ff */
[----:B-1----:R-:W-:Y:S02]  /*aac0*/  @P1 SHF.R.U32.HI R80, RZ, R9, R4 ;  /* 0x00000009ff501219 */ /* 0x002fe40000011604 */
[----:B------:R-:W0:Y:S03]  /*aad0*/  LDC.64 R8, c[0x0][0x9e0] ;  /* 0x00027800ff087b82 */ /* 0x000e260000000a00 */
[----:B------:R-:W1:Y:S01]  /*aae0*/  SHFL.IDX PT, R91, R80, RZ, 0x1c1f ;  /* 0x001c1fff505b7589 */ /* 0x000e6200000e0000 */
[----:B------:R-:W-:Y:S01]  /*aaf0*/  PRMT R4, R77, 0x654, R0 ;  /* 0x000006544d047816 */ /* 0x000fe20000000000 */
[----:B------:R-:W-:Y:S01]  /*ab00*/  FMUL.FTZ R77, R87, UR4 ;  /* 0x00000004574d7c20 */ /* 0x000fe20008410000 */
[----:B------:R-:W-:Y:S02]  /*ab10*/  FMUL.FTZ R5, R86, UR4 ;  /* 0x0000000456057c20 */ /* 0x000fe40008410000 */
[----:B------:R2:W-:Y:S01]  /*ab20*/  SYNCS.ARRIVE.TRANS64.RED.A1T0 RZ, [R4+URZ], RZ ;  /* 0x000000ff04ff79a7 */ /* 0x0005e2000810043f */
[----:B------:R-:W0:Y:S01]  /*ab30*/  MUFU.TANH R39, R39 ;  /* 0x0000002700277308 */ /* 0x000e220000002400 */
[----:B--2---:R-:W-:-:S07]  /*ab40*/  IADD3 R4, -R155, 0x1, R82 ;  /* 0x000000019b047810 */ /* 0x004fce0007ffe152 */
[----:B------:R-:W2:Y:S01]  /*ab50*/  MUFU.TANH R40, R40 ;  /* 0x0000002800287308 */ /* 0x000ea20000002400 */
[----:B---3--:R-:W-:Y:S02]  /*ab60*/  IADD3 R85, -R93, R4, R94 ;  /* 0x000000045d557210 */ /* 0x008fe40007ffe15e */
[----:B0-----:R-:W-:-:S05]  /*ab70*/  ISETP.GE.AND P2, PT, R9, 0x1, PT ;  /* 0x000000010900780c */ /* 0x001fca0003f46270 */
[----:B------:R-:W0:Y:S01]  /*ab80*/  MUFU.TANH R37, R37 ;  /* 0x0000002500257308 */ /* 0x000e220000002400 */
[----:B------:R-:W-:-:S07]  /*ab90*/  VIADD R86, R85, UR31 ;  /* 0x0000001f55567c36 */ /* 0x000fce0008000000 */
[----:B------:R-:W3:Y:S01]  /*aba0*/  MUFU.TANH R38, R38 ;  /* 0x0000002600267308 */ /* 0x000ee20000002400 */
[----:B------:R-:W-:-:S07]  /*abb0*/  IMAD.IADD R85, R85, 0x1, R8 ;  /* 0x0000000155557824 */ /* 0x000fce00078e0208 */
        /* <DEDUP_REMOVED lines=39> */
[----:B------:R-:W0:Y:S01]  /*ae30*/  MUFU.TANH R77, R77 ;  /* 0x0000004d004d7308 */ /* 0x000e220000002400 */
[----:B------:R-:W-:Y:S01]  /*ae40*/  IADD3 R90, -R155, R94, R82 ;  /* 0x0000005e9b5a7210 */ /* 0x000fe20007ffe152 */
[----:B-1----:R-:W-:Y:S01]  /*ae50*/  IMAD.IADD R83, R86, 0x1, R91 ;  /* 0x0000000156537824 */ /* 0x002fe200078e025b */
[----:B------:R-:W-:-:S02]  /*ae60*/  LEA R78, R89, 0xffffff80, 0x7 ;  /* 0xffffff80594e7811 */ /* 0x000fc400078e38ff */
[----:B------:R-:W-:Y:S01]  /*ae70*/  VIADDMNMX R84, R91, R85, R90, PT ;  /* 0x000000555b547246 */ /* 0x000fe2000380015a */
[----:B--234-:R-:W-:Y:S06]  /*ae80*/  @!P2 BRA `(.L_x_1697) ;  /* 0x000000000050a947 */ /* 0x01cfec0003800000 */
[----:B------:R-:W-:Y:S01]  /*ae90*/  IADD3 R87, -R93, R94, R91 ;  /* 0x0000005e5d577210 */ /* 0x000fe20007ffe15b */
[----:B------:R-:W-:Y:S03]  /*aea0*/  BSSY B0, `(.L_x_1698) ;  /* 0x000000e000007945 */ /* 0x000fe60003800000 */
[----:B------:R-:W-:-:S13]  /*aeb0*/  ISETP.GT.AND P3, PT, R87, -0x1, PT ;  /* 0xffffffff5700780c */ /* 0x000fda0003f64270 */
[----:B------:R-:W-:Y:S05]  /*aec0*/  @P3 BRA `(.L_x_1699) ;  /* 0x00000000001c3947 */ /* 0x000fea0003800000 */
[----:B------:R-:W-:Y:S02]  /*aed0*/  ISETP.NE.AND P3, PT, R9, 0x1, PT ;  /* 0x000000010900780c */ /* 0x000fe40003f65270 */
[----:B------:R-:W-:-:S11]  /*aee0*/  LOP3.LUT R87, RZ, R87, RZ, 0x33, !PT ;  /* 0x00000057ff577212 */ /* 0x000fd600078e33ff */
[----:B0-----:R-:W0:Y:S02]  /*aef0*/  @P3 LDC.64 R4, c[0x0][0x9e8] ;  /* 0x00027a00ff043b82 */ /* 0x001e240000000a00 */
[----:B0-----:R-:W-:-:S05]  /*af00*/  @P3 IMAD.HI.U32 R4, R87, R4, RZ ;  /* 0x0000000457043227 */ /* 0x001fca00078e00ff */
[----:B------:R-:W-:-:S04]  /*af10*/  @P3 SHF.R.U32.HI R87, RZ, R5, R4 ;  /* 0x00000005ff573219 */ /* 0x000fc80000011604 */
[----:B------:R-:W-:Y:S01]  /*af20*/  LOP3.LUT R87, RZ, R87, RZ, 0x33, !PT ;  /* 0x00000057ff577212 */ /* 0x000fe200078e33ff */
[----:B------:R-:W-:Y:S06]  /*af30*/  BRA `(.L_x_1700) ;  /* 0x0000000000107947 */ /* 0x000fec0003800000 */
.L_x_1699:
[----:B------:R-:W-:-:S13]  /*af40*/  ISETP.NE.AND P3, PT, R9, 0x1, PT ;  /* 0x000000010900780c */ /* 0x000fda0003f65270 */
[----:B0-----:R-:W0:Y:S02]  /*af50*/  @P3 LDC.64 R4, c[0x0][0x9e8] ;  /* 0x00027a00ff043b82 */ /* 0x001e240000000a00 */
[----:B0-----:R-:W-:-:S05]  /*af60*/  @P3 IMAD.HI.U32 R4, R87, R4, RZ ;  /* 0x0000000457043227 */ /* 0x001fca00078e00ff */
[----:B------:R-:W-:-:S07]  /*af70*/  @P3 SHF.R.U32.HI R87, RZ, R5, R4 ;  /* 0x00000005ff573219 */ /* 0x000fce0000011604 */
.L_x_1700:
[----:B------:R-:W-:Y:S05]  /*af80*/  BSYNC B0 ;  /* 0x0000000000007941 */ /* 0x000fea0003800000 */
.L_x_1698:
[----:B------:R-:W-:-:S04]  /*af90*/  IMAD R4, R87, R9, -R78 ;  /* 0x0000000957047224 */ /* 0x000fc800078e0a4e */
[----:B------:R-:W-:-:S05]  /*afa0*/  IMAD.IADD R4, R4, 0x1, -R155 ;  /* 0x0000000104047824 */ /* 0x000fca00078e0a9b */
[----:B------:R-:W-:Y:S02]  /*afb0*/  VIMNMX R83, R83, R4, !PT ;  /* 0x0000000453537248 */ /* 0x000fe40007fe0100 */
[----:B------:R-:W-:-:S07]  /*afc0*/  VIADDMNMX R84, R4, R9, R84, PT ;  /* 0x0000000904547246 */ /* 0x000fce0003800154 */
.L_x_1697:
[C---:B------:R-:W-:Y:S02]  /*afd0*/  ISETP.GE.AND P3, PT, R82.reuse, 0x2, PT ;  /* 0x000000025200780c */ /* 0x040fe40003f66270 */
[----:B------:R-:W-:Y:S02]  /*afe0*/  ISETP.GE.AND P5, PT, R82, 0x9, PT ;  /* 0x000000095200780c */ /* 0x000fe40003fa6270 */
[----:B------:R-:W-:Y:S02]  /*aff0*/  ISETP.GT.AND P4, PT, R83, 0x1, !P3 ;  /* 0x000000015300780c */ /* 0x000fe40005f84270 */
[----:B------:R-:W-:Y:S02]  /*b000*/  LOP3.LUT R22, R22, 0xfffffffd, RZ, 0xc0, !PT ;  /* 0xfffffffd16167812 */ /* 0x000fe400078ec0ff */
[----:B------:R-:W-:-:S04]  /*b010*/  ISETP.LT.OR P4, PT, R84, 0x2, P4 ;  /* 0x000000025400780c */ /* 0x000fc80002781670 */
[----:B------:R-:W-:Y:S02]  /*b020*/  FSEL R14, R14, -INF , !P4 ;  /* 0xff8000000e0e7808 */ /* 0x000fe40006000000 */
[----:B------:R-:W-:Y:S02]  /*b030*/  ISETP.GT.AND P4, PT, R83, 0x8, !P5 ;  /* 0x000000085300780c */ /* 0x000fe40006f84270 */
[----:B------:R-:W-:Y:S02]  /*b040*/  @P5 LOP3.LUT R22, R22, 0x2, RZ, 0xfc, !PT ;  /* 0x0000000216165812 */ /* 0x000fe400078efcff */
[----:B------:R-:W-:Y:S02]  /*b050*/  ISETP.GE.AND P5, PT, R82, 0xa, PT ;  /* 0x0000000a5200780c */ /* 0x000fe40003fa6270 */
[----:B------:R-:W-:Y:S02]  /*b060*/  ISETP.LT.OR P4, PT, R84, 0x9, P4 ;  /* 0x000000095400780c */ /* 0x000fe40002781670 */
[----:B------:R-:W-:-:S02]  /*b070*/  LOP3.LUT R22, R22, 0xfffffffb, RZ, 0xc0, !PT ;  /* 0xfffffffb16167812 */ /* 0x000fc400078ec0ff */
        /* <DEDUP_REMOVED lines=60> */
[----:B0-----:R-:W-:Y:S02]  /*b440*/  FSEL R43, R43, -INF , !P4 ;  /* 0xff8000002b2b7808 */ /* 0x001fe40006000000 */
        /* <DEDUP_REMOVED lines=109> */
[----:B------:R-:W0:Y:S01]  /*bb20*/  SHFL.IDX PT, R13, R80, 0x1, 0x1c1f ;  /* 0x003c1f00500d7f89 */ /* 0x000e2200000e0000 */
[----:B------:R-:W-:-:S13]  /*bb30*/  ISETP.GE.AND P6, PT, R82, 0x7a, PT ;  /* 0x0000007a5200780c */ /* 0x000fda0003fc6270 */
[----:B------:R-:W-:Y:S02]  /*bb40*/  @P6 LOP3.LUT R22, R22, 0x10000000, RZ, 0xfc, !PT ;  /* 0x1000000016166812 */ /* 0x000fe400078efcff */
[----:B------:R-:W-:-:S04]  /*bb50*/  ISETP.GT.AND P6, PT, R83, 0x79, !P6 ;  /* 0x000000795300780c */ /* 0x000fc800077c4270 */
[----:B------:R-:W-:-:S04]  /*bb60*/  ISETP.LT.OR P6, PT, R84, 0x7a, P6 ;  /* 0x0000007a5400780c */ /* 0x000fc800037c1670 */
[----:B------:R-:W-:Y:S01]  /*bb70*/  FSEL R81, R81, -INF , !P6 ;  /* 0xff80000051517808 */ /* 0x000fe20007000000 */
[----:B0-----:R-:W-:Y:S01]  /*bb80*/  IMAD.IADD R86, R86, 0x1, R13 ;  /* 0x0000000156567824 */ /* 0x001fe200078e020d */
[----:B------:R-:W-:Y:S01]  /*bb90*/  VIADDMNMX R90, R13, R85, R90, PT ;  /* 0x000000550d5a7246 */ /* 0x000fe2000380015a */
[----:B------:R-:W-:Y:S06]  /*bba0*/  @!P2 BRA `(.L_x_1701) ;  /* 0x000000000050a947 */ /* 0x000fec0003800000 */
[----:B------:R-:W-:Y:S01]  /*bbb0*/  IADD3 R13, -R93, R94, R13 ;  /* 0x0000005e5d0d7210 */ /* 0x000fe20007ffe10d */
[----:B------:R-:W-:Y:S03]  /*bbc0*/  BSSY B0, `(.L_x_1702) ;  /* 0x000000e000007945 */ /* 0x000fe60003800000 */
[----:B------:R-:W-:-:S13]  /*bbd0*/  ISETP.GT.AND P6, PT, R13, -0x1, PT ;  /* 0xffffffff0d00780c */ /* 0x000fda0003fc4270 */
        /* <DEDUP_REMOVED lines=8> */
.L_x_1703:
[----:B------:R-:W-:-:S13]  /*bc60*/  ISETP.NE.AND P6, PT, R9, 0x1, PT ;  /* 0x000000010900780c */ /* 0x000fda0003fc5270 */
[----:B------:R-:W0:Y:S02]  /*bc70*/  @P6 LDC.64 R4, c[0x0][0x9e8] ;  /* 0x00027a00ff046b82 */ /* 0x000e240000000a00 */
[----:B0-----:R-:W-:-:S05]  /*bc80*/  @P6 IMAD.HI.U32 R4, R13, R4, RZ ;  /* 0x000000040d046227 */ /* 0x001fca00078e00ff */
[----:B------:R-:W-:-:S07]  /*bc90*/  @P6 SHF.R.U32.HI R13, RZ, R5, R4 ;  /* 0x00000005ff0d6219 */ /* 0x000fce0000011604 */
.L_x_1704:
[----:B------:R-:W-:Y:S05]  /*bca0*/  BSYNC B0 ;  /* 0x0000000000007941 */ /* 0x000fea0003800000 */
.L_x_1702:
[----:B------:R-:W-:-:S04]  /*bcb0*/  IMAD R78, R13, R9, -R78 ;  /* 0x000000090d4e7224 */ /* 0x000fc800078e0a4e */
[----:B------:R-:W-:-:S05]  /*bcc0*/  IMAD.IADD R5, R78, 0x1, -R155 ;  /* 0x000000014e057824 */ /* 0x000fca00078e0a9b */
[----:B------:R-:W-:Y:S02]  /*bcd0*/  VIMNMX R86, R86, R5, !PT ;  /* 0x0000000556567248 */ /* 0x000fe40007fe0100 */
[----:B------:R-:W-:-:S07]  /*bce0*/  VIADDMNMX R90, R5, R9, R90, PT ;  /* 0x00000009055a7246 */ /* 0x000fce000380015a */
.L_x_1701:
[----:B------:R-:W-:Y:S01]  /*bcf0*/  ISETP.GT.AND P3, PT, R86, 0x1, !P3 ;  /* 0x000000015600780c */ /* 0x000fe20005f64270 */
[----:B------:R-:W-:Y:S01]  /*bd00*/  ULDC UR30, c[0x0][0x988] ;  /* 0x00026200001e7ab9 */ /* 0x000fe20000000800 */
[----:B------:R-:W-:Y:S02]  /*bd10*/  LOP3.LUT P6, RZ, R22, 0x2000000, RZ, 0xc0, !PT ;  /* 0x0200000016ff7812 */ /* 0x000fe400078cc0ff */
[----:B------:R-:W-:Y:S02]  /*bd20*/  ISETP.LT.OR P3, PT, R90, 0x2, P3 ;  /* 0x000000025a00780c */ /* 0x000fe40001f61670 */
[----:B------:R-:W-:Y:S02]  /*bd30*/  ISETP.GT.AND P4, PT, R86, 0x71, !P4 ;  /* 0x000000715600780c */ /* 0x000fe40006784270 */
        /* <DEDUP_REMOVED lines=76> */
[----:B------:R-:W-:Y:S01]  /*c200*/  LOP3.LUT P3, RZ, R22, 0x40000, RZ, 0xc0, !PT ;  /* 0x0004000016ff7812 */ /* 0x000fe2000786c0ff */
[----:B------:R-:W0:Y:S01]  /*c210*/  SHFL.BFLY PT, R5, R12, 0x2, 0x1f ;  /* 0x0c401f000c057f89 */ /* 0x000e2200000e0000 */
[C---:B------:R-:W-:Y:S02]  /*c220*/  ISETP.GT.AND P5, PT, R86.reuse, 0x78, !P5 ;  /* 0x000000785600780c */ /* 0x040fe40006fa4270 */
[----:B------:R-:W-:Y:S02]  /*c230*/  ISETP.GT.AND P3, PT, R86, 0x31, !P3 ;  /* 0x000000315600780c */ /* 0x000fe40005f64270 */
[----:B------:R-:W-:-:S02]  /*c240*/  ISETP.LT.OR P4, PT, R90, 0x72, P4 ;  /* 0x000000725a00780c */ /* 0x000fc40002781670 */
[C---:B------:R-:W-:Y:S02]  /*c250*/  ISETP.LT.OR P3, PT, R90.reuse, 0x32, P3 ;  /* 0x000000325a00780c */ /* 0x040fe40001f61670 */
[----:B------:R-:W-:Y:S02]  /*c260*/  ISETP.LT.OR P5, PT, R90, 0x79, P5 ;  /* 0x000000795a00780c */ /* 0x000fe40002fa1670 */
[----:B------:R-:W-:Y:S02]  /*c270*/  FSEL R42, R42, -INF , !P3 ;  /* 0xff8000002a2a7808 */ /* 0x000fe40005800000 */
[----:B------:R-:W-:Y:S02]  /*c280*/  LOP3.LUT P3, RZ, R22, 0x20000, RZ, 0xc0, !PT ;  /* 0x0002000016ff7812 */ /* 0x000fe4000786c0ff */
[----:B------:R-:W-:Y:S02]  /*c290*/  FSEL R73, R73, -INF , !P4 ;  /* 0xff80000049497808 */ /* 0x000fe40006000000 */
[----:B------:R-:W-:-:S02]  /*c2a0*/  ISETP.GT.AND P3, PT, R86, 0x38, !P3 ;  /* 0x000000385600780c */ /* 0x000fc40005f64270 */
[----:B------:R-:W-:Y:S02]  /*c2b0*/  FSEL R0, R0, -INF , !P5 ;  /* 0xff80000000007808 */ /* 0x000fe40006800000 */
[----:B------:R-:W-:Y:S02]  /*c2c0*/  ISETP.LT.OR P3, PT, R90, 0x39, P3 ;  /* 0x000000395a00780c */ /* 0x000fe40001f61670 */
[----:B0-----:R-:W-:Y:S02]  /*c2d0*/  FMNMX.FTZ R5, R12, R5, !PT ;  /* 0x000000050c057209 */ /* 0x001fe40007810000 */
[----:B------:R-:W-:Y:S02]  /*c2e0*/  FSEL R45, R45, -INF , !P3 ;  /* 0xff8000002d2d7808 */ /* 0x000fe40005800000 */
[----:B------:R-:W-:Y:S01]  /*c2f0*/  LOP3.LUT P3, RZ, R22, 0x10000, RZ, 0xc0, !PT ;  /* 0x0001000016ff7812 */ /* 0x000fe2000786c0ff */
[----:B------:R-:W0:Y:S03]  /*c300*/  SHFL.BFLY PT, R78, R5, 0x1, 0x1f ;  /* 0x0c201f00054e7f89 */ /* 0x000e2600000e0000 */
[----:B------:R-:W-:-:S04]  /*c310*/  ISETP.GT.AND P3, PT, R86, 0x39, !P3 ;  /* 0x000000395600780c */ /* 0x000fc80005f64270 */
[----:B------:R-:W-:-:S04]  /*c320*/  ISETP.LT.OR P3, PT, R90, 0x3a, P3 ;  /* 0x0000003a5a00780c */ /* 0x000fc80001f61670 */
[----:B------:R-:W-:Y:S02]  /*c330*/  FSEL R46, R46, -INF , !P3 ;  /* 0xff8000002e2e7808 */ /* 0x000fe40005800000 */
[----:B------:R-:W-:-:S04]  /*c340*/  LOP3.LUT P3, RZ, R22, 0x8000, RZ, 0xc0, !PT ;  /* 0x0000800016ff7812 */ /* 0x000fc8000786c0ff */
[----:B------:R-:W-:-:S04]  /*c350*/  ISETP.GT.AND P3, PT, R86, 0x40, !P3 ;  /* 0x000000405600780c */ /* 0x000fc80005f64270 */
[----:B------:R-:W-:Y:S02]  /*c360*/  ISETP.LT.OR P3, PT, R90, 0x41, P3 ;  /* 0x000000415a00780c */ /* 0x000fe40001f61670 */
[----:B0-----:R-:W-:Y:S02]  /*c370*/  FMNMX.FTZ R13, R5, R78, !PT ;  /* 0x0000004e050d7209 */ /* 0x001fe40007810000 */
[----:B------:R-:W-:Y:S02]  /*c380*/  FSEL R49, R49, -INF , !P3 ;  /* 0xff80000031317808 */ /* 0x000fe40005800000 */
[----:B------:R-:W-:Y:S01]  /*c390*/  ISETP.GT.AND P3, PT, R86, 0x41, !P6 ;  /* 0x000000415600780c */ /* 0x000fe20007764270 */
[----:B------:R-:W-:Y:S01]  /*c3a0*/  FMUL.FTZ R78, R13, UR30 ;  /* 0x0000001e0d4e7c20 */ /* 0x000fe20008410000 */
[----:B------:R-:W-:Y:S02]  /*c3b0*/  LOP3.LUT P6, RZ, R22, 0x8, RZ, 0xc0, !PT ;  /* 0x0000000816ff7812 */ /* 0x000fe400078cc0ff */
        /* <DEDUP_REMOVED lines=44> */
[----:B------:R-:W-:-:S04]  /*c680*/  ISETP.LT.OR P3, PT, R90, 0x71, P3 ;  /* 0x000000715a00780c */ /* 0x000fc80001f61670 */
[----:B------:R-:W-:Y:S02]  /*c690*/  FSEL R74, R74, -INF , !P3 ;  /* 0xff8000004a4a7808 */ /* 0x000fe40005800000 */
[----:B------:R-:W-:-:S04]  /*c6a0*/  FSETP.NEU.FTZ.AND P3, PT, R13, -INF , PT ;  /* 0xff8000000d00780b */ /* 0x000fc80003f7d000 */
[----:B------:R-:W-:Y:S02]  /*c6b0*/  FSEL R78, R78, RZ, P3 ;  /* 0x000000ff4e4e7208 */ /* 0x000fe40001800000 */
[----:B------:R-:W-:Y:S02]  /*c6c0*/  ISETP.GT.AND P3, PT, R86, RZ, !P6 ;  /* 0x000000ff5600720c */ /* 0x000fe40007764270 */
[----:B------:R-:W-:Y:S01]  /*c6d0*/  LOP3.LUT P6, RZ, R22, 0x10000000, RZ, 0xc0, !PT ;  /* 0x1000000016ff7812 */ /* 0x000fe200078cc0ff */
[--C-:B------:R-:W-:Y:S01]  /*c6e0*/  FFMA.FTZ R150, R21, UR30, -R78.reuse ;  /* 0x0000001e15967c23 */ /* 0x100fe2000801084e */
[----:B------:R-:W-:Y:S01]  /*c6f0*/  ISETP.LT.OR P3, PT, R90, 0x1, P3 ;  /* 0x000000015a00780c */ /* 0x000fe20001f61670 */
[--C-:B------:R-:W-:Y:S01]  /*c700*/  FFMA.FTZ R144, R27, UR30, -R78.reuse ;  /* 0x0000001e1b907c23 */ /* 0x100fe2000801084e */
        /* <DEDUP_REMOVED lines=8> */
[----:B------:R-:W-:Y:S01]  /*c790*/  ISETP.GT.AND P3, PT, R86, 0x79, !P6 ;  /* 0x000000795600780c */ /* 0x000fe20007764270 */
[--C-:B------:R-:W-:Y:S01]  /*c7a0*/  FFMA.FTZ R148, R87, UR30, -R78.reuse ;  /* 0x0000001e57947c23 */ /* 0x100fe2000801084e */
[----:B------:R-:W-:Y:S01]  /*c7b0*/  FMNMX.FTZ R21, R15, R12, !PT ;  /* 0x0000000c0f157209 */ /* 0x000fe20007810000 */
[--C-:B------:R-:W-:Y:S01]  /*c7c0*/  FFMA.FTZ R3, R14, UR30, -R78.reuse ;  /* 0x0000001e0e037c23 */ /* 0x100fe2000801084e */
[----:B------:R-:W-:Y:S01]  /*c7d0*/  ISETP.LT.OR P3, PT, R90, 0x7a, P3 ;  /* 0x0000007a5a00780c */ /* 0x000fe20001f61670 */
[--C-:B------:R-:W-:Y:S01]  /*c7e0*/  FFMA.FTZ R5, R24, UR30, -R78.reuse ;  /* 0x0000001e18057c23 */ /* 0x100fe2000801084e */
[----:B------:R-:W-:Y:S01]  /*c7f0*/  FMNMX.FTZ R12, R20, R21, !PT ;  /* 0x00000015140c7209 */ /* 0x000fe20007810000 */
[----:B------:R-:W-:Y:S01]  /*c800*/  MUFU.EX2 R148, R148 ;  /* 0x0000009400947308 */ /* 0x000fe20000000800 */
[----:B------:R-:W-:Y:S01]  /*c810*/  FSEL R77, R77, -INF , !P3 ;  /* 0xff8000004d4d7808 */ /* 0x000fe20005800000 */
[--C-:B------:R-:W-:Y:S01]  /*c820*/  FFMA.FTZ R21, R28, UR30, -R78.reuse ;  /* 0x0000001e1c157c23 */ /* 0x100fe2000801084e */
[----:B------:R-:W-:Y:S01]  /*c830*/  FMNMX.FTZ R27, R25, R12, !PT ;  /* 0x0000000c191b7209 */ /* 0x000fe20007810000 */
[--C-:B------:R-:W-:Y:S01]  /*c840*/  FFMA.FTZ R52, R52, UR30, -R78.reuse ;  /* 0x0000001e34347c23 */ /* 0x100fe2000801084e */
[--C-:B------:R-:W-:Y:S01]  /*c850*/  FFMA.FTZ R134, R55, UR30, -R78.reuse ;  /* 0x0000001e37867c23 */ /* 0x100fe2000801084e */
[--C-:B------:R-:W-:Y:S01]  /*c860*/  FFMA.FTZ R128, R59, UR30, -R78.reuse ;  /* 0x0000001e3b807c23 */ /* 0x100fe2000801084e */
[----:B------:R-:W-:Y:S01]  /*c870*/  FMNMX.FTZ R12, R26, R27, !PT ;  /* 0x0000001b1a0c7209 */ /* 0x000fe20007810000 */
[----:B------:R-:W0:Y:S01]  /*c880*/  MUFU.EX2 R3, R3 ;  /* 0x0000000300037308 */ /* 0x000e220000000800 */
[--C-:B------:R-:W-:Y:S01]  /*c890*/  FFMA.FTZ R55, R60, UR30, -R78.reuse ;  /* 0x0000001e3c377c23 */ /* 0x100fe2000801084e */
[--C-:B------:R-:W-:Y:S01]  /*c8a0*/  FFMA.FTZ R130, R63, UR30, -R78.reuse ;  /* 0x0000001e3f827c23 */ /* 0x100fe2000801084e */
[----:B------:R-:W-:Y:S01]  /*c8b0*/  FMNMX.FTZ R27, R29, R12, !PT ;  /* 0x0000000c1d1b7209 */ /* 0x000fe20007810000 */
[--C-:B------:R-:W-:Y:S01]  /*c8c0*/  FFMA.FTZ R59, R64, UR30, -R78.reuse ;  /* 0x0000001e403b7c23 */ /* 0x100fe2000801084e */
[--C-:B------:R-:W-:Y:S01]  /*c8d0*/  FFMA.FTZ R124, R67, UR30, -R78.reuse ;  /* 0x0000001e437c7c23 */ /* 0x100fe2000801084e */
[--C-:B------:R-:W-:Y:S01]  /*c8e0*/  FFMA.FTZ R63, R68, UR30, -R78.reuse ;  /* 0x0000001e443f7c23 */ /* 0x100fe2000801084e */
[----:B------:R-:W-:Y:S01]  /*c8f0*/  FMNMX.FTZ R12, R30, R27, !PT ;  /* 0x0000001b1e0c7209 */ /* 0x000fe20007810000 */
[----:B------:R-:W1:Y:S01]  /*c900*/  MUFU.EX2 R150, R150 ;  /* 0x0000009600967308 */ /* 0x000e620000000800 */
[--C-:B------:R-:W-:Y:S01]  /*c910*/  FFMA.FTZ R27, R32, UR30, -R78.reuse ;  /* 0x0000001e201b7c23 */ /* 0x100fe2000801084e */
[--C-:B------:R-:W-:Y:S01]  /*c920*/  FFMA.FTZ R126, R71, UR30, -R78.reuse ;  /* 0x0000001e477e7c23 */ /* 0x100fe2000801084e */
[----:B------:R-:W-:Y:S01]  /*c930*/  FMNMX.FTZ R31, R33, R12, !PT ;  /* 0x0000000c211f7209 */ /* 0x000fe20007810000 */
[--C-:B------:R-:W-:Y:S01]  /*c940*/  FFMA.FTZ R67, R72, UR30, -R78.reuse ;  /* 0x0000001e48437c23 */ /* 0x100fe2000801084e */
[--C-:B------:R-:W-:Y:S01]  /*c950*/  FFMA.FTZ R120, R75, UR30, -R78.reuse ;  /* 0x0000001e4b787c23 */ /* 0x100fe2000801084e */
[--C-:B------:R-:W-:Y:S01]  /*c960*/  FFMA.FTZ R71, R76, UR30, -R78.reuse ;  /* 0x0000001e4c477c23 */ /* 0x100fe2000801084e */
[----:B------:R-:W-:Y:S01]  /*c970*/  FMNMX.FTZ R12, R34, R31, !PT ;  /* 0x0000001f220c7209 */ /* 0x000fe20007810000 */
[----:B------:R-:W2:Y:S01]  /*c980*/  MUFU.EX2 R5, R5 ;  /* 0x0000000500057308 */ /* 0x000ea20000000800 */
[--C-:B------:R-:W-:Y:S01]  /*c990*/  FFMA.FTZ R122, R79, UR30, -R78.reuse ;  /* 0x0000001e4f7a7c23 */ /* 0x100fe2000801084e */
[----:B------:R-:W-:Y:S01]  /*c9a0*/  FFMA.FTZ R75, R81, UR30, -R78 ;  /* 0x0000001e514b7c23 */ /* 0x000fe2000801084e */
[----:B------:R-:W-:-:S04]  /*c9b0*/  FMNMX.FTZ R31, R37, R12, !PT ;  /* 0x0000000c251f7209 */ /* 0x000fc80007810000 */
[----:B------:R-:W-:Y:S01]  /*c9c0*/  FMNMX.FTZ R12, R38, R31, !PT ;  /* 0x0000001f260c7209 */ /* 0x000fe20007810000 */
[----:B------:R-:W3:Y:S01]  /*c9d0*/  MUFU.EX2 R144, R144 ;  /* 0x0000009000907308 */ /* 0x000ee20000000800 */
[----:B------:R-:W-:Y:S02]  /*c9e0*/  FFMA.FTZ R31, R36, UR30, -R78 ;  /* 0x0000001e241f7c23 */ /* 0x000fe4000801084e */
[----:B------:R-:W-:-:S04]  /*c9f0*/  FMNMX.FTZ R35, R41, R12, !PT ;  /* 0x0000000c29237209 */ /* 0x000fc80007810000 */
[----:B------:R-:W-:Y:S01]  /*ca00*/  FMNMX.FTZ R12, R42, R35, !PT ;  /* 0x000000232a0c7209 */ /* 0x000fe20007810000 */
[----:B------:R-:W4:Y:S03]  /*ca10*/  MUFU.EX2 R21, R21 ;  /* 0x0000001500157308 */ /* 0x000f260000000800 */
[----:B------:R-:W-:-:S04]  /*ca20*/  FMNMX.FTZ R35, R45, R12, !PT ;  /* 0x0000000c2d237209 */ /* 0x000fc80007810000 */
[----:B------:R-:W-:Y:S01]  /*ca30*/  FMNMX.FTZ R12, R46, R35, !PT ;  /* 0x000000232e0c7209 */ /* 0x000fe20007810000 */
[----:B------:R-:W5:Y:S01]  /*ca40*/  MUFU.EX2 R146, R146 ;  /* 0x0000009200927308 */ /* 0x000f620000000800 */
[----:B------:R-:W-:Y:S02]  /*ca50*/  FFMA.FTZ R35, R40, UR30, -R78 ;  /* 0x0000001e28237c23 */ /* 0x000fe4000801084e */
[----:B------:R-:W-:-:S04]  /*ca60*/  FMNMX.FTZ R39, R49, R12, !PT ;  /* 0x0000000c31277209 */ /* 0x000fc80007810000 */
[----:B------:R-:W-:Y:S01]  /*ca70*/  FMNMX.FTZ R12, R50, R39, !PT ;  /* 0x00000027320c7209 */ /* 0x000fe20007810000 */
[----:B------:R-:W5:Y:S03]  /*ca80*/  MUFU.EX2 R27, R27 ;  /* 0x0000001b001b7308 */ /* 0x000f660000000800 */
[----:B------:R-:W-:-:S04]  /*ca90*/  FMNMX.FTZ R39, R53, R12, !PT ;  /* 0x0000000c35277209 */ /* 0x000fc80007810000 */
[----:B------:R-:W-:Y:S01]  /*caa0*/  FMNMX.FTZ R12, R54, R39, !PT ;  /* 0x00000027360c7209 */ /* 0x000fe20007810000 */
[----:B------:R-:W-:Y:S01]  /*cab0*/  FFMA.FTZ R39, R44, UR30, -R78 ;  /* 0x0000001e2c277c23 */ /* 0x000fe2000801084e */
[----:B------:R-:W-:Y:S02]  /*cac0*/  MUFU.EX2 R140, R140 ;  /* 0x0000008c008c7308 */ /* 0x000fe40000000800 */
[----:B------:R-:W-:-:S04]  /*cad0*/  FMNMX.FTZ R43, R57, R12, !PT ;  /* 0x0000000c392b7209 */ /* 0x000fc80007810000 */
[----:B------:R-:W-:Y:S02]  /*cae0*/  FMNMX.FTZ R12, R58, R43, !PT ;  /* 0x0000002b3a0c7209 */ /* 0x000fe40007810000 */
[----:B------:R-:W-:Y:S02]  /*caf0*/  MUFU.EX2 R31, R31 ;  /* 0x0000001f001f7308 */ /* 0x000fe40000000800 */
        /* <DEDUP_REMOVED lines=8> */
[----:B------:R-:W-:Y:S02]  /*cb80*/  FMNMX.FTZ R47, R70, R47, !PT ;  /* 0x0000002f462f7209 */ /* 0x000fe40007810000 */
[----:B------:R-:W-:Y:S02]  /*cb90*/  MUFU.EX2 R136, R136 ;  /* 0x0000008800887308 */ /* 0x000fe40000000800 */
[----:B------:R-:W-:-:S04]  /*cba0*/  FMNMX.FTZ R12, R74, R47, !PT ;  /* 0x0000002f4a0c7209 */ /* 0x000fc80007810000 */
[----:B------:R-:W-:Y:S02]  /*cbb0*/  FMNMX.FTZ R51, R73, R12, !PT ;  /* 0x0000000c49337209 */ /* 0x000fe40007810000 */
[----:B------:R-:W-:Y:S02]  /*cbc0*/  MUFU.EX2 R39, R39 ;  /* 0x0000002700277308 */ /* 0x000fe40000000800 */
[----:B------:R-:W-:Y:S01]  /*cbd0*/  FMNMX.FTZ R12, R0, R51, !PT ;  /* 0x00000033000c7209 */ /* 0x000fe20007810000 */
[----:B------:R-:W-:-:S03]  /*cbe0*/  FFMA.FTZ R51, R56, UR30, -R78 ;  /* 0x0000001e38337c23 */ /* 0x000fc6000801084e */
[----:B------:R-:W-:Y:S02]  /*cbf0*/  FMNMX.FTZ R12, R77, R12, !PT ;  /* 0x0000000c4d0c7209 */ /* 0x000fe40007810000 */
[----:B------:R-:W-:Y:S03]  /*cc00*/  MUFU.EX2 R138, R138 ;  /* 0x0000008a008a7308 */ /* 0x000fe60000000800 */
[----:B------:R-:W0:Y:S05]  /*cc10*/  SHFL.BFLY PT, R85, R12, 0x2, 0x1f ;  /* 0x0c401f000c557f89 */ /* 0x000e2a00000e0000 */
[----:B------:R-:W-:Y:S08]  /*cc20*/  MUFU.EX2 R43, R43 ;  /* 0x0000002b002b7308 */ /* 0x000ff00000000800 */
[----:B------:R-:W-:Y:S08]  /*cc30*/  MUFU.EX2 R132, R132 ;  /* 0x0000008400847308 */ /* 0x000ff00000000800 */
[----:B------:R-:W-:Y:S01]  /*cc40*/  MUFU.EX2 R47, R52 ;  /* 0x00000034002f7308 */ /* 0x000fe20000000800 */
[----:B0-----:R-:W-:-:S05]  /*cc50*/  FMNMX.FTZ R85, R12, R85, !PT ;  /* 0x000000550c557209 */ /* 0x001fca0007810000 */
[----:B------:R-:W0:Y:S02]  /*cc60*/  SHFL.BFLY PT, R12, R85, 0x1, 0x1f ;  /* 0x0c201f00550c7f89 */ /* 0x000e2400000e0000 */
[----:B------:R-:W-:Y:S08]  /*cc70*/  MUFU.EX2 R134, R134 ;  /* 0x0000008600867308 */ /* 0x000ff00000000800 */
[----:B------:R-:W-:Y:S08]  /*cc80*/  MUFU.EX2 R51, R51 ;  /* 0x0000003300337308 */ /* 0x000ff00000000800 */
[----:B------:R-:W-:Y:S01]  /*cc90*/  MUFU.EX2 R128, R128 ;  /* 0x0000008000807308 */ /* 0x000fe20000000800 */
[----:B0-----:R-:W-:-:S07]  /*cca0*/  FMNMX.FTZ R12, R85, R12, !PT ;  /* 0x0000000c550c7209 */ /* 0x001fce0007810000 */
[----:B------:R-:W-:Y:S01]  /*ccb0*/  MUFU.EX2 R55, R55 ;  /* 0x0000003700377308 */ /* 0x000fe20000000800 */
[C---:B------:R-:W-:Y:S01]  /*ccc0*/  FSETP.NEU.FTZ.AND P3, PT, R12.reuse, -INF , PT ;  /* 0xff8000000c00780b */ /* 0x040fe20003f7d000 */
[----:B------:R-:W-:-:S06]  /*ccd0*/  FMUL.FTZ R44, R12, UR30 ;  /* 0x0000001e0c2c7c20 */ /* 0x000fcc0008410000 */
[----:B------:R-:W-:Y:S01]  /*cce0*/  MUFU.EX2 R130, R130 ;  /* 0x0000008200827308 */ /* 0x000fe20000000800 */
[----:B------:R-:W-:-:S05]  /*ccf0*/  FSEL R44, R44, RZ, P3 ;  /* 0x000000ff2c2c7208 */ /* 0x000fca0001800000 */
[--C-:B------:R-:W-:Y:S01]  /*cd00*/  FFMA.FTZ R149, R83, UR30, -R44.reuse ;  /* 0x0000001e53957c23 */ /* 0x100fe2000801082c */
[--C-:B------:R-:W-:Y:S01]  /*cd10*/  FFMA.FTZ R14, R4, UR30, -R44.reuse ;  /* 0x0000001e040e7c23 */ /* 0x100fe2000801082c */
[--C-:B------:R-:W-:Y:S01]  /*cd20*/  FFMA.FTZ R151, R15, UR30, -R44.reuse ;  /* 0x0000001e0f977c23 */ /* 0x100fe2000801082c */
[----:B------:R-:W-:Y:S01]  /*cd30*/  FADD.FTZ R15, R148, R3 ;  /* 0x00000003940f7221 */ /* 0x000fe20000010000 */
[--C-:B------:R-:W-:Y:S01]  /*cd40*/  FFMA.FTZ R20, R20, UR30, -R44.reuse ;  /* 0x0000001e14147c23 */ /* 0x100fe2000801082c */
[--C-:B------:R-:W-:Y:S01]  /*cd50*/  FFMA.FTZ R145, R25, UR30, -R44.reuse ;  /* 0x0000001e19917c23 */ /* 0x100fe2000801082c */
[----:B------:R-:W-:Y:S01]  /*cd60*/  MUFU.EX2 R149, R149 ;  /* 0x0000009500957308 */ /* 0x000fe20000000800 */
[----:B-1----:R-:W-:Y:S01]  /*cd70*/  FADD.FTZ R4, R150, R15 ;  /* 0x0000000f96047221 */ /* 0x002fe20000010000 */
[--C-:B------:R-:W-:Y:S01]  /*cd80*/  FFMA.FTZ R24, R26, UR30, -R44.reuse ;  /* 0x0000001e1a187c23 */ /* 0x100fe2000801082c */
[--C-:B------:R-:W-:Y:S01]  /*cd90*/  FFMA.FTZ R147, R29, UR30, -R44.reuse ;  /* 0x0000001e1d937c23 */ /* 0x100fe2000801082c */
[----:B------:R-:W-:Y:S01]  /*cda0*/  FFMA.FTZ R26, R30, UR30, -R44 ;  /* 0x0000001e1e1a7c23 */ /* 0x000fe2000801082c */
[----:B--2---:R-:W-:Y:S01]  /*cdb0*/  FADD.FTZ R15, R5, R4 ;  /* 0x00000004050f7221 */ /* 0x004fe20000010000 */
[--C-:B------:R-:W-:Y:S01]  /*cdc0*/  FFMA.FTZ R30, R38, UR30, -R44.reuse ;  /* 0x0000001e261e7c23 */ /* 0x100fe2000801082c */
[--C-:B------:R-:W-:Y:S01]  /*cdd0*/  FFMA.FTZ R141, R33, UR30, -R44.reuse ;  /* 0x0000001e218d7c23 */ /* 0x100fe2000801082c */
[----:B------:R-:W0:Y:S01]  /*cde0*/  MUFU.EX2 R14, R14 ;  /* 0x0000000e000e7308 */ /* 0x000e220000000800 */
[----:B---3--:R-:W-:Y:S01]  /*cdf0*/  FADD.FTZ R4, R144, R15 ;  /* 0x0000000f90047221 */ /* 0x008fe20000010000 */
[----:B------:R-:W1:Y:S01]  /*ce00*/  @P1 LDC R29, c[0x0][0x44c] ;  /* 0x00011300ff1d1b82 */ /* 0x000e620000000800 */
[--C-:B------:R-:W-:Y:S01]  /*ce10*/  FFMA.FTZ R28, R34, UR30, -R44.reuse ;  /* 0x0000001e221c7c23 */ /* 0x100fe2000801082c */
[----:B------:R-:W-:Y:S01]  /*ce20*/  FFMA.FTZ R34, R46, UR30, -R44 ;  /* 0x0000001e2e227c23 */ /* 0x000fe2000801082c */
[----:B----4-:R-:W-:Y:S01]  /*ce30*/  FADD.FTZ R15, R21, R4 ;  /* 0x00000004150f7221 */ /* 0x010fe20000010000 */
[--C-:B------:R-:W-:Y:S01]  /*ce40*/  FFMA.FTZ R143, R37, UR30, -R44.reuse ;  /* 0x0000001e258f7c23 */ /* 0x100fe2000801082c */
[--C-:B------:R-:W-:Y:S01]  /*ce50*/  FFMA.FTZ R137, R41, UR30, -R44.reuse ;  /* 0x0000001e29897c23 */ /* 0x100fe2000801082c */
[----:B------:R-:W2:Y:S01]  /*ce60*/  MUFU.EX2 R151, R151 ;  /* 0x0000009700977308 */ /* 0x000ea20000000800 */
[----:B-----5:R-:W-:Y:S01]  /*ce70*/  FADD.FTZ R38, R146, R15 ;  /* 0x0000000f92267221 */ /* 0x020fe20000010000 */
[----:B------:R-:W3:Y:S01]  /*ce80*/  @P1 LDC R46, c[0x0][0x450] ;  /* 0x00011400ff2e1b82 */ /* 0x000ee20000000800 */
[--C-:B------:R-:W-:Y:S01]  /*ce90*/  FFMA.FTZ R32, R42, UR30, -R44.reuse ;  /* 0x0000001e2a207c23 */ /* 0x100fe2000801082c */
[----:B------:R-:W-:Y:S01]  /*cea0*/  FFMA.FTZ R139, R45, UR30, -R44 ;  /* 0x0000001e2d8b7c23 */ /* 0x000fe2000801082c */
[----:B------:R-:W-:Y:S01]  /*ceb0*/  FADD.FTZ R25, R27, R38 ;  /* 0x000000261b197221 */ /* 0x000fe20000010000 */
[----:B------:R-:W-:-:S02]  /*cec0*/  IMAD.MOV.U32 R33, RZ, RZ, R92 ;  /* 0x000000ffff217224 */ /* 0x000fc400078e005c */
[----:B------:R-:W-:Y:S01]  /*ced0*/  FFMA.FTZ R133, R49, UR30, -R44 ;  /* 0x0000001e31857c23 */ /* 0x000fe2000801082c */
[----:B------:R-:W4:Y:S01]  /*cee0*/  MUFU.EX2 R20, R20 ;  /* 0x0000001400147308 */ /* 0x000f220000000800 */
[----:B0-----:R-:W-:Y:S01]  /*cef0*/  FADD.FTZ R4, R149, R14 ;  /* 0x0000000e95047221 */ /* 0x001fe20000010000 */
[----:B------:R-:W-:Y:S01]  /*cf00*/  FADD.FTZ R40, R140, R25 ;  /* 0x000000198c287221 */ /* 0x000fe20000010000 */
[--C-:B------:R-:W-:Y:S01]  /*cf10*/  FFMA.FTZ R36, R50, UR30, -R44.reuse ;  /* 0x0000001e32247c23 */ /* 0x100fe2000801082c */
[--C-:B------:R-:W-:Y:S01]  /*cf20*/  FFMA.FTZ R135, R53, UR30, -R44.reuse ;  /* 0x0000001e35877c23 */ /* 0x100fe2000801082c */
[----:B------:R-:W-:Y:S01]  /*cf30*/  FFMA.FTZ R38, R54, UR30, -R44 ;  /* 0x0000001e36267c23 */ /* 0x000fe2000801082c */
[----:B------:R-:W-:Y:S01]  /*cf40*/  FADD.FTZ R25, R31, R40 ;  /* 0x000000281f197221 */ /* 0x000fe20000010000 */
[----:B------:R-:W-:Y:S01]  /*cf50*/  FFMA.FTZ R129, R57, UR30, -R44 ;  /* 0x0000001e39817c23 */ /* 0x000fe2000801082c */
[----:B------:R-:W0:Y:S01]  /*cf60*/  MUFU.EX2 R145, R145 ;  /* 0x0000009100917308 */ /* 0x000e220000000800 */
[----:B--2---:R-:W-:Y:S01]  /*cf70*/  FADD.FTZ R15, R151, R4 ;  /* 0x00000004970f7221 */ /* 0x004fe20000010000 */
[----:B------:R-:W-:Y:S01]  /*cf80*/  FADD.FTZ R40, R142, R25 ;  /* 0x000000198e287221 */ /* 0x000fe20000010000 */
[----:B-1----:R-:W-:Y:S01]  /*cf90*/  @P1 IMAD.HI.U32 R29, R92, R29, RZ ;  /* 0x0000001d5c1d1227 */ /* 0x002fe200078e00ff */
[----:B------:R-:W-:-:S03]  /*cfa0*/  F2FP.BF16.F32.PACK_AB R148, R3, R148 ;  /* 0x000000940394723e */ /* 0x000fc600000010ff */
[----:B------:R-:W-:Y:S01]  /*cfb0*/  FFMA.FTZ R131, R61, UR30, -R44 ;  /* 0x0000001e3d837c23 */ /* 0x000fe2000801082c */
[----:B------:R-:W-:Y:S01]  /*cfc0*/  FADD.FTZ R25, R35, R40 ;  /* 0x0000002823197221 */ /* 0x000fe20000010000 */
[--C-:B------:R-:W-:Y:S01]  /*cfd0*/  FFMA.FTZ R40, R58, UR30, -R44.reuse ;  /* 0x0000001e3a287c23 */ /* 0x100fe2000801082c */
[----:B------:R-:W1:Y:S01]  /*cfe0*/  MUFU.EX2 R24, R24 ;  /* 0x0000001800187308 */ /* 0x000e620000000800 */
[----:B----4-:R-:W-:Y:S01]  /*cff0*/  FADD.FTZ R4, R20, R15 ;  /* 0x0000000f14047221 */ /* 0x010fe20000010000 */
[----:B------:R-:W-:Y:S01]  /*d000*/  FADD.FTZ R42, R136, R25 ;  /* 0x00000019882a7221 */ /* 0x000fe20000010000 */
[----:B---3--:R-:W-:Y:S01]  /*d010*/  @P1 SHF.R.U32.HI R33, RZ, R46, R29 ;  /* 0x0000002eff211219 */ /* 0x008fe2000001161d */
[----:B------:R-:W-:Y:S01]  /*d020*/  FFMA.FTZ R125, R65, UR30, -R44 ;  /* 0x0000001e417d7c23 */ /* 0x000fe2000801082c */
[----:B------:R-:W-:Y:S01]  /*d030*/  F2FP.BF16.F32.PACK_AB R150, R5, R150 ;  /* 0x000000960596723e */ /* 0x000fe200000010ff */
[----:B------:R-:W-:Y:S01]  /*d040*/  FADD.FTZ R25, R39, R42 ;  /* 0x0000002a27197221 */ /* 0x000fe20000010000 */
[----:B------:R-:W-:Y:S01]  /*d050*/  FFMA.FTZ R42, R62, UR30, -R44 ;  /* 0x0000001e3e2a7c23 */ /* 0x000fe2000801082c */
[----:B------:R-:W2:Y:S01]  /*d060*/  MUFU.EX2 R147, R147 ;  /* 0x0000009300937308 */ /* 0x000ea20000000800 */
        /* <DEDUP_REMOVED lines=10> */
[----:B------:R-:W-:-:S02]  /*d110*/  F2FP.BF16.F32.PACK_AB R149, R14, R149 ;  /* 0x000000950e95723e */ /* 0x000fc400000010ff */
[----:B------:R-:W-:Y:S01]  /*d120*/  F2FP.BF16.F32.PACK_AB R144, R21, R144 ;  /* 0x000000901590723e */ /* 0x000fe200000010ff */
[----:B------:R-:W-:Y:S01]  /*d130*/  FADD.FTZ R25, R47, R46 ;  /* 0x0000002e2f197221 */ /* 0x000fe20000010000 */
[----:B------:R-:W-:Y:S01]  /*d140*/  FFMA.FTZ R46, R70, UR30, -R44 ;  /* 0x0000001e462e7c23 */ /* 0x000fe2000801082c */
[----:B------:R-:W1:Y:S01]  /*d150*/  MUFU.EX2 R141, R141 ;  /* 0x0000008d008d7308 */ /* 0x000e620000000800 */
[----:B--2---:R-:W-:Y:S01]  /*d160*/  FADD.FTZ R15, R147, R4 ;  /* 0x00000004930f7221 */ /* 0x004fe20000010000 */
[----:B------:R-:W-:Y:S01]  /*d170*/  FADD.FTZ R48, R134, R25 ;  /* 0x0000001986307221 */ /* 0x000fe20000010000 */
[--C-:B------:R-:W-:Y:S01]  /*d180*/  FFMA.FTZ R25, R0, UR30, -R44.reuse ;  /* 0x0000001e00197c23 */ /* 0x100fe2000801082c */
[----:B------:R-:W-:Y:S01]  /*d190*/  FFMA.FTZ R44, R77, UR30, -R44 ;  /* 0x0000001e4d2c7c23 */ /* 0x000fe2000801082c */
[----:B------:R-:W-:Y:S02]  /*d1a0*/  F2FP.BF16.F32.PACK_AB R146, R27, R146 ;  /* 0x000000921b92723e */ /* 0x000fe400000010ff */
[----:B------:R-:W-:Y:S01]  /*d1b0*/  F2FP.BF16.F32.PACK_AB R140, R31, R140 ;  /* 0x0000008c1f8c723e */ /* 0x000fe200000010ff */
        /* <DEDUP_REMOVED lines=8> */
[----:B------:R-:W-:Y:S02]  /*d240*/  F2FP.BF16.F32.PACK_AB R134, R51, R134 ;  /* 0x000000863386723e */ /* 0x000fe400000010ff */
[----:B------:R-:W-:-:S02]  /*d250*/  F2FP.BF16.F32.PACK_AB R151, R20, R151 ;  /* 0x000000971497723e */ /* 0x000fc400000010ff */
[----:B------:R-:W1:Y:S01]  /*d260*/  MUFU.EX2 R30, R30 ;  /* 0x0000001e001e7308 */ /* 0x000e620000000800 */
[----:B--2---:R-:W-:Y:S01]  /*d270*/  FADD.FTZ R4, R28, R15 ;  /* 0x0000000f1c047221 */ /* 0x004fe20000010000 */
[----:B------:R-:W-:Y:S02]  /*d280*/  F2FP.BF16.F32.PACK_AB R145, R24, R145 ;  /* 0x000000911891723e */ /* 0x000fe400000010ff */
[----:B------:R-:W-:Y:S02]  /*d290*/  F2FP.BF16.F32.PACK_AB R147, R26, R147 ;  /* 0x000000931a93723e */ /* 0x000fe400000010ff */
[----:B------:R-:W-:Y:S02]  /*d2a0*/  F2FP.BF16.F32.PACK_AB R141, R28, R141 ;  /* 0x0000008d1c8d723e */ /* 0x000fe400000010ff */
        /* <DEDUP_REMOVED lines=9> */
[----:B------:R-:W-:Y:S01]  /*d340*/  FADD.FTZ R15, R51, R48 ;  /* 0x00000030330f7221 */ /* 0x000fe20000010000 */
[----:B------:R-:W-:-:S03]  /*d350*/  F2FP.BF16.F32.PACK_AB R137, R32, R137 ;  /* 0x000000892089723e */ /* 0x000fc600000010ff */
[----:B------:R-:W-:Y:S01]  /*d360*/  FADD.FTZ R48, R128, R15 ;  /* 0x0000000f80307221 */ /* 0x000fe20000010000 */
[----:B------:R-:W-:Y:S01]  /*d370*/  IMAD.IADD R15, R88, 0x1, R33 ;  /* 0x00000001580f7824 */ /* 0x000fe200078e0221 */
[----:B------:R-:W0:Y:S01]  /*d380*/  MUFU.EX2 R133, R133 ;  /* 0x0000008500857308 */ /* 0x000e220000000800 */
[----:B-1----:R-:W-:Y:S01]  /*d390*/  FADD.FTZ R29, R139, R4 ;  /* 0x000000048b1d7221 */ /* 0x002fe20000010000 */
[----:B------:R-:W-:Y:S01]  /*d3a0*/  F2FP.BF16.F32.PACK_AB R128, R55, R128 ;  /* 0x000000803780723e */ /* 0x000fe200000010ff */
[----:B------:R-:W-:-:S05]  /*d3b0*/  IMAD.IADD R8, R15, 0x1, R8 ;  /* 0x000000010f087824 */ /* 0x000fca00078e0208 */
[----:B------:R-:W1:Y:S01]  /*d3c0*/  MUFU.EX2 R36, R36 ;  /* 0x0000002400247308 */ /* 0x000e620000000800 */
[C---:B--2---:R-:W-:Y:S01]  /*d3d0*/  FADD.FTZ R4, R34.reuse, R29 ;  /* 0x0000001d22047221 */ /* 0x044fe20000010000 */
[----:B------:R-:W-:Y:S01]  /*d3e0*/  FADD.FTZ R29, R55, R48 ;  /* 0x00000030371d7221 */ /* 0x000fe20000010000 */
[----:B------:R-:W-:-:S03]  /*d3f0*/  F2FP.BF16.F32.PACK_AB R139, R34, R139 ;  /* 0x0000008b228b723e */ /* 0x000fc600000010ff */
[----:B------:R-:W-:Y:S02]  /*d400*/  FADD.FTZ R48, R130, R29 ;  /* 0x0000001d82307221 */ /* 0x000fe40000010000 */
        /* <DEDUP_REMOVED lines=42> */
[----:B------:R-:W-:Y:S01]  /*d6b0*/  F2FP.BF16.F32.PACK_AB R125, R0, R125 ;  /* 0x0000007d007d723e */ /* 0x000fe200000010ff */
[----:B------:R-:W-:-:S05]  /*d6c0*/  VIADD R0, R89, 0xfffffffe ;  /* 0xfffffffe59007836 */ /* 0x000fca0000000000 */
        /* <DEDUP_REMOVED lines=13> */
[----:B-1----:R-:W-:Y:S01]  /*d7a0*/  FADD.FTZ R3, R25, R14 ;  /* 0x0000000e19037221 */ /* 0x002fe20000010000 */
[C---:B--2---:R-:W-:Y:S01]  /*d7b0*/  FADD.FTZ R4, R75.reuse, R4 ;  /* 0x000000044b047221 */ /* 0x044fe20000010000 */
[----:B------:R-:W-:Y:S02]  /*d7c0*/  F2FP.BF16.F32.PACK_AB R122, R75, R122 ;  /* 0x0000007a4b7a723e */ /* 0x000fe400000010ff */
[C---:B0-----:R-:W-:Y:S01]  /*d7d0*/  FADD.FTZ R3, R44.reuse, R3 ;  /* 0x000000032c037221 */ /* 0x041fe20000010000 */
[----:B------:R-:W-:Y:S01]  /*d7e0*/  F2FP.BF16.F32.PACK_AB R123, R44, R25 ;  /* 0x000000192c7b723e */ /* 0x000fe200000010ff */
        /* <DEDUP_REMOVED lines=12> */
.L_x_1707:
[----:B------:R-:W-:-:S13]  /*d8b0*/  ISETP.NE.AND P3, PT, R9, 0x1, PT ;  /* 0x000000010900780c */ /* 0x000fda0003f65270 */
[----:B------:R-:W0:Y:S02]  /*d8c0*/  @P3 LDC.64 R14, c[0x0][0x9e8] ;  /* 0x00027a00ff0e3b82 */ /* 0x000e240000000a00 */
[----:B0-----:R-:W-:-:S05]  /*d8d0*/  @P3 IMAD.HI.U32 R14, R5, R14, RZ ;  /* 0x0000000e050e3227 */ /* 0x001fca00078e00ff */
[----:B------:R-:W-:-:S07]  /*d8e0*/  @P3 SHF.R.U32.HI R5, RZ, R15, R14 ;  /* 0x0000000fff053219 */ /* 0x000fce000001160e */
.L_x_1708:
[----:B------:R-:W-:Y:S05]  /*d8f0*/  BSYNC B0 ;  /* 0x0000000000007941 */ /* 0x000fea0003800000 */
.L_x_1706:
[----:B------:R-:W-:-:S05]  /*d900*/  IMAD R5, R5, R9, R9 ;  /* 0x0000000905057224 */ /* 0x000fca00078e0209 */
[----:B------:R-:W-:-:S07]  /*d910*/  VIMNMX R8, R8, R5, PT ;  /* 0x0000000508087248 */ /* 0x000fce0003fe0100 */
.L_x_1705:
[----:B------:R-:W2:Y:S01]  /*d920*/  LDL R9, [R1+0x3c] ;  /* 0x00003c0001097983 */ /* 0x000ea20000100800 */
[----:B------:R-:W-:Y:S01]  /*d930*/  SHF.R.S32.HI R5, RZ, 0x1f, R8 ;  /* 0x0000001fff057819 */ /* 0x000fe20000011408 */
[----:B------:R-:W-:Y:S01]  /*d940*/  ULDC UR8, c[0x0][0x9e4] ;  /* 0x0002790000087ab9 */ /* 0x000fe20000000800 */
[----:B------:R-:W-:Y:S01]  /*d950*/  ULDC UR7, c[0x0][0x9e4] ;  /* 0x0002790000077ab9 */ /* 0x000fe20000000800 */
[----:B------:R-:W-:Y:S01]  /*d960*/  ULDC UR10, c[0x0][0x9d8] ;  /* 0x00027600000a7ab9 */ /* 0x000fe20000000800 */
[----:B------:R-:W-:Y:S01]  /*d970*/  LEA.HI R5, R5, R8, RZ, 0x7 ;  /* 0x0000000805057211 */ /* 0x000fe200078f38ff */
[----:B------:R-:W-:Y:S01]  /*d980*/  ULDC UR29, c[0x0][0x9d8] ;  /* 0x00027600001d7ab9 */ /* 0x000fe20000000800 */
[----:B------:R-:W-:Y:S01]  /*d990*/  ULDC UR11, c[0x0][0x9d8] ;  /* 0x00027600000b7ab9 */ /* 0x000fe20000000800 */
[----:B------:R-:W-:Y:S01]  /*d9a0*/  ULDC UR6, c[0x0][0x988] ;  /* 0x0002620000067ab9 */ /* 0x000fe20000000800 */
[----:B------:R-:W-:Y:S01]  /*d9b0*/  SHF.R.S32.HI R5, RZ, 0x7, R5 ;  /* 0x00000007ff057819 */ /* 0x000fe20000011405 */
[----:B------:R-:W-:Y:S01]  /*d9c0*/  ULDC UR5, c[0x0][0x988] ;  /* 0x0002620000057ab9 */ /* 0x000fe20000000800 */
[----:B------:R-:W-:Y:S01]  /*d9d0*/  ULDC UR4, c[0x0][0x988] ;  /* 0x0002620000047ab9 */ /* 0x000fe20000000800 */
[----:B------:R-:W-:Y:S01]  /*d9e0*/  ULDC UR28, c[0x0][0x9e0] ;  /* 0x00027800001c7ab9 */ /* 0x000fe20000000800 */
[----:B------:R-:W-:Y:S01]  /*d9f0*/  ULDC UR9, c[0x0][0x9e0] ;  /* 0x0002780000097ab9 */ /* 0x000fe20000000800 */
        /* <DEDUP_REMOVED lines=16> */
[----:B--2---:R-:W-:-:S04]  /*db00*/  VIMNMX R9, R9, R5, !PT ;  /* 0x0000000509097248 */ /* 0x004fc80007fe0100 */
[----:B------:R-:W-:Y:S01]  /*db10*/  ISETP.GE.AND P3, PT, R0, R9, PT ;  /* 0x000000090000720c */ /* 0x000fe20003f66270 */
[----:B------:R0:W-:-:S12]  /*db20*/  STL [R1+0x1c], R9 ;  /* 0x00001c0901007387 */ /* 0x0001d80000100800 */
[----:B0-----:R-:W-:Y:S05]  /*db30*/  @!P3 BRA `(.L_x_1709) ;  /* 0x000000380004b947 */ /* 0x001fea0003800000 */
[----:B------:R-:W-:-:S07]  /*db40*/  IMAD.MOV.U32 R119, RZ, RZ, RZ ;  /* 0x000000ffff777224 */ /* 0x000fce00078e00ff */
.L_x_1729:
[----:B------:R-:W2:Y:S01]  /*db50*/  LDL R8, [R1+0x2c] ;  /* 0x00002c0001087983 */ /* 0x000ea20000100800 */
[----:B------:R-:W-:Y:S01]  /*db60*/  VIADD R5, R19, 0x1 ;  /* 0x0000000113057836 */ /* 0x000fe20000000000 */
[----:B------:R-:W-:Y:S05]  /*db70*/  YIELD ;  /* 0x0000000000007946 */ /* 0x000fea0003800000 */
[----:B------:R-:W-:-:S04]  /*db80*/  ISETP.NE.AND P4, PT, R5, 0x2, PT ;  /* 0x000000020500780c */ /* 0x000fc80003f85270 */
[----:B------:R-:W-:Y:S02]  /*db90*/  SEL R9, RZ, 0x1, P4 ;  /* 0x00000001ff097807 */ /* 0x000fe40002000000 */
[----:B------:R-:W-:Y:S02]  /*dba0*/  SEL R5, R5, RZ, P4 ;  /* 0x000000ff05057207 */ /* 0x000fe40002000000 */
[----:B------:R-:W-:Y:S02]  /*dbb0*/  LOP3.LUT R20, R154, R9, RZ, 0x3c, !PT ;  /* 0x000000099a147212 */ /* 0x000fe400078e3cff */
[----:B--2---:R-:W-:-:S13]  /*dbc0*/  ISETP.NE.AND P3, PT, R8, RZ, PT ;  /* 0x000000ff0800720c */ /* 0x004fda0003f65270 */
[----:B------:R-:W-:Y:S05]  /*dbd0*/  @P3 BRA `(.L_x_1710) ;  /* 0x0000000000303947 */ /* 0x000fea0003800000 */
[----:B------:R-:W-:Y:S05]  /*dbe0*/  @!P0 BRA `(.L_x_1711) ;  /* 0x0000000000048947 */ /* 0x000fea0003800000 */
[----:B------:R-:W-:Y:S01]  /*dbf0*/  BPT.TRAP 0x1 ;  /* 0x000000040000795c */ /* 0x000fe20000300000 */
.L_x_1711:
[----:B------:R-:W-:Y:S01]  /*dc00*/  IMAD R9, R5, 0x8, R2 ;  /* 0x0000000805097824 */ /* 0x000fe200078e0202 */
[----:B------:R-:W-:-:S04]  /*dc10*/  SHF.L.U32 R8, R20, 0x1f, RZ ;  /* 0x0000001f14087819 */ /* 0x000fc800000006ff */
[----:B------:R0:W1:Y:S01]  /*dc20*/  SYNCS.PHASECHK.TRANS64.TRYWAIT P4, [R9+URZ+0x16830], R8 ;  /* 0x01683008090075a7 */ /* 0x000062000808017f */
[----:B------:R-:W-:Y:S05]  /*dc30*/  @!P0 BRA `(.L_x_1712) ;  /* 0x0000000000048947 */ /* 0x000fea0003800000 */
[----:B------:R-:W-:Y:S01]  /*dc40*/  BPT.TRAP 0x1 ;  /* 0x000000040000795c */ /* 0x000fe20000300000 */
.L_x_1712:
[----:B------:R-:W-:Y:S04]  /*dc50*/  BSSY B0, `(.L_x_1710) ;  /* 0x0000004000007945 */ /* 0x000fe80003800000 */
[----:B-1----:R-:W-:Y:S05]  /*dc60*/  @P4 BRA `(.L_x_1713) ;  /* 0x0000000000084947 */ /* 0x002fea0003800000 */
[----:B------:R-:W1:Y:S02]  /*dc70*/  SYNCS.PHASECHK.TRANS64.TRYWAIT P4, [R9+URZ+0x16830], R8 ;  /* 0x01683008090075a7 */ /* 0x000e64000808017f */
[----:B-1----:R-:W-:Y:S05]  /*dc80*/  @!P4 BRA `(.L_x_1714) ;  /* 0x00000158007cc947 */ /* 0x002fea0003800000 */
.L_x_1713:
[----:B------:R-:W-:Y:S05]  /*dc90*/  BSYNC B0 ;  /* 0x0000000000007941 */ /* 0x000fea0003800000 */
.L_x_1710:
[----:B------:R-:W2:Y:S01]  /*dca0*/  LDL R14, [R1+0x30] ;  /* 0x00003000010e7983 */ /* 0x000ea20000100800 */
[----:B------:R-:W-:Y:S01]  /*dcb0*/  IMAD.MOV.U32 R15, RZ, RZ, 0x40000040 ;  /* 0x40000040ff0f7424 */ /* 0x000fe200078e00ff */
[----:B------:R-:W-:Y:S05]  /*dcc0*/  WARPSYNC.ALL ;  /* 0x0000000000007948 */ /* 0x000fea0003800000 */
[----:B------:R-:W-:Y:S01]  /*dcd0*/  R2UR UR19, R15 ;  /* 0x000000000f1372ca */ /* 0x000fe200000e0000 */
[----:B01----:R-:W0:Y:S01]  /*dce0*/  S2R R8, SR_TID.X ;  /* 0x0000000000087919 */ /* 0x003e220000002100 */
[----:B------:R-:W-:Y:S01]  /*dcf0*/  IMAD.MOV.U32 R25, RZ, RZ, 0x40000040 ;  /* 0x40000040ff197424 */ /* 0x000fe200078e00ff */
[----:B------:R-:W-:-:S02]  /*dd00*/  R2UR UR12, R6 ;  /* 0x00000000060c72ca */ /* 0x000fc400000e0000 */
[----:B------:R-:W-:Y:S02]  /*dd10*/  R2UR UR13, R7 ;  /* 0x00000000070d72ca */ /* 0x000fe400000e0000 */
[----:B0-----:R-:W-:-:S05]  /*dd20*/  SHF.R.U32.HI R8, RZ, 0x7, R8 ;  /* 0x00000007ff087819 */ /* 0x001fca0000011608 */
[----:B------:R-:W-:Y:S01]  /*dd30*/  VIADD R21, R8, 0x8 ;  /* 0x0000000808157836 */ /* 0x000fe20000000000 */
[C---:B------:R-:W-:Y:S02]  /*dd40*/  R2UR UR15, R25.reuse ;  /* 0x00000000190f72ca */ /* 0x040fe400000e0000 */
[----:B------:R-:W-:Y:S02]  /*dd50*/  R2UR UR27, R25 ;  /* 0x00000000191b72ca */ /* 0x000fe400000e0000 */
[----:B------:R0:W-:Y:S01]  /*dd60*/  BAR.SYNC.DEFER_BLOCKING R21, 0x100 ;  /* 0x000400150000751d */ /* 0x0001e20000010000 */
[----:B--2---:R-:W-:-:S04]  /*dd70*/  IMAD R24, R5, 0x400, R14 ;  /* 0x0000040005187824 */ /* 0x004fc800078e020e */
[----:B------:R-:W-:-:S05]  /*dd80*/  VIADD R14, R24, 0x2 ;  /* 0x00000002180e7836 */ /* 0x000fca0000000000 */
[----:B------:R-:W-:Y:S02]  /*dd90*/  R2UR UR18, R14 ;  /* 0x000000000e1272ca */ /* 0x000fe400000e0000 */
[----:B------:R-:W2:Y:S01]  /*dda0*/  LDL.64 R14, [R1+0x20] ;  /* 0x00002000010e7983 */ /* 0x000ea20000100a00 */
[C---:B------:R-:W-:Y:S01]  /*ddb0*/  R2UR UR14, R24.reuse ;  /* 0x00000000180e72ca */ /* 0x040fe200000e0000 */
[C---:B------:R-:W-:Y:S02]  /*ddc0*/  VIADD R8, R24.reuse, 0x4 ;  /* 0x0000000418087836 */ /* 0x040fe40000000000 */
[----:B------:R-:W-:-:S05]  /*ddd0*/  VIADD R24, R24, 0x6 ;  /* 0x0000000618187836 */ /* 0x000fca0000000000 */
[----:B------:R-:W-:Y:S02]  /*dde0*/  R2UR UR26, R24 ;  /* 0x00000000181a72ca */ /* 0x000fe400000e0000 */
[----:B------:R-:W-:-:S06]  /*ddf0*/  WARPGROUP.ARRIVE ;  /* 0x00000000000079c5 */ /* 0x000fcc0000000000 */
[----:B------:R-:W-:Y:S01]  /*de00*/  HGMMA.64x128x16.F32.BF16 R24, gdesc[UR12], RZ, !UPT, gsb0 ;  /* 0x01e000000c1879f0 */ /* 0x000fe2000c0018ff */
[----:B------:R-:W-:Y:S01]  /*de10*/  IMAD.MOV.U32 R9, RZ, RZ, 0x40000040 ;  /* 0x40000040ff097424 */ /* 0x000fe200078e00ff */
[----:B------:R-:W-:Y:S02]  /*de20*/  R2UR UR22, R8 ;  /* 0x00000000081672ca */ /* 0x000fe400000e0000 */
[----:B------:R-:W-:Y:S02]  /*de30*/  R2UR UR20, R156 ;  /* 0x000000009c1472ca */ /* 0x000fe400000e0000 */
[----:B------:R-:W-:Y:S02]  /*de40*/  R2UR UR23, R9 ;  /* 0x00000000091772ca */ /* 0x000fe400000e0000 */
[----:B------:R-:W-:Y:S01]  /*de50*/  R2UR UR21, R157 ;  /* 0x000000009d1572ca */ /* 0x000fe200000e0000 */
[----:B------:R-:W-:Y:S02]  /*de60*/  WARPGROUP.DEPBAR.LE gsb0, 0x0 ;  /* 0x00008000000079c5 */ /* 0x000fe40000010000 */
[----:B------:R-:W-:Y:S01]  /*de70*/  WARPGROUP.ARRIVE ;  /* 0x00000000000079c5 */ /* 0x000fe20000000000 */
[----:B--2---:R-:W-:-:S02]  /*de80*/  R2UR UR16, R14 ;  /* 0x000000000e1072ca */ /* 0x004fc400000e0000 */
        /* <DEDUP_REMOVED lines=14> */
.L_x_1716:
[----:B------:R-:W-:Y:S01]  /*df70*/  SHF.L.U32 R8, R154, 0x1f, RZ ;  /* 0x0000001f9a087819 */ /* 0x000fe200000006ff */
[----:B------:R-:W-:-:S04]  /*df80*/  IMAD R9, R19, 0x8, R2 ;  /* 0x0000000813097824 */ /* 0x000fc800078e0202 */
[----:B------:R0:W1:Y:S01]  /*df90*/  SYNCS.PHASECHK.TRANS64.TRYWAIT P3, [R9+URZ+0x16850], R8 ;  /* 0x01685008090075a7 */ /* 0x000062000806017f */
[----:B------:R-:W-:Y:S05]  /*dfa0*/  @!P0 BRA `(.L_x_1717) ;  /* 0x0000000000048947 */ /* 0x000fea0003800000 */
[----:B------:R-:W-:Y:S01]  /*dfb0*/  BPT.TRAP 0x1 ;  /* 0x000000040000795c */ /* 0x000fe20000300000 */
.L_x_1717:
[----:B-1----:R-:W-:Y:S05]  /*dfc0*/  @P3 BRA `(.L_x_1715) ;  /* 0x0000000000083947 */ /* 0x002fea0003800000 */
[----:B------:R-:W1:Y:S02]  /*dfd0*/  SYNCS.PHASECHK.TRANS64.TRYWAIT P3, [R9+URZ+0x16850], R8 ;  /* 0x01685008090075a7 */ /* 0x000e64000806017f */
[----:B-1----:R-:W-:Y:S05]  /*dfe0*/  @!P3 BRA `(.L_x_1718) ;  /* 0x0000015400b8b947 */ /* 0x002fea0003800000 */
.L_x_1715:
[----:B01----:R-:W-:Y:S01]  /*dff0*/  VIADD R8, R2, 0x400 ;  /* 0x0000040002087836 */ /* 0x003fe20000000000 */
[----:B------:R-:W-:Y:S05]  /*e000*/  WARPSYNC.ALL ;  /* 0x0000000000007948 */ /* 0x000fea0003800000 */
[----:B------:R-:W-:Y:S01]  /*e010*/  SHF.R.U32.HI R8, RZ, 0x4, R8 ;  /* 0x00000004ff087819 */ /* 0x000fe20000011608 */
[----:B------:R-:W-:Y:S01]  /*e020*/  IMAD.MOV.U32 R9, RZ, RZ, 0x40000040 ;  /* 0x40000040ff097424 */ /* 0x000fe200078e00ff */
[----:B------:R-:W-:Y:S01]  /*e030*/  WARPGROUP.ARRIVE ;  /* 0x00000000000079c5 */ /* 0x000fe20000000000 */
[----:B------:R-:W-:Y:S01]  /*e040*/  IMAD.MOV.U32 R15, RZ, RZ, 0x40000040 ;  /* 0x40000040ff0f7424 */ /* 0x000fe200078e00ff */
[----:B------:R-:W-:-:S04]  /*e050*/  LOP3.LUT R8, R8, 0x3fff, RZ, 0xc0, !PT ;  /* 0x00003fff08087812 */ /* 0x000fc800078ec0ff */
[----:B------:R-:W0:Y:S01]  /*e060*/  S2R R154, SR_TID.X ;  /* 0x00000000009a7919 */ /* 0x000e220000002100 */
[----:B------:R-:W-:Y:S01]  /*e070*/  R2UR UR15, R9 ;  /* 0x00000000090f72ca */ /* 0x000fe200000e0000 */
[----:B------:R-:W-:Y:S02]  /*e080*/  IMAD.MOV.U32 R9, RZ, RZ, 0x40000040 ;  /* 0x40000040ff097424 */ /* 0x000fe400078e00ff */
[----:B------:R-:W-:-:S04]  /*e090*/  IMAD R8, R19, 0x400, R8 ;  /* 0x0000040013087824 */ /* 0x000fc800078e0208 */
[C---:B------:R-:W-:Y:S01]  /*e0a0*/  VIADD R14, R8.reuse, 0x80 ;  /* 0x00000080080e7836 */ /* 0x040fe20000000000 */
[----:B------:R-:W-:-:S13]  /*e0b0*/  R2UR UR14, R8 ;  /* 0x00000000080e72ca */ /* 0x000fda00000e0000 */
[----:B------:R-:W-:Y:S01]  /*e0c0*/  HGMMA.64x64x16.F32.BF16 R88, R148, gdesc[UR12].tnspB, R88, gsb0 ;  /* 0x40e0000c94587df0 */ /* 0x000fe20008001858 */
[----:B------:R-:W-:Y:S01]  /*e0d0*/  R2UR UR14, R14 ;  /* 0x000000000e0e72ca */ /* 0x000fe200000e0000 */
[----:B------:R-:W-:Y:S01]  /*e0e0*/  VIADD R14, R8, 0x100 ;  /* 0x00000100080e7836 */ /* 0x000fe20000000000 */
[----:B------:R-:W-:Y:S01]  /*e0f0*/  R2UR UR15, R15 ;  /* 0x000000000f0f72ca */ /* 0x000fe200000e0000 */
[----:B------:R-:W-:Y:S01]  /*e100*/  IMAD.MOV.U32 R15, RZ, RZ, 0x40000040 ;  /* 0x40000040ff0f7424 */ /* 0x000fe200078e00ff */
[----:B0-----:R-:W-:Y:S02]  /*e110*/  SHF.R.U32.HI R21, RZ, 0x7, R154 ;  /* 0x00000007ff157819 */ /* 0x001fe4000001169a */
[----:B------:R-:W-:Y:S01]  /*e120*/  ISETP.GE.U32.AND P3, PT, R154, 0x180, PT ;  /* 0x000001809a00780c */ /* 0x000fe20003f66070 */
[----:B------:R-:W-:Y:S02]  /*e130*/  WARPGROUP.DEPBAR.LE gsb0, 0x0 ;  /* 0x00008000000079c5 */ /* 0x000fe40000010000 */
        /* <DEDUP_REMOVED lines=47> */
.L_x_1719:
[----:B------:R-:W2:Y:S01]  /*e430*/  LDL R14, [R1+0x28] ;  /* 0x00002800010e7983 */ /* 0x000ea20000100800 */
[----:B------:R-:W1:Y:S03]  /*e440*/  @P1 LDC R15, c[0x0][0x44c] ;  /* 0x00011300ff0f1b82 */ /* 0x000e660000000800 */
[----:B0-----:R-:W2:Y:S04]  /*e450*/  LDL R8, [R1+0x34] ;  /* 0x0000340001087983 */ /* 0x001ea80000100800 */
[----:B------:R-:W3:Y:S01]  /*e460*/  LDL R126, [R1+0x8] ;  /* 0x00000800017e7983 */ /* 0x000ee20000100800 */
[----:B------:R-:W0:Y:S03]  /*e470*/  @P1 LDC R9, c[0x0][0x450] ;  /* 0x00011400ff091b82 */ /* 0x000e260000000800 */
[----:B------:R-:W3:Y:S01]  /*e480*/  LDL R125, [R1] ;  /* 0x00000000017d7983 */ /* 0x000ee20000100800 */
        /* <DEDUP_REMOVED lines=49> */
[----:B-1----:R-:W-:-:S04]  /*e7a0*/  @P1 IMAD.HI.U32 R14, R8, R15, RZ ;  /* 0x0000000f080e1227 */ /* 0x002fc800078e00ff */
        /* <DEDUP_REMOVED lines=12> */
[----:B0-----:R-:W-:Y:S01]  /*e870*/  @P1 SHF.R.U32.HI R8, RZ, R9, R14 ;  /* 0x00000009ff081219 */ /* 0x001fe2000001160e */
        /* <DEDUP_REMOVED lines=29> */
[----:B------:R-:W-:Y:S01]  /*ea50*/  FMUL.FTZ R53, R57, UR29 ;  /* 0x0000001d39357c20 */ /* 0x000fe20008410000 */
[----:B------:R-:W-:Y:S01]  /*ea60*/  IMAD R56, R5, 0x8, R2 ;  /* 0x0000000805387824 */ /* 0x000fe200078e0202 */
[----:B------:R-:W-:Y:S01]  /*ea70*/  IADD3 R121, -R155, 0x1, -R84 ;  /* 0x000000019b797810 */ /* 0x000fe20007ffe954 */
[----:B------:R-:W1:Y:S02]  /*ea80*/  MUFU.TANH R9, R9 ;  /* 0x0000000900097308 */ /* 0x000e640000002400 */
[----:B------:R-:W-:Y:S02]  /*ea90*/  VIADD R56, R56, 0x16840 ;  /* 0x0001684038387836 */ /* 0x000fe40000000000 */
[----:B------:R-:W-:Y:S01]  /*eaa0*/  IMAD.U32 R57, RZ, RZ, UR38 ;  /* 0x00000026ff397e24 */ /* 0x000fe2000f8e00ff */
[----:B---3--:R-:W-:-:S03]  /*eab0*/  IADD3 R121, -R125, R121, R126 ;  /* 0x000000797d797210 */ /* 0x008fc60007ffe17e */
[----:B------:R-:W2:Y:S01]  /*eac0*/  MUFU.TANH R14, R14 ;  /* 0x0000000e000e7308 */ /* 0x000ea20000002400 */
[----:B------:R-:W-:-:S07]  /*ead0*/  PRMT R56, R57, 0x654, R56 ;  /* 0x0000065439387816 */ /* 0x000fce0000000038 */
[----:B------:R-:W3:Y:S01]  /*eae0*/  MUFU.TANH R15, R15 ;  /* 0x0000000f000f7308 */ /* 0x000ee20000002400 */
[C---:B------:R-:W-:Y:S01]  /*eaf0*/  VIADD R122, R121.reuse, UR28 ;  /* 0x0000001c797a7c36 */ /* 0x040fe20008000000 */
[----:B------:R0:W-:Y:S06]  /*eb00*/  SYNCS.ARRIVE.TRANS64.RED.A1T0 RZ, [R56+URZ], RZ ;  /* 0x000000ff38ff79a7 */ /* 0x0001ec000810043f */
        /* <DEDUP_REMOVED lines=35> */
[----:B------:R-:W1:Y:S08]  /*ed40*/  MUFU.TANH R80, R80 ;  /* 0x0000005000507308 */ /* 0x000e700000002400 */
[----:B------:R-:W1:Y:S01]  /*ed50*/  MUFU.TANH R82, R82 ;  /* 0x0000005200527308 */ /* 0x000e620000002400 */
[----:B------:R-:W-:-:S02]  /*ed60*/  VIADD R121, R121, UR31 ;  /* 0x0000001f79797c36 */ /* 0x000fc40008000000 */
[--C-:B0-----:R-:W-:Y:S02]  /*ed70*/  IMAD.IADD R120, R122, 0x1, R123.reuse ;  /* 0x000000017a787824 */ /* 0x101fe400078e027b */
[----:B------:R-:W-:Y:S01]  /*ed80*/  IMAD.IADD R87, R121, 0x1, R123 ;  /* 0x0000000179577824 */ /* 0x000fe200078e027b */
[----:B--234-:R-:W-:Y:S06]  /*ed90*/  @!P2 BRA `(.L_x_1720) ;  /* 0x000000000058a947 */ /* 0x01cfec0003800000 */
[----:B------:R-:W-:Y:S01]  /*eda0*/  IADD3 R123, -R125, R126, R123 ;  /* 0x0000007e7d7b7210 */ /* 0x000fe20007ffe17b */
[----:B------:R-:W-:Y:S03]  /*edb0*/  BSSY B0, `(.L_x_1721) ;  /* 0x0000010000007945 */ /* 0x000fe60003800000 */
        /* <DEDUP_REMOVED lines=10> */
.L_x_1722:
[----:B------:R-:W-:-:S05]  /*ee60*/  IMAD.U32 R124, RZ, RZ, UR8 ;  /* 0x00000008ff7c7e24 */ /* 0x000fca000f8e00ff */
[----:B------:R-:W-:-:S13]  /*ee70*/  ISETP.NE.AND P3, PT, R124, 0x1, PT ;  /* 0x000000017c00780c */ /* 0x000fda0003f65270 */
[----:B------:R-:W0:Y:S02]  /*ee80*/  @P3 LDC.64 R56, c[0x0][0x9e8] ;  /* 0x00027a00ff383b82 */ /* 0x000e240000000a00 */
[----:B0-----:R-:W-:-:S05]  /*ee90*/  @P3 IMAD.HI.U32 R56, R123, R56, RZ ;  /* 0x000000387b383227 */ /* 0x001fca00078e00ff */
[----:B------:R-:W-:-:S07]  /*eea0*/  @P3 SHF.R.U32.HI R123, RZ, R57, R56 ;  /* 0x00000039ff7b3219 */ /* 0x000fce0000011638 */
.L_x_1723:
[----:B------:R-:W-:Y:S05]  /*eeb0*/  BSYNC B0 ;  /* 0x0000000000007941 */ /* 0x000fea0003800000 */
.L_x_1721:
[----:B------:R-:W-:-:S04]  /*eec0*/  IMAD R123, R123, R124, -R84 ;  /* 0x0000007c7b7b7224 */ /* 0x000fc800078e0a54 */
[----:B------:R-:W-:-:S05]  /*eed0*/  IMAD.IADD R123, R123, 0x1, -R155 ;  /* 0x000000017b7b7824 */ /* 0x000fca00078e0a9b */
[----:B------:R-:W-:Y:S02]  /*eee0*/  VIMNMX R87, R87, R123, !PT ;  /* 0x0000007b57577248 */ /* 0x000fe40007fe0100 */
[----:B------:R-:W-:-:S07]  /*eef0*/  VIADDMNMX R120, R123, R124, R120, PT ;  /* 0x0000007c7b787246 */ /* 0x000fce0003800178 */
.L_x_1720:
[----:B------:R-:W-:Y:S01]  /*ef00*/  ISETP.GT.AND P3, PT, R0, -0x1, PT ;  /* 0xffffffff0000780c */ /* 0x000fe20003f64270 */
[----:B------:R-:W0:Y:S03]  /*ef10*/  SHFL.IDX PT, R8, R8, 0x1, 0x1c1f ;  /* 0x003c1f0008087f89 */ /* 0x000e2600000e0000 */
[C---:B------:R-:W-:Y:S02]  /*ef20*/  ISETP.GT.AND P5, PT, R87.reuse, RZ, P3 ;  /* 0x000000ff5700720c */ /* 0x040fe40001fa4270 */
[----:B------:R-:W-:Y:S02]  /*ef30*/  ISETP.GT.AND P4, PT, R87, 0x1, P3 ;  /* 0x000000015700780c */ /* 0x000fe40001f84270 */
[C---:B------:R-:W-:Y:S02]  /*ef40*/  ISETP.LT.OR P5, PT, R120.reuse, 0x1, P5 ;  /* 0x000000017800780c */ /* 0x040fe40002fa1670 */
[----:B------:R-:W-:-:S02]  /*ef50*/  ISETP.LT.OR P4, PT, R120, 0x2, P4 ;  /* 0x000000027800780c */ /* 0x000fc40002781670 */
[----:B-1----:R-:W-:Y:S02]  /*ef60*/  FSEL R9, R9, -INF , !P5 ;  /* 0xff80000009097808 */ /* 0x002fe40006800000 */
[----:B------:R-:W-:Y:S02]  /*ef70*/  FSEL R14, R14, -INF , !P4 ;  /* 0xff8000000e0e7808 */ /* 0x000fe40006000000 */
[C---:B------:R-:W-:Y:S02]  /*ef80*/  ISETP.GT.AND P5, PT, R87.reuse, 0x8, P3 ;  /* 0x000000085700780c */ /* 0x040fe40001fa4270 */
[----:B------:R-:W-:Y:S02]  /*ef90*/  ISETP.GT.AND P4, PT, R87, 0x9, P3 ;  /* 0x000000095700780c */ /* 0x000fe40001f84270 */
[C---:B------:R-:W-:Y:S02]  /*efa0*/  ISETP.LT.OR P5, PT, R120.reuse, 0x9, P5 ;  /* 0x000000097800780c */ /* 0x040fe40002fa1670 */
[----:B------:R-:W-:-:S02]  /*efb0*/  ISETP.LT.OR P4, PT, R120, 0xa, P4 ;  /* 0x0000000a7800780c */ /* 0x000fc40002781670 */
[----:B------:R-:W-:Y:S01]  /*efc0*/  FSEL R24, R24, -INF , !P5 ;  /* 0xff80000018187808 */ /* 0x000fe20006800000 */
[--C-:B0-----:R-:W-:Y:S01]  /*efd0*/  IMAD.IADD R122, R122, 0x1, R8.reuse ;  /* 0x000000017a7a7824 */ /* 0x101fe200078e0208 */
[----:B------:R-:W-:Y:S01]  /*efe0*/  FSEL R25, R25, -INF , !P4 ;  /* 0xff80000019197808 */ /* 0x000fe20006000000 */
[----:B------:R-:W-:Y:S01]  /*eff0*/  IMAD.IADD R121, R121, 0x1, R8 ;  /* 0x0000000179797824 */ /* 0x000fe200078e0208 */
[C---:B------:R-:W-:Y:S02]  /*f000*/  ISETP.GT.AND P5, PT, R87.reuse, 0x10, P3 ;  /* 0x000000105700780c */ /* 0x040fe40001fa4270 */
[----:B------:R-:W-:Y:S02]  /*f010*/  ISETP.GT.AND P4, PT, R87, 0x11, P3 ;  /* 0x000000115700780c */ /* 0x000fe40001f84270 */
[C---:B------:R-:W-:Y:S02]  /*f020*/  ISETP.LT.OR P5, PT, R120.reuse, 0x11, P5 ;  /* 0x000000117800780c */ /* 0x040fe40002fa1670 */
[----:B------:R-:W-:-:S02]  /*f030*/  ISETP.LT.OR P4, PT, R120, 0x12, P4 ;  /* 0x000000127800780c */ /* 0x000fc40002781670 */
[----:B------:R-:W-:Y:S02]  /*f040*/  FSEL R56, R28, -INF , !P5 ;  /* 0xff8000001c387808 */ /* 0x000fe40006800000 */
[----:B------:R-:W-:Y:S02]  /*f050*/  FSEL R57, R29, -INF , !P4 ;  /* 0xff8000001d397808 */ /* 0x000fe40006000000 */
        /* <DEDUP_REMOVED lines=77> */
[----:B------:R-:W-:Y:S01]  /*f530*/  FSEL R83, R83, -INF , !P4 ;  /* 0xff80000053537808 */ /* 0x000fe20006000000 */
[----:B------:R-:W-:Y:S08]  /*f540*/  @!P2 BRA `(.L_x_1724) ;  /* 0x000000000058a947 */ /* 0x000ff00003800000 */
        /* <DEDUP_REMOVED lines=12> */
.L_x_1726:
[----:B------:R-:W-:-:S05]  /*f610*/  IMAD.U32 R87, RZ, RZ, UR8 ;  /* 0x00000008ff577e24 */ /* 0x000fca000f8e00ff */
[----:B------:R-:W-:-:S13]  /*f620*/  ISETP.NE.AND P4, PT, R87, 0x1, PT ;  /* 0x000000015700780c */ /* 0x000fda0003f85270 */
[----:B------:R-:W0:Y:S02]  /*f630*/  @P4 LDC.64 R28, c[0x0][0x9e8] ;  /* 0x00027a00ff1c4b82 */ /* 0x000e240000000a00 */
[----:B0-----:R-:W-:-:S05]  /*f640*/  @P4 IMAD.HI.U32 R28, R8, R28, RZ ;  /* 0x0000001c081c4227 */ /* 0x001fca00078e00ff */
[----:B------:R-:W-:-:S07]  /*f650*/  @P4 SHF.R.U32.HI R8, RZ, R29, R28 ;  /* 0x0000001dff084219 */ /* 0x000fce000001161c */
.L_x_1727:
[----:B------:R-:W-:Y:S05]  /*f660*/  BSYNC B0 ;  /* 0x0000000000007941 */ /* 0x000fea0003800000 */
.L_x_1725:
[----:B------:R-:W-:-:S04]  /*f670*/  IMAD R8, R8, R87, -R84 ;  /* 0x0000005708087224 */ /* 0x000fc800078e0a54 */
[----:B------:R-:W-:-:S05]  /*f680*/  IMAD.IADD R8, R8, 0x1, -R155 ;  /* 0x0000000108087824 */ /* 0x000fca00078e0a9b */
[----:B------:R-:W-:Y:S02]  /*f690*/  VIADDMNMX R122, R8, R87, R122, PT ;  /* 0x00000057087a7246 */ /* 0x000fe4000380017a */
[----:B------:R-:W-:-:S07]  /*f6a0*/  VIMNMX R121, R121, R8, !PT ;  /* 0x0000000879797248 */ /* 0x000fce0007fe0100 */
.L_x_1724:
[----:B------:R-:W-:Y:S01]  /*f6b0*/  FMNMX.FTZ R29, R9, R13, !PT ;  /* 0x0000000d091d7209 */ /* 0x000fe20007810000 */
[----:B------:R-:W-:Y:S01]  /*f6c0*/  UMOV UR30, UR5 ;  /* 0x00000005001e7c82 */ /* 0x000fe20008000000 */
        /* <DEDUP_REMOVED lines=23> */
[----:B------:R-:W-:Y:S02]  /*f840*/  ISETP.GT.AND P5, PT, R121, 0x21, P3 ;  /* 0x000000217900780c */ /* 0x000fe40001fa4270 */
[----:B------:R-:W-:Y:S02]  /*f850*/  FMNMX.FTZ R8, R44, R29, !PT ;  /* 0x0000001d2c087209 */ /* 0x000fe40007810000 */
[----:B------:R-:W-:Y:S02]  /*f860*/  ISETP.LT.OR P5, PT, R122, 0x22, P5 ;  /* 0x000000227a00780c */ /* 0x000fe40002fa1670 */
[----:B------:R-:W-:Y:S02]  /*f870*/  FMNMX.FTZ R29, R45, R8, !PT ;  /* 0x000000082d1d7209 */ /* 0x000fe40007810000 */
[----:B------:R-:W-:Y:S02]  /*f880*/  FSEL R39, R39, -INF , !P5 ;  /* 0xff80000027277808 */ /* 0x000fe40006800000 */
[----:B------:R-:W-:-:S02]  /*f890*/  FMNMX.FTZ R8, R48, R29, !PT ;  /* 0x0000001d30087209 */ /* 0x000fc40007810000 */
[----:B------:R-:W-:Y:S02]  /*f8a0*/  ISETP.GT.AND P5, PT, R121, 0x29, P3 ;  /* 0x000000297900780c */ /* 0x000fe40001fa4270 */
[----:B------:R-:W-:Y:S02]  /*f8b0*/  FMNMX.FTZ R29, R49, R8, !PT ;  /* 0x00000008311d7209 */ /* 0x000fe40007810000 */
[----:B------:R-:W-:Y:S02]  /*f8c0*/  ISETP.LT.OR P5, PT, R122, 0x2a, P5 ;  /* 0x0000002a7a00780c */ /* 0x000fe40002fa1670 */
[----:B------:R-:W-:Y:S02]  /*f8d0*/  FMNMX.FTZ R8, R52, R29, !PT ;  /* 0x0000001d34087209 */ /* 0x000fe40007810000 */
[----:B------:R-:W-:Y:S02]  /*f8e0*/  FSEL R43, R43, -INF , !P5 ;  /* 0xff8000002b2b7808 */ /* 0x000fe40006800000 */
[----:B------:R-:W-:-:S02]  /*f8f0*/  ISETP.GT.AND P5, PT, R121, 0x31, P3 ;  /* 0x000000317900780c */ /* 0x000fc40001fa4270 */
[----:B------:R-:W-:Y:S02]  /*f900*/  FMNMX.FTZ R29, R53, R8, !PT ;  /* 0x00000008351d7209 */ /* 0x000fe40007810000 */
[----:B------:R-:W-:Y:S02]  /*f910*/  ISETP.LT.OR P5, PT, R122, 0x32, P5 ;  /* 0x000000327a00780c */ /* 0x000fe40002fa1670 */
[----:B------:R-:W-:Y:S02]  /*f920*/  FMNMX.FTZ R8, R58, R29, !PT ;  /* 0x0000001d3a087209 */ /* 0x000fe40007810000 */
[----:B------:R-:W-:Y:S02]  /*f930*/  FSEL R47, R47, -INF , !P5 ;  /* 0xff8000002f2f7808 */ /* 0x000fe40006800000 */
[----:B------:R-:W-:Y:S02]  /*f940*/  ISETP.GT.AND P5, PT, R121, 0x39, P3 ;  /* 0x000000397900780c */ /* 0x000fe40001fa4270 */
[----:B------:R-:W-:-:S02]  /*f950*/  FMNMX.FTZ R8, R59, R8, !PT ;  /* 0x000000083b087209 */ /* 0x000fc40007810000 */
[----:B------:R-:W-:Y:S02]  /*f960*/  ISETP.LT.OR P5, PT, R122, 0x3a, P5 ;  /* 0x0000003a7a00780c */ /* 0x000fe40002fa1670 */
[----:B------:R-:W-:Y:S02]  /*f970*/  FMNMX.FTZ R8, R62, R8, !PT ;  /* 0x000000083e087209 */ /* 0x000fe40007810000 */
[----:B------:R-:W-:Y:S02]  /*f980*/  FSEL R51, R51, -INF , !P5 ;  /* 0xff80000033337808 */ /* 0x000fe40006800000 */
[----:B------:R-:W-:Y:S02]  /*f990*/  ISETP.GT.AND P5, PT, R121, 0x41, P3 ;  /* 0x000000417900780c */ /* 0x000fe40001fa4270 */
[----:B------:R-:W-:Y:S02]  /*f9a0*/  FMNMX.FTZ R29, R63, R8, !PT ;  /* 0x000000083f1d7209 */ /* 0x000fe40007810000 */
[----:B------:R-:W-:-:S02]  /*f9b0*/  ISETP.LT.OR P5, PT, R122, 0x42, P5 ;  /* 0x000000427a00780c */ /* 0x000fc40002fa1670 */
[----:B------:R-:W-:Y:S02]  /*f9c0*/  FMNMX.FTZ R8, R66, R29, !PT ;  /* 0x0000001d42087209 */ /* 0x000fe40007810000 */
[----:B------:R-:W-:Y:S02]  /*f9d0*/  FSEL R55, R55, -INF , !P5 ;  /* 0xff80000037377808 */ /* 0x000fe40006800000 */
[----:B------:R-:W-:Y:S02]  /*f9e0*/  FMNMX.FTZ R29, R67, R8, !PT ;  /* 0x00000008431d7209 */ /* 0x000fe40007810000 */
[----:B------:R-:W-:Y:S02]  /*f9f0*/  ISETP.GT.AND P5, PT, R121, 0x49, P3 ;  /* 0x000000497900780c */ /* 0x000fe40001fa4270 */
[----:B------:R-:W-:Y:S02]  /*fa00*/  FMNMX.FTZ R8, R70, R29, !PT ;  /* 0x0000001d46087209 */ /* 0x000fe40007810000 */
[----:B------:R-:W-:-:S02]  /*fa10*/  ISETP.LT.OR P5, PT, R122, 0x4a, P5 ;  /* 0x0000004a7a00780c */ /* 0x000fc40002fa1670 */
[----:B------:R-:W-:Y:S02]  /*fa20*/  FMNMX.FTZ R29, R71, R8, !PT ;  /* 0x00000008471d7209 */ /* 0x000fe40007810000 */
[----:B------:R-:W-:Y:S02]  /*fa30*/  FSEL R61, R61, -INF , !P5 ;  /* 0xff8000003d3d7808 */ /* 0x000fe40006800000 */
[----:B------:R-:W-:Y:S02]  /*fa40*/  ISETP.GT.AND P5, PT, R121, 0x51, P3 ;  /* 0x000000517900780c */ /* 0x000fe40001fa4270 */
[----:B------:R-:W-:Y:S02]  /*fa50*/  FMNMX.FTZ R8, R74, R29, !PT ;  /* 0x0000001d4a087209 */ /* 0x000fe40007810000 */
[----:B------:R-:W-:Y:S02]  /*fa60*/  ISETP.LT.OR P5, PT, R122, 0x52, P5 ;  /* 0x000000527a00780c */ /* 0x000fe40002fa1670 */
[----:B------:R-:W-:-:S02]  /*fa70*/  FMNMX.FTZ R29, R75, R8, !PT ;  /* 0x000000084b1d7209 */ /* 0x000fc40007810000 */
[----:B------:R-:W-:Y:S02]  /*fa80*/  FSEL R65, R65, -INF , !P5 ;  /* 0xff80000041417808 */ /* 0x000fe40006800000 */
        /* <DEDUP_REMOVED lines=9> */
[----:B------:R-:W-:Y:S02]  /*fb20*/  ISETP.GT.AND P4, PT, R121, 0x8, P3 ;  /* 0x000000087900780c */ /* 0x000fe40001f84270 */
[----:B------:R-:W-:Y:S01]  /*fb30*/  FSEL R73, R73, -INF , !P5 ;  /* 0xff80000049497808 */ /* 0x000fe20006800000 */
[----:B------:R-:W0:Y:S01]  /*fb40*/  SHFL.BFLY PT, R29, R8, 0x2, 0x1f ;  /* 0x0c401f00081d7f89 */ /* 0x000e2200000e0000 */
[----:B------:R-:W-:-:S02]  /*fb50*/  ISETP.GT.AND P5, PT, R121, 0x69, P3 ;  /* 0x000000697900780c */ /* 0x000fc40001fa4270 */
[C---:B------:R-:W-:Y:S02]  /*fb60*/  ISETP.LT.OR P4, PT, R122.reuse, 0x9, P4 ;  /* 0x000000097a00780c */ /* 0x040fe40002781670 */
[----:B------:R-:W-:Y:S02]  /*fb70*/  ISETP.LT.OR P5, PT, R122, 0x6a, P5 ;  /* 0x0000006a7a00780c */ /* 0x000fe40002fa1670 */
[----:B------:R-:W-:Y:S02]  /*fb80*/  FSEL R26, R26, -INF , !P4 ;  /* 0xff8000001a1a7808 */ /* 0x000fe40006000000 */
[----:B------:R-:W-:Y:S02]  /*fb90*/  ISETP.GT.AND P4, PT, R121, 0x10, P3 ;  /* 0x000000107900780c */ /* 0x000fe40001f84270 */
[----:B------:R-:W-:Y:S02]  /*fba0*/  FSEL R77, R77, -INF , !P5 ;  /* 0xff8000004d4d7808 */ /* 0x000fe40006800000 */
[----:B------:R-:W-:-:S02]  /*fbb0*/  ISETP.GT.AND P5, PT, R121, RZ, P3 ;  /* 0x000000ff7900720c */ /* 0x000fc40001fa4270 */
[C---:B------:R-:W-:Y:S02]  /*fbc0*/  ISETP.LT.OR P4, PT, R122.reuse, 0x11, P4 ;  /* 0x000000117a00780c */ /* 0x040fe40002781670 */
[----:B------:R-:W-:Y:S02]  /*fbd0*/  ISETP.LT.OR P5, PT, R122, 0x1, P5 ;  /* 0x000000017a00780c */ /* 0x000fe40002fa1670 */
[----:B------:R-:W-:Y:S02]  /*fbe0*/  FSEL R30, R30, -INF , !P4 ;  /* 0xff8000001e1e7808 */ /* 0x000fe40006000000 */
[----:B------:R-:W-:Y:S02]  /*fbf0*/  ISETP.GT.AND P4, PT, R121, 0x18, P3 ;  /* 0x000000187900780c */ /* 0x000fe40001f84270 */
[----:B------:R-:W-:Y:S02]  /*fc00*/  FSEL R15, R15, -INF , !P5 ;  /* 0xff8000000f0f7808 */ /* 0x000fe40006800000 */
[----:B------:R-:W-:-:S02]  /*fc10*/  ISETP.LT.OR P4, PT, R122, 0x19, P4 ;  /* 0x000000197a00780c */ /* 0x000fc40002781670 */
[----:B------:R-:W-:Y:S02]  /*fc20*/  FMNMX.FTZ R84, R15, R12, !PT ;  /* 0x0000000c0f547209 */ /* 0x000fe40007810000 */
[----:B0-----:R-:W-:Y:S02]  /*fc30*/  FMNMX.FTZ R28, R8, R29, !PT ;  /* 0x0000001d081c7209 */ /* 0x001fe40007810000 */
[----:B------:R-:W-:Y:S02]  /*fc40*/  FSEL R34, R34, -INF , !P4 ;  /* 0xff80000022227808 */ /* 0x000fe40006000000 */
[----:B------:R-:W-:Y:S02]  /*fc50*/  FMNMX.FTZ R29, R21, R84, !PT ;  /* 0x00000054151d7209 */ /* 0x000fe40007810000 */
        /* <DEDUP_REMOVED lines=41> */
[----:B------:R-:W-:Y:S02]  /*fef0*/  FMNMX.FTZ R29, R61, R8, !PT ;  /* 0x000000083d1d7209 */ /* 0x000fe40007810000 */
[----:B------:R-:W-:Y:S02]  /*ff00*/  ISETP.GT.AND P4, PT, R121, 0x60, P3 ;  /* 0x000000607900780c */ /* 0x000fe40001f84270 */
[----:B------:R-:W-:-:S02]  /*ff10*/  FMNMX.FTZ R8, R64, R29, !PT ;  /* 0x0000001d40087209 */ /* 0x000fc40007810000 */
[----:B------:R-:W-:Y:S01]  /*ff20*/  ISETP.LT.OR P4, PT, R122, 0x61, P4 ;  /* 0x000000617a00780c */ /* 0x000fe20002781670 */
[----:B------:R-:W0:Y:S01]  /*ff30*/  SHFL.BFLY PT, R29, R28, 0x1, 0x1f ;  /* 0x0c201f001c1d7f89 */ /* 0x000e2200000e0000 */
        /* <DEDUP_REMOVED lines=12> */
[C---:B------:R-:W-:Y:S02]  /*10000*/  ISETP.GT.AND P4, PT, R121.reuse, 0x71, P3 ;  /* 0x000000717900780c */ /* 0x040fe40001f84270 */
[----:B------:R-:W-:Y:S02]  /*10010*/  FMNMX.FTZ R84, R76, R87, !PT ;  /* 0x000000574c547209 */ /* 0x000fe40007810000 */
[----:B0-----:R-:W-:Y:S02]  /*10020*/  FMNMX.FTZ R8, R28, R29, !PT ;  /* 0x0000001d1c087209 */ /* 0x001fe40007810000 */
[----:B------:R-:W-:Y:S02]  /*10030*/  ISETP.GT.AND P5, PT, R121, 0x78, P3 ;  /* 0x000000787900780c */ /* 0x000fe40001fa4270 */
[----:B------:R-:W-:Y:S01]  /*10040*/  ISETP.LT.OR P4, PT, R122, 0x72, P4 ;  /* 0x000000727a00780c */ /* 0x000fe20002781670 */
[----:B------:R-:W-:Y:S01]  /*10050*/  FMUL.FTZ R28, R8, UR30 ;  /* 0x0000001e081c7c20 */ /* 0x000fe20008410000 */
[----:B------:R-:W-:-:S02]  /*10060*/  FMNMX.FTZ R29, R77, R84, !PT ;  /* 0x000000544d1d7209 */ /* 0x000fc40007810000 */
[----:B------:R-:W-:Y:S02]  /*10070*/  ISETP.GT.AND P3, PT, R121, 0x79, P3 ;  /* 0x000000797900780c */ /* 0x000fe40001f64270 */
[----:B------:R-:W-:Y:S02]  /*10080*/  ISETP.LT.OR P5, PT, R122, 0x79, P5 ;  /* 0x000000797a00780c */ /* 0x000fe40002fa1670 */
[----:B------:R-:W-:Y:S02]  /*10090*/  FSEL R81, R81, -INF , !P4 ;  /* 0xff80000051517808 */ /* 0x000fe40006000000 */
[----:B------:R-:W-:Y:S02]  /*100a0*/  FMNMX.FTZ R84, R80, R29, !PT ;  /* 0x0000001d50547209 */ /* 0x000fe40007810000 */
[----:B------:R-:W-:Y:S02]  /*100b0*/  ISETP.LT.OR P3, PT, R122, 0x7a, P3 ;  /* 0x0000007a7a00780c */ /* 0x000fe40001f61670 */
[----:B------:R-:W-:-:S02]  /*100c0*/  FSEL R85, R85, -INF , !P5 ;  /* 0xff80000055557808 */ /* 0x000fc40006800000 */
[----:B------:R-:W-:Y:S02]  /*100d0*/  FMNMX.FTZ R84, R81, R84, !PT ;  /* 0x0000005451547209 */ /* 0x000fe40007810000 */
[----:B------:R-:W-:Y:S02]  /*100e0*/  FSETP.NEU.FTZ.AND P4, PT, R8, -INF , PT ;  /* 0xff8000000800780b */ /* 0x000fe40003f9d000 */
[----:B------:R-:W-:Y:S02]  /*100f0*/  FSEL R86, R86, -INF , !P3 ;  /* 0xff80000056567808 */ /* 0x000fe40005800000 */
[----:B------:R-:W-:Y:S02]  /*10100*/  FMNMX.FTZ R29, R85, R84, !PT ;  /* 0x00000054551d7209 */ /* 0x000fe40007810000 */
[----:B------:R-:W-:Y:S02]  /*10110*/  FSEL R28, R28, RZ, P4 ;  /* 0x000000ff1c1c7208 */ /* 0x000fe40002000000 */
[----:B------:R-:W-:-:S02]  /*10120*/  FMNMX.FTZ R29, R86, R29, !PT ;  /* 0x0000001d561d7209 */ /* 0x000fc40007810000 */
[----:B------:R-:W-:Y:S01]  /*10130*/  FSEL R84, R8, RZ, P4 ;  /* 0x000000ff08547208 */ /* 0x000fe20002000000 */
        /* <DEDUP_REMOVED lines=32> */
[----:B------:R0:W-:Y:S01]  /*10340*/  MUFU.EX2 R148, R9 ;  /* 0x0000000900947308 */ /* 0x0001e20000000800 */
[----:B------:R-:W0:Y:S01]  /*10350*/  SHFL.BFLY PT, R83, R29, 0x2, 0x1f ;  /* 0x0c401f001d537f89 */ /* 0x000e2200000e0000 */
[----:B------:R-:W-:-:S06]  /*10360*/  FADD.FTZ R13, -R84, R13 ;  /* 0x0000000d540d7221 */ /* 0x000fcc0000010100 */
        /* <DEDUP_REMOVED lines=11> */
[----:B------:R-:W-:-:S03]  /*10420*/  FMUL.FTZ R120, R9, UR30 ;  /* 0x0000001e09787c20 */ /* 0x000fc60008410000 */
[----:B------:R-:W-:Y:S02]  /*10430*/  FSEL R87, R9, RZ, P3 ;  /* 0x000000ff09577208 */ /* 0x000fe40001800000 */
[----:B------:R-:W-:Y:S01]  /*10440*/  FSEL R120, R120, RZ, P3 ;  /* 0x000000ff78787208 */ /* 0x000fe20001800000 */
[----:B------:R-:W-:Y:S02]  /*10450*/  MUFU.EX2 R36, R36 ;  /* 0x0000002400247308 */ /* 0x000fe40000000800 */
[----:B------:R-:W-:Y:S01]  /*10460*/  FADD.FTZ R87, -R87, R12 ;  /* 0x0000000c57577221 */ /* 0x000fe20000010100 */
[----:B------:R-:W-:Y:S01]  /*10470*/  FMUL.FTZ R12, R13, UR30 ;  /* 0x0000001e0d0c7c20 */ /* 0x000fe20008410000 */
[--C-:B------:R-:W-:Y:S01]  /*10480*/  FFMA.FTZ R149, R15, UR30, -R120.reuse ;  /* 0x0000001e0f957c23 */ /* 0x100fe20008010878 */
[--C-:B------:R-:W-:Y:S01]  /*10490*/  FFMA.FTZ R84, R21, UR30, -R120.reuse ;  /* 0x0000001e15547c23 */ /* 0x100fe20008010878 */
[----:B------:R-:W-:Y:S01]  /*104a0*/  FMUL.FTZ R13, R87, UR30 ;  /* 0x0000001e570d7c20 */ /* 0x000fe20008410000 */
        /* <DEDUP_REMOVED lines=17> */
[----:B------:R-:W-:Y:S01]  /*105c0*/  FFMA.FTZ R42, R55, UR30, -R120 ;  /* 0x0000001e372a7c23 */ /* 0x000fe20008010878 */
[----:B------:R-:W1:Y:S01]  /*105d0*/  MUFU.EX2 R13, R13 ;  /* 0x0000000d000d7308 */ /* 0x000e620000000800 */
[----:B0-----:R-:W-:Y:S01]  /*105e0*/  FFMA.FTZ R47, R12, R4, R148 ;  /* 0x000000040c2f7223 */ /* 0x001fe20000010094 */
[--C-:B------:R-:W-:Y:S01]  /*105f0*/  FFMA.FTZ R135, R60, UR30, -R120.reuse ;  /* 0x0000001e3c877c23 */ /* 0x100fe20008010878 */
[--C-:B------:R-:W-:Y:S01]  /*10600*/  FFMA.FTZ R46, R61, UR30, -R120.reuse ;  /* 0x0000001e3d2e7c23 */ /* 0x100fe20008010878 */
[--C-:B------:R-:W-:Y:S01]  /*10610*/  FFMA.FTZ R129, R64, UR30, -R120.reuse ;  /* 0x0000001e40817c23 */ /* 0x100fe20008010878 */
[----:B------:R-:W-:Y:S01]  /*10620*/  FADD.FTZ R47, R14, R47 ;  /* 0x0000002f0e2f7221 */ /* 0x000fe20000010000 */
[--C-:B------:R-:W-:Y:S01]  /*10630*/  FFMA.FTZ R43, R65, UR30, -R120.reuse ;  /* 0x0000001e412b7c23 */ /* 0x100fe20008010878 */
[--C-:B------:R-:W-:Y:S01]  /*10640*/  FFMA.FTZ R131, R68, UR30, -R120.reuse ;  /* 0x0000001e44837c23 */ /* 0x100fe20008010878 */
[----:B------:R-:W0:Y:S01]  /*10650*/  MUFU.EX2 R84, R84 ;  /* 0x0000005400547308 */ /* 0x000e220000000800 */
[----:B------:R-:W-:Y:S01]  /*10660*/  FADD.FTZ R50, R24, R47 ;  /* 0x0000002f18327221 */ /* 0x000fe20000010000 */
[--C-:B------:R-:W-:Y:S01]  /*10670*/  FFMA.FTZ R39, R69, UR30, -R120.reuse ;  /* 0x0000001e45277c23 */ /* 0x100fe20008010878 */
[--C-:B------:R-:W-:Y:S01]  /*10680*/  FFMA.FTZ R125, R72, UR30, -R120.reuse ;  /* 0x0000001e487d7c23 */ /* 0x100fe20008010878 */
[--C-:B------:R-:W-:Y:S01]  /*10690*/  FFMA.FTZ R38, R73, UR30, -R120.reuse ;  /* 0x0000001e49267c23 */ /* 0x100fe20008010878 */
[--C-:B------:R-:W-:Y:S01]  /*106a0*/  FFMA.FTZ R127, R76, UR30, -R120.reuse ;  /* 0x0000001e4c7f7c23 */ /* 0x100fe20008010878 */
[--C-:B------:R-:W-:Y:S01]  /*106b0*/  FFMA.FTZ R35, R77, UR30, -R120.reuse ;  /* 0x0000001e4d237c23 */ /* 0x100fe20008010878 */
[--C-:B------:R-:W-:Y:S01]  /*106c0*/  FFMA.FTZ R121, R80, UR30, -R120.reuse ;  /* 0x0000001e50797c23 */ /* 0x100fe20008010878 */
[----:B------:R-:W2:Y:S01]  /*106d0*/  MUFU.EX2 R151, R151 ;  /* 0x0000009700977308 */ /* 0x000ea20000000800 */
[----:B-1----:R-:W-:Y:S01]  /*106e0*/  FFMA.FTZ R3, R13, R3, R149 ;  /* 0x000000030d037223 */ /* 0x002fe20000010095 */
[--C-:B------:R-:W-:Y:S01]  /*106f0*/  FFMA.FTZ R34, R81, UR30, -R120.reuse ;  /* 0x0000001e51227c23 */ /* 0x100fe20008010878 */
[--C-:B------:R-:W-:Y:S01]  /*10700*/  FFMA.FTZ R123, R85, UR30, -R120.reuse ;  /* 0x0000001e557b7c23 */ /* 0x100fe20008010878 */
[----:B------:R-:W-:-:S04]  /*10710*/  FFMA.FTZ R31, R86, UR30, -R120 ;  /* 0x0000001e561f7c23 */ /* 0x000fc80008010878 */
[----:B------:R-:W1:Y:S01]  /*10720*/  MUFU.EX2 R83, R83 ;  /* 0x0000005300537308 */ /* 0x000e620000000800 */
[----:B0-----:R-:W-:Y:S01]  /*10730*/  FADD.FTZ R4, R84, R3 ;  /* 0x0000000354047221 */ /* 0x001fe20000010000 */
[----:B------:R-:W-:-:S04]  /*10740*/  FADD.FTZ R3, R25, R50 ;  /* 0x0000003219037221 */ /* 0x000fc80000010000 */
[----:B------:R-:W-:Y:S02]  /*10750*/  FADD.FTZ R50, R56, R3 ;  /* 0x0000000338327221 */ /* 0x000fe40000010000 */
[----:B------:R-:W0:Y:S01]  /*10760*/  MUFU.EX2 R145, R145 ;  /* 0x0000009100917308 */ /* 0x000e220000000800 */
[----:B--2---:R-:W-:Y:S01]  /*10770*/  FADD.FTZ R4, R151, R4 ;  /* 0x0000000497047221 */ /* 0x004fe20000010000 */
[----:B------:R-:W-:-:S04]  /*10780*/  FADD.FTZ R47, R57, R50 ;  /* 0x00000032392f7221 */ /* 0x000fc80000010000 */
[----:B------:R-:W-:Y:S02]  /*10790*/  FADD.FTZ R50, R32, R47 ;  /* 0x0000002f20327221 */ /* 0x000fe40000010000 */
[----:B------:R-:W2:Y:S01]  /*107a0*/  MUFU.EX2 R30, R30 ;  /* 0x0000001e001e7308 */ /* 0x000ea20000000800 */
[----:B-1----:R-:W-:-:S07]  /*107b0*/  FADD.FTZ R4, R83, R4 ;  /* 0x0000000453047221 */ /* 0x002fce0000010000 */
[----:B------:R-:W1:Y:S01]  /*107c0*/  MUFU.EX2 R147, R147 ;  /* 0x0000009300937308 */ /* 0x000e620000000800 */
[----:B0-----:R-:W-:-:S07]  /*107d0*/  FADD.FTZ R3, R145, R4 ;  /* 0x0000000491037221 */ /* 0x001fce0000010000 */
        /* <DEDUP_REMOVED lines=98> */
[----:B--2---:R-:W-:-:S03]  /*10e00*/  FADD.FTZ R4, R28, R47 ;  /* 0x0000002f1c047221 */ /* 0x004fc60000010000 */
[----:B-1----:R-:W-:Y:S01]  /*10e10*/  FADD.FTZ R3, R31, R50 ;  /* 0x000000321f037221 */ /* 0x002fe20000010000 */
[----:B------:R-:W-:Y:S06]  /*10e20*/  @!P0 BRA `(.L_x_1728) ;  /* 0x0000000000048947 */ /* 0x000fec0003800000 */
[----:B------:R-:W-:Y:S01]  /*10e30*/  BPT.TRAP 0x1 ;  /* 0x000000040000795c */ /* 0x000fe20000300000 */
.L_x_1728:
[----:B------:R-:W2:Y:S01]  /*10e40*/  LDL R47, [R1+0x1c] ;  /* 0x00001c00012f7983 */ /* 0x000ea20000100800 */
[----:B------:R-:W-:Y:S02]  /*10e50*/  IMAD R19, R19, 0x8, R2 ;  /* 0x0000000813137824 */ /* 0x000fe400078e0202 */
[-C--:B------:R-:W-:Y:S01]  /*10e60*/  FMUL.FTZ R88, R88, R12.reuse ;  /* 0x0000000c58587220 */ /* 0x080fe20000410000 */
[----:B------:R-:W-:Y:S02]  /*10e70*/  IMAD.U32 R50, RZ, RZ, UR38 ;  /* 0x00000026ff327e24 */ /* 0x000fe4000f8e00ff */
[-C--:B------:R-:W-:Y:S01]  /*10e80*/  FMUL.FTZ R89, R89, R12.reuse ;  /* 0x0000000c59597220 */ /* 0x080fe20000410000 */
[----:B------:R-:W-:Y:S02]  /*10e90*/  VIADD R19, R19, 0x16860 ;  /* 0x0001686013137836 */ /* 0x000fe40000000000 */
[-C--:B------:R-:W-:Y:S01]  /*10ea0*/  FMUL.FTZ R92, R92, R12.reuse ;  /* 0x0000000c5c5c7220 */ /* 0x080fe20000410000 */
[-C--:B------:R-:W-:Y:S01]  /*10eb0*/  FMUL.FTZ R93, R93, R12.reuse ;  /* 0x0000000c5d5d7220 */ /* 0x080fe20000410000 */
[-C--:B------:R-:W-:Y:S01]  /*10ec0*/  FMUL.FTZ R96, R96, R12.reuse ;  /* 0x0000000c60607220 */ /* 0x080fe20000410000 */
        /* <DEDUP_REMOVED lines=33> */
[----:B------:R-:W-:Y:S01]  /*110e0*/  F2FP.BF16.F32.PACK_AB R150, R25, R24 ;  /* 0x000000181996723e */ /* 0x000fe200000010ff */
[----:B------:R-:W-:Y:S01]  /*110f0*/  IMAD.MOV.U32 R154, RZ, RZ, R20 ;  /* 0x000000ffff9a7224 */ /* 0x000fe200078e0014 */
[----:B------:R-:W-:Y:S01]  /*11100*/  F2FP.BF16.F32.PACK_AB R151, R83, R151 ;  /* 0x000000975397723e */ /* 0x000fe200000010ff */
[----:B0-----:R-:W-:Y:S01]  /*11110*/  IMAD.MOV.U32 R19, RZ, RZ, R5 ;  /* 0x000000ffff137224 */ /* 0x001fe200078e0005 */
        /* <DEDUP_REMOVED lines=28> */
[C---:B--2---:R-:W-:Y:S01]  /*112e0*/  ISETP.GT.AND P3, PT, R0.reuse, R47, PT ;  /* 0x0000002f0000720c */ /* 0x044fe20003f64270 */
[----:B------:R-:W-:-:S12]  /*112f0*/  VIADD R0, R0, 0xffffffff ;  /* 0xffffffff00007836 */ /* 0x000fd80000000000 */
[----:B------:R-:W-:Y:S05]  /*11300*/  @P3 BRA `(.L_x_1729) ;  /* 0xffffffc800103947 */ /* 0x000fea000383ffff */
[----:B------:R-:W-:Y:S02]  /*11310*/  IMAD.MOV.U32 R12, RZ, RZ, R9 ;  /* 0x000000ffff0c7224 */ /* 0x000fe400078e0009 */
[----:B------:R-:W-:Y:S02]  /*11320*/  IMAD.MOV.U32 R13, RZ, RZ, R8 ;  /* 0x000000ffff0d7224 */ /* 0x000fe400078e0008 */
[----:B------:R-:W-:Y:S02]  /*11330*/  IMAD.MOV.U32 R19, RZ, RZ, R5 ;  /* 0x000000ffff137224 */ /* 0x000fe400078e0005 */
[----:B------:R-:W-:-:S07]  /*11340*/  IMAD.MOV.U32 R154, RZ, RZ, R20 ;  /* 0x000000ffff9a7224 */ /* 0x000fce00078e0014 */
.L_x_1709:
[----:B------:R-:W2:Y:S01]  /*11350*/  LDL R21, [R1+0x28] ;  /* 0x0000280001157983 */ /* 0x000ea20000100800 */
[----:B------:R-:W0:Y:S01]  /*11360*/  LDC R5, c[0x0][0x448] ;  /* 0x00011200ff057b82 */ /* 0x000e220000000800 */
[----:B------:R-:W-:Y:S02]  /*11370*/  ULDC UR12, c[0x0][0x9dc] ;  /* 0x00027700000c7ab9 */ /* 0x000fe40000000800 */
[----:B------:R-:W3:Y:S04]  /*11380*/  LDL R15, [R1] ;  /* 0x00000000010f7983 */ /* 0x000ee80000100800 */
[----:B------:R-:W3:Y:S01]  /*11390*/  LDL R14, [R1+0x8] ;  /* 0x00000800010e7983 */ /* 0x000ee20000100800 */
[----:B------:R-:W1:Y:S01]  /*113a0*/  LDC R20, c[0x0][0x9e4] ;  /* 0x00027900ff147b82 */ /* 0x000e620000000800 */
[----:B0-----:R-:W-:-:S02]  /*113b0*/  ISETP.NE.AND P4, PT, R5, 0x1, PT ;  /* 0x000000010500780c */ /* 0x001fc40003f85270 */
[----:B-1----:R-:W-:-:S11]  /*113c0*/  ISETP.GE.AND P5, PT, R20, 0x1, PT ;  /* 0x000000011400780c */ /* 0x002fd60003fa6270 */
[----:B------:R-:W0:Y:S08]  /*113d0*/  @P4 LDC R8, c[0x0][0x44c] ;  /* 0x00011300ff084b82 */ /* 0x000e300000000800 */
[----:B------:R-:W1:Y:S01]  /*113e0*/  @P4 LDC R9, c[0x0][0x450] ;  /* 0x00011400ff094b82 */ /* 0x000e620000000800 */
[----:B--2---:R-:W-:-:S04]  /*113f0*/  VIADD R5, R21, 0xbf ;  /* 0x000000bf15057836 */ /* 0x004fc80000000000 */
[----:B0-----:R-:W-:Y:S01]  /*11400*/  @P4 IMAD.HI.U32 R8, R5, R8, RZ ;  /* 0x0000000805084227 */ /* 0x001fe200078e00ff */
[----:B---3--:R-:W-:-:S04]  /*11410*/  IADD3 R14, R14, 0x1, -R15 ;  /* 0x000000010e0e7810 */ /* 0x008fc80007ffe80f */
        /* <DEDUP_REMOVED lines=14> */
.L_x_1732:
[----:B------:R-:W-:-:S13]  /*11500*/  ISETP.NE.AND P1, PT, R20, 0x1, PT ;  /* 0x000000011400780c */ /* 0x000fda0003f25270 */
[----:B------:R-:W0:Y:S02]  /*11510*/  @P1 LDC.64 R8, c[0x0][0x9e8] ;  /* 0x00027a00ff081b82 */ /* 0x000e240000000a00 */
[----:B0-----:R-:W-:-:S05]  /*11520*/  @P1 IMAD.HI.U32 R8, R5, R8, RZ ;  /* 0x0000000805081227 */ /* 0x001fca00078e00ff */
[----:B------:R-:W-:-:S07]  /*11530*/  @P1 SHF.R.U32.HI R5, RZ, R9, R8 ;  /* 0x00000009ff051219 */ /* 0x000fce0000011608 */
.L_x_1733:
[----:B------:R-:W-:Y:S05]  /*11540*/  BSYNC B0 ;  /* 0x0000000000007941 */ /* 0x000fea0003800000 */
.L_x_1731:
[----:B------:R-:W-:-:S05]  /*11550*/  IMAD R5, R5, R20, RZ ;  /* 0x0000001405057224 */ /* 0x000fca00078e02ff */
[----:B------:R-:W-:-:S07]  /*11560*/  VIMNMX R14, R14, R5, !PT ;  /* 0x000000050e0e7248 */ /* 0x000fce0007fe0100 */
.L_x_1730:
[----:B------:R-:W2:Y:S01]  /*11570*/  LDL R8, [R1+0x3c] ;  /* 0x00003c0001087983 */ /* 0x000ea20000100800 */
[----:B------:R-:W-:-:S05]  /*11580*/  VIADD R14, R14, 0x7f ;  /* 0x0000007f0e0e7836 */ /* 0x000fca0000000000 */
[----:B------:R-:W-:-:S04]  /*11590*/  SHF.R.S32.HI R5, RZ, 0x1f, R14 ;  /* 0x0000001fff057819 */ /* 0x000fc8000001140e */
[----:B------:R-:W-:-:S04]  /*115a0*/  LEA.HI R5, R5, R14, RZ, 0x7 ;  /* 0x0000000e05057211 */ /* 0x000fc800078f38ff */
[----:B------:R-:W-:-:S04]  /*115b0*/  SHF.R.S32.HI R5, RZ, 0x7, R5 ;  /* 0x00000007ff057819 */ /* 0x000fc80000011405 */
[----:B--2---:R-:W-:-:S04]  /*115c0*/  VIMNMX R8, R8, R5, !PT ;  /* 0x0000000508087248 */ /* 0x004fc80007fe0100 */
[----:B------:R-:W-:Y:S01]  /*115d0*/  ISETP.GE.AND P1, PT, R0, R8, PT ;  /* 0x000000080000720c */ /* 0x000fe20003f26270 */
[----:B------:R0:W-:-:S12]  /*115e0*/  STL [R1+0x1c], R8 ;  /* 0x00001c0801007387 */ /* 0x0001d80000100800 */
[----:B0-----:R-:W-:Y:S05]  /*115f0*/  @!P1 BRA `(.L_x_1734) ;  /* 0x0000002400ec9947 */ /* 0x001fea0003800000 */
[----:B------:R-:W-:Y:S02]  /*11600*/  IMAD.MOV.U32 R5, RZ, RZ, R12 ;  /* 0x000000ffff057224 */ /* 0x000fe400078e000c */
[----:B------:R-:W-:Y:S02]  /*11610*/  IMAD.MOV.U32 R14, RZ, RZ, R13 ;  /* 0x000000ffff0e7224 */ /* 0x000fe400078e000d */
[----:B------:R-:W-:Y:S02]  /*11620*/  IMAD.MOV.U32 R8, RZ, RZ, R154 ;  /* 0x000000ffff087224 */ /* 0x000fe400078e009a */
[----:B------:R-:W-:-:S07]  /*11630*/  IMAD.MOV.U32 R15, RZ, RZ, R19 ;  /* 0x000000ffff0f7224 */ /* 0x000fce00078e0013 */
.L_x_1746:
[----:B------:R-:W2:Y:S01]  /*11640*/  LDL R12, [R1+0x2c] ;  /* 0x00002c00010c7983 */ /* 0x000ea20000100800 */
[----:B------:R-:W-:Y:S01]  /*11650*/  ISETP.NE.AND P1, PT, R15, 0x1, PT ;  /* 0x000000010f00780c */ /* 0x000fe20003f25270 */
[----:B------:R-:W-:Y:S05]  /*11660*/  YIELD ;  /* 0x0000000000007946 */ /* 0x000fea0003800000 */
[----:B------:R-:W-:-:S04]  /*11670*/  SEL R9, RZ, 0x1, P1 ;  /* 0x00000001ff097807 */ /* 0x000fc80000800000 */
[----:B------:R-:W-:Y:S02]  /*11680*/  LOP3.LUT R154, R8, R9, RZ, 0x3c, !PT ;  /* 0x00000009089a7212 */ /* 0x000fe400078e3cff */
[----:B--2---:R-:W-:-:S13]  /*11690*/  ISETP.NE.AND P1, PT, R12, RZ, PT ;  /* 0x000000ff0c00720c */ /* 0x004fda0003f25270 */
[----:B------:R-:W-:Y:S05]  /*116a0*/  @P1 BRA `(.L_x_1735) ;  /* 0x00000000003c1947 */ /* 0x000fea0003800000 */
[----:B------:R-:W-:Y:S05]  /*116b0*/  @!P0 BRA `(.L_x_1736) ;  /* 0x0000000000048947 */ /* 0x000fea0003800000 */
[----:B------:R-:W-:Y:S01]  /*116c0*/  BPT.TRAP 0x1 ;  /* 0x000000040000795c */ /* 0x000fe20000300000 */
.L_x_1736:
[----:B------:R-:W-:Y:S01]  /*116d0*/  VIADD R9, R15, 0x1 ;  /* 0x000000010f097836 */ /* 0x000fe20000000000 */
[----:B------:R-:W-:-:S04]  /*116e0*/  SHF.L.U32 R12, R154, 0x1f, RZ ;  /* 0x0000001f9a0c7819 */ /* 0x000fc800000006ff */
[----:B------:R-:W-:-:S04]  /*116f0*/  ISETP.NE.AND P2, PT, R9, 0x2, PT ;  /* 0x000000020900780c */ /* 0x000fc80003f45270 */
[----:B------:R-:W-:-:S05]  /*11700*/  SEL R9, R9, RZ, P2 ;  /* 0x000000ff09097207 */ /* 0x000fca0001000000 */
[----:B------:R-:W-:-:S04]  /*11710*/  IMAD R9, R9, 0x8, R2 ;  /* 0x0000000809097824 */ /* 0x000fc800078e0202 */
[----:B------:R0:W1:Y:S01]  /*11720*/  SYNCS.PHASECHK.TRANS64.TRYWAIT P2, [R9+URZ+0x16830], R12 ;  /* 0x0168300c090075a7 */ /* 0x000062000804017f */
[----:B------:R-:W-:Y:S05]  /*11730*/  @!P0 BRA `(.L_x_1737) ;  /* 0x0000000000048947 */ /* 0x000fea0003800000 */
[----:B------:R-:W-:Y:S01]  /*11740*/  BPT.TRAP 0x1 ;  /* 0x000000040000795c */ /* 0x000fe20000300000 */
.L_x_1737:
[----:B------:R-:W-:Y:S04]  /*11750*/  BSSY B0, `(.L_x_1735) ;  /* 0x0000004000007945 */ /* 0x000fe80003800000 */
[----:B-1----:R-:W-:Y:S05]  /*11760*/  @P2 BRA `(.L_x_1738) ;  /* 0x0000000000082947 */ /* 0x002fea0003800000 */
[----:B------:R-:W1:Y:S02]  /*11770*/  SYNCS.PHASECHK.TRANS64.TRYWAIT P2, [R9+URZ+0x16830], R12 ;  /* 0x0168300c090075a7 */ /* 0x000e64000804017f */
[----:B-1----:R-:W-:Y:S05]  /*11780*/  @!P2 BRA `(.L_x_1739) ;  /* 0x0000011c00e4a947 */ /* 0x002fea0003800000 */
.L_x_1738:
[----:B------:R-:W-:Y:S05]  /*11790*/  BSYNC B0 ;  /* 0x0000000000007941 */ /* 0x000fea0003800000 */
.L_x_1735:
[----:B01----:R-:W2:Y:S01]  /*117a0*/  LDL R12, [R1+0x30] ;  /* 0x00003000010c7983 */ /* 0x003ea20000100800 */
[----:B------:R-:W-:Y:S01]  /*117b0*/  VIADD R19, R15, 0x1 ;  /* 0x000000010f137836 */ /* 0x000fe20000000000 */
[----:B------:R-:W0:Y:S04]  /*117c0*/  S2R R9, SR_TID.X ;  /* 0x0000000000097919 */ /* 0x000e280000002100 */
[----:B------:R-:W-:-:S04]  /*117d0*/  ISETP.NE.AND P2, PT, R19, 0x2, PT ;  /* 0x000000021300780c */ /* 0x000fc80003f45270 */
[----:B------:R-:W-:Y:S01]  /*117e0*/  SEL R19, R19, RZ, P2 ;  /* 0x000000ff13137207 */ /* 0x000fe20001000000 */
[----:B------:R-:W-:Y:S01]  /*117f0*/  IMAD.MOV.U32 R21, RZ, RZ, 0x40000040 ;  /* 0x40000040ff157424 */ /* 0x000fe200078e00ff */
[----:B------:R-:W-:Y:S05]  /*11800*/  WARPSYNC.ALL ;  /* 0x0000000000007948 */ /* 0x000fea0003800000 */
[----:B------:R-:W-:Y:S02]  /*11810*/  R2UR UR19, R21 ;  /* 0x00000000151372ca */ /* 0x000fe400000e0000 */
[----:B0-----:R-:W-:-:S05]  /*11820*/  SHF.R.U32.HI R9, RZ, 0x7, R9 ;  /* 0x00000007ff097819 */ /* 0x001fca0000011609 */
[----:B------:R-:W-:Y:S02]  /*11830*/  VIADD R9, R9, 0x8 ;  /* 0x0000000809097836 */ /* 0x000fe40000000000 */
[----:B------:R-:W-:Y:S01]  /*11840*/  IMAD.MOV.U32 R25, RZ, RZ, 0x40000040 ;  /* 0x40000040ff197424 */ /* 0x000fe200078e00ff */
[----:B------:R-:W-:Y:S02]  /*11850*/  R2UR UR12, R6 ;  /* 0x00000000060c72ca */ /* 0x000fe400000e0000 */
[----:B------:R-:W-:Y:S02]  /*11860*/  R2UR UR13, R7 ;  /* 0x00000000070d72ca */ /* 0x000fe400000e0000 */
[C---:B------:R-:W-:Y:S02]  /*11870*/  R2UR UR15, R25.reuse ;  /* 0x00000000190f72ca */ /* 0x040fe400000e0000 */
[----:B------:R-:W-:Y:S01]  /*11880*/  R2UR UR27, R25 ;  /* 0x00000000191b72ca */ /* 0x000fe200000e0000 */
        /* <DEDUP_REMOVED lines=33> */
.L_x_1741:
[----:B------:R-:W-:Y:S01]  /*11aa0*/  SHF.L.U32 R8, R8, 0x1f, RZ ;  /* 0x0000001f08087819 */ /* 0x000fe200000006ff */
[----:B------:R-:W-:-:S04]  /*11ab0*/  IMAD R9, R15, 0x8, R2 ;  /* 0x000000080f097824 */ /* 0x000fc800078e0202 */
[----:B------:R0:W1:Y:S01]  /*11ac0*/  SYNCS.PHASECHK.TRANS64.TRYWAIT P1, [R9+URZ+0x16850], R8 ;  /* 0x01685008090075a7 */ /* 0x000062000802017f */
[----:B------:R-:W-:Y:S05]  /*11ad0*/  @!P0 BRA `(.L_x_1742) ;  /* 0x0000000000048947 */ /* 0x000fea0003800000 */
[----:B------:R-:W-:Y:S01]  /*11ae0*/  BPT.TRAP 0x1 ;  /* 0x000000040000795c */ /* 0x000fe20000300000 */
.L_x_1742:
[----:B-1----:R-:W-:Y:S05]  /*11af0*/  @P1 BRA `(.L_x_1740) ;  /* 0x0000000000081947 */ /* 0x002fea0003800000 */
[----:B------:R-:W1:Y:S02]  /*11b00*/  SYNCS.PHASECHK.TRANS64.TRYWAIT P1, [R9+URZ+0x16850], R8 ;  /* 0x01685008090075a7 */ /* 0x000e64000802017f */
[----:B-1----:R-:W-:Y:S05]  /*11b10*/  @!P1 BRA `(.L_x_1743) ;  /* 0x0000011c00149947 */ /* 0x002fea0003800000 */
.L_x_1740:
        /* <DEDUP_REMOVED lines=68> */
.L_x_1744:
[----:B0-----:R-:W-:Y:S01]  /*11f60*/  FMUL.FTZ R8, R24, UR11 ;  /* 0x0000000b18087c20 */ /* 0x001fe20008410000 */
[----:B------:R-:W-:Y:S01]  /*11f70*/  FMUL.FTZ R9, R25, UR11 ;  /* 0x0000000b19097c20 */ /* 0x000fe20008410000 */
[----:B------:R-:W-:Y:S01]  /*11f80*/  FMUL.FTZ R21, R28, UR11 ;  /* 0x0000000b1c157c20 */ /* 0x000fe20008410000 */
[----:B------:R-:W-:Y:S02]  /*11f90*/  IMAD R12, R19, 0x8, R2 ;  /* 0x00000008130c7824 */ /* 0x000fe400078e0202 */
[----:B------:R-:W-:Y:S01]  /*11fa0*/  FMUL.FTZ R24, R29, UR11 ;  /* 0x0000000b1d187c20 */ /* 0x000fe20008410000 */
[----:B------:R-:W-:Y:S01]  /*11fb0*/  IMAD.U32 R13, RZ, RZ, UR38 ;  /* 0x00000026ff0d7e24 */ /* 0x000fe2000f8e00ff */
[----:B------:R-:W0:Y:S01]  /*11fc0*/  MUFU.TANH R8, R8 ;  /* 0x0000000800087308 */ /* 0x000e220000002400 */
[----:B------:R-:W-:Y:S02]  /*11fd0*/  VIADD R12, R12, 0x16840 ;  /* 0x000168400c0c7836 */ /* 0x000fe40000000000 */
[----:B------:R-:W-:Y:S01]  /*11fe0*/  FMUL.FTZ R20, R27, UR11 ;  /* 0x0000000b1b147c20 */ /* 0x000fe20008410000 */
[----:B------:R-:W-:Y:S01]  /*11ff0*/  FMUL.FTZ R27, R32, UR11 ;  /* 0x0000000b201b7c20 */ /* 0x000fe20008410000 */
[----:B------:R-:W-:Y:S01]  /*12000*/  FMUL.FTZ R28, R33, UR11 ;  /* 0x0000000b211c7c20 */ /* 0x000fe20008410000 */
[----:B------:R-:W-:Y:S01]  /*12010*/  FMUL.FTZ R123, R26, UR11 ;  /* 0x0000000b1a7b7c20 */ /* 0x000fe20008410000 */
[----:B------:R-:W-:Y:S01]  /*12020*/  PRMT R12, R13, 0x654, R12 ;  /* 0x000006540d0c7816 */ /* 0x000fe2000000000c */
[----:B------:R-:W-:Y:S01]  /*12030*/  FMUL.FTZ R26, R31, UR11 ;  /* 0x0000000b1f1a7c20 */ /* 0x000fe20008410000 */
[----:B------:R-:W1:Y:S01]  /*12040*/  MUFU.TANH R9, R9 ;  /* 0x0000000900097308 */ /* 0x000e620000002400 */
[----:B------:R-:W-:Y:S01]  /*12050*/  FMUL.FTZ R31, R36, UR11 ;  /* 0x0000000b241f7c20 */ /* 0x000fe20008410000 */
[----:B------:R0:W-:Y:S01]  /*12060*/  SYNCS.ARRIVE.TRANS64.RED.A1T0 RZ, [R12+URZ], RZ ;  /* 0x000000ff0cff79a7 */ /* 0x0001e2000810043f */
[----:B------:R-:W-:Y:S01]  /*12070*/  FMUL.FTZ R32, R37, UR11 ;  /* 0x0000000b25207c20 */ /* 0x000fe20008410000 */
[----:B------:R-:W-:Y:S01]  /*12080*/  FMUL.FTZ R25, R30, UR11 ;  /* 0x0000000b1e197c20 */ /* 0x000fe20008410000 */
[----:B------:R-:W-:Y:S01]  /*12090*/  FMUL.FTZ R30, R35, UR11 ;  /* 0x0000000b231e7c20 */ /* 0x000fe20008410000 */
[----:B------:R-:W-:Y:S01]  /*120a0*/  FMUL.FTZ R35, R40, UR11 ;  /* 0x0000000b28237c20 */ /* 0x000fe20008410000 */
[----:B------:R-:W-:Y:S01]  /*120b0*/  FMUL.FTZ R36, R41, UR11 ;  /* 0x0000000b29247c20 */ /* 0x000fe20008410000 */
[----:B------:R-:W2:Y:S01]  /*120c0*/  MUFU.TANH R21, R21 ;  /* 0x0000001500157308 */ /* 0x000ea20000002400 */
[----:B------:R-:W-:Y:S01]  /*120d0*/  FMUL.FTZ R29, R34, UR11 ;  /* 0x0000000b221d7c20 */ /* 0x000fe20008410000 */
[----:B0-----:R-:W-:Y:S01]  /*120e0*/  FMNMX.FTZ R12, R8, R14, !PT ;  /* 0x0000000e080c7209 */ /* 0x001fe20007810000 */
        /* <DEDUP_REMOVED lines=49> */
[----:B------:R-:W-:-:S04]  /*12400*/  UMOV UR30, UR4 ;  /* 0x00000004001e7c82 */ /* 0x000fc80008000000 */
        /* <DEDUP_REMOVED lines=81> */
[----:B------:R-:W-:Y:S01]  /*12920*/  FMUL.FTZ R77, R78, UR11 ;  /* 0x0000000b4e4d7c20 */ /* 0x000fe20008410000 */
[----:B------:R-:W-:-:S05]  /*12930*/  FMUL.FTZ R78, R79, UR11 ;  /* 0x0000000b4f4e7c20 */ /* 0x000fca0008410000 */
        /* <DEDUP_REMOVED lines=14> */
[----:B0-----:R-:W-:-:S05]  /*12a20*/  FMNMX.FTZ R12, R76, R81, !PT ;  /* 0x000000514c0c7209 */ /* 0x001fca0007810000 */
[----:B------:R-:W0:Y:S02]  /*12a30*/  SHFL.BFLY PT, R13, R12, 0x2, 0x1f ;  /* 0x0c401f000c0d7f89 */ /* 0x000e2400000e0000 */
[----:B------:R-:W3:Y:S01]  /*12a40*/  MUFU.TANH R65, R65 ;  /* 0x0000004100417308 */ /* 0x000ee20000002400 */
[----:B-1----:R-:W-:Y:S01]  /*12a50*/  FMNMX.FTZ R81, R61, R80, !PT ;  /* 0x000000503d517209 */ /* 0x002fe20007810000 */
[----:B------:R-:W-:-:S06]  /*12a60*/  FMUL.FTZ R80, R83, UR11 ;  /* 0x0000000b53507c20 */ /* 0x000fcc0008410000 */
[----:B------:R-:W1:Y:S01]  /*12a70*/  MUFU.TANH R66, R66 ;  /* 0x0000004200427308 */ /* 0x000e620000002400 */
[----:B--2---:R-:W-:-:S07]  /*12a80*/  FMNMX.FTZ R82, R62, R81, !PT ;  /* 0x000000513e527209 */ /* 0x004fce0007810000 */
[----:B------:R-:W2:Y:S01]  /*12a90*/  MUFU.TANH R69, R69 ;  /* 0x0000004500457308 */ /* 0x000ea20000002400 */
[----:B---3--:R-:W-:Y:S02]  /*12aa0*/  FMNMX.FTZ R81, R65, R82, !PT ;  /* 0x0000005241517209 */ /* 0x008fe40007810000 */
[----:B0-----:R-:W-:-:S05]  /*12ab0*/  FMNMX.FTZ R12, R12, R13, !PT ;  /* 0x0000000d0c0c7209 */ /* 0x001fca0007810000 */
[----:B------:R-:W0:Y:S01]  /*12ac0*/  MUFU.TANH R75, R75 ;  /* 0x0000004b004b7308 */ /* 0x000e220000002400 */
[----:B-1----:R-:W-:Y:S01]  /*12ad0*/  FMNMX.FTZ R82, R66, R81, !PT ;  /* 0x0000005142527209 */ /* 0x002fe20007810000 */
[----:B------:R-:W-:Y:S01]  /*12ae0*/  FMUL.FTZ R81, R86, UR11 ;  /* 0x0000000b56517c20 */ /* 0x000fe20008410000 */
[----:B------:R-:W1:Y:S05]  /*12af0*/  SHFL.BFLY PT, R13, R12, 0x1, 0x1f ;  /* 0x0c201f000c0d7f89 */ /* 0x000e6a00000e0000 */
[----:B------:R-:W3:Y:S01]  /*12b00*/  MUFU.TANH R77, R77 ;  /* 0x0000004d004d7308 */ /* 0x000ee20000002400 */
[----:B--2---:R-:W-:-:S07]  /*12b10*/  FMNMX.FTZ R82, R69, R82, !PT ;  /* 0x0000005245527209 */ /* 0x004fce0007810000 */
[----:B------:R-:W2:Y:S01]  /*12b20*/  MUFU.TANH R78, R78 ;  /* 0x0000004e004e7308 */ /* 0x000ea20000002400 */
[----:B0-----:R-:W-:Y:S01]  /*12b30*/  FMNMX.FTZ R84, R75, R82, !PT ;  /* 0x000000524b547209 */ /* 0x001fe20007810000 */
[----:B------:R-:W-:-:S06]  /*12b40*/  FMUL.FTZ R82, R87, UR11 ;  /* 0x0000000b57527c20 */ /* 0x000fcc0008410000 */
[----:B------:R-:W0:Y:S01]  /*12b50*/  MUFU.TANH R79, R79 ;  /* 0x0000004f004f7308 */ /* 0x000e220000002400 */
[----:B---3--:R-:W-:Y:S02]  /*12b60*/  FMNMX.FTZ R83, R77, R84, !PT ;  /* 0x000000544d537209 */ /* 0x008fe40007810000 */
[----:B-1----:R-:W-:-:S05]  /*12b70*/  FMNMX.FTZ R13, R12, R13, !PT ;  /* 0x0000000d0c0d7209 */ /* 0x002fca0007810000 */
[----:B------:R-:W1:Y:S01]  /*12b80*/  MUFU.TANH R80, R80 ;  /* 0x0000005000507308 */ /* 0x000e620000002400 */
[----:B--2---:R-:W-:Y:S01]  /*12b90*/  FMNMX.FTZ R84, R78, R83, !PT ;  /* 0x000000534e547209 */ /* 0x004fe20007810000 */
[----:B------:R-:W-:-:S04]  /*12ba0*/  FADD.FTZ R14, -R13, R14 ;  /* 0x0000000e0d0e7221 */ /* 0x000fc80000010100 */
[----:B------:R-:W-:Y:S02]  /*12bb0*/  FMUL.FTZ R14, R14, UR30 ;  /* 0x0000001e0e0e7c20 */ /* 0x000fe40008410000 */
[----:B------:R-:W2:Y:S01]  /*12bc0*/  MUFU.TANH R81, R81 ;  /* 0x0000005100517308 */ /* 0x000ea20000002400 */
[----:B0-----:R-:W-:-:S07]  /*12bd0*/  FMNMX.FTZ R83, R79, R84, !PT ;  /* 0x000000544f537209 */ /* 0x001fce0007810000 */
[----:B------:R-:W0:Y:S01]  /*12be0*/  MUFU.TANH R82, R82 ;  /* 0x0000005200527308 */ /* 0x000e220000002400 */
[----:B-1----:R-:W-:-:S07]  /*12bf0*/  FMNMX.FTZ R84, R80, R83, !PT ;  /* 0x0000005350547209 */ /* 0x002fce0007810000 */
[----:B------:R-:W-:Y:S01]  /*12c00*/  MUFU.EX2 R14, R14 ;  /* 0x0000000e000e7308 */ /* 0x000fe20000000800 */
[----:B--2---:R-:W-:-:S04]  /*12c10*/  FMNMX.FTZ R83, R81, R84, !PT ;  /* 0x0000005451537209 */ /* 0x004fc80007810000 */
[----:B0-----:R-:W-:-:S05]  /*12c20*/  FMNMX.FTZ R83, R82, R83, !PT ;  /* 0x0000005352537209 */ /* 0x001fca0007810000 */
[----:B------:R-:W0:Y:S02]  /*12c30*/  SHFL.BFLY PT, R84, R83, 0x2, 0x1f ;  /* 0x0c401f0053547f89 */ /* 0x000e2400000e0000 */
[----:B0-----:R-:W-:Y:S01]  /*12c40*/  FMNMX.FTZ R84, R83, R84, !PT ;  /* 0x0000005453547209 */ /* 0x001fe20007810000 */
[----:B------:R-:W-:-:S04]  /*12c50*/  FMUL.FTZ R83, R13, UR30 ;  /* 0x0000001e0d537c20 */ /* 0x000fc80008410000 */
[----:B------:R-:W0:Y:S01]  /*12c60*/  SHFL.BFLY PT, R85, R84, 0x1, 0x1f ;  /* 0x0c201f0054557f89 */ /* 0x000e2200000e0000 */
        /* <DEDUP_REMOVED lines=13> */
[--C-:B------:R-:W-:Y:S01]  /*12d40*/  FFMA.FTZ R132, R51, UR30, -R83.reuse ;  /* 0x0000001e33847c23 */ /* 0x100fe20008010853 */
[----:B------:R-:W2:Y:S01]  /*12d50*/  MUFU.EX2 R121, R121 ;  /* 0x0000007900797308 */ /* 0x000ea20000000800 */
        /* <DEDUP_REMOVED lines=8> */
[----:B0-----:R-:W-:Y:S01]  /*12de0*/  FMNMX.FTZ R12, R84, R85, !PT ;  /* 0x00000055540c7209 */ /* 0x001fe20007810000 */
[--C-:B------:R-:W-:Y:S01]  /*12df0*/  FFMA.FTZ R85, R32, UR30, -R83.reuse ;  /* 0x0000001e20557c23 */ /* 0x100fe20008010853 */
[--C-:B------:R-:W-:Y:S01]  /*12e00*/  FFMA.FTZ R32, R48, UR30, -R83.reuse ;  /* 0x0000001e30207c23 */ /* 0x100fe20008010853 */
[--C-:B------:R-:W-:Y:S01]  /*12e10*/  FFMA.FTZ R84, R36, UR30, -R83.reuse ;  /* 0x0000001e24547c23 */ /* 0x100fe20008010853 */
[----:B------:R-:W-:Y:S01]  /*12e20*/  FFMA.FTZ R36, R40, UR30, -R83 ;  /* 0x0000001e28247c23 */ /* 0x000fe20008010853 */
[C---:B------:R-:W-:Y:S01]  /*12e30*/  FADD.FTZ R5, -R12.reuse, R5 ;  /* 0x000000050c057221 */ /* 0x040fe20000010100 */
[----:B------:R-:W-:Y:S01]  /*12e40*/  FMUL.FTZ R48, R12, UR30 ;  /* 0x0000001e0c307c20 */ /* 0x000fe20008410000 */
[----:B------:R-:W-:Y:S01]  /*12e50*/  MUFU.EX2 R87, R87 ;  /* 0x0000005700577308 */ /* 0x000fe20000000800 */
[----:B-1----:R-:W-:Y:S01]  /*12e60*/  FFMA.FTZ R4, R14, R4, R148 ;  /* 0x000000040e047223 */ /* 0x002fe20000010094 */
[----:B------:R-:W-:Y:S01]  /*12e70*/  FMUL.FTZ R5, R5, UR30 ;  /* 0x0000001e05057c20 */ /* 0x000fe20008410000 */
        /* <DEDUP_REMOVED lines=8> */
[----:B------:R-:W-:Y:S01]  /*12f00*/  FFMA.FTZ R139, R49, UR30, -R48 ;  /* 0x0000001e318b7c23 */ /* 0x000fe20008010830 */
[----:B--2---:R-:W-:Y:S01]  /*12f10*/  FADD.FTZ R49, R121, R4 ;  /* 0x0000000479317221 */ /* 0x004fe20000010000 */
        /* <DEDUP_REMOVED lines=20> */
[----:B0-----:R-:W-:Y:S01]  /*13060*/  FFMA.FTZ R3, R5, R3, R149 ;  /* 0x0000000305037223 */ /* 0x001fe20000010095 */
[--C-:B------:R-:W-:Y:S01]  /*13070*/  FFMA.FTZ R41, R75, UR30, -R48.reuse ;  /* 0x0000001e4b297c23 */ /* 0x100fe20008010830 */
[--C-:B------:R-:W-:Y:S01]  /*13080*/  FFMA.FTZ R127, R77, UR30, -R48.reuse ;  /* 0x0000001e4d7f7c23 */ /* 0x100fe20008010830 */
[--C-:B------:R-:W-:Y:S01]  /*13090*/  FFMA.FTZ R38, R78, UR30, -R48.reuse ;  /* 0x0000001e4e267c23 */ /* 0x100fe20008010830 */
[--C-:B------:R-:W-:Y:S01]  /*130a0*/  FFMA.FTZ R34, R79, UR30, -R48.reuse ;  /* 0x0000001e4f227c23 */ /* 0x100fe20008010830 */
[--C-:B------:R-:W-:Y:S01]  /*130b0*/  FFMA.FTZ R37, R80, UR30, -R48.reuse ;  /* 0x0000001e50257c23 */ /* 0x100fe20008010830 */
[--C-:B------:R-:W-:Y:S01]  /*130c0*/  FFMA.FTZ R123, R81, UR30, -R48.reuse ;  /* 0x0000001e517b7c23 */ /* 0x100fe20008010830 */
[----:B------:R-:W0:Y:S01]  /*130d0*/  MUFU.EX2 R43, R43 ;  /* 0x0000002b002b7308 */ /* 0x000e220000000800 */
[----:B-1----:R-:W-:Y:S01]  /*130e0*/  FADD.FTZ R4, R44, R3 ;  /* 0x000000032c047221 */ /* 0x002fe20000010000 */
[----:B------:R-:W-:Y:S01]  /*130f0*/  FFMA.FTZ R33, R82, UR30, -R48 ;  /* 0x0000001e52217c23 */ /* 0x000fe20008010830 */
[----:B------:R-:W-:Y:S01]  /*13100*/  FADD.FTZ R48, R150, R49 ;  /* 0x0000003196307221 */ /* 0x000fe20000010000 */
[--C-:B------:R-:W-:Y:S01]  /*13110*/  FFMA.FTZ R124, R67, UR30, -R83.reuse ;  /* 0x0000001e437c7c23 */ /* 0x100fe20008010853 */
[--C-:B------:R-:W-:Y:S01]  /*13120*/  FFMA.FTZ R21, R68, UR30, -R83.reuse ;  /* 0x0000001e44157c23 */ /* 0x100fe20008010853 */
[--C-:B------:R-:W-:Y:S01]  /*13130*/  FFMA.FTZ R126, R70, UR30, -R83.reuse ;  /* 0x0000001e467e7c23 */ /* 0x100fe20008010853 */
[----:B------:R-:W-:Y:S01]  /*13140*/  FADD.FTZ R3, R87, R48 ;  /* 0x0000003057037221 */ /* 0x000fe20000010000 */
[----:B------:R-:W1:Y:S01]  /*13150*/  MUFU.EX2 R144, R144 ;  /* 0x0000009000907308 */ /* 0x000e620000000800 */
[----:B--2---:R-:W-:Y:S01]  /*13160*/  FADD.FTZ R4, R151, R4 ;  /* 0x0000000497047221 */ /* 0x004fe20000010000 */
[--C-:B------:R-:W-:Y:S01]  /*13170*/  FFMA.FTZ R9, R71, UR30, -R83.reuse ;  /* 0x0000001e47097c23 */ /* 0x100fe20008010853 */
[--C-:B------:R-:W-:Y:S01]  /*13180*/  FFMA.FTZ R120, R72, UR30, -R83.reuse ;  /* 0x0000001e48787c23 */ /* 0x100fe20008010853 */
[--C-:B------:R-:W-:Y:S01]  /*13190*/  FFMA.FTZ R8, R73, UR30, -R83.reuse ;  /* 0x0000001e49087c23 */ /* 0x100fe20008010853 */
[--C-:B------:R-:W-:Y:S01]  /*131a0*/  FFMA.FTZ R122, R74, UR30, -R83.reuse ;  /* 0x0000001e4a7a7c23 */ /* 0x100fe20008010853 */
[----:B------:R-:W-:-:S02]  /*131b0*/  FFMA.FTZ R39, R76, UR30, -R83 ;  /* 0x0000001e4c277c23 */ /* 0x000fc40008010853 */
        /* <DEDUP_REMOVED lines=114> */
.L_x_1745:
[----:B------:R-:W2:Y:S01]  /*138e0*/  LDL R49, [R1+0x1c] ;  /* 0x00001c0001317983 */ /* 0x000ea20000100800 */
[----:B------:R-:W-:Y:S01]  /*138f0*/  LEA R15, R15, R2, 0x3 ;  /* 0x000000020f0f7211 */ /* 0x000fe200078e18ff */
[----:B------:R-:W-:Y:S01]  /*13900*/  IMAD.U32 R48, RZ, RZ, UR38 ;  /* 0x00000026ff307e24 */ /* 0x000fe2000f8e00ff */
[----:B------:R-:W-:Y:S01]  /*13910*/  F2FP.BF16.F32.PACK_AB R148, R121, R148 ;  /* 0x000000947994723e */ /* 0x000fe200000010ff */
[----:B------:R-:W-:Y:S01]  /*13920*/  FMUL.FTZ R88, R88, R14 ;  /* 0x0000000e58587220 */ /* 0x000fe20000410000 */
[----:B------:R-:W-:Y:S01]  /*13930*/  F2FP.BF16.F32.PACK_AB R120, R8, R120 ;  /* 0x000000780878723e */ /* 0x000fe200000010ff */
        /* <DEDUP_REMOVED lines=68> */
[C---:B--2---:R-:W-:Y:S01]  /*13d80*/  ISETP.GT.AND P1, PT, R0.reuse, R49, PT ;  /* 0x000000310000720c */ /* 0x044fe20003f24270 */
[----:B------:R-:W-:-:S12]  /*13d90*/  VIADD R0, R0, 0xffffffff ;  /* 0xffffffff00007836 */ /* 0x000fd80000000000 */
[----:B------:R-:W-:Y:S05]  /*13da0*/  @P1 BRA `(.L_x_1746) ;  /* 0xffffffd800241947 */ /* 0x000fea000383ffff */
.L_x_1734:
[----:B------:R-:W2:Y:S02]  /*13db0*/  LDL R5, [R1+0x3c] ;  /* 0x00003c0001057983 */ /* 0x000ea40000100800 */
[----:B--2---:R-:W-:-:S13]  /*13dc0*/  ISETP.GE.AND P1, PT, R0, R5, PT ;  /* 0x000000050000720c */ /* 0x004fda0003f26270 */
[----:B------:R-:W-:Y:S05]  /*13dd0*/  @!P1 BRA `(.L_x_1747) ;  /* 0x0000003800109947 */ /* 0x000fea0003800000 */
[----:B------:R-:W-:Y:S02]  /*13de0*/  IMAD.MOV.U32 R5, RZ, RZ, R12 ;  /* 0x000000ffff057224 */ /* 0x000fe400078e000c */
[----:B------:R-:W-:Y:S02]  /*13df0*/  IMAD.MOV.U32 R14, RZ, RZ, R13 ;  /* 0x000000ffff0e7224 */ /* 0x000fe400078e000d */
[----:B------:R-:W-:Y:S02]  /*13e00*/  IMAD.MOV.U32 R8, RZ, RZ, R154 ;  /* 0x000000ffff087224 */ /* 0x000fe400078e009a */
[----:B------:R-:W-:-:S07]  /*13e10*/  IMAD.MOV.U32 R15, RZ, RZ, R19 ;  /* 0x000000ffff0f7224 */ /* 0x000fce00078e0013 */
.L_x_1767:
        /* <DEDUP_REMOVED lines=9> */
.L_x_1749:
        /* <DEDUP_REMOVED lines=8> */
.L_x_1750:
[----:B------:R-:W-:Y:S04]  /*13f30*/  BSSY B0, `(.L_x_1748) ;  /* 0x0000004000007945 */ /* 0x000fe80003800000 */
[----:B-1----:R-:W-:Y:S05]  /*13f40*/  @P2 BRA `(.L_x_1751) ;  /* 0x0000000000082947 */ /* 0x002fea0003800000 */
[----:B------:R-:W1:Y:S02]  /*13f50*/  SYNCS.PHASECHK.TRANS64.TRYWAIT P2, [R9+URZ+0x16830], R12 ;  /* 0x0168300c090075a7 */ /* 0x000e64000804017f */
[----:B-1----:R-:W-:Y:S05]  /*13f60*/  @!P2 BRA `(.L_x_1752) ;  /* 0x000000f80014a947 */ /* 0x002fea0003800000 */
.L_x_1751:
[----:B------:R-:W-:Y:S05]  /*13f70*/  BSYNC B0 ;  /* 0x0000000000007941 */ /* 0x000fea0003800000 */
.L_x_1748:
        /* <DEDUP_REMOVED lines=48> */
.L_x_1754:
[----:B------:R-:W-:Y:S01]  /*14280*/  SHF.L.U32 R8, R8, 0x1f, RZ ;  /* 0x0000001f08087819 */ /* 0x000fe200000006ff */
[----:B------:R-:W-:-:S04]  /*14290*/  IMAD R9, R15, 0x8, R2 ;  /* 0x000000080f097824 */ /* 0x000fc800078e0202 */
[----:B------:R0:W1:Y:S01]  /*142a0*/  SYNCS.PHASECHK.TRANS64.TRYWAIT P1, [R9+URZ+0x16850], R8 ;  /* 0x01685008090075a7 */ /* 0x000062000802017f */
[----:B------:R-:W-:Y:S05]  /*142b0*/  @!P0 BRA `(.L_x_1755) ;  /* 0x0000000000048947 */ /* 0x000fea0003800000 */
[----:B------:R-:W-:Y:S01]  /*142c0*/  BPT.TRAP 0x1 ;  /* 0x000000040000795c */ /* 0x000fe20000300000 */
.L_x_1755:
[----:B-1----:R-:W-:Y:S05]  /*142d0*/  @P1 BRA `(.L_x_1753) ;  /* 0x0000000000081947 */ /* 0x002fea0003800000 */
[----:B------:R-:W1:Y:S02]  /*142e0*/  SYNCS.PHASECHK.TRANS64.TRYWAIT P1, [R9+URZ+0x16850], R8 ;  /* 0x01685008090075a7 */ /* 0x000e64000802017f */
[----:B-1----:R-:W-:Y:S05]  /*142f0*/  @!P1 BRA `(.L_x_1756) ;  /* 0x000000f400449947 */ /* 0x002fea0003800000 */
.L_x_1753:
        /* <DEDUP_REMOVED lines=68> */
.L_x_1757:
        /* <DEDUP_REMOVED lines=15> */
[----:B------:R-:W-:-:S02]  /*14830*/  IMAD R54, R19, 0x8, R2 ;  /* 0x0000000813367824 */ /* 0x000fc400078e0202 */
[----:B------:R-:W-:Y:S01]  /*14840*/  FMUL.FTZ R39, R44, UR10 ;  /* 0x0000000a2c277c20 */ /* 0x000fe20008410000 */
[----:B------:R-:W-:Y:S01]  /*14850*/  FMUL.FTZ R44, R50, UR10 ;  /* 0x0000000a322c7c20 */ /* 0x000fe20008410000 */
[----:B------:R-:W-:Y:S01]  /*14860*/  FMUL.FTZ R50, R55, UR10 ;  /* 0x0000000a37327c20 */ /* 0x000fe20008410000 */
[----:B------:R-:W-:Y:S02]  /*14870*/  VIADD R54, R54, 0x16840 ;  /* 0x0001684036367836 */ /* 0x000fe40000000000 */
[----:B------:R-:W-:-:S05]  /*14880*/  IMAD.U32 R55, RZ, RZ, UR38 ;  /* 0x00000026ff377e24 */ /* 0x000fca000f8e00ff */
[----:B------:R-:W-:Y:S01]  /*14890*/  PRMT R54, R55, 0x654, R54 ;  /* 0x0000065437367816 */ /* 0x000fe20000000036 */
[----:B------:R-:W4:Y:S03]  /*148a0*/  MUFU.TANH R20, R20 ;  /* 0x0000001400147308 */ /* 0x000f260000002400 */
[----:B------:R5:W-:Y:S05]  /*148b0*/  SYNCS.ARRIVE.TRANS64.RED.A1T0 RZ, [R54+URZ], RZ ;  /* 0x000000ff36ff79a7 */ /* 0x000bea000810043f */
        /* <DEDUP_REMOVED lines=68> */
[----:B------:R-:W1:Y:S02]  /*14d00*/  MUFU.TANH R9, R9 ;  /* 0x0000000900097308 */ /* 0x000e640000002400 */
[----:B-----5:R-:W-:-:S06]  /*14d10*/  IADD3 R54, -R155, 0x1, -R85 ;  /* 0x000000019b367810 */ /* 0x020fcc0007ffe955 */
[----:B------:R-:W2:Y:S01]  /*14d20*/  MUFU.TANH R13, R13 ;  /* 0x0000000d000d7308 */ /* 0x000ea20000002400 */
[----:B---3--:R-:W-:-:S07]  /*14d30*/  IADD3 R54, -R124, R54, R125 ;  /* 0x000000367c367210 */ /* 0x008fce0007ffe17d */
[----:B------:R-:W3:Y:S08]  /*14d40*/  MUFU.TANH R12, R12 ;  /* 0x0000000c000c7308 */ /* 0x000ef00000002400 */
        /* <DEDUP_REMOVED lines=50> */
[----:B------:R-:W-:Y:S02]  /*15070*/  VIADD R120, R54, UR31 ;  /* 0x0000001f36787c36 */ /* 0x000fe40008000000 */
        /* <DEDUP_REMOVED lines=15> */
.L_x_1760:
[----:B------:R-:W-:-:S05]  /*15170*/  IMAD.U32 R123, RZ, RZ, UR7 ;  /* 0x00000007ff7b7e24 */ /* 0x000fca000f8e00ff */
[----:B------:R-:W-:-:S13]  /*15180*/  ISETP.NE.AND P1, PT, R123, 0x1, PT ;  /* 0x000000017b00780c */ /* 0x000fda0003f25270 */
[----:B------:R-:W0:Y:S02]  /*15190*/  @P1 LDC.64 R54, c[0x0][0x9e8] ;  /* 0x00027a00ff361b82 */ /* 0x000e240000000a00 */
[----:B0-----:R-:W-:-:S05]  /*151a0*/  @P1 IMAD.HI.U32 R54, R122, R54, RZ ;  /* 0x000000367a361227 */ /* 0x001fca00078e00ff */
[----:B------:R-:W-:-:S07]  /*151b0*/  @P1 SHF.R.U32.HI R122, RZ, R55, R54 ;  /* 0x00000037ff7a1219 */ /* 0x000fce0000011636 */
.L_x_1761:
[----:B------:R-:W-:Y:S05]  /*151c0*/  BSYNC B0 ;  /* 0x0000000000007941 */ /* 0x000fea0003800000 */
.L_x_1759:
[----:B------:R-:W-:-:S04]  /*151d0*/  IMAD R122, R122, R123, -R85 ;  /* 0x0000007b7a7a7224 */ /* 0x000fc800078e0a55 */
[----:B------:R-:W-:-:S05]  /*151e0*/  IMAD.IADD R122, R122, 0x1, -R155 ;  /* 0x000000017a7a7824 */ /* 0x000fca00078e0a9b */
[----:B------:R-:W-:Y:S02]  /*151f0*/  VIMNMX R86, R86, R122, !PT ;  /* 0x0000007a56567248 */ /* 0x000fe40007fe0100 */
[----:B------:R-:W-:-:S07]  /*15200*/  VIADDMNMX R87, R122, R123, R87, PT ;  /* 0x0000007b7a577246 */ /* 0x000fce0003800157 */
.L_x_1758:
        /* <DEDUP_REMOVED lines=113> */
.L_x_1764:
[----:B------:R-:W-:-:S05]  /*15920*/  IMAD.U32 R13, RZ, RZ, UR7 ;  /* 0x00000007ff0d7e24 */ /* 0x000fca000f8e00ff */
[----:B------:R-:W-:-:S13]  /*15930*/  ISETP.NE.AND P2, PT, R13, 0x1, PT ;  /* 0x000000010d00780c */ /* 0x000fda0003f45270 */
[----:B------:R-:W0:Y:S02]  /*15940*/  @P2 LDC.64 R86, c[0x0][0x9e8] ;  /* 0x00027a00ff562b82 */ /* 0x000e240000000a00 */
[----:B0-----:R-:W-:-:S05]  /*15950*/  @P2 IMAD.HI.U32 R86, R8, R86, RZ ;  /* 0x0000005608562227 */ /* 0x001fca00078e00ff */
[----:B------:R-:W-:-:S07]  /*15960*/  @P2 SHF.R.U32.HI R8, RZ, R87, R86 ;  /* 0x00000057ff082219 */ /* 0x000fce0000011656 */
.L_x_1765:
[----:B------:R-:W-:Y:S05]  /*15970*/  BSYNC B0 ;  /* 0x0000000000007941 */ /* 0x000fea0003800000 */
.L_x_1763:
[----:B------:R-:W-:-:S04]  /*15980*/  IMAD R8, R8, R13, -R85 ;  /* 0x0000000d08087224 */ /* 0x000fc800078e0a55 */
[----:B------:R-:W-:-:S05]  /*15990*/  IMAD.IADD R8, R8, 0x1, -R155 ;  /* 0x0000000108087824 */ /* 0x000fca00078e0a9b */
[----:B------:R-:W-:Y:S02]  /*159a0*/  VIADDMNMX R121, R8, R13, R121, PT ;  /* 0x0000000d08797246 */ /* 0x000fe40003800179 */
[----:B------:R-:W-:-:S07]  /*159b0*/  VIMNMX R120, R120, R8, !PT ;  /* 0x0000000878787248 */ /* 0x000fce0007fe0100 */
.L_x_1762:
[----:B------:R-:W-:Y:S01]  /*159c0*/  FMNMX.FTZ R13, R9, R14, !PT ;  /* 0x0000000e090d7209 */ /* 0x000fe20007810000 */
[----:B------:R-:W-:Y:S01]  /*159d0*/  UMOV UR30, UR6 ;  /* 0x00000006001e7c82 */ /* 0x000fe20008000000 */
        /* <DEDUP_REMOVED lines=49> */
[----:B------:R-:W-:Y:S02]  /*15cf0*/  FSEL R34, R34, -INF , !P2 ;  /* 0xff80000022227808 */ /* 0x000fe40005000000 */
[----:B------:R-:W-:Y:S02]  /*15d00*/  ISETP.GT.AND P2, PT, R120, 0x21, P1 ;  /* 0x000000217800780c */ /* 0x000fe40000f44270 */
[----:B------:R-:W-:Y:S02]  /*15d10*/  FMNMX.FTZ R8, R71, R8, !PT ;  /* 0x0000000847087209 */ /* 0x000fe40007810000 */
[----:B------:R-:W-:-:S02]  /*15d20*/  FSEL R40, R40, -INF , !P3 ;  /* 0xff80000028287808 */ /* 0x000fc40005800000 */
[----:B------:R-:W-:Y:S02]  /*15d30*/  ISETP.GT.AND P3, PT, R120, 0x30, P1 ;  /* 0x000000307800780c */ /* 0x000fe40000f64270 */
[----:B------:R-:W-:Y:S02]  /*15d40*/  ISETP.LT.OR P2, PT, R121, 0x22, P2 ;  /* 0x000000227900780c */ /* 0x000fe40001741670 */
[----:B------:R-:W-:Y:S02]  /*15d50*/  FMNMX.FTZ R8, R73, R8, !PT ;  /* 0x0000000849087209 */ /* 0x000fe40007810000 */
[----:B------:R-:W-:Y:S02]  /*15d60*/  ISETP.LT.OR P3, PT, R121, 0x31, P3 ;  /* 0x000000317900780c */ /* 0x000fe40001f61670 */
[----:B------:R-:W-:Y:S02]  /*15d70*/  FSEL R38, R38, -INF , !P2 ;  /* 0xff80000026267808 */ /* 0x000fe40005000000 */
[----:B------:R-:W-:-:S02]  /*15d80*/  ISETP.GT.AND P2, PT, R120, 0x29, P1 ;  /* 0x000000297800780c */ /* 0x000fc40000f44270 */
[----:B------:R-:W-:Y:S02]  /*15d90*/  FMNMX.FTZ R8, R75, R8, !PT ;  /* 0x000000084b087209 */ /* 0x000fe40007810000 */
[----:B------:R-:W-:Y:S02]  /*15da0*/  FSEL R44, R44, -INF , !P3 ;  /* 0xff8000002c2c7808 */ /* 0x000fe40005800000 */
[----:B------:R-:W-:Y:S02]  /*15db0*/  ISETP.GT.AND P3, PT, R120, 0x38, P1 ;  /* 0x000000387800780c */ /* 0x000fe40000f64270 */
[----:B------:R-:W-:Y:S02]  /*15dc0*/  ISETP.LT.OR P2, PT, R121, 0x2a, P2 ;  /* 0x0000002a7900780c */ /* 0x000fe40001741670 */
[----:B------:R-:W-:Y:S02]  /*15dd0*/  FMNMX.FTZ R8, R77, R8, !PT ;  /* 0x000000084d087209 */ /* 0x000fe40007810000 */
[----:B------:R-:W-:-:S02]  /*15de0*/  ISETP.LT.OR P3, PT, R121, 0x39, P3 ;  /* 0x000000397900780c */ /* 0x000fc40001f61670 */
[----:B------:R-:W-:Y:S02]  /*15df0*/  FSEL R42, R42, -INF , !P2 ;  /* 0xff8000002a2a7808 */ /* 0x000fe40005000000 */
[----:B------:R-:W-:Y:S02]  /*15e00*/  FMNMX.FTZ R8, R79, R8, !PT ;  /* 0x000000084f087209 */ /* 0x000fe40007810000 */
[----:B------:R-:W-:Y:S02]  /*15e10*/  ISETP.GT.AND P2, PT, R120, 0x31, P1 ;  /* 0x000000317800780c */ /* 0x000fe40000f44270 */
[----:B------:R-:W-:Y:S02]  /*15e20*/  FSEL R48, R48, -INF , !P3 ;  /* 0xff80000030307808 */ /* 0x000fe40005800000 */
[----:B------:R-:W-:Y:S02]  /*15e30*/  ISETP.GT.AND P3, PT, R120, 0x40, P1 ;  /* 0x000000407800780c */ /* 0x000fe40000f64270 */
[----:B------:R-:W-:-:S02]  /*15e40*/  FMNMX.FTZ R8, R81, R8, !PT ;  /* 0x0000000851087209 */ /* 0x000fc40007810000 */
[C---:B------:R-:W-:Y:S02]  /*15e50*/  ISETP.LT.OR P2, PT, R121.reuse, 0x32, P2 ;  /* 0x000000327900780c */ /* 0x040fe40001741670 */
[----:B------:R-:W-:Y:S02]  /*15e60*/  ISETP.LT.OR P3, PT, R121, 0x41, P3 ;  /* 0x000000417900780c */ /* 0x000fe40001f61670 */
[----:B------:R-:W-:Y:S02]  /*15e70*/  FMNMX.FTZ R8, R83, R8, !PT ;  /* 0x0000000853087209 */ /* 0x000fe40007810000 */
[----:B------:R-:W-:Y:S02]  /*15e80*/  FSEL R46, R46, -INF , !P2 ;  /* 0xff8000002e2e7808 */ /* 0x000fe40005000000 */
[----:B------:R-:W-:Y:S01]  /*15e90*/  ISETP.GT.AND P2, PT, R120, 0x39, P1 ;  /* 0x000000397800780c */ /* 0x000fe20000f44270 */
[----:B------:R-:W0:Y:S01]  /*15ea0*/  SHFL.BFLY PT, R13, R8, 0x2, 0x1f ;  /* 0x0c401f00080d7f89 */ /* 0x000e2200000e0000 */
[----:B------:R-:W-:-:S02]  /*15eb0*/  FSEL R52, R52, -INF , !P3 ;  /* 0xff80000034347808 */ /* 0x000fc40005800000 */
[----:B------:R-:W-:Y:S02]  /*15ec0*/  ISETP.GT.AND P3, PT, R120, 0x48, P1 ;  /* 0x000000487800780c */ /* 0x000fe40000f64270 */
[C---:B------:R-:W-:Y:S02]  /*15ed0*/  ISETP.LT.OR P2, PT, R121.reuse, 0x3a, P2 ;  /* 0x0000003a7900780c */ /* 0x040fe40001741670 */
[----:B------:R-:W-:Y:S02]  /*15ee0*/  ISETP.LT.OR P3, PT, R121, 0x49, P3 ;  /* 0x000000497900780c */ /* 0x000fe40001f61670 */
[----:B------:R-:W-:Y:S02]  /*15ef0*/  FSEL R50, R50, -INF , !P2 ;  /* 0xff80000032327808 */ /* 0x000fe40005000000 */
[----:B------:R-:W-:Y:S02]  /*15f00*/  ISETP.GT.AND P2, PT, R120, 0x41, P1 ;  /* 0x000000417800780c */ /* 0x000fe40000f44270 */
        /* <DEDUP_REMOVED lines=12> */
[----:B0-----:R-:W-:-:S02]  /*15fd0*/  FMNMX.FTZ R55, R8, R13, !PT ;  /* 0x0000000d08377209 */ /* 0x001fc40007810000 */
[----:B------:R-:W-:Y:S02]  /*15fe0*/  FSEL R66, R66, -INF , !P3 ;  /* 0xff80000042427808 */ /* 0x000fe40005800000 */
[----:B------:R-:W-:Y:S01]  /*15ff0*/  ISETP.GT.AND P3, PT, R120, 0x60, P1 ;  /* 0x000000607800780c */ /* 0x000fe20000f64270 */
[----:B------:R-:W0:Y:S01]  /*16000*/  SHFL.BFLY PT, R86, R55, 0x1, 0x1f ;  /* 0x0c201f0037567f89 */ /* 0x000e2200000e0000 */
[C---:B------:R-:W-:Y:S02]  /*16010*/  ISETP.LT.OR P2, PT, R121.reuse, 0x52, P2 ;  /* 0x000000527900780c */ /* 0x040fe40001741670 */
[----:B------:R-:W-:Y:S02]  /*16020*/  ISETP.LT.OR P3, PT, R121, 0x61, P3 ;  /* 0x000000617900780c */ /* 0x000fe40001f61670 */
[----:B------:R-:W-:Y:S02]  /*16030*/  FSEL R64, R64, -INF , !P2 ;  /* 0xff80000040407808 */ /* 0x000fe40005000000 */
[----:B------:R-:W-:-:S02]  /*16040*/  ISETP.GT.AND P2, PT, R120, 0x59, P1 ;  /* 0x000000597800780c */ /* 0x000fc40000f44270 */
[----:B------:R-:W-:Y:S02]  /*16050*/  FSEL R70, R70, -INF , !P3 ;  /* 0xff80000046467808 */ /* 0x000fe40005800000 */
[----:B------:R-:W-:Y:S02]  /*16060*/  ISETP.GT.AND P3, PT, R120, 0x68, P1 ;  /* 0x000000687800780c */ /* 0x000fe40000f64270 */
        /* <DEDUP_REMOVED lines=11> */
[----:B0-----:R-:W-:Y:S02]  /*16120*/  FMNMX.FTZ R13, R55, R86, !PT ;  /* 0x00000056370d7209 */ /* 0x001fe40007810000 */
[----:B------:R-:W-:Y:S02]  /*16130*/  ISETP.GT.AND P3, PT, R120, 0x71, P1 ;  /* 0x000000717800780c */ /* 0x000fe40000f64270 */
[----:B------:R-:W-:Y:S01]  /*16140*/  ISETP.LT.OR P2, PT, R121, 0x6a, P2 ;  /* 0x0000006a7900780c */ /* 0x000fe20001741670 */
[----:B------:R-:W-:Y:S01]  /*16150*/  FMUL.FTZ R8, R13, UR30 ;  /* 0x0000001e0d087c20 */ /* 0x000fe20008410000 */
[----:B------:R-:W-:Y:S02]  /*16160*/  ISETP.LT.OR P3, PT, R121, 0x72, P3 ;  /* 0x000000727900780c */ /* 0x000fe40001f61670 */
[----:B------:R-:W-:-:S02]  /*16170*/  FSEL R76, R76, -INF , !P2 ;  /* 0xff8000004c4c7808 */ /* 0x000fc40005000000 */
[----:B------:R-:W-:Y:S02]  /*16180*/  FSETP.NEU.FTZ.AND P2, PT, R13, -INF , PT ;  /* 0xff8000000d00780b */ /* 0x000fe40003f5d000 */
[----:B------:R-:W-:Y:S02]  /*16190*/  FSEL R80, R80, -INF , !P3 ;  /* 0xff80000050507808 */ /* 0x000fe40005800000 */
[----:B------:R-:W-:Y:S02]  /*161a0*/  ISETP.GT.AND P3, PT, R120, RZ, P1 ;  /* 0x000000ff7800720c */ /* 0x000fe40000f64270 */
[----:B------:R-:W-:Y:S02]  /*161b0*/  FSEL R8, R8, RZ, P2 ;  /* 0x000000ff08087208 */ /* 0x000fe40001000000 */
[----:B------:R-:W-:-:S03]  /*161c0*/  ISETP.LT.OR P3, PT, R121, 0x1, P3 ;  /* 0x000000017900780c */ /* 0x000fc60001f61670 */
[--C-:B------:R-:W-:Y:S01]  /*161d0*/  FFMA.FTZ R148, R9, UR30, -R8.reuse ;  /* 0x0000001e09947c23 */ /* 0x100fe20008010808 */
[--C-:B------:R-:W-:Y:S01]  /*161e0*/  FFMA.FTZ R9, R54, UR30, -R8.reuse ;  /* 0x0000001e36097c23 */ /* 0x100fe20008010808 */
[----:B------:R-:W-:Y:S01]  /*161f0*/  FSEL R54, R12, -INF , !P3 ;  /* 0xff8000000c367808 */ /* 0x000fe20005800000 */
[--C-:B------:R-:W-:Y:S01]  /*16200*/  FFMA.FTZ R144, R27, UR30, -R8.reuse ;  /* 0x0000001e1b907c23 */ /* 0x100fe20008010808 */
[--C-:B------:R-:W-:Y:S01]  /*16210*/  FFMA.FTZ R140, R35, UR30, -R8.reuse ;  /* 0x0000001e238c7c23 */ /* 0x100fe20008010808 */
[----:B------:R-:W-:Y:S01]  /*16220*/  ISETP.GT.AND P3, PT, R120, 0x78, P1 ;  /* 0x000000787800780c */ /* 0x000fe20000f64270 */
        /* <DEDUP_REMOVED lines=19> */
[----:B------:R-:W-:Y:S01]  /*16360*/  FSEL R84, R84, -INF , !P1 ;  /* 0xff80000054547808 */ /* 0x000fe20004800000 */
[--C-:B------:R-:W-:Y:S01]  /*16370*/  FFMA.FTZ R136, R43, UR30, -R8.reuse ;  /* 0x0000001e2b887c23 */ /* 0x100fe20008010808 */
[----:B------:R-:W-:Y:S01]  /*16380*/  FMNMX.FTZ R27, R30, R27, !PT ;  /* 0x0000001b1e1b7209 */ /* 0x000fe20007810000 */
[--C-:B------:R-:W-:Y:S01]  /*16390*/  FFMA.FTZ R29, R45, UR30, -R8.reuse ;  /* 0x0000001e2d1d7c23 */ /* 0x100fe20008010808 */
[--C-:B------:R-:W-:Y:S01]  /*163a0*/  FFMA.FTZ R132, R51, UR30, -R8.reuse ;  /* 0x0000001e33847c23 */ /* 0x100fe20008010808 */
        /* <DEDUP_REMOVED lines=37> */
[----:B------:R0:W-:Y:S02]  /*16600*/  MUFU.EX2 R27, R49 ;  /* 0x00000031001b7308 */ /* 0x0001e40000000800 */
        /* <DEDUP_REMOVED lines=12> */
[----:B------:R-:W-:-:S05]  /*166d0*/  FMNMX.FTZ R12, R84, R35, !PT ;  /* 0x00000023540c7209 */ /* 0x000fca0007810000 */
[----:B------:R-:W1:Y:S01]  /*166e0*/  SHFL.BFLY PT, R35, R12, 0x2, 0x1f ;  /* 0x0c401f000c237f89 */ /* 0x000e6200000e0000 */
[----:B------:R-:W-:Y:S08]  /*166f0*/  MUFU.EX2 R142, R142 ;  /* 0x0000008e008e7308 */ /* 0x000ff00000000800 */
[----:B------:R-:W-:Y:S08]  /*16700*/  MUFU.EX2 R31, R31 ;  /* 0x0000001f001f7308 */ /* 0x000ff00000000800 */
[----:B------:R-:W-:Y:S01]  /*16710*/  MUFU.EX2 R136, R136 ;  /* 0x0000008800887308 */ /* 0x000fe20000000800 */
[----:B-1----:R-:W-:Y:S01]  /*16720*/  FMNMX.FTZ R12, R12, R35, !PT ;  /* 0x000000230c0c7209 */ /* 0x002fe20007810000 */
[----:B------:R-:W-:-:S06]  /*16730*/  FFMA.FTZ R35, R79, UR30, -R8 ;  /* 0x0000001e4f237c23 */ /* 0x000fcc0008010808 */
[----:B------:R-:W-:Y:S01]  /*16740*/  MUFU.EX2 R29, R29 ;  /* 0x0000001d001d7308 */ /* 0x000fe20000000800 */
[----:B------:R-:W1:Y:S07]  /*16750*/  SHFL.BFLY PT, R47, R12, 0x1, 0x1f ;  /* 0x0c201f000c2f7f89 */ /* 0x000e6e00000e0000 */
[----:B------:R-:W-:Y:S08]  /*16760*/  MUFU.EX2 R138, R138 ;  /* 0x0000008a008a7308 */ /* 0x000ff00000000800 */
[----:B------:R-:W-:Y:S08]  /*16770*/  MUFU.EX2 R132, R132 ;  /* 0x0000008400847308 */ /* 0x000ff00000000800 */
[----:B------:R-:W-:Y:S01]  /*16780*/  MUFU.EX2 R24, R24 ;  /* 0x0000001800187308 */ /* 0x000fe20000000800 */
[----:B-1----:R-:W-:-:S02]  /*16790*/  FMNMX.FTZ R12, R12, R47, !PT ;  /* 0x0000002f0c0c7209 */ /* 0x002fc40007810000 */
[----:B------:R-:W-:Y:S02]  /*167a0*/  FSEL R47, R13, RZ, P2 ;  /* 0x000000ff0d2f7208 */ /* 0x000fe40001000000 */
[C---:B------:R-:W-:Y:S01]  /*167b0*/  FSETP.NEU.FTZ.AND P1, PT, R12.reuse, -INF , PT ;  /* 0xff8000000c00780b */ /* 0x040fe20003f3d000 */
[----:B0-----:R-:W-:Y:S02]  /*167c0*/  FMUL.FTZ R49, R12, UR30 ;  /* 0x0000001e0c317c20 */ /* 0x001fe40008410000 */
[----:B------:R-:W-:Y:S01]  /*167d0*/  MUFU.EX2 R134, R134 ;  /* 0x0000008600867308 */ /* 0x000fe20000000800 */
[----:B------:R-:W-:-:S04]  /*167e0*/  FADD.FTZ R47, -R47, R14 ;  /* 0x0000000e2f2f7221 */ /* 0x000fc80000010100 */
[----:B------:R-:W-:Y:S01]  /*167f0*/  FMUL.FTZ R8, R47, UR30 ;  /* 0x0000001e2f087c20 */ /* 0x000fe20008410000 */
[----:B------:R-:W-:Y:S02]  /*16800*/  FSEL R47, R49, RZ, P1 ;  /* 0x000000ff312f7208 */ /* 0x000fe40000800000 */
[----:B------:R-:W-:Y:S03]  /*16810*/  MUFU.EX2 R45, R45 ;  /* 0x0000002d002d7308 */ /* 0x000fe60000000800 */
[--C-:B------:R-:W-:Y:S01]  /*16820*/  FFMA.FTZ R147, R32, UR30, -R47.reuse ;  /* 0x0000001e20937c23 */ /* 0x100fe2000801082f */
[----:B------:R-:W-:Y:S01]  /*16830*/  FSEL R32, R12, RZ, P1 ;  /* 0x000000ff0c207208 */ /* 0x000fe20000800000 */
[--C-:B------:R-:W-:Y:S01]  /*16840*/  FFMA.FTZ R149, R54, UR30, -R47.reuse ;  /* 0x0000001e36957c23 */ /* 0x100fe2000801082f */
[--C-:B------:R-:W-:Y:S01]  /*16850*/  FFMA.FTZ R51, R20, UR30, -R47.reuse ;  /* 0x0000001e14337c23 */ /* 0x100fe2000801082f */
[----:B------:R-:W-:Y:S01]  /*16860*/  FFMA.FTZ R151, R25, UR30, -R47 ;  /* 0x0000001e19977c23 */ /* 0x000fe2000801082f */
[----:B------:R-:W0:Y:S01]  /*16870*/  MUFU.EX2 R8, R8 ;  /* 0x0000000800087308 */ /* 0x000e220000000800 */
[----:B------:R-:W-:Y:S01]  /*16880*/  FADD.FTZ R5, -R32, R5 ;  /* 0x0000000520057221 */ /* 0x000fe20000010100 */
[--C-:B------:R-:W-:Y:S01]  /*16890*/  FFMA.FTZ R49, R26, UR30, -R47.reuse ;  /* 0x0000001e1a317c23 */ /* 0x100fe2000801082f */
[--C-:B------:R-:W-:Y:S01]  /*168a0*/  FFMA.FTZ R145, R28, UR30, -R47.reuse ;  /* 0x0000001e1c917c23 */ /* 0x100fe2000801082f */
[--C-:B------:R-:W-:Y:S01]  /*168b0*/  FFMA.FTZ R30, R30, UR30, -R47.reuse ;  /* 0x0000001e1e1e7c23 */ /* 0x100fe2000801082f */
[----:B------:R-:W-:Y:S01]  /*168c0*/  FMUL.FTZ R5, R5, UR30 ;  /* 0x0000001e05057c20 */ /* 0x000fe20008410000 */
        /* <DEDUP_REMOVED lines=27> */
[----:B-1----:R-:W-:Y:S01]  /*16a80*/  FFMA.FTZ R48, R5, R3, R149 ;  /* 0x0000000305307223 */ /* 0x002fe20000010095 */
[----:B------:R-:W-:Y:S01]  /*16a90*/  FADD.FTZ R3, R9, R4 ;  /* 0x0000000409037221 */ /* 0x000fe20000010000 */
[--C-:B------:R-:W-:Y:S01]  /*16aa0*/  FFMA.FTZ R36, R80, UR30, -R47.reuse ;  /* 0x0000001e50247c23 */ /* 0x100fe2000801082f */
[--C-:B------:R-:W-:Y:S01]  /*16ab0*/  FFMA.FTZ R123, R82, UR30, -R47.reuse ;  /* 0x0000001e527b7c23 */ /* 0x100fe2000801082f */
[----:B------:R-:W-:Y:S01]  /*16ac0*/  FFMA.FTZ R34, R84, UR30, -R47 ;  /* 0x0000001e54227c23 */ /* 0x000fe2000801082f */
[----:B------:R-:W-:-:S02]  /*16ad0*/  FADD.FTZ R4, R150, R3 ;  /* 0x0000000396047221 */ /* 0x000fc40000010000 */
[----:B------:R-:W1:Y:S01]  /*16ae0*/  MUFU.EX2 R49, R49 ;  /* 0x0000003100317308 */ /* 0x000e620000000800 */
[----:B0-----:R-:W-:Y:S01]  /*16af0*/  FADD.FTZ R48, R51, R48 ;  /* 0x0000003033307221 */ /* 0x001fe20000010000 */
[----:B------:R-:W-:-:S04]  /*16b00*/  FADD.FTZ R3, R21, R4 ;  /* 0x0000000415037221 */ /* 0x000fc80000010000 */
[----:B------:R-:W-:Y:S02]  /*16b10*/  FADD.FTZ R4, R144, R3 ;  /* 0x0000000390047221 */ /* 0x000fe40000010000 */
[----:B------:R-:W0:Y:S01]  /*16b20*/  MUFU.EX2 R145, R145 ;  /* 0x0000009100917308 */ /* 0x000e220000000800 */
[----:B--2---:R-:W-:Y:S01]  /*16b30*/  FADD.FTZ R48, R151, R48 ;  /* 0x0000003097307221 */ /* 0x004fe20000010000 */
[----:B------:R-:W-:-:S06]  /*16b40*/  FADD.FTZ R53, R85, R4 ;  /* 0x0000000455357221 */ /* 0x000fcc0000010000 */
[----:B------:R-:W2:Y:S01]  /*16b50*/  MUFU.EX2 R30, R30 ;  /* 0x0000001e001e7308 */ /* 0x000ea20000000800 */
[----:B-1----:R-:W-:-:S07]  /*16b60*/  FADD.FTZ R48, R49, R48 ;  /* 0x0000003031307221 */ /* 0x002fce0000010000 */
        /* <DEDUP_REMOVED lines=9> */
[----:B-1----:R-:W-:Y:S01]  /*16c00*/  FADD.FTZ R3, R147, R4 ;  /* 0x0000000493037221 */ /* 0x002fe20000010000 */
[----:B------:R-:W-:-:S06]  /*16c10*/  FADD.FTZ R48, R142, R53 ;  /* 0x000000358e307221 */ /* 0x000fcc0000010000 */
[----:B------:R-:W1:Y:S01]  /*16c20*/  MUFU.EX2 R26, R26 ;  /* 0x0000001a001a7308 */ /* 0x000e620000000800 */
[----:B0-----:R-:W-:-:S07]  /*16c30*/  FADD.FTZ R4, R28, R3 ;  /* 0x000000031c047221 */ /* 0x001fce0000010000 */
[----:B------:R-:W0:Y:S01]  /*16c40*/  MUFU.EX2 R143, R143 ;  /* 0x0000008f008f7308 */ /* 0x000e220000000800 */
[----:B--2---:R-:W-:-:S07]  /*16c50*/  FADD.FTZ R3, R141, R4 ;  /* 0x000000048d037221 */ /* 0x004fce0000010000 */
[----:B------:R-:W2:Y:S01]  /*16c60*/  MUFU.EX2 R25, R25 ;  /* 0x0000001900197308 */ /* 0x000ea20000000800 */
[----:B-1----:R-:W-:Y:S01]  /*16c70*/  FADD.FTZ R4, R26, R3 ;  /* 0x000000031a047221 */ /* 0x002fe20000010000 */
[----:B------:R-:W-:-:S04]  /*16c80*/  FADD.FTZ R3, R31, R48 ;  /* 0x000000301f037221 */ /* 0x000fc80000010000 */
[----:B------:R-:W-:Y:S02]  /*16c90*/  FADD.FTZ R48, R136, R3 ;  /* 0x0000000388307221 */ /* 0x000fe40000010000 */
        /* <DEDUP_REMOVED lines=10> */
[----:B------:R-:W-:-:S04]  /*16d40*/  FADD.FTZ R53, R24, R53 ;  /* 0x0000003518357221 */ /* 0x000fc80000010000 */
[----:B------:R-:W-:Y:S02]  /*16d50*/  FADD.FTZ R48, R134, R53 ;  /* 0x0000003586307221 */ /* 0x000fe40000010000 */
        /* <DEDUP_REMOVED lines=10> */
[----:B------:R-:W-:-:S06]  /*16e00*/  FADD.FTZ R3, R45, R48 ;  /* 0x000000302d037221 */ /* 0x000fcc0000010000 */
        /* <DEDUP_REMOVED lines=48> */
[----:B-1----:R-:W-:-:S03]  /*17110*/  FADD.FTZ R4, R14, R53 ;  /* 0x000000350e047221 */ /* 0x002fc60000010000 */
[----:B0-----:R-:W-:Y:S01]  /*17120*/  FADD.FTZ R3, R34, R3 ;  /* 0x0000000322037221 */ /* 0x001fe20000010000 */
[----:B------:R-:W-:Y:S06]  /*17130*/  @!P0 BRA `(.L_x_1766) ;  /* 0x0000000000048947 */ /* 0x000fec0003800000 */
[----:B------:R-:W-:Y:S01]  /*17140*/  BPT.TRAP 0x1 ;  /* 0x000000040000795c */ /* 0x000fe20000300000 */
.L_x_1766:
[----:B------:R-:W2:Y:S01]  /*17150*/  LDL R50, [R1+0x3c] ;  /* 0x00003c0001327983 */ /* 0x000ea20000100800 */
[----:B------:R-:W-:Y:S01]  /*17160*/  IMAD R15, R15, 0x8, R2 ;  /* 0x000000080f0f7824 */ /* 0x000fe200078e0202 */
[----:B------:R-:W-:Y:S01]  /*17170*/  F2FP.BF16.F32.PACK_AB R122, R14, R122 ;  /* 0x0000007a0e7a723e */ /* 0x000fe200000010ff */
        /* <DEDUP_REMOVED lines=71> */
[C---:B--2---:R-:W-:Y:S01]  /*175f0*/  ISETP.GT.AND P1, PT, R0.reuse, R50, PT ;  /* 0x000000320000720c */ /* 0x044fe20003f24270 */
[----:B------:R-:W-:-:S12]  /*17600*/  VIADD R0, R0, 0xffffffff ;  /* 0xffffffff00007836 */ /* 0x000fd80000000000 */
[----:B------:R-:W-:Y:S05]  /*17610*/  @P1 BRA `(.L_x_1767) ;  /* 0xffffffc800001947 */ /* 0x000fea000383ffff */
.L_x_1747:
[----:B------:R-:W-:Y:S05]  /*17620*/  WARPSYNC.ALL ;  /* 0x0000000000007948 */ /* 0x000fea0003800000 */
[----:B------:R-:W-:Y:S06]  /*17630*/  BAR.ARV 0x8, 0x200 ;  /* 0x0208000000007b1d */ /* 0x000fec0000002000 */
[----:B------:R-:W-:Y:S05]  /*17640*/  @!P0 BRA `(.L_x_1768) ;  /* 0x0000000000048947 */ /* 0x000fea0003800000 */
[----:B------:R-:W-:Y:S01]  /*17650*/  BPT.TRAP 0x1 ;  /* 0x000000040000795c */ /* 0x000fe20000300000 */
.L_x_1768:
[----:B------:R-:W-:Y:S01]  /*17660*/  IMAD R11, R19, 0x8, R2 ;  /* 0x00000008130b7824 */ /* 0x000fe200078e0202 */
[----:B------:R-:W-:-:S04]  /*17670*/  SHF.L.U32 R0, R154, 0x1f, RZ ;  /* 0x0000001f9a007819 */ /* 0x000fc800000006ff */
[----:B------:R0:W1:Y:S01]  /*17680*/  SYNCS.PHASECHK.TRANS64.TRYWAIT P1, [R11+URZ+0x16850], R0 ;  /* 0x016850000b0075a7 */ /* 0x000062000802017f */
[----:B------:R-:W-:Y:S05]  /*17690*/  @!P0 BRA `(.L_x_1769) ;  /* 0x0000000000048947 */ /* 0x000fea0003800000 */
[----:B------:R-:W-:Y:S01]  /*176a0*/  BPT.TRAP 0x1 ;  /* 0x000000040000795c */ /* 0x000fe20000300000 */
.L_x_1769:
[----:B------:R-:W-:-:S05]  /*176b0*/  VIADD R2, R2, 0x400 ;  /* 0x0000040002027836 */ /* 0x000fca0000000000 */
[----:B------:R-:W-:-:S04]  /*176c0*/  SHF.R.U32.HI R2, RZ, 0x4, R2 ;  /* 0x00000004ff027819 */ /* 0x000fc80000011602 */
[----:B------:R-:W-:Y:S01]  /*176d0*/  LOP3.LUT R2, R2, 0x3fff, RZ, 0xc0, !PT ;  /* 0x00003fff02027812 */ /* 0x000fe200078ec0ff */
[----:B-1----:R-:W-:Y:S06]  /*176e0*/  @P1 BRA `(.L_x_1770) ;  /* 0x0000000000081947 */ /* 0x002fec0003800000 */
[----:B------:R-:W1:Y:S02]  /*176f0*/  SYNCS.PHASECHK.TRANS64.TRYWAIT P1, [R11+URZ+0x16850], R0 ;  /* 0x016850000b0075a7 */ /* 0x000e64000802017f */
[----:B-1----:R-:W-:Y:S05]  /*17700*/  @!P1 BRA `(.L_x_1771) ;  /* 0x000000c000549947 */ /* 0x002fea0003800000 */
.L_x_1770:
[----:B------:R-:W-:Y:S01]  /*17710*/  IMAD R6, R19, 0x400, R2 ;  /* 0x0000040013067824 */ /* 0x000fe200078e0202 */
[----:B------:R-:W-:Y:S05]  /*17720*/  WARPSYNC.ALL ;  /* 0x0000000000007948 */ /* 0x000fea0003800000 */
[----:B------:R-:W-:Y:S01]  /*17730*/  IMAD.MOV.U32 R7, RZ, RZ, 0x40000040 ;  /* 0x40000040ff077424 */ /* 0x000fe200078e00ff */
[C---:B------:R-:W-:Y:S01]  /*17740*/  R2UR UR6, R6.reuse ;  /* 0x00000000060672ca */ /* 0x040fe200000e0000 */
[----:B------:R-:W-:Y:S01]  /*17750*/  WARPGROUP.ARRIVE ;  /* 0x00000000000079c5 */ /* 0x000fe20000000000 */
[----:B------:R-:W-:Y:S01]  /*17760*/  VIADD R8, R6, 0x80 ;  /* 0x0000008006087836 */ /* 0x000fe20000000000 */
[----:B------:R-:W2:Y:S01]  /*17770*/  SHFL.BFLY PT, R5, R4, 0x2, 0x1f ;  /* 0x0c401f0004057f89 */ /* 0x000ea200000e0000 */
[----:B------:R-:W-:Y:S01]  /*17780*/  R2UR UR7, R7 ;  /* 0x00000000070772ca */ /* 0x000fe200000e0000 */
[----:B------:R-:W-:-:S02]  /*17790*/  IMAD.MOV.U32 R9, RZ, RZ, 0x40000040 ;  /* 0x40000040ff097424 */ /* 0x000fc400078e00ff */
[----:B01----:R-:W0:Y:S01]  /*177a0*/  SHFL.BFLY PT, R0, R3, 0x2, 0x1f ;  /* 0x0c401f0003007f89 */ /* 0x003e2200000e0000 */
[----:B------:R-:W-:Y:S02]  /*177b0*/  IMAD.MOV.U32 R7, RZ, RZ, 0x40000040 ;  /* 0x40000040ff077424 */ /* 0x000fe400078e00ff */
[----:B------:R-:W-:-:S07]  /*177c0*/  IMAD.U32 R20, RZ, RZ, UR30 ;  /* 0x0000001eff147e24 */ /* 0x000fce000f8e00ff */
[----:B------:R-:W-:Y:S01]  /*177d0*/  HGMMA.64x64x16.F32.BF16 R88, R148, gdesc[UR4].tnspB, R88, gsb0 ;  /* 0x40e0000494587df0 */ /* 0x000fe20008001858 */
[----:B------:R-:W-:Y:S01]  /*177e0*/  R2UR UR6, R8 ;  /* 0x00000000080672ca */ /* 0x000fe200000e0000 */
[----:B------:R-:W-:Y:S01]  /*177f0*/  VIADD R8, R6, 0x100 ;  /* 0x0000010006087836 */ /* 0x000fe20000000000 */
[----:B------:R-:W-:Y:S01]  /*17800*/  R2UR UR7, R9 ;  /* 0x00000000090772ca */ /* 0x000fe200000e0000 */
[----:B------:R-:W-:Y:S02]  /*17810*/  IMAD.MOV.U32 R9, RZ, RZ, 0x40000040 ;  /* 0x40000040ff097424 */ /* 0x000fe400078e00ff */
[----:B--2---:R-:W-:Y:S01]  /*17820*/  FADD.FTZ R5, R5, R4 ;  /* 0x0000000405057221 */ /* 0x004fe20000010000 */
[----:B------:R-:W-:Y:S02]  /*17830*/  IMAD.MOV.U32 R4, RZ, RZ, RZ ;  /* 0x000000ffff047224 */ /* 0x000fe400078e00ff */
[----:B0-----:R-:W-:Y:S01]  /*17840*/  FADD.FTZ R2, R0, R3 ;  /* 0x0000000300027221 */ /* 0x001fe20000010000 */
[----:B------:R-:W-:Y:S01]  /*17850*/  IMAD.MOV.U32 R3, RZ, RZ, -0x800000 ;  /* 0xff800000ff037424 */ /* 0x000fe200078e00ff */
[----:B------:R-:W0:Y:S02]  /*17860*/  SHFL.BFLY PT, R0, R5, 0x1, 0x1f ;  /* 0x0c201f0005007f89 */ /* 0x000e2400000e0000 */
[----:B0-----:R-:W-:Y:S01]  /*17870*/  FADD.FTZ R10, R5, R0 ;  /* 0x00000000050a7221 */ /* 0x001fe20000010000 */
[----:B------:R-:W-:-:S04]  /*17880*/  IMAD.MOV.U32 R0, RZ, RZ, -0x800000 ;  /* 0xff800000ff007424 */ /* 0x000fc800078e00ff */
[----:B------:R-:W-:-:S13]  /*17890*/  FSETP.NE.FTZ.AND P1, PT, R10, RZ, PT ;  /* 0x000000ff0a00720b */ /* 0x000fda0003f35000 */
[----:B------:R-:W-:Y:S01]  /*178a0*/  @P1 MUFU.RCP R4, R10 ;  /* 0x0000000a00041308 */ /* 0x000fe20000001000 */
        /* <DEDUP_REMOVED lines=37> */
[----:B------:R-:W-:Y:S02]  /*17b00*/  R2UR UR6, R6 ;  /* 0x00000000060672ca */ /* 0x000fe400000e0000 */
[----:B------:R-:W-:Y:S01]  /*17b10*/  R2UR UR7, R7 ;  /* 0x00000000070772ca */ /* 0x000fe200000e0000 */
[----:B------:R-:W0:Y:S01]  /*17b20*/  @P1 MUFU.LG2 R6, R10 ;  /* 0x0000000a00061308 */ /* 0x000e220000000c00 */
[----:B------:R-:W1:Y:S01]  /*17b30*/  SHFL.BFLY PT, R7, R2, 0x1, 0x1f ;  /* 0x0c201f0002077f89 */ /* 0x000e6200000e0000 */
[----:B0-----:R-:W-:Y:S01]  /*17b40*/  @P1 FMUL.FTZ R5, R6, 0.69314718246459960938 ;  /* 0x3f31721806051820 */ /* 0x001fe20000410000 */
[----:B-1----:R-:W-:Y:S01]  /*17b50*/  FADD.FTZ R14, R2, R7 ;  /* 0x00000007020e7221 */ /* 0x002fe20000010000 */
[----:B------:R-:W-:Y:S02]  /*17b60*/  IMAD.MOV.U32 R7, RZ, RZ, RZ ;  /* 0x000000ffff077224 */ /* 0x000fe400078e00ff */
[----:B------:R-:W-:-:S02]  /*17b70*/  IMAD.U32 R2, RZ, RZ, UR30 ;  /* 0x0000001eff027e24 */ /* 0x000fc4000f8e00ff */
[----:B------:R-:W-:Y:S02]  /*17b80*/  FSETP.NE.FTZ.AND P2, PT, R14, RZ, PT ;  /* 0x000000ff0e00720b */ /* 0x000fe40003f55000 */
[----:B------:R-:W-:-:S04]  /*17b90*/  @P1 FMUL.FTZ R2, R2, 0.69314718246459960938 ;  /* 0x3f31721802021820 */ /* 0x000fc80000410000 */
[----:B------:R-:W-:-:S07]  /*17ba0*/  @P1 FFMA.FTZ R3, R2, R13, R5 ;  /* 0x0000000d02031223 */ /* 0x000fce0000010005 */
[----:B------:R-:W0:Y:S01]  /*17bb0*/  @P2 MUFU.LG2 R8, R14 ;  /* 0x0000000e00082308 */ /* 0x000e220000000c00 */
[----:B------:R-:W-:-:S07]  /*17bc0*/  @P2 FMUL.FTZ R20, R20, 0.69314718246459960938 ;  /* 0x3f31721814142820 */ /* 0x000fce0000410000 */
[----:B------:R1:W2:Y:S01]  /*17bd0*/  @P2 MUFU.RCP R7, R14 ;  /* 0x0000000e00072308 */ /* 0x0002a20000001000 */
[----:B0-----:R-:W-:-:S04]  /*17be0*/  @P2 FMUL.FTZ R9, R8, 0.69314718246459960938 ;  /* 0x3f31721808092820 */ /* 0x001fc80000410000 */
[----:B------:R-:W-:Y:S01]  /*17bf0*/  @P2 FFMA.FTZ R0, R20, R12, R9 ;  /* 0x0000000c14002223 */ /* 0x000fe20000010009 */
[----:B------:R-:W-:Y:S02]  /*17c00*/  WARPGROUP.DEPBAR.LE gsb0, 0x0 ;  /* 0x00008000000079c5 */ /* 0x000fe40000010000 */
[----:B------:R-:W-:-:S06]  /*17c10*/  WARPGROUP.ARRIVE ;  /* 0x00000000000079c5 */ /* 0x000fcc0000000000 */
[----:B------:R-:W-:Y:S03]  /*17c20*/  HGMMA.64x64x16.F32.BF16 R88, R120, gdesc[UR4].tnspB, R88, gsb0 ;  /* 0x40e0000478587df0 */ /* 0x000fe60008001858 */
[----:B------:R-:W-:Y:S02]  /*17c30*/  WARPGROUP.DEPBAR.LE gsb0, 0x0 ;  /* 0x00008000000079c5 */ /* 0x000fe40000010000 */
[----:B-12---:R-:W-:Y:S05]  /*17c40*/  @!P0 BRA `(.L_x_1772) ;  /* 0x0000000000048947 */ /* 0x006fea0003800000 */
[----:B------:R-:W-:Y:S01]  /*17c50*/  BPT.TRAP 0x1 ;  /* 0x000000040000795c */ /* 0x000fe20000300000 */
.L_x_1772:
[----:B------:R-:W-:Y:S02]  /*17c60*/  VIADD R2, R11, 0x16860 ;  /* 0x000168600b027836 */ /* 0x000fe40000000000 */
[-C--:B------:R-:W-:Y:S01]  /*17c70*/  FMUL.FTZ R20, R88, R4.reuse ;  /* 0x0000000458147220 */ /* 0x080fe20000410000 */
[----:B------:R-:W-:Y:S02]  /*17c80*/  IMAD.U32 R5, RZ, RZ, UR38 ;  /* 0x00000026ff057e24 */ /* 0x000fe4000f8e00ff */
[-C--:B------:R-:W-:Y:S01]  /*17c90*/  FMUL.FTZ R21, R89, R4.reuse ;  /* 0x0000000459157220 */ /* 0x080fe20000410000 */
[----:B------:R-:W-:Y:S02]  /*17ca0*/  VIADD R19, R19, 0x1 ;  /* 0x0000000113137836 */ /* 0x000fe40000000000 */
[-C--:B------:R-:W-:Y:S01]  /*17cb0*/  FMUL.FTZ R92, R92, R4.reuse ;  /* 0x000000045c5c7220 */ /* 0x080fe20000410000 */
[-C--:B------:R-:W-:Y:S01]  /*17cc0*/  FMUL.FTZ R93, R93, R4.reuse ;  /* 0x000000045d5d7220 */ /* 0x080fe20000410000 */
[----:B------:R-:W-:Y:S01]  /*17cd0*/  PRMT R2, R5, 0x654, R2 ;  /* 0x0000065405027816 */ /* 0x000fe20000000002 */
[-C--:B------:R-:W-:Y:S01]  /*17ce0*/  FMUL.FTZ R96, R96, R4.reuse ;  /* 0x0000000460607220 */ /* 0x080fe20000410000 */
[----:B------:R-:W-:Y:S01]  /*17cf0*/  ISETP.NE.AND P1, PT, R19, 0x2, PT ;  /* 0x000000021300780c */ /* 0x000fe20003f25270 */
[-C--:B------:R-:W-:Y:S01]  /*17d00*/  FMUL.FTZ R97, R97, R4.reuse ;  /* 0x0000000461617220 */ /* 0x080fe20000410000 */
[----:B------:R0:W-:Y:S01]  /*17d10*/  SYNCS.ARRIVE.TRANS64.RED.A1T0 RZ, [R2+URZ], RZ ;  /* 0x000000ff02ff79a7 */ /* 0x0001e2000810043f */
[-C--:B------:R-:W-:Y:S01]  /*17d20*/  FMUL.FTZ R100, R100, R4.reuse ;  /* 0x0000000464647220 */ /* 0x080fe20000410000 */
[----:B------:R-:W-:Y:S01]  /*17d30*/  SEL R5, RZ, 0x1, P1 ;  /* 0x00000001ff057807 */ /* 0x000fe20000800000 */
        /* <DEDUP_REMOVED lines=26> */
[----:B------:R-:W-:Y:S01]  /*17ee0*/  LOP3.LUT R154, R154, R5, RZ, 0x3c, !PT ;  /* 0x000000059a9a7212 */ /* 0x000fe200078e3cff */
[----:B------:R-:W-:Y:S01]  /*17ef0*/  UIADD3 UR36, UR36, 0x1, URZ ;  /* 0x0000000124247890 */ /* 0x000fe2000fffe03f */
[----:B0-----:R-:W-:-:S11]  /*17f00*/  SEL R19, R19, RZ, P1 ;  /* 0x000000ff13137207 */ /* 0x001fd60000800000 */
.L_x_1657:
[----:B------:R-:W0:Y:S01]  /*17f10*/  S2R R2, SR_TID.X ;  /* 0x0000000000027919 */ /* 0x000e220000002100 */
[----:B------:R-:W-:Y:S05]  /*17f20*/  WARPSYNC.ALL ;  /* 0x0000000000007948 */ /* 0x000fea0003800000 */
[----:B0-----:R-:W-:-:S05]  /*17f30*/  VIADD R49, R2, 0xffffff80 ;  /* 0xffffff8002317836 */ /* 0x001fca0000000000 */
[--C-:B------:R-:W-:Y:S02]  /*17f40*/  SHF.R.S32.HI R48, RZ, 0x1f, R49.reuse ;  /* 0x0000001fff307819 */ /* 0x100fe40000011431 */
[----:B------:R-:W-:Y:S02]  /*17f50*/  SHF.R.S32.HI R2, RZ, 0x1f, R49 ;  /* 0x0000001fff027819 */ /* 0x000fe40000011431 */
[-C--:B------:R-:W-:Y:S02]  /*17f60*/  LEA.HI R48, R48, R49.reuse, RZ, 0x3 ;  /* 0x0000003130307211 */ /* 0x080fe400078f18ff */
[----:B------:R-:W-:Y:S02]  /*17f70*/  LEA.HI R2, R2, R49, RZ, 0x3 ;  /* 0x0000003102027211 */ /* 0x000fe400078f18ff */
[----:B------:R-:W-:Y:S02]  /*17f80*/  LOP3.LUT R48, R48, 0xfffffff8, RZ, 0xc0, !PT ;  /* 0xfffffff830307812 */ /* 0x000fe400078ec0ff */
[----:B------:R-:W-:-:S03]  /*17f90*/  SHF.R.S32.HI R42, RZ, 0x3, R2 ;  /* 0x00000003ff2a7819 */ /* 0x000fc60000011402 */
[----:B------:R-:W-:-:S04]  /*17fa0*/  IMAD.IADD R48, R49, 0x1, -R48 ;  /* 0x0000000131307824 */ /* 0x000fc800078e0a30 */
[----:B------:R-:W-:-:S05]  /*17fb0*/  IMAD.SHL.U32 R43, R48, 0x8, RZ ;  /* 0x00000008302b7824 */ /* 0x000fca00078e00ff */
[----:B------:R-:W-:Y:S01]  /*17fc0*/  SHF.R.S32.HI R44, RZ, 0x1f, R43 ;  /* 0x0000001fff2c7819 */ /* 0x000fe2000001142b */
[----:B------:R-:W0:Y:S08]  /*17fd0*/  S2UR UR38, SR_CgaCtaId ;  /* 0x00000000002679c3 */ /* 0x000e300000008800 */
[----:B------:R-:W-:Y:S06]  /*17fe0*/  BAR.SYNC.DEFER_BLOCKING 0x5, 0x200 ;  /* 0x0148000000007b1d */ /* 0x000fec0000010000 */
[----:B------:R-:W-:Y:S01]  /*17ff0*/  UMOV UR4, 0x400 ;  /* 0x0000040000047882 */ /* 0x000fe20000000000 */
[----:B------:R-:W-:Y:S01]  /*18000*/  BSSY B0, `(.L_x_1773) ;  /* 0x0000237000007945 */ /* 0x000fe20003800000 */
[----:B0-----:R-:W-:-:S06]  /*18010*/  ULEA UR4, UR38, UR4, 0x18 ;  /* 0x0000000426047291 */ /* 0x001fcc000f8ec03f */
[----:B------:R-:W-:-:S05]  /*18020*/  IMAD.U32 R2, RZ, RZ, UR4 ;  /* 0x00000004ff027e24 */ /* 0x000fca000f8e00ff */
[----:B------:R0:W1:Y:S01]  /*18030*/  LDS.128 R32, [R2+0x168d0] ;  /* 0x0168d00002207984 */ /* 0x0000620000000c00 */
[----:B------:R-:W-:Y:S06]  /*18040*/  BAR.ARV 0x4, 0x200 ;  /* 0x0108000000007b1d */ /* 0x000fec0000002000 */
[----:B------:R-:W-:Y:S05]  /*18050*/  @P0 BRA `(.L_x_1774) ;  /* 0x0000001800340947 */ /* 0x000fea0003800000 */
[----:B------:R-:W2:Y:S01]  /*18060*/  LDL R4, [R1+0x60] ;  /* 0x0000600001047983 */ /* 0x000ea20000100800 */
[----:B------:R-:W-:-:S03]  /*18070*/  ULDC UR4, c[0x0][0xad4] ;  /* 0x0002b50000047ab9 */ /* 0x000fc60000000800 */
[----:B------:R-:W3:Y:S04]  /*18080*/  LDL.LU R28, [R1+0x4c] ;  /* 0x00004c00011c7983 */ /* 0x000ee80000300800 */
[----:B-----5:R-:W4:Y:S01]  /*18090*/  LDL R38, [R1+0x50] ;  /* 0x0000500001267983 */ /* 0x020f220000100800 */
[----:B------:R-:W0:Y:S01]  /*180a0*/  S2R R5, SR_SWINHI ;  /* 0x0000000000057919 */ /* 0x000e220000002f00 */
[----:B------:R-:W-:Y:S02]  /*180b0*/  MOV R24, R2 ;  /* 0x0000000200187202 */ /* 0x000fe40000000f00 */
[----:B0-----:R-:W-:Y:S02]  /*180c0*/  MOV R25, R5 ;  /* 0x0000000500197202 */ /* 0x001fe40000000f00 */
[----:B------:R-:W-:Y:S01]  /*180d0*/  F2FP.BF16.F32.PACK_AB R14, R93, R92 ;  /* 0x0000005c5d0e723e */ /* 0x000fe200000010ff */
[----:B-1----:R-:W-:-:S02]  /*180e0*/  IMAD.MOV.U32 R32, RZ, RZ, RZ ;  /* 0x000000ffff207224 */ /* 0x002fc400078e00ff */
[----:B--2---:R-:W-:-:S03]  /*180f0*/  IMAD.WIDE R8, R4, 0x2, R24 ;  /* 0x0000000204087825 */ /* 0x004fc600078e0218 */
[----:B------:R-:W-:-:S05]  /*18100*/  IADD3 R27, P0, R8, 0x60, RZ ;  /* 0x00000060081b7810 */ /* 0x000fca0007f1e0ff */
[----:B------:R-:W-:Y:S01]  /*18110*/  IMAD.X R5, RZ, RZ, R9, P0 ;  /* 0x000000ffff057224 */ /* 0x000fe200000e0609 */
[----:B---3--:R-:W-:-:S04]  /*18120*/  ISETP.NE.AND P0, PT, R28, RZ, PT ;  /* 0x000000ff1c00720c */ /* 0x008fc80003f05270 */
        /* <DEDUP_REMOVED lines=11> */
[----:B------:R-:W-:Y:S02]  /*181e0*/  ISETP.NE.U32.AND P0, PT, RZ, UR6, PT ;  /* 0x00000006ff007c0c */ /* 0x000fe4000bf05070 */
[----:B------:R-:W-:Y:S02]  /*181f0*/  SHF.R.U64 R11, R11, 0x3, RZ ;  /* 0x000000030b0b7819 */ /* 0x000fe400000012ff */
[----:B------:R-:W-:Y:S02]  /*18200*/  SHF.R.U64 R4, R4, 0x3, RZ ;  /* 0x0000000304047819 */ /* 0x000fe400000012ff */
[----:B------:R-:W-:Y:S02]  /*18210*/  SHF.R.U64 R6, R6, 0x3, RZ ;  /* 0x0000000306067819 */ /* 0x000fe400000012ff */
[----:B------:R-:W-:-:S02]  /*18220*/  SHF.R.U64 R12, R12, 0x3, RZ ;  /* 0x000000030c0c7819 */ /* 0x000fc400000012ff */
[----:B------:R-:W-:Y:S02]  /*18230*/  ISETP.NE.AND.EX P0, PT, RZ, UR7, PT, P0 ;  /* 0x00000007ff007c0c */ /* 0x000fe4000bf05300 */
[----:B------:R-:W-:Y:S01]  /*18240*/  LOP3.LUT R8, R11, R8, RZ, 0x3c, !PT ;  /* 0x000000080b087212 */ /* 0x000fe200078e3cff */
[--C-:B------:R-:W-:Y:S01]  /*18250*/  IMAD.X R7, RZ, RZ, R9.reuse, P1 ;  /* 0x000000ffff077224 */ /* 0x100fe200008e0609 */
[----:B------:R-:W-:Y:S01]  /*18260*/  LOP3.LUT R10, R4, R13, RZ, 0x3c, !PT ;  /* 0x0000000d040a7212 */ /* 0x000fe200078e3cff */
[----:B------:R-:W-:Y:S01]  /*18270*/  IMAD.X R11, RZ, RZ, R9, P2 ;  /* 0x000000ffff0b7224 */ /* 0x000fe200010e0609 */
[----:B------:R-:W-:Y:S02]  /*18280*/  LOP3.LUT R6, R6, R15, RZ, 0x3c, !PT ;  /* 0x0000000f06067212 */ /* 0x000fe400078e3cff */
[----:B------:R-:W-:Y:S02]  /*18290*/  LOP3.LUT R4, R12, R27, RZ, 0x3c, !PT ;  /* 0x0000001b0c047212 */ /* 0x000fe400078e3cff */
[----:B------:R-:W-:Y:S01]  /*182a0*/  MOV R9, R8 ;  /* 0x0000000800097202 */ /* 0x000fe20000000f00 */
[----:B------:R-:W4:Y:S01]  /*182b0*/  LDC.64 R26, c[0x0][0xc00] ;  /* 0x00030000ff1a7b82 */ /* 0x000f220000000a00 */
[----:B------:R-:W-:-:S02]  /*182c0*/  F2FP.BF16.F32.PACK_AB R12, R21, R20 ;  /* 0x00000014150c723e */ /* 0x000fc400000010ff */
[----:B------:R-:W-:Y:S02]  /*182d0*/  F2FP.BF16.F32.PACK_AB R13, R91, R90 ;  /* 0x0000005a5b0d723e */ /* 0x000fe400000010ff */
[----:B------:R-:W-:Y:S02]  /*182e0*/  F2FP.BF16.F32.PACK_AB R15, R95, R94 ;  /* 0x0000005e5f0f723e */ /* 0x000fe400000010ff */
[----:B------:R-:W-:Y:S01]  /*182f0*/  MOV R31, R6 ;  /* 0x00000006001f7202 */ /* 0x000fe20000000f00 */
[----:B------:R-:W0:Y:S01]  /*18300*/  @P0 LDC.64 R28, c[0x0][0xc08] ;  /* 0x00030200ff1c0b82 */ /* 0x000e220000000a00 */
[----:B------:R-:W-:Y:S01]  /*18310*/  MOV R30, R4 ;  /* 0x00000004001e7202 */ /* 0x000fe20000000f00 */
[----:B------:R1:W-:Y:S01]  /*18320*/  STSM.16.M88.4 [R9], R12 ;  /* 0x0000000c09007844 */ /* 0x0003e20000000200 */
        /* <DEDUP_REMOVED lines=8> */
[----:B-1----:R-:W-:Y:S02]  /*183b0*/  F2FP.BF16.F32.PACK_AB R9, R107, R106 ;  /* 0x0000006a6b09723e */ /* 0x002fe400000010ff */
[----:B------:R-:W-:Y:S02]  /*183c0*/  F2FP.BF16.F32.PACK_AB R12, R113, R112 ;  /* 0x00000070710c723e */ /* 0x000fe400000010ff */
[----:B------:R-:W-:Y:S02]  /*183d0*/  F2FP.BF16.F32.PACK_AB R13, R115, R114 ;  /* 0x00000072730d723e */ /* 0x000fe400000010ff */
[----:B------:R-:W-:Y:S02]  /*183e0*/  F2FP.BF16.F32.PACK_AB R14, R117, R116 ;  /* 0x00000074750e723e */ /* 0x000fe400000010ff */
[----:B------:R-:W-:Y:S01]  /*183f0*/  F2FP.BF16.F32.PACK_AB R15, R119, R118 ;  /* 0x00000076770f723e */ /* 0x000fe200000010ff */
[----:B------:R-:W-:Y:S04]  /*18400*/  STSM.16.M88.4 [R36], R4 ;  /* 0x0000000424007844 */ /* 0x000fe80000000200 */
[----:B------:R1:W-:Y:S04]  /*18410*/  STSM.16.M88.4 [R31], R8 ;  /* 0x000000081f007844 */ /* 0x0003e80000000200 */
[----:B------:R2:W-:Y:S01]  /*18420*/  STSM.16.M88.4 [R30], R12 ;  /* 0x0000000c1e007844 */ /* 0x0005e20000000200 */
[----:B------:R-:W-:Y:S01]  /*18430*/  BAR.SYNC.DEFER_BLOCKING 0x1, 0x180 ;  /* 0x0046000000007b1d */ /* 0x000fe20000010000 */
[----:B------:R-:W-:-:S04]  /*18440*/  ISETP.NE.U32.AND P3, PT, RZ, UR4, PT ;  /* 0x00000004ff007c0c */ /* 0x000fc8000bf65070 */
[----:B------:R-:W-:Y:S01]  /*18450*/  ISETP.NE.AND.EX P3, PT, RZ, UR5, PT, P3 ;  /* 0x00000005ff007c0c */ /* 0x000fe2000bf65330 */
[----:B------:R-:W-:Y:S01]  /*18460*/  ULDC UR6, c[0x0][0xa88] ;  /* 0x0002a20000067ab9 */ /* 0x000fe20000000800 */
[C---:B----4-:R-:W-:Y:S01]  /*18470*/  IMAD.WIDE R26, R38.reuse, 0x4, R26 ;  /* 0x00000004261a7825 */ /* 0x050fe200078e021a */
[----:B------:R-:W-:Y:S01]  /*18480*/  ISETP.GT.AND P1, PT, R37, 0x1, PT ;  /* 0x000000012500780c */ /* 0x000fe20003f24270 */
[----:B-1----:R-:W1:Y:S02]  /*18490*/  LDC R8, c[0x0][0xbe8] ;  /* 0x0002fa00ff087b82 */ /* 0x002e640000000800 */
[----:B------:R-:W-:Y:S02]  /*184a0*/  IMAD.U32 R45, RZ, RZ, UR6 ;  /* 0x00000006ff2d7e24 */ /* 0x000fe4000f8e00ff */
[----:B0-----:R-:W-:-:S05]  /*184b0*/  @P0 IMAD.WIDE R4, R38, 0x4, R28 ;  /* 0x0000000426040825 */ /* 0x001fca00078e021c */
[----:B------:R0:W5:Y:S04]  /*184c0*/  @P3 LDG.E R32, desc[UR42][R26.64] ;  /* 0x0000002a1a203981 */ /* 0x000168000c1e1900 */
[----:B------:R0:W5:Y:S01]  /*184d0*/  @P0 LDG.E R45, desc[UR42][R4.64] ;  /* 0x0000002a042d0981 */ /* 0x000162000c1e1900 */
[----:B------:R-:W-:-:S05]  /*184e0*/  IMAD.MOV.U32 R6, RZ, RZ, 0x9b8 ;  /* 0x000009b8ff067424 */ /* 0x000fca00078e00ff */
[----:B------:R-:W-:-:S04]  /*184f0*/  SEL R6, R6, 0x978, P1 ;  /* 0x0000097806067807 */ /* 0x000fc80000800000 */
[----:B--2---:R0:W2:Y:S08]  /*18500*/  LDC.64 R12, c[0x0][R6+0x220] ;  /* 0x00008800060c7b82 */ /* 0x0040b00000000a00 */
[----:B------:R0:W3:Y:S08]  /*18510*/  LDC.64 R14, c[0x0][R6+0x218] ;  /* 0x00008600060e7b82 */ /* 0x0000f00000000a00 */
[----:B------:R0:W4:Y:S01]  /*18520*/  LDC.64 R10, c[0x0][R6+0x228] ;  /* 0x00008a00060a7b82 */ /* 0x0001220000000a00 */
[----:B-1----:R-:W-:Y:S01]  /*18530*/  ISETP.NE.AND P2, PT, R8, 0x1, PT ;  /* 0x000000010800780c */ /* 0x002fe20003f45270 */
[----:B0-----:R-:W-:-:S12]  /*18540*/  @P0 BRA `(.L_x_1775) ;  /* 0x0000000000100947 */ /* 0x001fd80003800000 */
[----:B------:R-:W-:Y:S05]  /*18550*/  @!P3 BRA `(.L_x_1775) ;  /* 0x00000000000cb947 */ /* 0x000fea0003800000 */
[----:B------:R-:W2:Y:S04]  /*18560*/  LDG.E R4, desc[UR42][R26.64] ;  /* 0x0000002a1a047981 */ /* 0x000ea8000c1e1900 */
[----:B-----5:R-:W2:Y:S02]  /*18570*/  LDG.E R45, desc[UR42][R26.64+0x4] ;  /* 0x0000042a1a2d7981 */ /* 0x020ea4000c1e1900 */
[----:B--2---:R-:W-:-:S07]  /*18580*/  IMAD.IADD R45, R45, 0x1, -R4 ;  /* 0x000000012d2d7824 */ /* 0x004fce00078e0a04 */
.L_x_1775:
[----:B------:R-:W3:Y:S04]  /*18590*/  LDL R50, [R1+0x4] ;  /* 0x0000040001327983 */ /* 0x000ee80000100800 */
[----:B------:R-:W4:Y:S04]  /*185a0*/  LDL R30, [R1+0x34] ;  /* 0x00003400011e7983 */ /* 0x000f280000100800 */
[----:B------:R-:W4:Y:S04]  /*185b0*/  LDL R51, [R1+0x28] ;  /* 0x0000280001337983 */ /* 0x000f280000100800 */
[----:B------:R-:W4:Y:S01]  /*185c0*/  LDL R49, [R1+0x54] ;  /* 0x0000540001317983 */ /* 0x000f220000100800 */
[----:B------:R-:W-:Y:S01]  /*185d0*/  ISETP.NE.U32.AND P0, PT, RZ, UR4, PT ;  /* 0x00000004ff007c0c */ /* 0x000fe2000bf05070 */
[----:B------:R-:W0:Y:S03]  /*185e0*/  LDC.64 R6, c[0x0][R6+0x210] ;  /* 0x0000840006067b82 */ /* 0x000e260000000a00 */
[----:B------:R-:W-:-:S02]  /*185f0*/  ISETP.NE.AND.EX P0, PT, RZ, UR5, PT, P0 ;  /* 0x00000005ff007c0c */ /* 0x000fc4000bf05300 */
[----:B------:R-:W-:Y:S02]  /*18600*/  SHF.R.S32.HI R26, RZ, 0x1f, R38 ;  /* 0x0000001fff1a7819 */ /* 0x000fe40000011426 */
[----:B------:R-:W-:Y:S01]  /*18610*/  SEL R9, R38, RZ, !P0 ;  /* 0x000000ff26097207 */ /* 0x000fe20004000000 */
[----:B------:R-:W1:Y:S01]  /*18620*/  @P2 LDC R28, c[0x0][0xbec] ;  /* 0x0002fb00ff1c2b82 */ /* 0x000e620000000800 */
[----:B------:R-:W4:Y:S07]  /*18630*/  LDL R38, [R1+0x5c] ;  /* 0x00005c0001267983 */ /* 0x000f2e0000100800 */
[----:B------:R-:W0:Y:S01]  /*18640*/  @P2 LDC R37, c[0x0][0xbf0] ;  /* 0x0002fc00ff252b82 */ /* 0x000e220000000800 */
[----:B------:R-:W-:-:S07]  /*18650*/  SEL R27, R26, RZ, !P0 ;  /* 0x000000ff1a1b7207 */ /* 0x000fce0004000000 */
[----:B------:R-:W1:Y:S01]  /*18660*/  LDC.64 R4, c[0x0][0xba8] ;  /* 0x0002ea00ff047b82 */ /* 0x000e620000000a00 */
[----:B--2---:R-:W-:Y:S01]  /*18670*/  IMAD R13, R13, R9, RZ ;  /* 0x000000090d0d7224 */ /* 0x004fe200078e02ff */
[----:B------:R-:W2:Y:S03]  /*18680*/  S2R R36, SR_TID.X ;  /* 0x0000000000247919 */ /* 0x000ea60000002100 */
[C---:B------:R-:W-:Y:S02]  /*18690*/  IMAD R31, R12.reuse, R27, R13 ;  /* 0x0000001b0c1f7224 */ /* 0x040fe400078e020d */
[----:B------:R-:W-:-:S04]  /*186a0*/  IMAD.WIDE.U32 R12, R12, R9, RZ ;  /* 0x000000090c0c7225 */ /* 0x000fc800078e00ff */
[----:B------:R-:W-:Y:S01]  /*186b0*/  IMAD.IADD R31, R13, 0x1, R31 ;  /* 0x000000010d1f7824 */ /* 0x000fe200078e021f */
[----:B-1----:R-:W1:Y:S08]  /*186c0*/  @!P1 LDC R4, c[0x0][0xb50] ;  /* 0x0002d400ff049b82 */ /* 0x002e700000000800 */
[----:B------:R-:W1:Y:S01]  /*186d0*/  @!P1 LDC R5, c[0x0][0xb54] ;  /* 0x0002d500ff059b82 */ /* 0x000e620000000800 */
[----:B--2---:R-:W-:-:S05]  /*186e0*/  VIADD R40, R36, 0xffffff80 ;  /* 0xffffff8024287836 */ /* 0x004fca0000000000 */
[----:B------:R-:W-:-:S04]  /*186f0*/  SHF.R.S32.HI R36, RZ, 0x1f, R40 ;  /* 0x0000001fff247819 */ /* 0x000fc80000011428 */
[----:B------:R-:W-:-:S04]  /*18700*/  LEA.HI R36, R36, R40, RZ, 0x7 ;  /* 0x0000002824247211 */ /* 0x000fc800078f38ff */
[----:B------:R-:W-:Y:S01]  /*18710*/  LOP3.LUT R36, R36, 0xffffff80, RZ, 0xc0, !PT ;  /* 0xffffff8024247812 */ /* 0x000fe200078ec0ff */
[----:B-----5:R-:W-:-:S04]  /*18720*/  IMAD R45, R45, R8, RZ ;  /* 0x000000082d2d7224 */ /* 0x020fc800078e02ff */
[----:B------:R-:W-:Y:S02]  /*18730*/  IMAD.IADD R36, R40, 0x1, -R36 ;  /* 0x0000000128247824 */ /* 0x000fe400078e0a24 */
[-C--:B---3--:R-:W-:Y:S02]  /*18740*/  IMAD R29, R15, R50.reuse, RZ ;  /* 0x000000320f1d7224 */ /* 0x088fe400078e02ff */
[----:B------:R-:W-:-:S04]  /*18750*/  IMAD.WIDE.U32 R14, R14, R50, RZ ;  /* 0x000000320e0e7225 */ /* 0x000fc800078e00ff */
[----:B----4-:R-:W-:Y:S01]  /*18760*/  IMAD.IADD R39, R30, 0x1, R51 ;  /* 0x000000011e277824 */ /* 0x010fe200078e0233 */
[----:B------:R-:W-:Y:S02]  /*18770*/  IADD3 R26, P0, P3, R12, R14, R32 ;  /* 0x0000000e0c1a7210 */ /* 0x000fe40007b1e020 */
[----:B------:R-:W-:Y:S01]  /*18780*/  SEL R27, R49, RZ, P1 ;  /* 0x000000ff311b7207 */ /* 0x000fe20000800000 */
[----:B------:R-:W-:-:S04]  /*18790*/  @P2 IMAD.HI.U32 R14, R39, R28, RZ ;  /* 0x0000001c270e2227 */ /* 0x000fc800078e00ff */
[----:B------:R-:W-:Y:S02]  /*187a0*/  IMAD.IADD R30, R15, 0x1, R29 ;  /* 0x000000010f1e7824 */ /* 0x000fe400078e021d */
[----:B------:R-:W-:Y:S01]  /*187b0*/  IMAD.MOV.U32 R15, RZ, RZ, R39 ;  /* 0x000000ffff0f7224 */ /* 0x000fe200078e0027 */
[----:B0-----:R-:W-:Y:S01]  /*187c0*/  @P2 SHF.R.U32.HI R15, RZ, R37, R14 ;  /* 0x00000025ff0f2219 */ /* 0x001fe2000001160e */
[-C--:B------:R-:W-:Y:S01]  /*187d0*/  IMAD R29, R11, R27.reuse, RZ ;  /* 0x0000001b0b1d7224 */ /* 0x080fe200078e02ff */
[----:B------:R-:W-:Y:S01]  /*187e0*/  SHF.R.S32.HI R11, RZ, 0x1f, R32 ;  /* 0x0000001fff0b7819 */ /* 0x000fe20000011420 */
[----:B------:R-:W-:-:S03]  /*187f0*/  IMAD.WIDE.U32 R12, R10, R27, RZ ;  /* 0x0000001b0a0c7225 */ /* 0x000fc600078e00ff */
[----:B------:R-:W-:Y:S01]  /*18800*/  IADD3.X R27, R31, R30, R11, P0, P3 ;  /* 0x0000001e1f1b7210 */ /* 0x000fe200007e640b */
[----:B------:R-:W-:Y:S01]  /*18810*/  IMAD.MOV R31, RZ, RZ, -R15 ;  /* 0x000000ffff1f7224 */ /* 0x000fe200078e0a0f */
[----:B------:R-:W-:Y:S01]  /*18820*/  IADD3 R12, P0, P3, R15, R26, R12 ;  /* 0x0000001a0f0c7210 */ /* 0x000fe20007b1e00c */
[----:B------:R-:W-:Y:S01]  /*18830*/  IMAD.IADD R29, R13, 0x1, R29 ;  /* 0x000000010d1d7824 */ /* 0x000fe200078e021d */
        /* <DEDUP_REMOVED lines=8> */
[----:B-1----:R-:W-:-:S04]  /*188c0*/  LEA R10, P0, R6, R4, 0x2 ;  /* 0x00000004060a7211 */ /* 0x002fc800078010ff */
[----:B------:R-:W-:Y:S01]  /*188d0*/  LEA.HI.X R7, R6, R5, R7, 0x2, P0 ;  /* 0x0000000506077211 */ /* 0x000fe200000f1407 */
[----:B------:R-:W-:Y:S01]  /*188e0*/  SHFL.IDX PT, R4, R10, RZ, 0x1c1f ;  /* 0x001c1fff0a047589 */ /* 0x000fe200000e0000 */
[----:B------:R-:W-:-:S03]  /*188f0*/  IMAD.IADD R26, R38, 0x1, R51 ;  /* 0x00000001261a7824 */ /* 0x000fc600078e0233 */
[----:B------:R-:W0:Y:S04]  /*18900*/  SHFL.IDX PT, R5, R7, RZ, 0x1c1f ;  /* 0x001c1fff07057589 */ /* 0x000e2800000e0000 */
[----:B------:R-:W-:Y:S04]  /*18910*/  SHFL.IDX PT, R12, R10, 0x1, 0x1c1f ;  /* 0x003c1f000a0c7f89 */ /* 0x000fe800000e0000 */
[----:B------:R-:W1:Y:S01]  /*18920*/  SHFL.IDX PT, R13, R7, 0x1, 0x1c1f ;  /* 0x003c1f00070d7f89 */ /* 0x000e6200000e0000 */
[----:B------:R-:W-:Y:S01]  /*18930*/  LOP3.LUT P0, RZ, R36, 0x3, RZ, 0xc0, !PT ;  /* 0x0000000324ff7812 */ /* 0x000fe2000780c0ff */
[----:B------:R-:W-:-:S03]  /*18940*/  VIADD R6, R26, 0x8 ;  /* 0x000000081a067836 */ /* 0x000fc60000000000 */
[-C--:B------:R-:W-:Y:S02]  /*18950*/  ISETP.GE.OR P3, PT, R26, R45.reuse, P0 ;  /* 0x0000002d1a00720c */ /* 0x080fe40000766670 */
[----:B------:R-:W-:-:S11]  /*18960*/  ISETP.GE.OR P0, PT, R6, R45, P0 ;  /* 0x0000002d0600720c */ /* 0x000fd60000706670 */
[----:B0-----:R0:W-:Y:S04]  /*18970*/  @!P3 ST.E desc[UR42][R4.64], R3 ;  /* 0x000000030400b985 */ /* 0x0011e8000c10192a */
[----:B-1----:R0:W-:Y:S01]  /*18980*/  @!P0 ST.E desc[UR42][R12.64], R0 ;  /* 0x000000000c008985 */ /* 0x0021e2000c10192a */
[----:B------:R-:W-:Y:S05]  /*18990*/  @P1 BRA `(.L_x_1776) ;  /* 0x0000000400b81947 */ /* 0x000fea0003800000 */
[----:B0-----:R-:W-:Y:S01]  /*189a0*/  IMAD R3, R42, 0x40, R43 ;  /* 0x000000402a037824 */ /* 0x001fe200078e022b */
[----:B------:R-:W0:Y:S01]  /*189b0*/  @P2 LDC R13, c[0x0][0xbec] ;  /* 0x0002fb00ff0d2b82 */ /* 0x000e220000000800 */
[----:B------:R-:W-:Y:S02]  /*189c0*/  ULDC.64 UR4, c[0x0][0xaa0] ;  /* 0x0002a80000047ab9 */ /* 0x000fe40000000a00 */
[----:B------:R-:W-:-:S03]  /*189d0*/  IMAD.WIDE R24, R3, 0x2, R24 ;  /* 0x0000000203187825 */ /* 0x000fc600078e0218 */
[C---:B------:R-:W-:Y:S02]  /*189e0*/  IADD3 R27, P0, R24.reuse, 0x1800, RZ ;  /* 0x00001800181b7810 */ /* 0x040fe40007f1e0ff */
[----:B------:R-:W1:Y:S01]  /*189f0*/  @P2 LDC R15, c[0x0][0xbf0] ;  /* 0x0002fc00ff0f2b82 */ /* 0x000e620000000800 */
        /* <DEDUP_REMOVED lines=29> */
[----:B------:R-:W-:-:S03]  /*18bd0*/  IMAD.IADD R14, R51, 0x1, R0 ;  /* 0x00000001330e7824 */ /* 0x000fc600078e0200 */
[----:B------:R-:W5:Y:S01]  /*18be0*/  LD.E.128 R36, desc[UR42][R36.64] ;  /* 0x0000002a24247980 */ /* 0x000f62000c101d00 */
[----:B------:R-:W-:Y:S01]  /*18bf0*/  @!PT LDS RZ, [RZ] ;  /* 0x00000000fffff984 */ /* 0x000fe20000000800 */
[----:B------:R-:W-:Y:S01]  /*18c00*/  @!PT LDS RZ, [RZ] ;  /* 0x00000000fffff984 */ /* 0x000fe20000000800 */
[----:B------:R-:W-:Y:S01]  /*18c10*/  @!PT LDS RZ, [RZ] ;  /* 0x00000000fffff984 */ /* 0x000fe20000000800 */
[----:B------:R-:W-:Y:S01]  /*18c20*/  @!PT LDS RZ, [RZ] ;  /* 0x00000000fffff984 */ /* 0x000fe20000000800 */
[----:B------:R2:W-:Y:S06]  /*18c30*/  MEMBAR.ALL.CTA ;  /* 0x0000000000007992 */ /* 0x0005ec0000008000 */
[----:B--2---:R-:W2:Y:S01]  /*18c40*/  FENCE.VIEW.ASYNC.S ;  /* 0x00000000000073c6 */ /* 0x004ea20000000000 */
[----:B------:R-:W-:Y:S01]  /*18c50*/  IMAD R11, R50, UR5, R11 ;  /* 0x00000005320b7c24 */ /* 0x000fe2000f8e020b */
[----:B------:R-:W-:Y:S01]  /*18c60*/  ULDC.64 UR4, c[0x0][0xaf0] ;  /* 0x0002bc0000047ab9 */ /* 0x000fe20000000a00 */
[----:B0-----:R-:W-:-:S04]  /*18c70*/  @P2 IMAD.HI.U32 R0, R14, R13, RZ ;  /* 0x0000000d0e002227 */ /* 0x001fc800078e00ff */
[----:B------:R-:W-:Y:S02]  /*18c80*/  IMAD R12, R12, UR4, RZ ;  /* 0x000000040c0c7c24 */ /* 0x000fe4000f8e02ff */
[----:B------:R-:W-:Y:S01]  /*18c90*/  IMAD.MOV.U32 R3, RZ, RZ, R14 ;  /* 0x000000ffff037224 */ /* 0x000fe200078e000e */
[----:B-1----:R-:W-:Y:S01]  /*18ca0*/  @P2 SHF.R.U32.HI R3, RZ, R15, R0 ;  /* 0x0000000fff032219 */ /* 0x002fe20000011600 */
[C---:B------:R-:W-:Y:S02]  /*18cb0*/  IMAD R13, R9.reuse, UR5, R12 ;  /* 0x00000005090d7c24 */ /* 0x040fe4000f8e020c */
[----:B------:R-:W-:Y:S01]  /*18cc0*/  IMAD.WIDE.U32 R10, R9, UR4, R10 ;  /* 0x00000004090a7c25 */ /* 0x000fe2000f8e000a */
[----:B------:R-:W-:Y:S01]  /*18cd0*/  SHF.R.S32.HI R9, RZ, 0x1f, R3 ;  /* 0x0000001fff097819 */ /* 0x000fe20000011403 */
[----:B------:R-:W-:Y:S02]  /*18ce0*/  ULDC.64 UR4, c[0x0][0xae0] ;  /* 0x0002b80000047ab9 */ /* 0x000fe40000000a00 */
[----:B------:R-:W-:-:S02]  /*18cf0*/  IMAD.IADD R11, R11, 0x1, R13 ;  /* 0x000000010b0b7824 */ /* 0x000fc400078e020d */
[----:B------:R-:W-:Y:S02]  /*18d00*/  VIADD R0, R2, 0x16820 ;  /* 0x0001682002007836 */ /* 0x000fe40000000000 */
        /* <DEDUP_REMOVED lines=21> */
[----:B------:R-:W-:Y:S01]  /*18e60*/  IMAD.IADD R42, R42, 0x1, R51 ;  /* 0x000000012a2a7824 */ /* 0x000fe200078e0233 */
        /* <DEDUP_REMOVED lines=18> */
[C---:B----4-:R-:W-:Y:S01]  /*18f90*/  @!P3 LEA.HI.X R21, R43.reuse, R8, R44, 0x1, P1 ;  /* 0x000000082b15b211 */ /* 0x050fe200008f0c2c */
[----:B------:R-:W-:Y:S01]  /*18fa0*/  @!P2 IMAD.MOV.U32 R8, RZ, RZ, R32 ;  /* 0x000000ffff08a224 */ /* 0x000fe200078e0020 */
[----:B------:R-:W-:-:S04]  /*18fb0*/  @!P4 LEA.HI.X R47, R43, R10, R44, 0x1, P5 ;  /* 0x0000000a2b2fc211 */ /* 0x000fc800028f0c2c */
[----:B-----5:R2:W-:Y:S04]  /*18fc0*/  @!P2 ST.E.128 desc[UR42][R8.64], R4 ;  /* 0x000000040800a985 */ /* 0x0205e8000c101d2a */
[----:B------:R3:W-:Y:S01]  /*18fd0*/  @!P3 ST.E.128 desc[UR42][R20.64], R24 ;  /* 0x000000181400b985 */ /* 0x0007e2000c101d2a */
[----:B--2---:R-:W-:Y:S02]  /*18fe0*/  @!P4 IMAD.MOV.U32 R4, RZ, RZ, R46 ;  /* 0x000000ffff04c224 */ /* 0x004fe400078e002e */
[----:B------:R-:W-:-:S05]  /*18ff0*/  @!P4 IMAD.MOV.U32 R5, RZ, RZ, R47 ;  /* 0x000000ffff05c224 */ /* 0x000fca00078e002f */
[----:B01----:R3:W-:Y:S02]  /*19000*/  @!P4 ST.E.128 desc[UR42][R4.64], R28 ;  /* 0x0000001c0400c985 */ /* 0x0037e4000c101d2a */
.L_x_1985:
[----:B------:R-:W-:-:S05]  /*19010*/  VIADD R42, R42, 0x90 ;  /* 0x000000902a2a7836 */ /* 0x000fca0000000000 */
[----:B------:R-:W-:-:S13]  /*19020*/  ISETP.GE.OR P0, PT, R42, R45, P0 ;  /* 0x0000002d2a00720c */ /* 0x000fda0000706670 */
[----:B------:R-:W-:Y:S05]  /*19030*/  @P0 BRA `(.L_x_1778) ;  /* 0x0000001000cc0947 */ /* 0x000fea0003800000 */
[----:B------:R-:W-:-:S04]  /*19040*/  LEA R14, P0, R43, R14, 0x1 ;  /* 0x0000000e2b0e7211 */ /* 0x000fc800078008ff */
[----:B------:R-:W-:-:S05]  /*19050*/  LEA.HI.X R15, R43, R0, R44, 0x1, P0 ;  /* 0x000000002b0f7211 */ /* 0x000fca00000f0c2c */
[----:B------:R0:W-:Y:S01]  /*19060*/  ST.E.128 desc[UR42][R14.64], R36 ;  /* 0x000000240e007985 */ /* 0x0001e2000c101d2a */
[----:B------:R-:W-:Y:S05]  /*19070*/  BRA `(.L_x_1778) ;  /* 0x0000001000bc7947 */ /* 0x000fea0003800000 */
.L_x_1776:
        /* <DEDUP_REMOVED lines=11> */
[----:B------:R-:W-:Y:S02]  /*19130*/  VIADD R29, R155, 0x10 ;  /* 0x000000109b1d7836 */ /* 0x000fe40000000000 */
[----:B------:R-:W-:-:S03]  /*19140*/  IMAD.WIDE.U32 R4, R50, UR4, R4 ;  /* 0x0000000432047c25 */ /* 0x000fc6000f8e0004 */
[----:B------:R-:W-:Y:S01]  /*19150*/  SHF.R.S32.HI R30, RZ, 0x1f, R29 ;  /* 0x0000001fff1e7819 */ /* 0x000fe2000001141d */
[----:B------:R-:W-:Y:S01]  /*19160*/  IMAD R5, R50, UR5, R5 ;  /* 0x0000000532057c24 */ /* 0x000fe2000f8e0205 */
[----:B------:R-:W-:Y:S01]  /*19170*/  ULDC.64 UR4, c[0x0][0xb40] ;  /* 0x0002d00000047ab9 */ /* 0x000fe20000000a00 */
[----:B------:R-:W-:Y:S02]  /*19180*/  VIADD R31, R155, 0x18 ;  /* 0x000000189b1f7836 */ /* 0x000fe40000000000 */
[----:B------:R-:W-:Y:S02]  /*19190*/  IMAD R0, R0, UR4, RZ ;  /* 0x0000000400007c24 */ /* 0x000fe4000f8e02ff */
[----:B-1----:R-:W-:Y:S01]  /*191a0*/  @P2 IMAD.HI.U32 R10, R39, R10, RZ ;  /* 0x0000000a270a2227 */ /* 0x002fe200078e00ff */
[----:B------:R-:W-:-:S03]  /*191b0*/  SHF.R.S32.HI R32, RZ, 0x1f, R31 ;  /* 0x0000001fff207819 */ /* 0x000fc6000001141f */
[C---:B------:R-:W-:Y:S01]  /*191c0*/  IMAD R7, R9.reuse, UR5, R0 ;  /* 0x0000000509077c24 */ /* 0x040fe2000f8e0200 */
[----:B0-----:R-:W-:Y:S01]  /*191d0*/  @P2 SHF.R.U32.HI R3, RZ, R13, R10 ;  /* 0x0000000dff032219 */ /* 0x001fe2000001160a */
[----:B------:R-:W-:Y:S01]  /*191e0*/  IMAD.WIDE.U32 R4, R9, UR4, R4 ;  /* 0x0000000409047c25 */ /* 0x000fe2000f8e0004 */
[----:B------:R-:W-:Y:S02]  /*191f0*/  ULDC.64 UR4, c[0x0][0xb48] ;  /* 0x0002d20000047ab9 */ /* 0x000fe40000000a00 */
[----:B------:R-:W-:Y:S01]  /*19200*/  SHF.R.S32.HI R0, RZ, 0x1f, R3 ;  /* 0x0000001fff007819 */ /* 0x000fe20000011403 */
        /* <DEDUP_REMOVED lines=12> */
[----:B------:R-:W-:Y:S02]  /*192d0*/  VIADD R8, R2, 0x16820 ;  /* 0x0001682002087836 */ /* 0x000fe40000000000 */
[C---:B------:R-:W-:Y:S02]  /*192e0*/  IMAD R3, R7.reuse, UR5, R0 ;  /* 0x0000000507037c24 */ /* 0x040fe4000f8e0200 */
[----:B------:R-:W-:Y:S01]  /*192f0*/  IMAD.WIDE.U32 R4, R7, UR4, R4 ;  /* 0x0000000407047c25 */ /* 0x000fe2000f8e0004 */
[----:B------:R-:W-:Y:S01]  /*19300*/  ULDC.64 UR4, c[0x0][0xb00] ;  /* 0x0002c00000047ab9 */ /* 0x000fe20000000a00 */
[----:B------:R-:W-:-:S02]  /*19310*/  PRMT R8, RZ, 0x654, R8 ;  /* 0x00000654ff087816 */ /* 0x000fc40000000008 */
[----:B------:R-:W-:Y:S01]  /*19320*/  IMAD.IADD R5, R5, 0x1, R3 ;  /* 0x0000000105057824 */ /* 0x000fe200078e0203 */
[C---:B------:R-:W-:Y:S01]  /*19330*/  LEA R3, P0, R4.reuse, UR4, 0x2 ;  /* 0x0000000404037c11 */ /* 0x040fe2000f8010ff */
[C---:B------:R-:W-:Y:S01]  /*19340*/  VIADD R7, R155.reuse, 0x8 ;  /* 0x000000089b077836 */ /* 0x040fe20000000000 */
[----:B------:R-:W-:Y:S01]  /*19350*/  UMOV UR4, 0xffffffff ;  /* 0xffffffff00047882 */ /* 0x000fe20000000000 */
[C---:B------:R-:W-:Y:S01]  /*19360*/  VIADD R37, R155.reuse, 0x20 ;  /* 0x000000209b257836 */ /* 0x040fe20000000000 */
[----:B------:R0:W-:Y:S01]  /*19370*/  SYNCS.ARRIVE.TRANS64.RED.A1T0 RZ, [R8+URZ], RZ ;  /* 0x000000ff08ff79a7 */ /* 0x0001e2000810043f */
[C---:B------:R-:W-:Y:S01]  /*19380*/  VIADD R39, R155.reuse, 0x28 ;  /* 0x000000289b277836 */ /* 0x040fe20000000000 */
[----:B------:R-:W-:Y:S01]  /*19390*/  LEA.HI.X R4, R4, UR5, R5, 0x2, P0 ;  /* 0x0000000504047c11 */ /* 0x000fe200080f1405 */
[C---:B------:R-:W-:Y:S01]  /*193a0*/  VIADD R41, R155.reuse, 0x30 ;  /* 0x000000309b297836 */ /* 0x040fe20000000000 */
[----:B------:R-:W-:Y:S01]  /*193b0*/  SHF.R.S32.HI R5, RZ, 0x1f, R155 ;  /* 0x0000001fff057819 */ /* 0x000fe2000001149b */
[----:B------:R-:W-:Y:S01]  /*193c0*/  VIADD R43, R155, 0x38 ;  /* 0x000000389b2b7836 */ /* 0x000fe20000000000 */
[----:B------:R-:W-:-:S02]  /*193d0*/  SHF.R.S32.HI R28, RZ, 0x1f, R7 ;  /* 0x0000001fff1c7819 */ /* 0x000fc40000011407 */
[----:B------:R-:W-:Y:S02]  /*193e0*/  SHF.R.S32.HI R36, RZ, 0x1f, R37 ;  /* 0x0000001fff247819 */ /* 0x000fe40000011425 */
[----:B------:R-:W-:Y:S02]  /*193f0*/  SHF.R.S32.HI R38, RZ, 0x1f, R39 ;  /* 0x0000001fff267819 */ /* 0x000fe40000011427 */
[----:B------:R-:W-:Y:S02]  /*19400*/  SHF.R.S32.HI R40, RZ, 0x1f, R41 ;  /* 0x0000001fff287819 */ /* 0x000fe40000011429 */
[----:B------:R-:W-:Y:S01]  /*19410*/  SHF.R.S32.HI R42, RZ, 0x1f, R43 ;  /* 0x0000001fff2a7819 */ /* 0x000fe2000001142b */
[----:B0-----:R-:W-:Y:S06]  /*19420*/  BRA.DIV UR4, `(.L_x_1779) ;  /* 0x000000aa04287947 */ /* 0x001fec000b800000 */
[----:B------:R0:W1:Y:S04]  /*19430*/  SHFL.IDX PT, R0, R4, RZ, 0x1c1f ;  /* 0x001c1fff04007589 */ /* 0x00006800000e0000 */
[----:B------:R0:W2:Y:S02]  /*19440*/  SHFL.IDX PT, R14, R3, RZ, 0x1c1f ;  /* 0x001c1fff030e7589 */ /* 0x0000a400000e0000 */
.L_x_1988:
        /* <DEDUP_REMOVED lines=8> */
[-C--:B--2---:R-:W-:Y:S02]  /*194d0*/  @!P1 LEA R8, P3, R155, R14.reuse, 0x2 ;  /* 0x0000000e9b089211 */ /* 0x084fe400078610ff */
[----:B------:R-:W-:Y:S02]  /*194e0*/  @!P2 LEA R10, P4, R7, R14, 0x2 ;  /* 0x0000000e070aa211 */ /* 0x000fe400078810ff */
[-C--:B-1----:R-:W-:Y:S02]  /*194f0*/  @!P1 LEA.HI.X R9, R155, R0.reuse, R5, 0x2, P3 ;  /* 0x000000009b099211 */ /* 0x082fe400018f1405 */
[----:B------:R-:W-:Y:S02]  /*19500*/  @!P2 LEA.HI.X R11, R7, R0, R28, 0x2, P4 ;  /* 0x00000000070ba211 */ /* 0x000fe400020f141c */
[----:B------:R-:W-:Y:S01]  /*19510*/  @!P5 LEA R12, P3, R29, R14, 0x2 ;  /* 0x0000000e1d0cd211 */ /* 0x000fe200078610ff */
[----:B------:R1:W-:Y:S01]  /*19520*/  @!P1 ST.E.64 desc[UR42][R8.64], R20 ;  /* 0x0000001408009985 */ /* 0x0003e2000c101b2a */
[----:B------:R-:W-:-:S02]  /*19530*/  ISETP.GE.AND P1, PT, R37, UR4, PT ;  /* 0x0000000425007c0c */ /* 0x000fc4000bf26270 */
[----:B------:R-:W-:Y:S01]  /*19540*/  @!P5 LEA.HI.X R13, R29, R0, R30, 0x2, P3 ;  /* 0x000000001d0dd211 */ /* 0x000fe200018f141e */
[----:B------:R2:W-:Y:S01]  /*19550*/  @!P2 ST.E.64 desc[UR42][R10.64], R92 ;  /* 0x0000005c0a00a985 */ /* 0x0005e2000c101b2a */
[----:B------:R-:W-:Y:S02]  /*19560*/  ISETP.GE.AND P2, PT, R39, UR4, PT ;  /* 0x0000000427007c0c */ /* 0x000fe4000bf46270 */
[----:B------:R-:W-:Y:S01]  /*19570*/  @!P0 LEA R24, P4, R31, R14, 0x2 ;  /* 0x0000000e1f188211 */ /* 0x000fe200078810ff */
[----:B------:R3:W-:Y:S01]  /*19580*/  @!P5 ST.E.64 desc[UR42][R12.64], R96 ;  /* 0x000000600c00d985 */ /* 0x0007e2000c101b2a */
[----:B------:R-:W-:Y:S02]  /*19590*/  ISETP.GE.AND P3, PT, R41, UR4, PT ;  /* 0x0000000429007c0c */ /* 0x000fe4000bf66270 */
[----:B------:R-:W-:Y:S02]  /*195a0*/  ISETP.GE.AND P5, PT, R43, UR4, PT ;  /* 0x000000042b007c0c */ /* 0x000fe4000bfa6270 */
[----:B------:R-:W-:-:S02]  /*195b0*/  @!P0 LEA.HI.X R25, R31, R0, R32, 0x2, P4 ;  /* 0x000000001f198211 */ /* 0x000fc400020f1420 */
[----:B------:R-:W-:-:S03]  /*195c0*/  @!P1 LEA R26, P4, R37, R14, 0x2 ;  /* 0x0000000e251a9211 */ /* 0x000fc600078810ff */
[----:B------:R3:W-:Y:S01]  /*195d0*/  @!P0 ST.E.64 desc[UR42][R24.64], R100 ;  /* 0x0000006418008985 */ /* 0x0007e2000c101b2a */
[----:B-1----:R-:W-:Y:S02]  /*195e0*/  @!P2 LEA R8, P0, R39, R14, 0x2 ;  /* 0x0000000e2708a211 */ /* 0x002fe400078010ff */
[----:B------:R-:W-:Y:S02]  /*195f0*/  @!P1 LEA.HI.X R27, R37, R0, R36, 0x2, P4 ;  /* 0x00000000251b9211 */ /* 0x000fe400020f1424 */
[----:B--2---:R-:W-:Y:S02]  /*19600*/  @!P3 LEA R10, P4, R41, R14, 0x2 ;  /* 0x0000000e290ab211 */ /* 0x004fe400078810ff */
[----:B------:R-:W-:Y:S01]  /*19610*/  @!P2 LEA.HI.X R9, R39, R0, R38, 0x2, P0 ;  /* 0x000000002709a211 */ /* 0x000fe200000f1426 */
[----:B------:R3:W-:Y:S01]  /*19620*/  @!P1 ST.E.64 desc[UR42][R26.64], R104 ;  /* 0x000000681a009985 */ /* 0x0007e2000c101b2a */
[----:B------:R-:W-:Y:S02]  /*19630*/  @!P5 LEA R14, P0, R43, R14, 0x2 ;  /* 0x0000000e2b0ed211 */ /* 0x000fe400078010ff */
[-C--:B------:R-:W-:Y:S01]  /*19640*/  @!P3 LEA.HI.X R11, R41, R0.reuse, R40, 0x2, P4 ;  /* 0x00000000290bb211 */ /* 0x080fe200020f1428 */
[----:B------:R3:W-:Y:S01]  /*19650*/  @!P2 ST.E.64 desc[UR42][R8.64], R108 ;  /* 0x0000006c0800a985 */ /* 0x0007e2000c101b2a */
[----:B------:R-:W-:-:S03]  /*19660*/  @!P5 LEA.HI.X R15, R43, R0, R42, 0x2, P0 ;  /* 0x000000002b0fd211 */ /* 0x000fc600000f142a */
[----:B------:R3:W-:Y:S04]  /*19670*/  @!P3 ST.E.64 desc[UR42][R10.64], R112 ;  /* 0x000000700a00b985 */ /* 0x0007e8000c101b2a */
[----:B------:R3:W-:Y:S02]  /*19680*/  @!P5 ST.E.64 desc[UR42][R14.64], R116 ;  /* 0x000000740e00d985 */ /* 0x0007e4000c101b2a */
.L_x_1781:
[----:B------:R-:W-:Y:S05]  /*19690*/  BSYNC B1 ;  /* 0x0000000000017941 */ /* 0x000fea0003800000 */
.L_x_1780:
[----:B------:R-:W-:-:S03]  /*196a0*/  UMOV UR4, 0xffffffff ;  /* 0xffffffff00047882 */ /* 0x000fc60000000000 */
[----:B------:R-:W-:Y:S05]  /*196b0*/  BRA.DIV UR4, `(.L_x_1782) ;  /* 0x000000a604b87947 */ /* 0x000fea000b800000 */
[----:B-1----:R1:W4:Y:S04]  /*196c0*/  SHFL.IDX PT, R0, R4, 0x1, 0x1c1f ;  /* 0x003c1f0004007f89 */ /* 0x00232800000e0000 */
[----:B--23--:R1:W2:Y:S02]  /*196d0*/  SHFL.IDX PT, R14, R3, 0x1, 0x1c1f ;  /* 0x003c1f00030e7f89 */ /* 0x00c2a400000e0000 */
.L_x_1992:
[----:B------:R-:W-:-:S13]  /*196e0*/  ISETP.GE.AND P0, PT, R6, R45, PT ;  /* 0x0000002d0600720c */ /* 0x000fda0003f06270 */
[----:B------:R-:W-:Y:S05]  /*196f0*/  @P0 BRA `(.L_x_1778) ;  /* 0x0000000c001c0947 */ /* 0x000fea0003800000 */
[----:B------:R-:W-:Y:S02]  /*19700*/  ULDC UR4, c[0x0][0xac8] ;  /* 0x0002b20000047ab9 */ /* 0x000fe40000000800 */
[----:B------:R-:W-:Y:S02]  /*19710*/  ISETP.GE.AND P0, PT, R155, UR4, PT ;  /* 0x000000049b007c0c */ /* 0x000fe4000bf06270 */
[----:B------:R-:W-:Y:S02]  /*19720*/  ISETP.GE.AND P5, PT, R7, UR4, PT ;  /* 0x0000000407007c0c */ /* 0x000fe4000bfa6270 */
[----:B------:R-:W-:Y:S02]  /*19730*/  ISETP.GE.AND P3, PT, R29, UR4, PT ;  /* 0x000000041d007c0c */ /* 0x000fe4000bf66270 */
[----:B------:R-:W-:-:S07]  /*19740*/  ISETP.GE.AND P2, PT, R31, UR4, PT ;  /* 0x000000041f007c0c */ /* 0x000fce000bf46270 */
[-C--:B012---:R-:W-:Y:S02]  /*19750*/  @!P0 LEA R4, P1, R155, R14.reuse, 0x2 ;  /* 0x0000000e9b048211 */ /* 0x087fe400078210ff */
[----:B------:R-:W-:Y:S02]  /*19760*/  @!P5 LEA R6, P4, R7, R14, 0x2 ;  /* 0x0000000e0706d211 */ /* 0x000fe400078810ff */
[-C--:B----4-:R-:W-:Y:S02]  /*19770*/  @!P0 LEA.HI.X R5, R155, R0.reuse, R5, 0x2, P1 ;  /* 0x000000009b058211 */ /* 0x090fe400008f1405 */
[----:B------:R-:W-:Y:S02]  /*19780*/  ISETP.GE.AND P1, PT, R37, UR4, PT ;  /* 0x0000000425007c0c */ /* 0x000fe4000bf26270 */
[----:B------:R-:W-:Y:S01]  /*19790*/  @!P5 LEA.HI.X R7, R7, R0, R28, 0x2, P4 ;  /* 0x000000000707d211 */ /* 0x000fe200020f141c */
[----:B------:R0:W-:Y:S01]  /*197a0*/  @!P0 ST.E.64 desc[UR42][R4.64], R90 ;  /* 0x0000005a04008985 */ /* 0x0001e2000c101b2a */
[----:B------:R-:W-:-:S02]  /*197b0*/  ISETP.GE.AND P0, PT, R39, UR4, PT ;  /* 0x0000000427007c0c */ /* 0x000fc4000bf06270 */
[-C--:B------:R-:W-:Y:S01]  /*197c0*/  @!P3 LEA R8, P4, R29, R14.reuse, 0x2 ;  /* 0x0000000e1d08b211 */ /* 0x080fe200078810ff */
[----:B------:R3:W-:Y:S01]  /*197d0*/  @!P5 ST.E.64 desc[UR42][R6.64], R94 ;  /* 0x0000005e0600d985 */ /* 0x0007e2000c101b2a */
[----:B------:R-:W-:Y:S02]  /*197e0*/  @!P2 LEA R10, P5, R31, R14, 0x2 ;  /* 0x0000000e1f0aa211 */ /* 0x000fe400078a10ff */
[-C--:B------:R-:W-:Y:S02]  /*197f0*/  @!P3 LEA.HI.X R9, R29, R0.reuse, R30, 0x2, P4 ;  /* 0x000000001d09b211 */ /* 0x080fe400020f141e */
[----:B------:R-:W-:Y:S02]  /*19800*/  ISETP.GE.AND P4, PT, R41, UR4, PT ;  /* 0x0000000429007c0c */ /* 0x000fe4000bf86270 */
[----:B------:R-:W-:Y:S01]  /*19810*/  @!P2 LEA.HI.X R11, R31, R0, R32, 0x2, P5 ;  /* 0x000000001f0ba211 */ /* 0x000fe200028f1420 */
[----:B------:R3:W-:Y:S01]  /*19820*/  @!P3 ST.E.64 desc[UR42][R8.64], R98 ;  /* 0x000000620800b985 */ /* 0x0007e2000c101b2a */
[----:B------:R-:W-:-:S03]  /*19830*/  @!P1 LEA R12, P5, R37, R14, 0x2 ;  /* 0x0000000e250c9211 */ /* 0x000fc600078a10ff */
[----:B------:R3:W-:Y:S01]  /*19840*/  @!P2 ST.E.64 desc[UR42][R10.64], R102 ;  /* 0x000000660a00a985 */ /* 0x0007e2000c101b2a */
[----:B------:R-:W-:Y:S02]  /*19850*/  @!P1 LEA.HI.X R13, R37, R0, R36, 0x2, P5 ;  /* 0x00000000250d9211 */ /* 0x000fe400028f1424 */
[----:B------:R-:W-:-:S03]  /*19860*/  @!P0 LEA R20, P5, R39, R14, 0x2 ;  /* 0x0000000e27148211 */ /* 0x000fc600078a10ff */
[----:B------:R3:W-:Y:S01]  /*19870*/  @!P1 ST.E.64 desc[UR42][R12.64], R106 ;  /* 0x0000006a0c009985 */ /* 0x0007e2000c101b2a */
[----:B------:R-:W-:Y:S02]  /*19880*/  @!P0 LEA.HI.X R21, R39, R0, R38, 0x2, P5 ;  /* 0x0000000027158211 */ /* 0x000fe400028f1426 */
[----:B0-----:R-:W-:-:S03]  /*19890*/  @!P4 LEA R4, P5, R41, R14, 0x2 ;  /* 0x0000000e2904c211 */ /* 0x001fc600078a10ff */
[----:B------:R3:W-:Y:S01]  /*198a0*/  @!P0 ST.E.64 desc[UR42][R20.64], R110 ;  /* 0x0000006e14008985 */ /* 0x0007e2000c101b2a */
[----:B------:R-:W-:Y:S02]  /*198b0*/  @!P4 LEA.HI.X R5, R41, R0, R40, 0x2, P5 ;  /* 0x000000002905c211 */ /* 0x000fe400028f1428 */
[----:B------:R-:W-:-:S03]  /*198c0*/  ISETP.GE.AND P0, PT, R43, UR4, PT ;  /* 0x000000042b007c0c */ /* 0x000fc6000bf06270 */
[----:B------:R3:W-:Y:S10]  /*198d0*/  @!P4 ST.E.64 desc[UR42][R4.64], R114 ;  /* 0x000000720400c985 */ /* 0x0007f4000c101b2a */
[----:B------:R-:W-:Y:S05]  /*198e0*/  @P0 BRA `(.L_x_1778) ;  /* 0x0000000800a00947 */ /* 0x000fea0003800000 */
[----:B------:R-:W-:-:S04]  /*198f0*/  LEA R14, P0, R43, R14, 0x2 ;  /* 0x0000000e2b0e7211 */ /* 0x000fc800078010ff */
[----:B------:R-:W-:-:S05]  /*19900*/  LEA.HI.X R15, R43, R0, R42, 0x2, P0 ;  /* 0x000000002b0f7211 */ /* 0x000fca00000f142a */
[----:B------:R0:W-:Y:S01]  /*19910*/  ST.E.64 desc[UR42][R14.64], R118 ;  /* 0x000000760e007985 */ /* 0x0001e2000c101b2a */
[----:B------:R-:W-:Y:S05]  /*19920*/  BRA `(.L_x_1778) ;  /* 0x0000000800907947 */ /* 0x000fea0003800000 */
.L_x_1774:
[----:B------:R-:W2:Y:S01]  /*19930*/  LDL R0, [R1+0x50] ;  /* 0x0000500001007983 */ /* 0x000ea20000100800 */
[----:B------:R-:W-:Y:S01]  /*19940*/  ULDC.64 UR4, c[0x0][0xc08] ;  /* 0x0003020000047ab9 */ /* 0x000fe20000000a00 */
[----:B------:R-:W2:Y:S01]  /*19950*/  LDC.64 R4, c[0x0][0xc00] ;  /* 0x00030000ff047b82 */ /* 0x000ea20000000a00 */
[----:B------:R-:W-:Y:S01]  /*19960*/  ISETP.NE.U32.AND P0, PT, RZ, UR4, PT ;  /* 0x00000004ff007c0c */ /* 0x000fe2000bf05070 */
[----:B------:R-:W3:Y:S01]  /*19970*/  LDL R8, [R1+0x4c] ;  /* 0x00004c0001087983 */ /* 0x000ee20000100800 */
[----:B------:R-:W-:Y:S02]  /*19980*/  IMAD.MOV.U32 R3, RZ, RZ, RZ ;  /* 0x000000ffff037224 */ /* 0x000fe400078e00ff */
[----:B------:R-:W-:Y:S01]  /*19990*/  ISETP.NE.AND.EX P1, PT, RZ, UR5, PT, P0 ;  /* 0x00000005ff007c0c */ /* 0x000fe2000bf25300 */
[----:B------:R-:W-:Y:S02]  /*199a0*/  ULDC.64 UR4, c[0x0][0xc00] ;  /* 0x0003000000047ab9 */ /* 0x000fe40000000a00 */
[----:B------:R-:W-:-:S04]  /*199b0*/  ISETP.NE.U32.AND P0, PT, RZ, UR4, PT ;  /* 0x00000004ff007c0c */ /* 0x000fc8000bf05070 */
[----:B------:R-:W-:-:S06]  /*199c0*/  ISETP.NE.AND.EX P0, PT, RZ, UR5, PT, P0 ;  /* 0x00000005ff007c0c */ /* 0x000fcc000bf05300 */
[----:B------:R-:W4:Y:S01]  /*199d0*/  @P1 LDC.64 R6, c[0x0][0xc08] ;  /* 0x00030200ff061b82 */ /* 0x000f220000000a00 */
[----:B------:R-:W-:Y:S02]  /*199e0*/  ULDC UR4, c[0x0][0xa88] ;  /* 0x0002a20000047ab9 */ /* 0x000fe40000000800 */
[----:B-----5:R-:W-:Y:S02]  /*199f0*/  IMAD.U32 R24, RZ, RZ, UR4 ;  /* 0x00000004ff187e24 */ /* 0x020fe4000f8e00ff */
[----:B--2---:R-:W-:-:S04]  /*19a00*/  IMAD.WIDE R4, R0, 0x4, R4 ;  /* 0x0000000400047825 */ /* 0x004fc800078e0204 */
[----:B----4-:R-:W-:Y:S01]  /*19a10*/  @P1 IMAD.WIDE R6, R0, 0x4, R6 ;  /* 0x0000000400061825 */ /* 0x010fe200078e0206 */
[----:B------:R2:W5:Y:S04]  /*19a20*/  @P0 LDG.E R3, desc[UR42][R4.64] ;  /* 0x0000002a04030981 */ /* 0x000568000c1e1900 */
[----:B------:R2:W5:Y:S01]  /*19a30*/  @P1 LDG.E R24, desc[UR42][R6.64] ;  /* 0x0000002a06181981 */ /* 0x000562000c1e1900 */
[----:B---3--:R-:W-:Y:S02]  /*19a40*/  ISETP.NE.AND P2, PT, R8, RZ, PT ;  /* 0x000000ff0800720c */ /* 0x008fe40003f45270 */
[----:B------:R-:W-:Y:S02]  /*19a50*/  ISETP.GT.AND P3, PT, R49, 0xbf, PT ;  /* 0x000000bf3100780c */ /* 0x000fe40003f64270 */
[----:B------:R-:W-:-:S09]  /*19a60*/  SHF.R.S32.HI R26, RZ, 0x1f, R0 ;  /* 0x0000001fff1a7819 */ /* 0x000fd20000011400 */
[----:B------:R-:W3:Y:S02]  /*19a70*/  @!P2 LDC R8, c[0x0][0xad4] ;  /* 0x0002b500ff08ab82 */ /* 0x000ee40000000800 */
[----:B---3--:R2:W-:Y:S01]  /*19a80*/  @!P2 STL [R1+0x4c], R8 ;  /* 0x00004c080100a387 */ /* 0x0085e20000100800 */
[----:B------:R-:W-:Y:S01]  /*19a90*/  ISETP.GT.AND P2, PT, R8, 0x1, PT ;  /* 0x000000010800780c */ /* 0x000fe20003f44270 */
[----:B------:R-:W-:-:S12]  /*19aa0*/  @P1 BRA `(.L_x_1783) ;  /* 0x0000000000101947 */ /* 0x000fd80003800000 */
[----:B------:R-:W-:Y:S05]  /*19ab0*/  @!P0 BRA `(.L_x_1783) ;  /* 0x00000000000c8947 */ /* 0x000fea0003800000 */
[----:B--2---:R-:W2:Y:S04]  /*19ac0*/  LDG.E R7, desc[UR42][R4.64] ;  /* 0x0000002a04077981 */ /* 0x004ea8000c1e1900 */
[----:B-----5:R-:W2:Y:S02]  /*19ad0*/  LDG.E R24, desc[UR42][R4.64+0x4] ;  /* 0x0000042a04187981 */ /* 0x020ea4000c1e1900 */
[----:B--2---:R-:W-:-:S07]  /*19ae0*/  IMAD.IADD R24, R24, 0x1, -R7 ;  /* 0x0000000118187824 */ /* 0x004fce00078e0a07 */
.L_x_1783:
[----:B------:R-:W-:Y:S01]  /*19af0*/  BSSY B1, `(.L_x_1784) ;  /* 0x000003a000017945 */ /* 0x000fe20003800000 */
[----:B------:R-:W-:Y:S02]  /*19b00*/  SEL R27, R0, RZ, !P0 ;  /* 0x000000ff001b7207 */ /* 0x000fe40004000000 */
[----:B------:R-:W-:Y:S02]  /*19b10*/  SEL R26, R26, RZ, !P0 ;  /* 0x000000ff1a1a7207 */ /* 0x000fe40004000000 */
[----:B-----5:R-:W-:Y:S01]  /*19b20*/  SHF.R.S32.HI R20, RZ, 0x1f, R3 ;  /* 0x0000001fff147819 */ /* 0x020fe20000011403 */
[----:B------:R-:W-:Y:S06]  /*19b30*/  @P3 BRA `(.L_x_1785) ;  /* 0x0000000000d43947 */ /* 0x000fec0003800000 */
[----:B------:R-:W3:Y:S01]  /*19b40*/  LDL R0, [R1+0x28] ;  /* 0x0000280001007983 */ /* 0x000ee20000100800 */
[----:B------:R-:W4:Y:S01]  /*19b50*/  LDC R37, c[0x0][0xbe8] ;  /* 0x0002fa00ff257b82 */ /* 0x000f220000000800 */
[----:B--2---:R-:W2:Y:S01]  /*19b60*/  S2R R5, SR_TID.X ;  /* 0x0000000000057919 */ /* 0x004ea20000002100 */
[----:B---3--:R-:W-:Y:S02]  /*19b70*/  IMAD.MOV.U32 R4, RZ, RZ, R0 ;  /* 0x000000ffff047224 */ /* 0x008fe400078e0000 */
[----:B----4-:R-:W-:-:S03]  /*19b80*/  IMAD R0, R24, R37, RZ ;  /* 0x0000002518007224 */ /* 0x010fc600078e02ff */
[----:B--2---:R-:W-:-:S04]  /*19b90*/  IADD3 R29, R4, -0x80, R5 ;  /* 0xffffff80041d7810 */ /* 0x004fc80007ffe005 */
[----:B------:R-:W-:-:S13]  /*19ba0*/  ISETP.GE.AND P0, PT, R29, R0, PT ;  /* 0x000000001d00720c */ /* 0x000fda0003f06270 */
[----:B------:R-:W-:Y:S05]  /*19bb0*/  @P0 BRA `(.L_x_1785) ;  /* 0x0000000000b40947 */ /* 0x000fea0003800000 */
[----:B------:R-:W2:Y:S01]  /*19bc0*/  LDL R12, [R1+0x4] ;  /* 0x00000400010c7983 */ /* 0x000ea20000100800 */
[----:B------:R-:W-:Y:S01]  /*19bd0*/  IMAD.MOV.U32 R14, RZ, RZ, 0x9b8 ;  /* 0x000009b8ff0e7424 */ /* 0x000fe200078e00ff */
[----:B------:R-:W-:Y:S01]  /*19be0*/  ISETP.GT.AND P0, PT, R8, 0x1, PT ;  /* 0x000000010800780c */ /* 0x000fe20003f04270 */
[----:B------:R-:W3:Y:S01]  /*19bf0*/  LDC.64 R30, c[0x0][0xba8] ;  /* 0x0002ea00ff1e7b82 */ /* 0x000ee20000000a00 */
[----:B------:R-:W4:Y:S01]  /*19c00*/  LDL.LU R28, [R1+0x54] ;  /* 0x00005400011c7983 */ /* 0x000f220000300800 */
[----:B------:R-:W-:Y:S01]  /*19c10*/  ISETP.NE.AND P1, PT, R37, 0x1, PT ;  /* 0x000000012500780c */ /* 0x000fe20003f25270 */
[----:B------:R-:W-:Y:S01]  /*19c20*/  IMAD.MOV.U32 R15, RZ, RZ, R29 ;  /* 0x000000ffff0f7224 */ /* 0x000fe200078e001d */
[----:B------:R-:W-:-:S04]  /*19c30*/  SEL R14, R14, 0x978, P0 ;  /* 0x000009780e0e7807 */ /* 0x000fc80000000000 */
[----:B------:R-:W5:Y:S08]  /*19c40*/  LDC.64 R6, c[0x0][R14+0x220] ;  /* 0x000088000e067b82 */ /* 0x000f700000000a00 */
[----:B------:R-:W2:Y:S08]  /*19c50*/  LDC.64 R4, c[0x0][R14+0x218] ;  /* 0x000086000e047b82 */ /* 0x000eb00000000a00 */
[----:B------:R-:W0:Y:S08]  /*19c60*/  LDC.64 R8, c[0x0][R14+0x228] ;  /* 0x00008a000e087b82 */ /* 0x000e300000000a00 */
[----:B------:R-:W1:Y:S08]  /*19c70*/  @P1 LDC R0, c[0x0][0xbec] ;  /* 0x0002fb00ff001b82 */ /* 0x000e700000000800 */
[----:B------:R-:W0:Y:S08]  /*19c80*/  LDC.64 R10, c[0x0][R14+0x210] ;  /* 0x000084000e0a7b82 */ /* 0x000e300000000a00 */
[----:B------:R-:W0:Y:S01]  /*19c90*/  @P1 LDC R25, c[0x0][0xbf0] ;  /* 0x0002fc00ff191b82 */ /* 0x000e220000000800 */
[----:B-1----:R-:W-:-:S07]  /*19ca0*/  @P1 IMAD.HI.U32 R0, R29, R0, RZ ;  /* 0x000000001d001227 */ /* 0x002fce00078e00ff */
[----:B---3--:R-:W1:Y:S01]  /*19cb0*/  @!P0 LDC R30, c[0x0][0xb50] ;  /* 0x0002d400ff1e8b82 */ /* 0x008e620000000800 */
[----:B-----5:R-:W-:-:S07]  /*19cc0*/  IMAD R7, R7, R27, RZ ;  /* 0x0000001b07077224 */ /* 0x020fce00078e02ff */
[----:B------:R-:W3:Y:S01]  /*19cd0*/  @!P0 LDC R31, c[0x0][0xb54] ;  /* 0x0002d500ff1f8b82 */ /* 0x000ee20000000800 */
[----:B0-----:R-:W-:Y:S01]  /*19ce0*/  @P1 SHF.R.U32.HI R15, RZ, R25, R0 ;  /* 0x00000019ff0f1219 */ /* 0x001fe20000011600 */
[----:B------:R-:W-:Y:S02]  /*19cf0*/  IMAD R25, R6, R26, R7 ;  /* 0x0000001a06197224 */ /* 0x000fe400078e0207 */
[-C--:B--2---:R-:W-:Y:S02]  /*19d00*/  IMAD R21, R5, R12.reuse, RZ ;  /* 0x0000000c05157224 */ /* 0x084fe400078e02ff */
[----:B------:R-:W-:Y:S01]  /*19d10*/  IMAD.WIDE.U32 R4, R4, R12, RZ ;  /* 0x0000000c04047225 */ /* 0x000fe200078e00ff */
[----:B----4-:R-:W-:-:S03]  /*19d20*/  SEL R7, R28, RZ, P0 ;  /* 0x000000ff1c077207 */ /* 0x010fc60000000000 */
[----:B------:R-:W-:-:S04]  /*19d30*/  IMAD.WIDE.U32 R12, R6, R27, RZ ;  /* 0x0000001b060c7225 */ /* 0x000fc800078e00ff */
[----:B------:R-:W-:Y:S01]  /*19d40*/  IMAD.IADD R21, R5, 0x1, R21 ;  /* 0x0000000105157824 */ /* 0x000fe200078e0215 */
[----:B------:R-:W-:Y:S01]  /*19d50*/  IADD3 R0, P1, P3, R12, R4, R3 ;  /* 0x000000040c007210 */ /* 0x000fe20007b3e003 */
[----:B------:R-:W-:Y:S02]  /*19d60*/  IMAD.MOV R6, RZ, RZ, -R15 ;  /* 0x000000ffff067224 */ /* 0x000fe400078e0a0f */
[----:B------:R-:W-:Y:S02]  /*19d70*/  IMAD.IADD R25, R13, 0x1, R25 ;  /* 0x000000010d197824 */ /* 0x000fe400078e0219 */
        /* <DEDUP_REMOVED lines=12> */
[----:B-1----:R-:W-:-:S03]  /*19e40*/  LEA R6, P0, R4, R30, 0x2 ;  /* 0x0000001e04067211 */ /* 0x002fc600078010ff */
[----:B------:R-:W-:Y:S02]  /*19e50*/  IMAD.IADD R0, R5, 0x1, R9 ;  /* 0x0000000105007824 */ /* 0x000fe400078e0209 */
[----:B------:R-:W-:-:S03]  /*19e60*/  IMAD.MOV.U32 R5, RZ, RZ, -0x800000 ;  /* 0xff800000ff057424 */ /* 0x000fc600078e00ff */
[----:B---3--:R-:W-:-:S05]  /*19e70*/  LEA.HI.X R7, R4, R31, R0, 0x2, P0 ;  /* 0x0000001f04077211 */ /* 0x008fca00000f1400 */
[----:B------:R3:W-:Y:S02]  /*19e80*/  STG.E desc[UR42][R6.64], R5 ;  /* 0x0000000506007986 */ /* 0x0007e4000c10192a */
.L_x_1785:
[----:B------:R-:W-:Y:S05]  /*19e90*/  BSYNC B1 ;  /* 0x0000000000017941 */ /* 0x000fea0003800000 */
.L_x_1784:
[----:B------:R-:W-:Y:S05]  /*19ea0*/  @P2 BRA `(.L_x_1778) ;  /* 0x0000000400302947 */ /* 0x000fea0003800000 */
[----:B--2---:R-:W2:Y:S01]  /*19eb0*/  LDL.LU R8, [R1+0x4] ;  /* 0x0000040001087983 */ /* 0x004ea20000300800 */
[----:B------:R-:W4:Y:S01]  /*19ec0*/  LDC R25, c[0x0][0xbe8] ;  /* 0x0002fa00ff197b82 */ /* 0x000f220000000800 */
[----:B------:R-:W-:Y:S01]  /*19ed0*/  ULDC.64 UR4, c[0x0][0xaa0] ;  /* 0x0002a80000047ab9 */ /* 0x000fe20000000a00 */
[----:B------:R-:W-:Y:S01]  /*19ee0*/  ULDC.64 UR6, c[0x0][0xaf0] ;  /* 0x0002bc0000067ab9 */ /* 0x000fe20000000a00 */
[----:B------:R-:W5:Y:S01]  /*19ef0*/  LDL R28, [R1+0x28] ;  /* 0x00002800011c7983 */ /* 0x000f620000100800 */
[----:B------:R-:W-:Y:S02]  /*19f00*/  IMAD R0, R20, UR4, RZ ;  /* 0x0000000414007c24 */ /* 0x000fe4000f8e02ff */
[----:B---3--:R-:W-:-:S04]  /*19f10*/  IMAD.WIDE.U32 R4, R3, UR4, RZ ;  /* 0x0000000403047c25 */ /* 0x008fc8000f8e00ff */
[----:B------:R-:W-:Y:S01]  /*19f20*/  IMAD R7, R3, UR5, R0 ;  /* 0x0000000503077c24 */ /* 0x000fe2000f8e0200 */
[----:B------:R-:W-:Y:S01]  /*19f30*/  ULDC.64 UR4, c[0x0][0xae8] ;  /* 0x0002ba0000047ab9 */ /* 0x000fe20000000a00 */
[----:B------:R-:W-:Y:S02]  /*19f40*/  IMAD R0, R48, 0x30, R42 ;  /* 0x0000003030007824 */ /* 0x000fe400078e022a */
[----:B------:R-:W-:Y:S01]  /*19f50*/  IMAD.IADD R5, R5, 0x1, R7 ;  /* 0x0000000105057824 */ /* 0x000fe200078e0207 */
[----:B----4-:R-:W-:-:S13]  /*19f60*/  ISETP.NE.AND P0, PT, R25, 0x1, PT ;  /* 0x000000011900780c */ /* 0x010fda0003f05270 */
[----:B------:R-:W3:Y:S08]  /*19f70*/  @P0 LDC R6, c[0x0][0xbec] ;  /* 0x0002fb00ff060b82 */ /* 0x000ef00000000800 */
[----:B------:R-:W4:Y:S01]  /*19f80*/  @P0 LDC R11, c[0x0][0xbf0] ;  /* 0x0002fc00ff0b0b82 */ /* 0x000f220000000800 */
[----:B--2---:R-:W-:-:S04]  /*19f90*/  IMAD.WIDE.U32 R4, R8, UR4, R4 ;  /* 0x0000000408047c25 */ /* 0x004fc8000f8e0004 */
[----:B-----5:R-:W-:Y:S02]  /*19fa0*/  IMAD.IADD R9, R28, 0x1, R0 ;  /* 0x000000011c097824 */ /* 0x020fe400078e0200 */
[----:B------:R-:W-:Y:S01]  /*19fb0*/  IMAD R5, R8, UR5, R5 ;  /* 0x0000000508057c24 */ /* 0x000fe2000f8e0205 */
[----:B------:R-:W-:Y:S01]  /*19fc0*/  ULDC.64 UR4, c[0x0][0xae0] ;  /* 0x0002b80000047ab9 */ /* 0x000fe20000000a00 */
[----:B---3--:R-:W-:-:S04]  /*19fd0*/  @P0 IMAD.HI.U32 R0, R9, R6, RZ ;  /* 0x0000000609000227 */ /* 0x008fc800078e00ff */
[----:B------:R-:W-:Y:S01]  /*19fe0*/  IMAD.MOV.U32 R3, RZ, RZ, R9 ;  /* 0x000000ffff037224 */ /* 0x000fe200078e0009 */
[----:B----4-:R-:W-:Y:S01]  /*19ff0*/  @P0 SHF.R.U32.HI R3, RZ, R11, R0 ;  /* 0x0000000bff030219 */ /* 0x010fe20000011600 */
[----:B------:R-:W-:Y:S02]  /*1a000*/  IMAD R6, R26, UR6, RZ ;  /* 0x000000061a067c24 */ /* 0x000fe4000f8e02ff */
[----:B------:R-:W-:Y:S01]  /*1a010*/  IMAD.WIDE.U32 R4, R27, UR6, R4 ;  /* 0x000000061b047c25 */ /* 0x000fe2000f8e0004 */
[----:B------:R-:W-:-:S03]  /*1a020*/  SHF.R.S32.HI R0, RZ, 0x1f, R3 ;  /* 0x0000001fff007819 */ /* 0x000fc60000011403 */
[----:B------:R-:W-:Y:S01]  /*1a030*/  IMAD R7, R27, UR7, R6 ;  /* 0x000000071b077c24 */ /* 0x000fe2000f8e0206 */
[----:B------:R-:W-:Y:S01]  /*1a040*/  ULDC.64 UR6, c[0x0][0xa80] ;  /* 0x0002a00000067ab9 */ /* 0x000fe20000000a00 */
[----:B------:R-:W-:Y:S02]  /*1a050*/  IMAD.MOV R6, RZ, RZ, -R3 ;  /* 0x000000ffff067224 */ /* 0x000fe400078e0a03 */
        /* <DEDUP_REMOVED lines=18> */
[----:B------:R-:W2:Y:S01]  /*1a180*/  SHFL.IDX PT, R3, R7, RZ, 0x181f ;  /* 0x00181fff07037589 */ /* 0x000ea200000e0000 */
[----:B------:R-:W-:Y:S02]  /*1a190*/  IMAD R21, R24, R25, RZ ;  /* 0x0000001918157224 */ /* 0x000fe400078e02ff */
[----:B------:R-:W-:Y:S01]  /*1a1a0*/  IMAD.IADD R24, R42, 0x1, R28 ;  /* 0x000000012a187824 */ /* 0x000fe200078e021c */
[----:B------:R-:W3:Y:S03]  /*1a1b0*/  SHFL.IDX PT, R0, R20, RZ, 0x181f ;  /* 0x00181fff14007589 */ /* 0x000ee600000e0000 */
[C---:B------:R-:W-:Y:S01]  /*1a1c0*/  VIADD R8, R24.reuse, 0x30 ;  /* 0x0000003018087836 */ /* 0x040fe20000000000 */
[----:B------:R-:W4:Y:S01]  /*1a1d0*/  SHFL.IDX PT, R5, R7, 0x1, 0x181f ;  /* 0x00381f0007057f89 */ /* 0x000f2200000e0000 */
[C---:B------:R-:W-:Y:S01]  /*1a1e0*/  ISETP.GE.OR P2, PT, R24.reuse, R21, P0 ;  /* 0x000000151800720c */ /* 0x040fe20000746670 */
[----:B------:R-:W-:-:S02]  /*1a1f0*/  VIADD R10, R24, 0x60 ;  /* 0x00000060180a7836 */ /* 0x000fc40000000000 */
[----:B------:R-:W5:Y:S01]  /*1a200*/  SHFL.IDX PT, R14, R7, 0x2, 0x181f ;  /* 0x00581f00070e7f89 */ /* 0x000f6200000e0000 */
[-C--:B------:R-:W-:Y:S02]  /*1a210*/  ISETP.GE.OR P3, PT, R8, R21.reuse, P0 ;  /* 0x000000150800720c */ /* 0x080fe40000766670 */
[----:B------:R-:W-:Y:S01]  /*1a220*/  ISETP.GE.OR P4, PT, R10, R21, P0 ;  /* 0x000000150a00720c */ /* 0x000fe20000786670 */
[----:B------:R-:W0:Y:S04]  /*1a230*/  SHFL.IDX PT, R4, R20, 0x1, 0x181f ;  /* 0x00381f0014047f89 */ /* 0x000e2800000e0000 */
[----:B------:R-:W1:Y:S02]  /*1a240*/  SHFL.IDX PT, R6, R20, 0x2, 0x181f ;  /* 0x00581f0014067f89 */ /* 0x000e6400000e0000 */
[----:B--2---:R-:W-:-:S04]  /*1a250*/  @!P2 LEA R10, P5, R43, R3, 0x1 ;  /* 0x000000032b0aa211 */ /* 0x004fc800078a08ff */
[C---:B---3--:R-:W-:Y:S02]  /*1a260*/  @!P2 LEA.HI.X R3, R43.reuse, R0, R44, 0x1, P5 ;  /* 0x000000002b03a211 */ /* 0x048fe400028f0c2c */
[----:B------:R2:W3:Y:S01]  /*1a270*/  SHFL.IDX PT, R0, R20, 0x3, 0x181f ;  /* 0x00781f0014007f89 */ /* 0x0004e200000e0000 */
[C---:B----4-:R-:W-:Y:S02]  /*1a280*/  @!P3 LEA R8, P1, R43.reuse, R5, 0x1 ;  /* 0x000000052b08b211 */ /* 0x050fe400078208ff */
[----:B------:R-:W-:Y:S01]  /*1a290*/  @!P2 IMAD.MOV.U32 R11, RZ, RZ, R3 ;  /* 0x000000ffff0ba224 */ /* 0x000fe200078e0003 */
[----:B-----5:R-:W-:-:S04]  /*1a2a0*/  @!P4 LEA R25, P5, R43, R14, 0x1 ;  /* 0x0000000e2b19c211 */ /* 0x020fc800078a08ff */
[----:B------:R2:W-:Y:S01]  /*1a2b0*/  @!P2 ST.E.128 desc[UR42][R10.64], RZ ;  /* 0x000000ff0a00a985 */ /* 0x0005e2000c101d2a */
[C-C-:B0-----:R-:W-:Y:S01]  /*1a2c0*/  @!P3 LEA.HI.X R9, R43.reuse, R4, R44.reuse, 0x1, P1 ;  /* 0x000000042b09b211 */ /* 0x141fe200008f0c2c */
[----:B------:R-:W-:Y:S02]  /*1a2d0*/  @!P4 IMAD.MOV.U32 R4, RZ, RZ, R25 ;  /* 0x000000ffff04c224 */ /* 0x000fe400078e0019 */
[----:B------:R2:W0:Y:S01]  /*1a2e0*/  SHFL.IDX PT, R14, R7, 0x3, 0x181f ;  /* 0x00781f00070e7f89 */ /* 0x00042200000e0000 */
[----:B-1----:R-:W-:-:S03]  /*1a2f0*/  @!P4 LEA.HI.X R5, R43, R6, R44, 0x1, P5 ;  /* 0x000000062b05c211 */ /* 0x002fc600028f0c2c */
[----:B------:R2:W-:Y:S04]  /*1a300*/  @!P3 ST.E.128 desc[UR42][R8.64], RZ ;  /* 0x000000ff0800b985 */ /* 0x0005e8000c101d2a */
[----:B------:R2:W-:Y:S02]  /*1a310*/  @!P4 ST.E.128 desc[UR42][R4.64], RZ ;  /* 0x000000ff0400c985 */ /* 0x0005e4000c101d2a */
.L_x_2001:
[----:B------:R-:W-:-:S05]  /*1a320*/  VIADD R24, R24, 0x90 ;  /* 0x0000009018187836 */ /* 0x000fca0000000000 */
[----:B------:R-:W-:-:S13]  /*1a330*/  ISETP.GE.OR P0, PT, R24, R21, P0 ;  /* 0x000000151800720c */ /* 0x000fda0000706670 */
[----:B0-----:R-:W-:-:S04]  /*1a340*/  @!P0 LEA R14, P1, R43, R14, 0x1 ;  /* 0x0000000e2b0e8211 */ /* 0x001fc800078208ff */
[----:B---3--:R-:W-:-:S05]  /*1a350*/  @!P0 LEA.HI.X R15, R43, R0, R44, 0x1, P1 ;  /* 0x000000002b0f8211 */ /* 0x008fca00008f0c2c */
[----:B------:R0:W-:Y:S04]  /*1a360*/  @!P0 ST.E.128 desc[UR42][R14.64], RZ ;  /* 0x000000ff0e008985 */ /* 0x0001e8000c101d2a */
.L_x_1778:
[----:B------:R-:W-:Y:S05]  /*1a370*/  BSYNC B0 ;  /* 0x0000000000007941 */ /* 0x000fea0003800000 */
.L_x_1773:
[----:B------:R-:W-:Y:S02]  /*1a380*/  ULDC UR4, c[0x0][0xc3c] ;  /* 0x00030f0000047ab9 */ /* 0x000fe40000000800 */
[----:B-1----:R-:W-:-:S13]  /*1a390*/  ISETP.GE.AND P0, PT, R35, UR4, PT ;  /* 0x0000000423007c0c */ /* 0x002fda000bf06270 */
[----:B------:R-:W-:Y:S05]  /*1a3a0*/  @!P0 BRA `(.L_x_1787) ;  /* 0xfffffe6c00188947 */ /* 0x000fea000383ffff */
[----:B------:R-:W-:Y:S05]  /*1a3b0*/  BRA `(.L_x_1571) ;  /* 0x0000007c00c87947 */ /* 0x000fea0003800000 */
.L_x_1569:
        /* <DEDUP_REMOVED lines=13> */
[----:B------:R-:W0:Y:S01]  /*1a490*/  LDS.128 R24, [UR4+0x168d0] ;  /* 0x0168d004ff187984 */ /* 0x000e220008000c00 */
[----:B------:R-:W-:Y:S06]  /*1a4a0*/  BAR.ARV 0x4, 0x200 ;  /* 0x0108000000007b1d */ /* 0x000fec0000002000 */
[----:B------:R-:W-:Y:S05]  /*1a4b0*/  BRA `(.L_x_1789) ;  /* 0x0000000c00987947 */ /* 0x000fea0003800000 */
.L_x_1788:
        /* <DEDUP_REMOVED lines=44> */
.L_x_1792:
[----:B------:R-:W0:Y:S01]  /*1a780*/  LDC R2, c[0x0][0xc3c] ;  /* 0x00030f00ff027b82 */ /* 0x000e220000000800 */
[----:B------:R-:W-:Y:S01]  /*1a790*/  UIADD3 UR4, UR4, 0x1f, URZ ;  /* 0x0000001f04047890 */ /* 0x000fe2000fffe03f */
[----:B------:R-:W-:Y:S02]  /*1a7a0*/  ULDC UR7, c[0x0][0xc3c] ;  /* 0x00030f0000077ab9 */ /* 0x000fe40000000800 */
[----:B------:R-:W-:-:S03]  /*1a7b0*/  IMAD.U32 R27, RZ, RZ, UR7 ;  /* 0x00000007ff1b7e24 */ /* 0x000fc6000f8e00ff */
[----:B0-----:R-:W-:-:S13]  /*1a7c0*/  ISETP.LE.AND P6, PT, R2, UR4, PT ;  /* 0x0000000402007c0c */ /* 0x001fda000bfc3270 */
[----:B------:R-:W-:Y:S05]  /*1a7d0*/  @P6 BRA `(.L_x_1791) ;  /* 0x0000000800ac6947 */ /* 0x000fea0003800000 */
[----:B------:R-:W-:Y:S02]  /*1a7e0*/  VIADD R9, R0, UR4 ;  /* 0x0000000400097c36 */ /* 0x000fe40008000000 */
[----:B------:R-:W-:Y:S02]  /*1a7f0*/  IMAD.MOV.U32 R25, RZ, RZ, RZ ;  /* 0x000000ffff197224 */ /* 0x000fe400078e00ff */
[----:B------:R-:W-:Y:S01]  /*1a800*/  IMAD.MOV.U32 R6, RZ, RZ, RZ ;  /* 0x000000ffff067224 */ /* 0x000fe200078e00ff */
[----:B------:R-:W-:-:S13]  /*1a810*/  ISETP.GE.OR P6, PT, R9, R2, !P0 ;  /* 0x000000020900720c */ /* 0x000fda00047c6670 */
[----:B------:R-:W0:Y:S08]  /*1a820*/  @!P6 LDC.64 R4, c[0x0][0xc80] ;  /* 0x00032000ff04eb82 */ /* 0x000e300000000a00 */
[----:B------:R-:W1:Y:S01]  /*1a830*/  @!P6 LDC.64 R2, c[0x0][0xc78] ;  /* 0x00031e00ff02eb82 */ /* 0x000e620000000a00 */
[----:B0-----:R-:W-:-:S05]  /*1a840*/  @!P6 IMAD.WIDE R4, R9, 0x4, R4 ;  /* 0x000000040904e825 */ /* 0x001fca00078e0204 */
[----:B------:R-:W2:Y:S01]  /*1a850*/  @!P6 LDG.E R25, desc[UR42][R4.64] ;  /* 0x0000002a0419e981 */ /* 0x000ea2000c1e1900 */
[----:B-1----:R-:W-:-:S05]  /*1a860*/  @!P6 IMAD.WIDE R2, R9, 0x4, R2 ;  /* 0x000000040902e825 */ /* 0x002fca00078e0202 */
        /* <DEDUP_REMOVED lines=22> */
.L_x_1790:
        /* <DEDUP_REMOVED lines=11> */
[----:B------:R-:W-:-:S05]  /*1aa80*/  VIADD R3, R27, 0xffffffff ;  /* 0xffffffff1b037836 */ /* 0x000fca0000000000 */
[----:B------:R0:W1:Y:S02]  /*1aa90*/  SHFL.IDX PT, R24, R2, R3, 0x1f ;  /* 0x00001f0302187589 */ /* 0x00006400000e0000 */
.L_x_1793:
[----:B-1----:R-:W-:Y:S02]  /*1aaa0*/  IMAD R24, R24, UR5, R5 ;  /* 0x0000000518187c24 */ /* 0x002fe4000f8e0205 */
[----:B------:R-:W-:-:S03]  /*1aab0*/  VIADD R27, R27, UR4 ;  /* 0x000000041b1b7c36 */ /* 0x000fc60008000000 */
[----:B------:R-:W-:Y:S01]  /*1aac0*/  IADD3 R4, -R24, UR6, RZ ;  /* 0x0000000618047c10 */ /* 0x000fe2000fffe1ff */
[----:B------:R-:W-:Y:S06]  /*1aad0*/  @!P1 BRA `(.L_x_1794) ;  /* 0x0000000000e89947 */ /* 0x000fec0003800000 */
[----:B--2---:R-:W-:Y:S02]  /*1aae0*/  IABS R7, R25 ;  /* 0x0000001900077213 */ /* 0x004fe40000000000 */
[----:B------:R-:W-:Y:S02]  /*1aaf0*/  IABS R5, R6 ;  /* 0x0000000600057213 */ /* 0x000fe40000000000 */
[----:B------:R-:W1:Y:S08]  /*1ab00*/  I2F.RP R8, R7 ;  /* 0x0000000700087306 */ /* 0x000e700000209400 */
[----:B-1----:R-:W0:Y:S02]  /*1ab10*/  MUFU.RCP R8, R8 ;  /* 0x0000000800087308 */ /* 0x002e240000001000 */
[----:B0-----:R-:W-:Y:S01]  /*1ab20*/  VIADD R2, R8, 0xffffffe ;  /* 0x0ffffffe08027836 */ /* 0x001fe20000000000 */
[----:B------:R-:W-:-:S05]  /*1ab30*/  IABS R8, R4 ;  /* 0x0000000400087213 */ /* 0x000fca0000000000 */
[----:B------:R0:W1:Y:S02]  /*1ab40*/  F2I.FTZ.U32.TRUNC.NTZ R3, R2 ;  /* 0x0000000200037305 */ /* 0x000064000021f000 */
[----:B0-----:R-:W-:Y:S01]  /*1ab50*/  IMAD.MOV.U32 R2, RZ, RZ, RZ ;  /* 0x000000ffff027224 */ /* 0x001fe200078e00ff */
[----:B-1----:R-:W-:-:S05]  /*1ab60*/  IADD3 R10, RZ, -R3, RZ ;  /* 0x80000003ff0a7210 */ /* 0x002fca0007ffe0ff */
[----:B------:R-:W-:Y:S01]  /*1ab70*/  IMAD R9, R10, R7, RZ ;  /* 0x000000070a097224 */ /* 0x000fe200078e02ff */
[----:B------:R-:W-:-:S03]  /*1ab80*/  IABS R10, R25 ;  /* 0x00000019000a7213 */ /* 0x000fc60000000000 */
[----:B------:R-:W-:Y:S02]  /*1ab90*/  IMAD.HI.U32 R3, R3, R9, R2 ;  /* 0x0000000903037227 */ /* 0x000fe400078e0002 */
[----:B------:R-:W0:Y:S02]  /*1aba0*/  I2F.RP R9, R5 ;  /* 0x0000000500097306 */ /* 0x000e240000209400 */
[----:B------:R-:W-:Y:S01]  /*1abb0*/  IMAD.MOV R11, RZ, RZ, -R10 ;  /* 0x000000ffff0b7224 */ /* 0x000fe200078e0a0a */
[----:B------:R-:W-:Y:S01]  /*1abc0*/  IABS R10, R6 ;  /* 0x00000006000a7213 */ /* 0x000fe20000000000 */
[----:B------:R-:W-:-:S04]  /*1abd0*/  IMAD.HI.U32 R2, R3, R8, RZ ;  /* 0x0000000803027227 */ /* 0x000fc800078e00ff */
[----:B------:R-:W-:Y:S02]  /*1abe0*/  IMAD R8, R2, R11, R8 ;  /* 0x0000000b02087224 */ /* 0x000fe400078e0208 */
[----:B------:R-:W-:-:S03]  /*1abf0*/  IMAD.MOV R10, RZ, RZ, -R10 ;  /* 0x000000ffff0a7224 */ /* 0x000fc600078e0a0a */
[----:B------:R-:W-:Y:S01]  /*1ac00*/  ISETP.GT.U32.AND P1, PT, R7, R8, PT ;  /* 0x000000080700720c */ /* 0x000fe20003f24070 */
[----:B0-----:R-:W0:-:S12]  /*1ac10*/  MUFU.RCP R9, R9 ;  /* 0x0000000900097308 */ /* 0x001e180000001000 */
[----:B------:R-:W-:Y:S02]  /*1ac20*/  @!P1 IMAD.IADD R8, R8, 0x1, -R7 ;  /* 0x0000000108089824 */ /* 0x000fe400078e0a07 */
[----:B------:R-:W-:Y:S01]  /*1ac30*/  @!P1 VIADD R2, R2, 0x1 ;  /* 0x0000000102029836 */ /* 0x000fe20000000000 */
[----:B------:R-:W-:Y:S02]  /*1ac40*/  ISETP.NE.AND P1, PT, R25, RZ, PT ;  /* 0x000000ff1900720c */ /* 0x000fe40003f25270 */
[----:B------:R-:W-:Y:S01]  /*1ac50*/  ISETP.GE.U32.AND P0, PT, R8, R7, PT ;  /* 0x000000070800720c */ /* 0x000fe20003f06070 */
[----:B0-----:R-:W-:Y:S01]  /*1ac60*/  VIADD R3, R9, 0xffffffe ;  /* 0x0ffffffe09037836 */ /* 0x001fe20000000000 */
[----:B------:R-:W-:-:S04]  /*1ac70*/  LOP3.LUT R7, R4, R25, RZ, 0x3c, !PT ;  /* 0x0000001904077212 */ /* 0x000fc800078e3cff */
[----:B------:R-:W-:Y:S01]  /*1ac80*/  ISETP.GE.AND P2, PT, R7, RZ, PT ;  /* 0x000000ff0700720c */ /* 0x000fe20003f46270 */
[----:B------:R-:W0:Y:S06]  /*1ac90*/  F2I.FTZ.U32.TRUNC.NTZ R3, R3 ;  /* 0x0000000300037305 */ /* 0x000e2c000021f000 */
[----:B------:R-:W-:-:S04]  /*1aca0*/  @P0 VIADD R2, R2, 0x1 ;  /* 0x0000000102020836 */ /* 0x000fc80000000000 */
[----:B------:R-:W-:-:S04]  /*1acb0*/  IMAD.MOV.U32 R9, RZ, RZ, R2 ;  /* 0x000000ffff097224 */ /* 0x000fc800078e0002 */
[----:B------:R-:W-:Y:S01]  /*1acc0*/  @!P2 IMAD.MOV R9, RZ, RZ, -R9 ;  /* 0x000000ffff09a224 */ /* 0x000fe200078e0a09 */
[----:B------:R-:W-:Y:S01]  /*1acd0*/  @!P1 LOP3.LUT R9, RZ, R25, RZ, 0x33, !PT ;  /* 0x00000019ff099212 */ /* 0x000fe200078e33ff */
[----:B0-----:R-:W-:-:S03]  /*1ace0*/  IMAD.MOV R2, RZ, RZ, -R3 ;  /* 0x000000ffff027224 */ /* 0x001fc600078e0a03 */
[----:B------:R-:W-:Y:S01]  /*1acf0*/  IABS R8, R9 ;  /* 0x0000000900087213 */ /* 0x000fe20000000000 */
[----:B------:R-:W-:Y:S02]  /*1ad00*/  IMAD R7, R2, R5, RZ ;  /* 0x0000000502077224 */ /* 0x000fe400078e02ff */
[----:B------:R-:W-:-:S04]  /*1ad10*/  IMAD.MOV.U32 R2, RZ, RZ, RZ ;  /* 0x000000ffff027224 */ /* 0x000fc800078e00ff */
[----:B------:R-:W-:-:S04]  /*1ad20*/  IMAD.HI.U32 R2, R3, R7, R2 ;  /* 0x0000000703027227 */ /* 0x000fc800078e0002 */
[----:B------:R-:W-:Y:S02]  /*1ad30*/  IMAD.MOV.U32 R3, RZ, RZ, R8 ;  /* 0x000000ffff037224 */ /* 0x000fe400078e0008 */
[----:B------:R-:W-:Y:S02]  /*1ad40*/  IMAD.MOV.U32 R8, RZ, RZ, R10 ;  /* 0x000000ffff087224 */ /* 0x000fe400078e000a */
        /* <DEDUP_REMOVED lines=9> */
[----:B------:R-:W-:-:S12]  /*1ade0*/  IMAD.MOV R5, RZ, RZ, -R9 ;  /* 0x000000ffff057224 */ /* 0x000fd800078e0a09 */
[----:B------:R-:W-:-:S04]  /*1adf0*/  @P0 VIADD R2, R2, 0x1 ;  /* 0x0000000102020836 */ /* 0x000fc80000000000 */
        /* <DEDUP_REMOVED lines=8> */
.L_x_1794:
[----:B0-----:R-:W0:Y:S02]  /*1ae80*/  LDC.64 R2, c[0x0][0xc90] ;  /* 0x00032400ff027b82 */ /* 0x001e240000000a00 */
        /* <DEDUP_REMOVED lines=14> */
[----:B------:R-:W-:Y:S02]  /*1af70*/  IMAD.MOV.U32 R9, RZ, RZ, R11 ;  /* 0x000000ffff097224 */ /* 0x000fe400078e000b */
        /* <DEDUP_REMOVED lines=16> */
[----:B------:R-:W-:Y:S02]  /*1b080*/  IMAD R4, R5, R2, R4 ;  /* 0x0000000205047224 */ /* 0x000fe400078e0204 */
[----:B------:R-:W-:Y:S01]  /*1b090*/  IMAD.MOV.U32 R2, RZ, RZ, RZ ;  /* 0x000000ffff027224 */ /* 0x000fe200078e00ff */
[----:B------:R-:W-:Y:S02]  /*1b0a0*/  VIADDMNMX R6, R3, UR5, R6, PT ;  /* 0x0000000503067c46 */ /* 0x000fe4000b800106 */
[----:B------:R-:W-:-:S02]  /*1b0b0*/  IABS R10, R4 ;  /* 0x00000004000a7213 */ /* 0x000fc40000000000 */
[----:B------:R-:W-:Y:S01]  /*1b0c0*/  IABS R8, R6 ;  /* 0x0000000600087213 */ /* 0x000fe20000000000 */
[----:B------:R-:W-:Y:S01]  /*1b0d0*/  IMAD.MOV R26, RZ, RZ, -R6 ;  /* 0x000000ffff1a7224 */ /* 0x000fe200078e0a06 */
[----:B------:R-:W-:Y:S02]  /*1b0e0*/  IADD3 R7, R7, 0x1000000, R4 ;  /* 0x0100000007077810 */ /* 0x000fe40007ffe004 */
[----:B------:R-:W0:Y:S08]  /*1b0f0*/  I2F.RP R9, R8 ;  /* 0x0000000800097306 */ /* 0x000e300000209400 */
[----:B0-----:R-:W0:Y:S02]  /*1b100*/  MUFU.RCP R9, R9 ;  /* 0x0000000900097308 */ /* 0x001e240000001000 */
[----:B0-----:R-:W-:-:S06]  /*1b110*/  VIADD R3, R9, 0xffffffe ;  /* 0x0ffffffe09037836 */ /* 0x001fcc0000000000 */
[----:B------:R-:W0:Y:S02]  /*1b120*/  F2I.FTZ.U32.TRUNC.NTZ R3, R3 ;  /* 0x0000000300037305 */ /* 0x000e24000021f000 */
[----:B0-----:R-:W-:-:S04]  /*1b130*/  IMAD.MOV R11, RZ, RZ, -R3 ;  /* 0x000000ffff0b7224 */ /* 0x001fc800078e0a03 */
[----:B------:R-:W-:Y:S01]  /*1b140*/  IMAD R5, R11, R8, RZ ;  /* 0x000000080b057224 */ /* 0x000fe200078e02ff */
[----:B------:R-:W-:-:S03]  /*1b150*/  IABS R11, R6 ;  /* 0x00000006000b7213 */ /* 0x000fc60000000000 */
        /* <DEDUP_REMOVED lines=15> */
[----:B------:R-:W-:-:S07]  /*1b250*/  IMAD R26, R2, R26, R7 ;  /* 0x0000001a021a7224 */ /* 0x000fce00078e0207 */
.L_x_1795:
[----:B------:R-:W-:-:S05]  /*1b260*/  LOP3.LUT R2, RZ, R2, RZ, 0x33, !PT ;  /* 0x00000002ff027212 */ /* 0x000fca00078e33ff */
[----:B------:R-:W-:Y:S01]  /*1b270*/  IMAD.IADD R25, R25, 0x1, R2 ;  /* 0x0000000119197824 */ /* 0x000fe200078e0202 */
[----:B------:R-:W-:Y:S06]  /*1b280*/  BRA `(.L_x_1796) ;  /* 0x00000000000c7947 */ /* 0x000fec0003800000 */
.L_x_1791:
[----:B------:R-:W-:Y:S02]  /*1b290*/  IMAD.MOV.U32 R25, RZ, RZ, RZ ;  /* 0x000000ffff197224 */ /* 0x000fe400078e00ff */
[----:B------:R-:W-:Y:S02]  /*1b2a0*/  IMAD.U32 R24, RZ, RZ, UR6 ;  /* 0x00000006ff187e24 */ /* 0x000fe4000f8e00ff */
[----:B------:R-:W-:-:S07]  /*1b2b0*/  IMAD.MOV.U32 R26, RZ, RZ, RZ ;  /* 0x000000ffff1a7224 */ /* 0x000fce00078e00ff */
.L_x_1796:
[----:B------:R-:W-:-:S13]  /*1b2c0*/  ISETP.NE.AND P0, PT, R0, RZ, PT ;  /* 0x000000ff0000720c */ /* 0x000fda0003f05270 */
[----:B------:R-:W0:Y:S01]  /*1b2d0*/  @!P0 S2R R3, SR_CgaCtaId ;  /* 0x0000000000038919 */ /* 0x000e220000008800 */
[----:B------:R-:W-:-:S04]  /*1b2e0*/  @!P0 MOV R0, 0x400 ;  /* 0x0000040000008802 */ /* 0x000fc80000000f00 */
[----:B0-----:R-:W-:-:S05]  /*1b2f0*/  @!P0 LEA R0, R3, R0, 0x18 ;  /* 0x0000000003008211 */ /* 0x001fca00078ec0ff */
[----:B------:R1:W-:Y:S01]  /*1b300*/  @!P0 STS.128 [R0+0x168d0], R24 ;  /* 0x0168d01800008388 */ /* 0x0003e20000000c00 */
[----:B------:R-:W-:Y:S06]  /*1b310*/  BAR.ARV 0x5, 0x200 ;  /* 0x0148000000007b1d */ /* 0x000fec0000002000 */
.L_x_1789:
[----:B-1----:R-:W-:Y:S01]  /*1b320*/  IMAD.MOV.U32 R0, RZ, RZ, 0x1 ;  /* 0x00000001ff007424 */ /* 0x002fe200078e00ff */
[----:B------:R-:W-:Y:S01]  /*1b330*/  ULDC UR4, c[0x0][0xc3c] ;  /* 0x00030f0000047ab9 */ /* 0x000fe20000000800 */
[----:B------:R-:W-:Y:S01]  /*1b340*/  IMAD.MOV.U32 R28, RZ, RZ, RZ ;  /* 0x000000ffff1c7224 */ /* 0x000fe200078e00ff */
[----:B0-----:R-:W-:Y:S02]  /*1b350*/  ISETP.GE.AND P0, PT, R27, UR4, PT ;  /* 0x000000041b007c0c */ /* 0x001fe4000bf06270 */
[----:B------:R0:W-:Y:S04]  /*1b360*/  STL [R1], R0 ;  /* 0x0000000001007387 */ /* 0x0001e80000100800 */
[----:B------:R0:W-:Y:S07]  /*1b370*/  STL [R1+0x40], RZ ;  /* 0x000040ff01007387 */ /* 0x0001ee0000100800 */
[----:B------:R-:W-:Y:S05]  /*1b380*/  @P0 BRA `(.L_x_1797) ;  /* 0x0000006800f00947 */ /* 0x000fea0003800000 */
[----:B------:R-:W1:Y:S01]  /*1b390*/  S2R R6, SR_TID.X ;  /* 0x0000000000067919 */ /* 0x000e620000002100 */
[----:B------:R-:W2:Y:S01]  /*1b3a0*/  S2UR UR5, SR_CgaCtaId ;  /* 0x00000000000579c3 */ /* 0x000ea20000008800 */
[----:B------:R-:W-:Y:S01]  /*1b3b0*/  UMOV UR4, 0x400 ;  /* 0x0000040000047882 */ /* 0x000fe20000000000 */
[----:B------:R-:W-:Y:S01]  /*1b3c0*/  BSSY B8, `(.L_x_1797) ;  /* 0x00006b8000087945 */ /* 0x000fe20003800000 */
[----:B------:R-:W-:Y:S01]  /*1b3d0*/  STL [R1+0x40], RZ ;  /* 0x000040ff01007387 */ /* 0x000fe20000100800 */
[----:B------:R-:W-:Y:S01]  /*1b3e0*/  CS2R R28, SRZ ;  /* 0x00000000001c7805 */ /* 0x000fe2000001ff00 */
[----:B------:R-:W-:Y:S01]  /*1b3f0*/  ULDC.64 UR40, c[0x0][0x198] ;  /* 0x0000660000287ab9 */ /* 0x000fe20000000a00 */
[----:B------:R-:W-:Y:S01]  /*1b400*/  ULOP3.LUT UR38, UR37, 0x2, URZ, 0xfc, !UPT ;  /* 0x0000000225267892 */ /* 0x000fe2000f8efc3f */
[----:B------:R-:W-:Y:S01]  /*1b410*/  ULDC UR36, c[0x0][0xc] ;  /* 0x0000030000247ab9 */ /* 0x000fe20000000800 */
[----:B--2---:R-:W-:-:S06]  /*1b420*/  ULEA UR4, UR5, UR4, 0x18 ;  /* 0x0000000405047291 */ /* 0x004fcc000f8ec03f */
[----:B------:R-:W-:Y:S01]  /*1b430*/  IMAD.U32 R16, RZ, RZ, UR4 ;  /* 0x00000004ff107e24 */ /* 0x000fe2000f8e00ff */
[C---:B-1----:R-:W-:Y:S01]  /*1b440*/  LOP3.LUT R5, R6.reuse, 0x7f, RZ, 0xc0, !PT ;  /* 0x0000007f06057812 */ /* 0x042fe200078ec0ff */
[----:B0-----:R-:W-:-:S04]  /*1b450*/  IMAD.SHL.U32 R0, R6, 0x8, RZ ;  /* 0x0000000806007824 */ /* 0x001fc800078e00ff */
[----:B------:R-:W-:Y:S01]  /*1b460*/  IMAD.SHL.U32 R3, R5, 0x8, RZ ;  /* 0x0000000805037824 */ /* 0x000fe200078e00ff */
[----:B------:R-:W-:Y:S01]  /*1b470*/  LOP3.LUT R2, R0, 0x1f8, RZ, 0xc0, !PT ;  /* 0x000001f800027812 */ /* 0x000fe200078ec0ff */
[----:B------:R-:W-:-:S03]  /*1b480*/  IMAD.MOV.U32 R0, RZ, RZ, 0x1 ;  /* 0x00000001ff007424 */ /* 0x000fc600078e00ff */
[----:B------:R-:W-:Y:S02]  /*1b490*/  LOP3.LUT R2, R2, 0x38, R6, 0x78, !PT ;  /* 0x0000003802027812 */ /* 0x000fe400078e7806 */
[----:B------:R0:W-:Y:S02]  /*1b4a0*/  STL [R1+0x4], R0 ;  /* 0x0000040001007387 */ /* 0x0001e40000100800 */
[----:B------:R-:W-:Y:S01]  /*1b4b0*/  LOP3.LUT R4, R2, 0x200, R3, 0xf8, !PT ;  /* 0x0000020002047812 */ /* 0x000fe200078ef803 */
[----:B------:R-:W-:Y:S01]  /*1b4c0*/  IMAD.SHL.U32 R2, R6, 0x10, RZ ;  /* 0x0000001006027824 */ /* 0x000fe200078e00ff */
[----:B------:R-:W-:Y:S01]  /*1b4d0*/  SHF.R.U32.HI R3, RZ, 0x3, R5 ;  /* 0x00000003ff037819 */ /* 0x000fe20000011605 */
[----:B------:R-:W-:-:S03]  /*1b4e0*/  IMAD.MOV.U32 R5, RZ, RZ, 0x1 ;  /* 0x00000001ff057424 */ /* 0x000fc600078e00ff */
[----:B------:R-:W-:Y:S01]  /*1b4f0*/  LOP3.LUT R2, R2, 0x70, RZ, 0xc0, !PT ;  /* 0x0000007002027812 */ /* 0x000fe200078ec0ff */
[----:B0-----:R-:W-:Y:S01]  /*1b500*/  IMAD R0, R4, 0x2, R16 ;  /* 0x0000000204007824 */ /* 0x001fe200078e0210 */
[----:B------:R0:W-:Y:S02]  /*1b510*/  STL [R1], R5 ;  /* 0x0000000501007387 */ /* 0x0001e40000100800 */
[----:B------:R-:W-:Y:S02]  /*1b520*/  LOP3.LUT R2, R3, R2, RZ, 0xfc, !PT ;  /* 0x0000000203027212 */ /* 0x000fe400078efcff */
[----:B------:R0:W-:Y:S05]  /*1b530*/  STL [R1+0x24], R0 ;  /* 0x0000240001007387 */ /* 0x0001ea0000100800 */
.L_x_1910:
[----:B------:R-:W-:Y:S05]  /*1b540*/  YIELD ;  /* 0x0000000000007946 */ /* 0x000fea0003800000 */
[----:B------:R-:W-:Y:S01]  /*1b550*/  ULDC.64 UR4, c[0x0][0xa28] ;  /* 0x00028a0000047ab9 */ /* 0x000fe20000000a00 */
[----:B------:R-:W-:Y:S01]  /*1b560*/  IMAD.MOV.U32 R10, RZ, RZ, RZ ;  /* 0x000000ffff0a7224 */ /* 0x000fe200078e00ff */
[----:B------:R-:W-:Y:S01]  /*1b570*/  ISETP.NE.U32.AND P0, PT, RZ, UR4, PT ;  /* 0x00000004ff007c0c */ /* 0x000fe2000bf05070 */
[----:B0-----:R-:W0:Y:S01]  /*1b580*/  LDC.64 R4, c[0x0][0xa00] ;  /* 0x00028000ff047b82 */ /* 0x001e220000000a00 */
[----:B------:R-:W-:Y:S01]  /*1b590*/  IMAD.MOV.U32 R0, RZ, RZ, RZ ;  /* 0x000000ffff007224 */ /* 0x000fe200078e00ff */
[----:B------:R-:W-:Y:S01]  /*1b5a0*/  ULDC.64 UR6, c[0x0][0xa10] ;  /* 0x0002840000067ab9 */ /* 0x000fe20000000a00 */
[----:B------:R-:W-:Y:S01]  /*1b5b0*/  ISETP.NE.AND.EX P0, PT, RZ, UR5, PT, P0 ;  /* 0x00000005ff007c0c */ /* 0x000fe2000bf05300 */
[----:B------:R-:W-:-:S12]  /*1b5c0*/  ULDC.64 UR4, c[0x0][0xa18] ;  /* 0x0002860000047ab9 */ /* 0x000fd80000000a00 */
[----:B-1----:R-:W1:Y:S02]  /*1b5d0*/  @P0 LDC.64 R2, c[0x0][0xa28] ;  /* 0x00028a00ff020b82 */ /* 0x002e640000000a00 */
[----:B-1----:R-:W-:-:S05]  /*1b5e0*/  @P0 IMAD.WIDE R2, R27, 0x4, R2 ;  /* 0x000000041b020825 */ /* 0x002fca00078e0202 */
[----:B--2---:R1:W2:Y:S01]  /*1b5f0*/  @P0 LDG.E R10, desc[UR42][R2.64] ;  /* 0x0000002a020a0981 */ /* 0x0042a2000c1e1900 */
[----:B------:R-:W-:Y:S01]  /*1b600*/  ISETP.NE.U32.AND P0, PT, RZ, UR4, PT ;  /* 0x00000004ff007c0c */ /* 0x000fe2000bf05070 */
[----:B0-----:R-:W-:Y:S01]  /*1b610*/  IMAD.WIDE R4, R27, 0x4, R4 ;  /* 0x000000041b047825 */ /* 0x001fe200078e0204 */
[----:B------:R-:W-:Y:S02]  /*1b620*/  ISETP.NE.U32.AND P1, PT, RZ, UR6, PT ;  /* 0x00000006ff007c0c */ /* 0x000fe4000bf25070 */
[----:B------:R-:W-:Y:S01]  /*1b630*/  ISETP.NE.AND.EX P2, PT, RZ, UR5, PT, P0 ;  /* 0x00000005ff007c0c */ /* 0x000fe2000bf45300 */
[----:B------:R-:W-:Y:S01]  /*1b640*/  ULDC.64 UR4, c[0x0][0xa00] ;  /* 0x0002800000047ab9 */ /* 0x000fe20000000a00 */
[----:B------:R-:W-:Y:S01]  /*1b650*/  ISETP.NE.AND.EX P1, PT, RZ, UR7, PT, P1 ;  /* 0x00000007ff007c0c */ /* 0x000fe2000bf25310 */
[----:B------:R-:W-:Y:S01]  /*1b660*/  IMAD.MOV.U32 R6, RZ, RZ, RZ ;  /* 0x000000ffff067224 */ /* 0x000fe200078e00ff */
[----:B------:R-:W-:Y:S01]  /*1b670*/  ISETP.NE.U32.AND P0, PT, RZ, UR4, PT ;  /* 0x00000004ff007c0c */ /* 0x000fe2000bf05070 */
[----:B-1----:R-:W0:Y:S03]  /*1b680*/  LDC.64 R2, c[0x0][0xa10] ;  /* 0x00028400ff027b82 */ /* 0x002e260000000a00 */
[----:B------:R-:W-:-:S05]  /*1b690*/  ISETP.NE.AND.EX P0, PT, RZ, UR5, PT, P0 ;  /* 0x00000005ff007c0c */ /* 0x000fca000bf05300 */
[----:B------:R-:W1:Y:S08]  /*1b6a0*/  @P2 LDC.64 R8, c[0x0][0xa18] ;  /* 0x00028600ff082b82 */ /* 0x000e700000000a00 */
[----:B---3--:R-:W3:Y:S01]  /*1b6b0*/  @P0 LDG.E R0, desc[UR42][R4.64] ;  /* 0x0000002a04000981 */ /* 0x008ee2000c1e1900 */
[----:B------:R-:W-:Y:S01]  /*1b6c0*/  ULDC UR4, c[0x0][0x288] ;  /* 0x0000a20000047ab9 */ /* 0x000fe20000000800 */
[----:B0-----:R-:W-:-:S05]  /*1b6d0*/  IMAD.WIDE R2, R27, 0x4, R2 ;  /* 0x000000041b027825 */ /* 0x001fca00078e0202 */
[----:B-----5:R-:W5:Y:S01]  /*1b6e0*/  @P1 LDG.E R6, desc[UR42][R2.64] ;  /* 0x0000002a02061981 */ /* 0x020f62000c1e1900 */
[----:B-1----:R-:W-:-:S03]  /*1b6f0*/  @P2 IMAD.WIDE R8, R27, 0x4, R8 ;  /* 0x000000041b082825 */ /* 0x002fc600078e0208 */
[----:B---3--:R0:W-:Y:S02]  /*1b700*/  STL [R1+0x2c], R0 ;  /* 0x00002c0001007387 */ /* 0x0081e40000100800 */
[----:B0-----:R-:W-:Y:S01]  /*1b710*/  IMAD.U32 R0, RZ, RZ, UR4 ;  /* 0x00000004ff007e24 */ /* 0x001fe2000f8e00ff */
[----:B------:R-:W-:-:S05]  /*1b720*/  ULDC.64 UR4, c[0x0][0x418] ;  /* 0x0001060000047ab9 */ /* 0x000fca0000000a00 */
[----:B------:R0:W3:Y:S01]  /*1b730*/  @P2 LDG.E R0, desc[UR42][R8.64] ;  /* 0x0000002a08002981 */ /* 0x0000e2000c1e1900 */
[----:B------:R-:W-:-:S03]  /*1b740*/  UISETP.NE.U32.AND UP0, UPT, UR4, URZ, UPT ;  /* 0x0000003f0400728c */ /* 0x000fc6000bf05070 */
[----:B------:R-:W-:Y:S01]  /*1b750*/  ULDC UR4, c[0x0][0x424] ;  /* 0x0001090000047ab9 */ /* 0x000fe20000000800 */
[----:B------:R-:W-:-:S03]  /*1b760*/  UISETP.NE.AND.EX UP0, UPT, UR5, URZ, UPT, UP0 ;  /* 0x0000003f0500728c */ /* 0x000fc6000bf05300 */
[----:B------:R-:W-:Y:S01]  /*1b770*/  ULDC UR5, c[0x0][0x2f0] ;  /* 0x0000bc0000057ab9 */ /* 0x000fe20000000800 */
[----:B------:R-:W-:-:S04]  /*1b780*/  USEL UR4, UR4, 0x1, UP0 ;  /* 0x0000000104047887 */ /* 0x000fc80008000000 */
[----:B------:R-:W-:-:S03]  /*1b790*/  UIMAD UR4, UR4, UR5, URZ ;  /* 0x00000005040472a4 */ /* 0x000fc6000f8e023f */
[----:B------:R-:W-:Y:S02]  /*1b7a0*/  ULDC UR5, c[0x0][0x348] ;  /* 0x0000d20000057ab9 */ /* 0x000fe40000000800 */
[----:B0-----:R-:W-:Y:S02]  /*1b7b0*/  IMAD.U32 R8, RZ, RZ, UR5 ;  /* 0x00000005ff087e24 */ /* 0x001fe4000f8e00ff */
[----:B------:R-:W-:Y:S01]  /*1b7c0*/  IMAD.U32 R7, RZ, RZ, UR4 ;  /* 0x00000004ff077e24 */ /* 0x000fe2000f8e00ff */
[----:B---3--:R0:W-:Y:S04]  /*1b7d0*/  STL [R1+0x28], R0 ;  /* 0x0000280001007387 */ /* 0x0081e80000100800 */
[----:B--2---:R0:W-:Y:S01]  /*1b7e0*/  STL [R1+0x1c], R10 ;  /* 0x00001c0a01007387 */ /* 0x0041e20000100800 */
[----:B------:R-:W-:Y:S01]  /*1b7f0*/  IMAD.MOV.U32 R13, RZ, RZ, R0 ;  /* 0x000000ffff0d7224 */ /* 0x000fe200078e0000 */
[----:B------:R-:W-:Y:S06]  /*1b800*/  @P2 BRA `(.L_x_1798) ;  /* 0x0000000000142947 */ /* 0x000fec0003800000 */
[----:B------:R-:W-:Y:S05]  /*1b810*/  @!P0 BRA `(.L_x_1798) ;  /* 0x0000000000108947 */ /* 0x000fea0003800000 */
[----:B0-----:R-:W2:Y:S04]  /*1b820*/  LDG.E R0, desc[UR42][R4.64] ;  /* 0x0000002a04007981 */ /* 0x001ea8000c1e1900 */
[----:B------:R-:W2:Y:S02]  /*1b830*/  LDG.E R9, desc[UR42][R4.64+0x4] ;  /* 0x0000042a04097981 */ /* 0x000ea4000c1e1900 */
[----:B--2---:R-:W-:-:S05]  /*1b840*/  IMAD.IADD R13, R9, 0x1, -R0 ;  /* 0x00000001090d7824 */ /* 0x004fca00078e0a00 */
[----:B------:R1:W-:Y:S02]  /*1b850*/  STL [R1+0x28], R13 ;  /* 0x0000280d01007387 */ /* 0x0003e40000100800 */
.L_x_1798:
[----:B------:R-:W-:Y:S01]  /*1b860*/  ULDC.64 UR4, c[0x0][0xa20] ;  /* 0x0002880000047ab9 */ /* 0x000fe20000000a00 */
[C---:B0-----:R-:W-:Y:S02]  /*1b870*/  LOP3.LUT R0, R26.reuse, 0xff000000, RZ, 0xc0, !PT ;  /* 0xff0000001a007812 */ /* 0x041fe400078ec0ff */
[----:B------:R-:W-:Y:S02]  /*1b880*/  ISETP.NE.U32.AND P0, PT, RZ, UR4, PT ;  /* 0x00000004ff007c0c */ /* 0x000fe4000bf05070 */
[----:B------:R-:W-:Y:S02]  /*1b890*/  SHF.R.U32.HI R0, RZ, 0x8, R0 ;  /* 0x00000008ff007819 */ /* 0x000fe40000011600 */
[----:B------:R-:W-:Y:S02]  /*1b8a0*/  ISETP.NE.AND.EX P0, PT, RZ, UR5, PT, P0 ;  /* 0x00000005ff007c0c */ /* 0x000fe4000bf05300 */
[C---:B------:R-:W-:Y:S02]  /*1b8b0*/  LOP3.LUT R4, R26.reuse, 0xff0000, RZ, 0xc0, !PT ;  /* 0x00ff00001a047812 */ /* 0x040fe400078ec0ff */
[----:B------:R-:W-:-:S02]  /*1b8c0*/  LOP3.LUT R17, R26, 0xffff, RZ, 0xc0, !PT ;  /* 0x0000ffff1a117812 */ /* 0x000fc400078ec0ff */
[----:B------:R-:W-:-:S07]  /*1b8d0*/  LEA.HI R0, R4, R0, RZ, 0x10 ;  /* 0x0000000004007211 */ /* 0x000fce00078f80ff */
[----:B------:R-:W-:Y:S05]  /*1b8e0*/  @!P0 BRA `(.L_x_1799) ;  /* 0x0000000000108947 */ /* 0x000fea0003800000 */
[----:B------:R-:W0:Y:S02]  /*1b8f0*/  LDC.64 R4, c[0x0][0xa20] ;  /* 0x00028800ff047b82 */ /* 0x000e240000000a00 */
[----:B0-----:R-:W-:-:S05]  /*1b900*/  IMAD.WIDE R4, R27, 0x4, R4 ;  /* 0x000000041b047825 */ /* 0x001fca00078e0204 */
[----:B------:R0:W5:Y:S01]  /*1b910*/  LDG.E R7, desc[UR42][R4.64] ;  /* 0x0000002a04077981 */ /* 0x000162000c1e1900 */
[----:B------:R-:W-:Y:S05]  /*1b920*/  BRA `(.L_x_1800) ;  /* 0x0000000000247947 */ /* 0x000fea0003800000 */
.L_x_1799:
        /* <DEDUP_REMOVED lines=9> */
.L_x_1800:
[----:B0-----:R-:W2:Y:S04]  /*1b9c0*/  @P1 LDG.E R4, desc[UR42][R2.64] ;  /* 0x0000002a02041981 */ /* 0x001ea8000c1e1900 */
[----:B------:R0:W2:Y:S01]  /*1b9d0*/  @P1 LDG.E R5, desc[UR42][R2.64+0x4] ;  /* 0x0000042a02051981 */ /* 0x0000a2000c1e1900 */
[----:B------:R-:W-:Y:S02]  /*1b9e0*/  IMAD R25, R25, 0xc0, RZ ;  /* 0x000000c019197824 */ /* 0x000fe400078e02ff */
[----:B-----5:R-:W-:Y:S02]  /*1b9f0*/  IMAD.IADD R7, R7, 0x1, -R10 ;  /* 0x0000000107077824 */ /* 0x020fe400078e0a0a */
[----:B------:R-:W-:Y:S01]  /*1ba00*/  VIADD R9, R25, 0xbf ;  /* 0x000000bf19097836 */ /* 0x000fe20000000000 */
[----:B0-----:R-:W0:Y:S02]  /*1ba10*/  LDC R2, c[0x0][0x448] ;  /* 0x00011200ff027b82 */ /* 0x001e240000000800 */
[----:B0-----:R-:W-:-:S13]  /*1ba20*/  ISETP.NE.AND P2, PT, R2, 0x1, PT ;  /* 0x000000010200780c */ /* 0x001fda0003f45270 */
[----:B------:R-:W0:Y:S08]  /*1ba30*/  @P2 LDC R3, c[0x0][0x44c] ;  /* 0x00011300ff032b82 */ /* 0x000e300000000800 */
[----:B------:R-:W3:Y:S01]  /*1ba40*/  @P2 LDC R2, c[0x0][0x450] ;  /* 0x00011400ff022b82 */ /* 0x000ee20000000800 */
[----:B0-----:R-:W-:-:S05]  /*1ba50*/  @P2 IMAD.HI.U32 R3, R9, R3, RZ ;  /* 0x0000000309032227 */ /* 0x001fca00078e00ff */
[----:B---3--:R-:W-:Y:S01]  /*1ba60*/  @P2 SHF.R.U32.HI R9, RZ, R2, R3 ;  /* 0x00000002ff092219 */ /* 0x008fe20000011603 */
[----:B--2---:R-:W-:-:S04]  /*1ba70*/  @P1 IMAD.IADD R8, R5, 0x1, -R4 ;  /* 0x0000000105081824 */ /* 0x004fc800078e0a04 */
[----:B------:R-:W-:-:S04]  /*1ba80*/  IMAD.IADD R12, R7, 0x1, R8 ;  /* 0x00000001070c7824 */ /* 0x000fc800078e0208 */
[C---:B------:R-:W-:Y:S01]  /*1ba90*/  VIADD R20, R12.reuse, 0x7f ;  /* 0x0000007f0c147836 */ /* 0x040fe20000000000 */
[----:B------:R0:W-:Y:S01]  /*1baa0*/  STL [R1+0x14], R12 ;  /* 0x0000140c01007387 */ /* 0x0001e20000100800 */
[----:B------:R-:W-:-:S03]  /*1bab0*/  IADD3 R10, R12, 0x1, -R13 ;  /* 0x000000010c0a7810 */ /* 0x000fc60007ffe80d */
[----:B------:R-:W-:Y:S02]  /*1bac0*/  SHF.R.S32.HI R2, RZ, 0x1f, R20 ;  /* 0x0000001fff027819 */ /* 0x000fe40000011414 */
[----:B------:R-:W-:Y:S02]  /*1bad0*/  IMAD.IADD R9, R10, 0x1, R9 ;  /* 0x000000010a097824 */ /* 0x000fe400078e0209 */
[----:B------:R-:W-:Y:S02]  /*1bae0*/  LEA.HI R20, R2, R20, RZ, 0x7 ;  /* 0x0000001402147211 */ /* 0x000fe400078f38ff */
[----:B------:R-:W2:Y:S02]  /*1baf0*/  LDC.64 R2, c[0x0][0x9e0] ;  /* 0x00027800ff027b82 */ /* 0x000ea40000000a00 */
[----:B------:R-:W-:Y:S02]  /*1bb00*/  SHF.R.S32.HI R20, RZ, 0x7, R20 ;  /* 0x00000007ff147819 */ /* 0x000fe40000011414 */
[----:B--2---:R-:W-:Y:S01]  /*1bb10*/  ISETP.GE.AND P3, PT, R3, 0x1, PT ;  /* 0x000000010300780c */ /* 0x004fe20003f66270 */
[----:B------:R-:W-:-:S12]  /*1bb20*/  IMAD.IADD R2, R9, 0x1, R2 ;  /* 0x0000000109027824 */ /* 0x000fd800078e0202 */
[----:B0-----:R-:W-:Y:S05]  /*1bb30*/  @!P3 BRA `(.L_x_1801) ;  /* 0x000000000048b947 */ /* 0x001fea0003800000 */
        /* <DEDUP_REMOVED lines=11> */
.L_x_1803:
[----:B------:R-:W-:-:S13]  /*1bbf0*/  ISETP.NE.AND P0, PT, R3, 0x1, PT ;  /* 0x000000010300780c */ /* 0x000fda0003f05270 */
[----:B------:R-:W0:Y:S02]  /*1bc00*/  @P0 LDC.64 R4, c[0x0][0x9e8] ;  /* 0x00027a00ff040b82 */ /* 0x000e240000000a00 */
[----:B0-----:R-:W-:-:S05]  /*1bc10*/  @P0 IMAD.HI.U32 R4, R11, R4, RZ ;  /* 0x000000040b040227 */ /* 0x001fca00078e00ff */
[----:B------:R-:W-:-:S07]  /*1bc20*/  @P0 SHF.R.U32.HI R11, RZ, R5, R4 ;  /* 0x00000005ff0b0219 */ /* 0x000fce0000011604 */
.L_x_1804:
[----:B------:R-:W-:Y:S05]  /*1bc30*/  BSYNC B0 ;  /* 0x0000000000007941 */ /* 0x000fea0003800000 */
.L_x_1802:
[----:B------:R-:W-:-:S05]  /*1bc40*/  IMAD R11, R11, R3, R3 ;  /* 0x000000030b0b7224 */ /* 0x000fca00078e0203 */
[----:B------:R-:W-:-:S07]  /*1bc50*/  VIMNMX R2, R2, R11, PT ;  /* 0x0000000b02027248 */ /* 0x000fce0003fe0100 */
.L_x_1801:
[----:B------:R-:W0:Y:S01]  /*1bc60*/  @P2 LDC R9, c[0x0][0x44c] ;  /* 0x00011300ff092b82 */ /* 0x000e220000000800 */
[----:B------:R-:W-:Y:S01]  /*1bc70*/  VIADD R2, R2, 0x7f ;  /* 0x0000007f02027836 */ /* 0x000fe20000000000 */
[----:B------:R-:W-:Y:S01]  /*1bc80*/  ULDC UR4, c[0x0][0x9dc] ;  /* 0x0002770000047ab9 */ /* 0x000fe20000000800 */
[----:B------:R-:W-:Y:S02]  /*1bc90*/  IMAD.MOV.U32 R4, RZ, RZ, R25 ;  /* 0x000000ffff047224 */ /* 0x000fe400078e0019 */
[----:B------:R-:W-:-:S03]  /*1bca0*/  IMAD.IADD R19, R12, 0x1, -R13 ;  /* 0x000000010c137824 */ /* 0x000fc600078e0a0d */
[----:B------:R-:W2:Y:S01]  /*1bcb0*/  @P2 LDC R5, c[0x0][0x450] ;  /* 0x00011400ff052b82 */ /* 0x000ea20000000800 */
[----:B0-----:R-:W-:-:S05]  /*1bcc0*/  @P2 IMAD.HI.U32 R9, R25, R9, RZ ;  /* 0x0000000919092227 */ /* 0x001fca00078e00ff */
[----:B--2---:R-:W-:Y:S02]  /*1bcd0*/  @P2 SHF.R.U32.HI R4, RZ, R5, R9 ;  /* 0x00000005ff042219 */ /* 0x004fe40000011609 */
[----:B------:R-:W-:-:S03]  /*1bce0*/  SHF.R.S32.HI R5, RZ, 0x1f, R2 ;  /* 0x0000001fff057819 */ /* 0x000fc60000011402 */
[----:B------:R-:W-:Y:S01]  /*1bcf0*/  IMAD.IADD R11, R19, 0x1, R4 ;  /* 0x00000001130b7824 */ /* 0x000fe200078e0204 */
[----:B------:R-:W-:-:S03]  /*1bd00*/  LEA.HI R5, R5, R2, RZ, 0x7 ;  /* 0x0000000205057211 */ /* 0x000fc600078f38ff */
[----:B------:R-:W-:Y:S01]  /*1bd10*/  VIADD R2, R11, -UR4 ;  /* 0x800000040b027c36 */ /* 0x000fe20008000000 */
        /* <DEDUP_REMOVED lines=13> */
.L_x_1807:
[----:B------:R-:W-:-:S13]  /*1bdf0*/  ISETP.NE.AND P0, PT, R3, 0x1, PT ;  /* 0x000000010300780c */ /* 0x000fda0003f05270 */
[----:B------:R-:W0:Y:S02]  /*1be00*/  @P0 LDC.64 R4, c[0x0][0x9e8] ;  /* 0x00027a00ff040b82 */ /* 0x000e240000000a00 */
[----:B0-----:R-:W-:-:S05]  /*1be10*/  @P0 IMAD.HI.U32 R4, R11, R4, RZ ;  /* 0x000000040b040227 */ /* 0x001fca00078e00ff */
[----:B------:R-:W-:-:S07]  /*1be20*/  @P0 SHF.R.U32.HI R11, RZ, R5, R4 ;  /* 0x00000005ff0b0219 */ /* 0x000fce0000011604 */
.L_x_1808:
[----:B------:R-:W-:Y:S05]  /*1be30*/  BSYNC B0 ;  /* 0x0000000000007941 */ /* 0x000fea0003800000 */
.L_x_1806:
[----:B------:R-:W-:-:S05]  /*1be40*/  IMAD R3, R11, R3, RZ ;  /* 0x000000030b037224 */ /* 0x000fca00078e02ff */
[----:B------:R-:W-:-:S07]  /*1be50*/  VIMNMX R2, R2, R3, !PT ;  /* 0x0000000302027248 */ /* 0x000fce0007fe0100 */
.L_x_1805:
[----:B------:R-:W-:Y:S01]  /*1be60*/  SHF.R.S32.HI R3, RZ, 0x1f, R2 ;  /* 0x0000001fff037819 */ /* 0x000fe20000011402 */
[----:B------:R-:W-:Y:S01]  /*1be70*/  BSSY B0, `(.L_x_1809) ;  /* 0x0000027000007945 */ /* 0x000fe20003800000 */
[----:B------:R-:W-:Y:S02]  /*1be80*/  LOP3.LUT R18, R0, 0xff, RZ, 0xc0, !PT ;  /* 0x000000ff00127812 */ /* 0x000fe400078ec0ff */
[----:B------:R-:W-:Y:S01]  /*1be90*/  LEA.HI R3, R3, R2, RZ, 0x7 ;  /* 0x0000000203037211 */ /* 0x000fe200078f38ff */
[----:B------:R-:W-:Y:S01]  /*1bea0*/  IMAD.MOV.U32 R2, RZ, RZ, RZ ;  /* 0x000000ffff027224 */ /* 0x000fe200078e00ff */
[----:B------:R-:W-:Y:S02]  /*1beb0*/  SHF.R.U32.HI R0, RZ, 0x10, R0 ;  /* 0x00000010ff007819 */ /* 0x000fe40000011600 */
[----:B------:R-:W-:-:S04]  /*1bec0*/  SHF.R.S32.HI R3, RZ, 0x7, R3 ;  /* 0x00000007ff037819 */ /* 0x000fc80000011403 */
[----:B------:R-:W-:-:S04]  /*1bed0*/  VIMNMX R4, RZ, R3, !PT ;  /* 0x00000003ff047248 */ /* 0x000fc80007fe0100 */
[----:B------:R-:W-:-:S13]  /*1bee0*/  ISETP.GT.AND P0, PT, R9, R4, PT ;  /* 0x000000040900720c */ /* 0x000fda0003f04270 */
[----:B------:R-:W-:Y:S05]  /*1bef0*/  @!P0 BRA `(.L_x_1810) ;  /* 0x0000000000788947 */ /* 0x000fea0003800000 */
[----:B------:R-:W-:Y:S01]  /*1bf00*/  ISETP.NE.AND P0, PT, R0, RZ, PT ;  /* 0x000000ff0000720c */ /* 0x000fe20003f05270 */
[----:B------:R-:W-:-:S03]  /*1bf10*/  ULDC UR4, c[0x0][0x9f0] ;  /* 0x00027c0000047ab9 */ /* 0x000fc60000000800 */
[----:B------:R-:W-:-:S04]  /*1bf20*/  SEL R5, R0, UR4, P0 ;  /* 0x0000000400057c07 */ /* 0x000fc80008000000 */
[----:B------:R-:W-:Y:S02]  /*1bf30*/  IABS R11, R5 ;  /* 0x00000005000b7213 */ /* 0x000fe40000000000 */
[----:B------:R-:W-:Y:S02]  /*1bf40*/  IADD3 R12, R5, -0x1, R9 ;  /* 0xffffffff050c7810 */ /* 0x000fe40007ffe009 */
[----:B------:R-:W0:Y:S03]  /*1bf50*/  I2F.RP R2, R11 ;  /* 0x0000000b00027306 */ /* 0x000e260000209400 */
[----:B------:R-:W-:-:S05]  /*1bf60*/  IMAD.IADD R12, R12, 0x1, -R4 ;  /* 0x000000010c0c7824 */ /* 0x000fca00078e0a04 */
[----:B0-----:R-:W0:Y:S02]  /*1bf70*/  MUFU.RCP R2, R2 ;  /* 0x0000000200027308 */ /* 0x001e240000001000 */
[----:B0-----:R-:W-:-:S06]  /*1bf80*/  VIADD R2, R2, 0xffffffe ;  /* 0x0ffffffe02027836 */ /* 0x001fcc0000000000 */
[----:B------:R0:W2:Y:S02]  /*1bf90*/  F2I.FTZ.U32.TRUNC.NTZ R3, R2 ;  /* 0x0000000200037305 */ /* 0x0000a4000021f000 */
[----:B0-----:R-:W-:-:S04]  /*1bfa0*/  LOP3.LUT R2, R12, R5, RZ, 0x3c, !PT ;  /* 0x000000050c027212 */ /* 0x001fc800078e3cff */
[----:B------:R-:W-:Y:S01]  /*1bfb0*/  ISETP.GE.AND P3, PT, R2, RZ, PT ;  /* 0x000000ff0200720c */ /* 0x000fe20003f66270 */
[----:B--2---:R-:W-:-:S04]  /*1bfc0*/  IMAD.MOV R2, RZ, RZ, -R3 ;  /* 0x000000ffff027224 */ /* 0x004fc800078e0a03 */
[----:B-1----:R-:W-:Y:S02]  /*1bfd0*/  IMAD R13, R2, R11, RZ ;  /* 0x0000000b020d7224 */ /* 0x002fe400078e02ff */
        /* <DEDUP_REMOVED lines=16> */
.L_x_1810:
[----:B------:R-:W-:Y:S05]  /*1c0e0*/  BSYNC B0 ;  /* 0x0000000000007941 */ /* 0x000fea0003800000 */
.L_x_1809:
[-C--:B------:R-:W-:Y:S01]  /*1c0f0*/  IMAD R4, R18, R2.reuse, R4 ;  /* 0x0000000212047224 */ /* 0x080fe200078e0204 */
[----:B------:R-:W-:Y:S04]  /*1c100*/  BSSY B0, `(.L_x_1811) ;  /* 0x00000dc000007945 */ /* 0x000fe80003800000 */
[C---:B------:R-:W-:Y:S01]  /*1c110*/  VIADDMNMX R2, R4.reuse, R2, R9, PT ;  /* 0x0000000204027246 */ /* 0x040fe20003800109 */
[----:B------:R-:W-:-:S04]  /*1c120*/  IMAD R4, R4, 0x80, -R7 ;  /* 0x0000008004047824 */ /* 0x000fc800078e0a07 */
[----:B------:R-:W-:Y:S01]  /*1c130*/  IMAD R2, R2, 0x80, -R7 ;  /* 0x0000008002027824 */ /* 0x000fe200078e0a07 */
[----:B------:R-:W-:-:S04]  /*1c140*/  VIMNMX R4, RZ, R4, !PT ;  /* 0x00000004ff047248 */ /* 0x000fc80007fe0100 */
[----:B------:R-:W-:Y:S02]  /*1c150*/  VIMNMX R2, R2, R8, PT ;  /* 0x0000000802027248 */ /* 0x000fe40003fe0100 */
[----:B------:R-:W-:Y:S02]  /*1c160*/  SHF.R.U32.HI R3, RZ, 0x7, R4 ;  /* 0x00000007ff037819 */ /* 0x000fe40000011604 */
[----:B------:R-:W-:-:S13]  /*1c170*/  ISETP.GT.AND P0, PT, R2, R4, PT ;  /* 0x000000040200720c */ /* 0x000fda0003f04270 */
[----:B------:R-:W-:-:S05]  /*1c180*/  @P0 VIADD R2, R2, 0x7f ;  /* 0x0000007f02020836 */ /* 0x000fca0000000000 */
        /* <DEDUP_REMOVED lines=13> */
[----:B------:R0:W2:Y:S02]  /*1c260*/  SHFL.IDX PT, R14, R5, RZ, 0x1f ;  /* 0x00001fff050e7589 */ /* 0x0000a400000e0000 */
.L_x_2004:
[----:B--2---:R-:W-:Y:S02]  /*1c270*/  ISETP.NE.AND P0, PT, R14, RZ, PT ;  /* 0x000000ff0e00720c */ /* 0x004fe40003f05270 */
[----:B------:R-:W-:-:S11]  /*1c280*/  PLOP3.LUT P6, PT, PT, PT, PT, 0x8, 0x0 ;  /* 0x000000000000781c */ /* 0x000fd60003fce170 */
[----:B------:R-:W-:Y:S05]  /*1c290*/  @P0 BRA `(.L_x_1814) ;  /* 0x00000000000c0947 */ /* 0x000fea0003800000 */
[----:B------:R-:W-:-:S03]  /*1c2a0*/  UMOV UR4, 0xffffffff ;  /* 0xffffffff00047882 */ /* 0x000fc60000000000 */
[----:B------:R-:W-:Y:S05]  /*1c2b0*/  BRA.DIV UR4, `(.L_x_1815) ;  /* 0x0000008204347947 */ /* 0x000fea000b800000 */
[----:B------:R-:W-:-:S13]  /*1c2c0*/  ELECT P6, URZ, PT ;  /* 0x00000000003f782f */ /* 0x000fda00038c0000 */
.L_x_1814:
        /* <DEDUP_REMOVED lines=9> */
.L_x_2007:
[----:B------:R-:W-:Y:S05]  /*1c360*/  BSYNC B1 ;  /* 0x0000000000017941 */ /* 0x000fea0003800000 */
.L_x_1816:
        /* <DEDUP_REMOVED lines=11> */
.L_x_2008:
[----:B------:R-:W-:Y:S05]  /*1c420*/  BSYNC B2 ;  /* 0x0000000000027941 */ /* 0x000fea0003800000 */
.L_x_1820:
[----:B------:R-:W-:Y:S04]  /*1c430*/  BSSY B2, `(.L_x_1822) ;  /* 0x0000009000027945 */ /* 0x000fe80003800000 */
[----:B------:R-:W-:Y:S05]  /*1c440*/  @P1 BRA `(.L_x_1823) ;  /* 0x00000000001c1947 */ /* 0x000fea0003800000 */
[----:B------:R-:W2:Y:S02]  /*1c450*/  S2R R8, SR_TID.X ;  /* 0x0000000000087919 */ /* 0x000ea40000002100 */
[----:B--2---:R-:W-:Y:S01]  /*1c460*/  LOP3.LUT R9, R8, 0x1f, RZ, 0xc0, !PT ;  /* 0x0000001f08097812 */ /* 0x004fe200078ec0ff */
[----:B------:R-:W-:-:S03]  /*1c470*/  IMAD.MOV.U32 R8, RZ, RZ, 0x4000 ;  /* 0x00004000ff087424 */ /* 0x000fc600078e00ff */
[----:B------:R-:W-:Y:S01]  /*1c480*/  ISETP.NE.AND P0, PT, R9, RZ, PT ;  /* 0x000000ff0900720c */ /* 0x000fe20003f05270 */
[----:B------:R2:W-:-:S12]  /*1c490*/  SYNCS.ARRIVE.TRANS64 RZ, [R5+URZ+0x16890], R8 ;  /* 0x0168900805ff79a7 */ /* 0x0005d8000800003f */
[----:B--2---:R-:W-:Y:S05]  /*1c4a0*/  @!P0 BRA `(.L_x_1823) ;  /* 0x0000000000048947 */ /* 0x004fea0003800000 */
[----:B------:R-:W-:Y:S01]  /*1c4b0*/  BPT.TRAP 0x1 ;  /* 0x000000040000795c */ /* 0x000fe20000300000 */
.L_x_1823:
[----:B------:R-:W-:Y:S05]  /*1c4c0*/  BSYNC B2 ;  /* 0x0000000000027941 */ /* 0x000fea0003800000 */
.L_x_1822:
[----:B-1----:R-:W-:Y:S01]  /*1c4d0*/  IMAD.MOV.U32 R13, RZ, RZ, RZ ;  /* 0x000000ffff0d7224 */ /* 0x002fe200078e00ff */
[----:B------:R-:W-:Y:S01]  /*1c4e0*/  UIADD3 UR4, UP0, UR40, 0x570, URZ ;  /* 0x0000057028047890 */ /* 0x000fe2000ff1e03f */
[----:B------:R-:W-:Y:S01]  /*1c4f0*/  IMAD R8, R4, 0x80, R6 ;  /* 0x0000008004087824 */ /* 0x000fe200078e0206 */
[----:B------:R-:W-:Y:S01]  /*1c500*/  PLOP3.LUT P0, PT, PT, PT, PT, 0x80, 0x0 ;  /* 0x000000000000781c */ /* 0x000fe20003f0f070 */
[----:B------:R-:W-:Y:S01]  /*1c510*/  IMAD R9, R29, 0x4000, R16 ;  /* 0x000040001d097824 */ /* 0x000fe200078e0210 */
[----:B------:R-:W-:Y:S01]  /*1c520*/  R2UR UR10, R13 ;  /* 0x000000000d0a72ca */ /* 0x000fe200000e0000 */
[----:B------:R-:W-:Y:S01]  /*1c530*/  VIADD R8, R8, 0xffffff80 ;  /* 0xffffff8008087836 */ /* 0x000fe20000000000 */
[----:B------:R-:W-:Y:S01]  /*1c540*/  UIADD3.X UR5, URZ, UR41, URZ, UP0, !UPT ;  /* 0x000000293f057290 */ /* 0x000fe200087fe43f */
[----:B------:R-:W-:Y:S01]  /*1c550*/  VIADD R9, R9, 0xe400 ;  /* 0x0000e40009097836 */ /* 0x000fe20000000000 */
[----:B------:R-:W-:Y:S01]  /*1c560*/  UMOV UR6, 0x0 ;  /* 0x0000000000067882 */ /* 0x000fe20000000000 */
[----:B------:R-:W-:Y:S01]  /*1c570*/  IMAD.SHL.U32 R12, R29, 0x2000, RZ ;  /* 0x000020001d0c7824 */ /* 0x000fe200078e00ff */
[----:B------:R-:W-:Y:S01]  /*1c580*/  UMOV UR7, 0x12f00000 ;  /* 0x12f0000000077882 */ /* 0x000fe20000000000 */
[----:B------:R-:W-:-:S08]  /*1c590*/  VIADD R11, R5, 0x16890 ;  /* 0x00016890050b7836 */ /* 0x000fd00000000000 */
.L_x_1824:
        /* <DEDUP_REMOVED lines=13> */
.L_x_2009:
[----:B------:R-:W-:Y:S05]  /*1c670*/  BSYNC B2 ;  /* 0x0000000000027941 */ /* 0x000fea0003800000 */
.L_x_1825:
[----:B------:R-:W-:Y:S01]  /*1c680*/  BSSY B2, `(.L_x_1827) ;  /* 0x000000b000027945 */ /* 0x000fe20003800000 */
[----:B------:R-:W-:Y:S02]  /*1c690*/  IMAD.MOV.U32 R14, RZ, RZ, 0x0 ;  /* 0x00000000ff0e7424 */ /* 0x000fe400078e00ff */
[----:B------:R-:W-:Y:S01]  /*1c6a0*/  IMAD.MOV.U32 R15, RZ, RZ, 0x12f00000 ;  /* 0x12f00000ff0f7424 */ /* 0x000fe200078e00ff */
[----:B------:R-:W-:Y:S06]  /*1c6b0*/  @P1 BRA `(.L_x_1828) ;  /* 0x00000000001c1947 */ /* 0x000fec0003800000 */
[----:B------:R-:W2:Y:S01]  /*1c6c0*/  S2R R9, SR_TID.X ;  /* 0x0000000000097919 */ /* 0x000ea20000002100 */
[----:B01----:R-:W-:-:S04]  /*1c6d0*/  IMAD.MOV.U32 R7, RZ, RZ, 0x4000 ;  /* 0x00004000ff077424 */ /* 0x003fc800078e00ff */
[----:B------:R3:W-:Y:S01]  /*1c6e0*/  SYNCS.ARRIVE.TRANS64 RZ, [R5+URZ+0x168b0], R7 ;  /* 0x0168b00705ff79a7 */ /* 0x0007e2000800003f */
[----:B--2---:R-:W-:-:S04]  /*1c6f0*/  LOP3.LUT R9, R9, 0x1f, RZ, 0xc0, !PT ;  /* 0x0000001f09097812 */ /* 0x004fc800078ec0ff */
[----:B------:R-:W-:-:S13]  /*1c700*/  ISETP.NE.AND P0, PT, R9, RZ, PT ;  /* 0x000000ff0900720c */ /* 0x000fda0003f05270 */
[----:B---3--:R-:W-:Y:S05]  /*1c710*/  @!P0 BRA `(.L_x_1828) ;  /* 0x0000000000048947 */ /* 0x008fea0003800000 */
[----:B------:R-:W-:Y:S01]  /*1c720*/  BPT.TRAP 0x1 ;  /* 0x000000040000795c */ /* 0x000fe20000300000 */
.L_x_1828:
[----:B------:R-:W-:Y:S05]  /*1c730*/  BSYNC B2 ;  /* 0x0000000000027941 */ /* 0x000fea0003800000 */
.L_x_1827:
[----:B------:R-:W-:Y:S01]  /*1c740*/  R2UR UR10, R13 ;  /* 0x000000000d0a72ca */ /* 0x000fe200000e0000 */
[----:B------:R-:W-:Y:S01]  /*1c750*/  IMAD R12, R12, 0x2, R16 ;  /* 0x000000020c0c7824 */ /* 0x000fe200078e0210 */
[----:B------:R-:W-:Y:S01]  /*1c760*/  R2UR UR6, R14 ;  /* 0x000000000e0672ca */ /* 0x000fe200000e0000 */
[----:B------:R-:W-:Y:S01]  /*1c770*/  UIADD3 UR4, UP0, UR40, 0x670, URZ ;  /* 0x0000067028047890 */ /* 0x000fe2000ff1e03f */
[----:B------:R-:W-:Y:S01]  /*1c780*/  R2UR UR7, R15 ;  /* 0x000000000f0772ca */ /* 0x000fe200000e0000 */
[----:B01----:R-:W-:Y:S01]  /*1c790*/  VIADD R5, R5, 0x168b0 ;  /* 0x000168b005057836 */ /* 0x003fe20000000000 */
[----:B------:R-:W-:Y:S01]  /*1c7a0*/  PLOP3.LUT P0, PT, PT, PT, PT, 0x80, 0x0 ;  /* 0x000000000000781c */ /* 0x000fe20003f0f070 */
[----:B------:R-:W-:Y:S01]  /*1c7b0*/  VIADD R12, R12, 0x400 ;  /* 0x000004000c0c7836 */ /* 0x000fe20000000000 */
[----:B------:R-:W-:-:S12]  /*1c7c0*/  UIADD3.X UR5, URZ, UR41, URZ, UP0, !UPT ;  /* 0x000000293f057290 */ /* 0x000fd800087fe43f */
.L_x_1829:
        /* <DEDUP_REMOVED lines=9> */
[----:B--2---:R-:W-:Y:S05]  /*1c860*/  @P0 BRA.U.ANY `(.L_x_1829) ;  /* 0xfffffffd00d80947 */ /* 0x004fea000393ffff */
.L_x_1819:
[----:B------:R-:W-:Y:S05]  /*1c870*/  BSYNC B1 ;  /* 0x0000000000017941 */ /* 0x000fea0003800000 */
.L_x_1818:
        /* <DEDUP_REMOVED lines=11> */
.L_x_1842:
[----:B------:R-:W-:Y:S05]  /*1c930*/  YIELD ;  /* 0x0000000000007946 */ /* 0x000fea0003800000 */
[----:B------:R-:W-:Y:S04]  /*1c940*/  BSSY B1, `(.L_x_1830) ;  /* 0x000004d000017945 */ /* 0x000fe80003800000 */
[----:B--2---:R-:W-:Y:S05]  /*1c950*/  @!P6 BRA `(.L_x_1831) ;  /* 0x00000004002ce947 */ /* 0x004fea0003800000 */
[----:B0-----:R-:W2:Y:S01]  /*1c960*/  LDL R7, [R1+0x4] ;  /* 0x0000040001077983 */ /* 0x001ea20000100800 */
[----:B------:R-:W0:Y:S02]  /*1c970*/  S2R R5, SR_TID.X ;  /* 0x0000000000057919 */ /* 0x000e240000002100 */
[----:B0-----:R-:W-:Y:S01]  /*1c980*/  LOP3.LUT R8, R5, 0x7f, RZ, 0xc0, !PT ;  /* 0x0000007f05087812 */ /* 0x001fe200078ec0ff */
[----:B------:R-:W-:Y:S01]  /*1c990*/  IMAD R5, R29, 0x8, R16 ;  /* 0x000000081d057824 */ /* 0x000fe200078e0210 */
[----:B------:R-:W-:Y:S02]  /*1c9a0*/  BSSY B2, `(.L_x_1832) ;  /* 0x0000005000027945 */ /* 0x000fe40003800000 */
[----:B------:R-:W-:Y:S02]  /*1c9b0*/  ISETP.NE.AND P2, PT, R8, RZ, PT ;  /* 0x000000ff0800720c */ /* 0x000fe40003f45270 */
[----:B--2---:R-:W-:-:S04]  /*1c9c0*/  SHF.L.U32 R7, R7, 0x1f, RZ ;  /* 0x0000001f07077819 */ /* 0x004fc800000006ff */
[----:B------:R-:W0:Y:S02]  /*1c9d0*/  SYNCS.PHASECHK.TRANS64.TRYWAIT P1, [R5+URZ+0x168a0], R7 ;  /* 0x0168a007050075a7 */ /* 0x000e24000802017f */
[----:B0-----:R-:W-:Y:S05]  /*1c9e0*/  @!P1 BRA `(.L_x_1833) ;  /* 0x0000007800c49947 */ /* 0x001fea0003800000 */
.L_x_2010:
[----:B------:R-:W-:Y:S05]  /*1c9f0*/  BSYNC B2 ;  /* 0x0000000000027941 */ /* 0x000fea0003800000 */
.L_x_1832:
        /* <DEDUP_REMOVED lines=9> */
.L_x_1835:
[----:B------:R-:W-:Y:S05]  /*1ca90*/  BSYNC B2 ;  /* 0x0000000000027941 */ /* 0x000fea0003800000 */
.L_x_1834:
        /* <DEDUP_REMOVED lines=10> */
[----:B------:R-:W-:-:S10]  /*1cb40*/  UMOV UR7, 0x12f00000 ;  /* 0x12f0000000077882 */ /* 0x000fd40000000000 */
.L_x_1836:
        /* <DEDUP_REMOVED lines=13> */
.L_x_2011:
[----:B------:R-:W-:Y:S05]  /*1cc20*/  BSYNC B2 ;  /* 0x0000000000027941 */ /* 0x000fea0003800000 */
.L_x_1837:
        /* <DEDUP_REMOVED lines=11> */
.L_x_1840:
[----:B------:R-:W-:Y:S05]  /*1cce0*/  BSYNC B2 ;  /* 0x0000000000027941 */ /* 0x000fea0003800000 */
.L_x_1839:
        /* <DEDUP_REMOVED lines=8> */
.L_x_1841:
        /* <DEDUP_REMOVED lines=10> */
.L_x_1831:
[----:B------:R-:W-:Y:S05]  /*1ce10*/  BSYNC B1 ;  /* 0x0000000000017941 */ /* 0x000fea0003800000 */
.L_x_1830:
[----:B0-----:R-:W2:Y:S01]  /*1ce20*/  LDL.LU R7, [R1+0x4] ;  /* 0x0000040001077983 */ /* 0x001ea20000300800 */
        /* <DEDUP_REMOVED lines=9> */
.L_x_1812:
[----:B------:R-:W-:Y:S05]  /*1cec0*/  BSYNC B0 ;  /* 0x0000000000007941 */ /* 0x000fea0003800000 */
.L_x_1811:
[----:B------:R-:W3:Y:S01]  /*1ced0*/  LDC R2, c[0x0][0x448] ;  /* 0x00011200ff027b82 */ /* 0x000ee20000000800 */
[----:B------:R-:W-:Y:S01]  /*1cee0*/  VIADD R3, R25, 0xbf ;  /* 0x000000bf19037836 */ /* 0x000fe20000000000 */
[----:B------:R-:W-:Y:S06]  /*1cef0*/  @!P0 WARPSYNC.ALL ;  /* 0x0000000000008948 */ /* 0x000fec0003800000 */
[----:B------:R-:W-:Y:S01]  /*1cf00*/  @!P0 BAR.SYNC.DEFER_BLOCKING 0xc, 0x200 ;  /* 0x0308000000008b1d */ /* 0x000fe20000010000 */
[----:B---3--:R-:W-:-:S13]  /*1cf10*/  ISETP.NE.AND P1, PT, R2, 0x1, PT ;  /* 0x000000010200780c */ /* 0x008fda0003f25270 */
[----:B------:R-:W3:Y:S08]  /*1cf20*/  @P1 LDC R4, c[0x0][0x44c] ;  /* 0x00011300ff041b82 */ /* 0x000ef00000000800 */
[----:B------:R-:W4:Y:S01]  /*1cf30*/  @P1 LDC R2, c[0x0][0x450] ;  /* 0x00011400ff021b82 */ /* 0x000f220000000800 */
[----:B---3--:R-:W-:-:S05]  /*1cf40*/  @P1 IMAD.HI.U32 R4, R3, R4, RZ ;  /* 0x0000000403041227 */ /* 0x008fca00078e00ff */
[----:B----4-:R-:W-:-:S05]  /*1cf50*/  @P1 SHF.R.U32.HI R3, RZ, R2, R4 ;  /* 0x00000002ff031219 */ /* 0x010fca0000011604 */
[----:B------:R-:W-:Y:S02]  /*1cf60*/  IMAD.IADD R10, R10, 0x1, R3 ;  /* 0x000000010a0a7824 */ /* 0x000fe400078e0203 */
[----:B------:R-:W3:Y:S02]  /*1cf70*/  LDC.64 R2, c[0x0][0x9e0] ;  /* 0x00027800ff027b82 */ /* 0x000ee40000000a00 */
[----:B---3--:R-:W-:Y:S01]  /*1cf80*/  ISETP.GE.AND P2, PT, R3, 0x1, PT ;  /* 0x000000010300780c */ /* 0x008fe20003f46270 */
[----:B------:R-:W-:-:S12]  /*1cf90*/  IMAD.IADD R2, R10, 0x1, R2 ;  /* 0x000000010a027824 */ /* 0x000fd800078e0202 */
[----:B------:R-:W-:Y:S05]  /*1cfa0*/  @!P2 BRA `(.L_x_1843) ;  /* 0x000000000048a947 */ /* 0x000fea0003800000 */
[C---:B------:R-:W-:Y:S01]  /*1cfb0*/  ISETP.GT.AND P0, PT, R10.reuse, RZ, PT ;  /* 0x000000ff0a00720c */ /* 0x040fe20003f04270 */
[----:B------:R-:W-:Y:S01]  /*1cfc0*/  BSSY B0, `(.L_x_1844) ;  /* 0x000000e000007945 */ /* 0x000fe20003800000 */
[----:B------:R-:W-:-:S11]  /*1cfd0*/  VIADD R6, R10, 0xffffffff ;  /* 0xffffffff0a067836 */ /* 0x000fd60000000000 */
[----:B------:R-:W-:Y:S05]  /*1cfe0*/  @P0 BRA `(.L_x_1845) ;  /* 0x00000000001c0947 */ /* 0x000fea0003800000 */
[----:B------:R-:W-:Y:S01]  /*1cff0*/  ISETP.NE.AND P0, PT, R3, 0x1, PT ;  /* 0x000000010300780c */ /* 0x000fe20003f05270 */
[----:B------:R-:W-:-:S12]  /*1d000*/  IMAD.MOV R6, RZ, RZ, -R10 ;  /* 0x000000ffff067224 */ /* 0x000fd800078e0a0a */
[----:B------:R-:W3:Y:S02]  /*1d010*/  @P0 LDC.64 R4, c[0x0][0x9e8] ;  /* 0x00027a00ff040b82 */ /* 0x000ee40000000a00 */
[----:B---3--:R-:W-:-:S05]  /*1d020*/  @P0 IMAD.HI.U32 R4, R6, R4, RZ ;  /* 0x0000000406040227 */ /* 0x008fca00078e00ff */
[----:B------:R-:W-:-:S04]  /*1d030*/  @P0 SHF.R.U32.HI R6, RZ, R5, R4 ;  /* 0x00000005ff060219 */ /* 0x000fc80000011604 */
[----:B------:R-:W-:Y:S01]  /*1d040*/  LOP3.LUT R6, RZ, R6, RZ, 0x33, !PT ;  /* 0x00000006ff067212 */ /* 0x000fe200078e33ff */
[----:B------:R-:W-:Y:S06]  /*1d050*/  BRA `(.L_x_1846) ;  /* 0x0000000000107947 */ /* 0x000fec0003800000 */
.L_x_1845:
[----:B------:R-:W-:-:S13]  /*1d060*/  ISETP.NE.AND P0, PT, R3, 0x1, PT ;  /* 0x000000010300780c */ /* 0x000fda0003f05270 */
[----:B------:R-:W3:Y:S02]  /*1d070*/  @P0 LDC.64 R4, c[0x0][0x9e8] ;  /* 0x00027a00ff040b82 */ /* 0x000ee40000000a00 */
[----:B---3--:R-:W-:-:S05]  /*1d080*/  @P0 IMAD.HI.U32 R4, R6, R4, RZ ;  /* 0x0000000406040227 */ /* 0x008fca00078e00ff */
[----:B------:R-:W-:-:S07]  /*1d090*/  @P0 SHF.R.U32.HI R6, RZ, R5, R4 ;  /* 0x00000005ff060219 */ /* 0x000fce0000011604 */
.L_x_1846:
[----:B------:R-:W-:Y:S05]  /*1d0a0*/  BSYNC B0 ;  /* 0x0000000000007941 */ /* 0x000fea0003800000 */
.L_x_1844:
[----:B------:R-:W-:-:S05]  /*1d0b0*/  IMAD R6, R6, R3, R3 ;  /* 0x0000000306067224 */ /* 0x000fca00078e0203 */
[----:B------:R-:W-:-:S07]  /*1d0c0*/  VIMNMX R2, R2, R6, PT ;  /* 0x0000000602027248 */ /* 0x000fce0003fe0100 */
.L_x_1843:
[----:B------:R-:W-:Y:S01]  /*1d0d0*/  VIADD R2, R2, 0x7f ;  /* 0x0000007f02027836 */ /* 0x000fe20000000000 */
[----:B------:R-:W-:Y:S01]  /*1d0e0*/  ULDC UR4, c[0x0][0x9dc] ;  /* 0x0002770000047ab9 */ /* 0x000fe20000000800 */
[----:B------:R-:W-:-:S03]  /*1d0f0*/  IMAD.MOV.U32 R5, RZ, RZ, R25 ;  /* 0x000000ffff057224 */ /* 0x000fc600078e0019 */
[----:B------:R-:W-:-:S04]  /*1d100*/  SHF.R.S32.HI R4, RZ, 0x1f, R2 ;  /* 0x0000001fff047819 */ /* 0x000fc80000011402 */
[----:B------:R-:W-:Y:S02]  /*1d110*/  LEA.HI R4, R4, R2, RZ, 0x7 ;  /* 0x0000000204047211 */ /* 0x000fe400078f38ff */
[----:B------:R-:W3:Y:S02]  /*1d120*/  @P1 LDC R2, c[0x0][0x450] ;  /* 0x00011400ff021b82 */ /* 0x000ee40000000800 */
[----:B------:R-:W-:-:S04]  /*1d130*/  SHF.R.S32.HI R4, RZ, 0x7, R4 ;  /* 0x00000007ff047819 */ /* 0x000fc80000011404 */
[----:B------:R-:W-:Y:S02]  /*1d140*/  VIMNMX R20, R20, R4, PT ;  /* 0x0000000414147248 */ /* 0x000fe40003fe0100 */
[----:B------:R-:W4:Y:S02]  /*1d150*/  @P1 LDC R4, c[0x0][0x44c] ;  /* 0x00011300ff041b82 */ /* 0x000f240000000800 */
[----:B----4-:R-:W-:-:S05]  /*1d160*/  @P1 IMAD.HI.U32 R4, R25, R4, RZ ;  /* 0x0000000419041227 */ /* 0x010fca00078e00ff */
[----:B---3--:R-:W-:-:S05]  /*1d170*/  @P1 SHF.R.U32.HI R5, RZ, R2, R4 ;  /* 0x00000002ff051219 */ /* 0x008fca0000011604 */
        /* <DEDUP_REMOVED lines=8> */
[----:B------:R-:W3:Y:S02]  /*1d200*/  @P0 LDC.64 R4, c[0x0][0x9e8] ;  /* 0x00027a00ff040b82 */ /* 0x000ee40000000a00 */
[----:B---3--:R-:W-:-:S05]  /*1d210*/  @P0 IMAD.HI.U32 R4, R6, R4, RZ ;  /* 0x0000000406040227 */ /* 0x008fca00078e00ff */
[----:B------:R-:W-:-:S04]  /*1d220*/  @P0 SHF.R.U32.HI R6, RZ, R5, R4 ;  /* 0x00000005ff060219 */ /* 0x000fc80000011604 */
[----:B------:R-:W-:Y:S01]  /*1d230*/  LOP3.LUT R6, RZ, R6, RZ, 0x33, !PT ;  /* 0x00000006ff067212 */ /* 0x000fe200078e33ff */
[----:B------:R-:W-:Y:S06]  /*1d240*/  BRA `(.L_x_1850) ;  /* 0x0000000000107947 */ /* 0x000fec0003800000 */
.L_x_1849:
[----:B------:R-:W-:-:S13]  /*1d250*/  ISETP.NE.AND P0, PT, R3, 0x1, PT ;  /* 0x000000010300780c */ /* 0x000fda0003f05270 */
[----:B------:R-:W3:Y:S02]  /*1d260*/  @P0 LDC.64 R4, c[0x0][0x9e8] ;  /* 0x00027a00ff040b82 */ /* 0x000ee40000000a00 */
[----:B---3--:R-:W-:-:S05]  /*1d270*/  @P0 IMAD.HI.U32 R4, R6, R4, RZ ;  /* 0x0000000406040227 */ /* 0x008fca00078e00ff */
[----:B------:R-:W-:-:S07]  /*1d280*/  @P0 SHF.R.U32.HI R6, RZ, R5, R4 ;  /* 0x00000005ff060219 */ /* 0x000fce0000011604 */
.L_x_1850:
[----:B------:R-:W-:Y:S05]  /*1d290*/  BSYNC B0 ;  /* 0x0000000000007941 */ /* 0x000fea0003800000 */
.L_x_1848:
[----:B------:R-:W-:-:S05]  /*1d2a0*/  IMAD R3, R6, R3, RZ ;  /* 0x0000000306037224 */ /* 0x000fca00078e02ff */
[----:B------:R-:W-:-:S07]  /*1d2b0*/  VIMNMX R2, R2, R3, !PT ;  /* 0x0000000302027248 */ /* 0x000fce0007fe0100 */
.L_x_1847:
[----:B------:R-:W-:Y:S01]  /*1d2c0*/  ISETP.NE.AND P1, PT, R0, RZ, PT ;  /* 0x000000ff0000720c */ /* 0x000fe20003f25270 */
[----:B------:R-:W-:Y:S01]  /*1d2d0*/  BSSY B0, `(.L_x_1851) ;  /* 0x0000024000007945 */ /* 0x000fe20003800000 */
[----:B------:R-:W-:-:S04]  /*1d2e0*/  SHF.R.S32.HI R3, RZ, 0x1f, R2 ;  /* 0x0000001fff037819 */ /* 0x000fc80000011402 */
[----:B------:R-:W-:Y:S01]  /*1d2f0*/  LEA.HI R3, R3, R2, RZ, 0x7 ;  /* 0x0000000203037211 */ /* 0x000fe200078f38ff */
[----:B------:R-:W-:-:S03]  /*1d300*/  IMAD.MOV.U32 R2, RZ, RZ, RZ ;  /* 0x000000ffff027224 */ /* 0x000fc600078e00ff */
[----:B------:R-:W-:-:S03]  /*1d310*/  SHF.R.S32.HI R3, RZ, 0x7, R3 ;  /* 0x00000007ff037819 */ /* 0x000fc60000011403 */
[----:B------:R-:W3:Y:S01]  /*1d320*/  @!P1 LDC R0, c[0x0][0x9f0] ;  /* 0x00027c00ff009b82 */ /* 0x000ee20000000800 */
[----:B------:R-:W-:-:S04]  /*1d330*/  VIMNMX R4, RZ, R3, !PT ;  /* 0x00000003ff047248 */ /* 0x000fc80007fe0100 */
[----:B------:R-:W-:-:S13]  /*1d340*/  ISETP.GT.AND P0, PT, R20, R4, PT ;  /* 0x000000041400720c */ /* 0x000fda0003f04270 */
[----:B------:R-:W-:Y:S05]  /*1d350*/  @!P0 BRA `(.L_x_1852) ;  /* 0x00000000006c8947 */ /* 0x000fea0003800000 */
[-C--:B---3--:R-:W-:Y:S02]  /*1d360*/  IABS R5, R0.reuse ;  /* 0x0000000000057213 */ /* 0x088fe40000000000 */
[----:B0-2---:R-:W-:Y:S02]  /*1d370*/  IABS R7, R0 ;  /* 0x0000000000077213 */ /* 0x005fe40000000000 */
[----:B------:R-:W0:Y:S03]  /*1d380*/  I2F.RP R2, R5 ;  /* 0x0000000500027306 */ /* 0x000e260000209400 */
[----:B------:R-:W-:-:S05]  /*1d390*/  IMAD.MOV R7, RZ, RZ, -R7 ;  /* 0x000000ffff077224 */ /* 0x000fca00078e0a07 */
[----:B0-----:R-:W0:Y:S02]  /*1d3a0*/  MUFU.RCP R2, R2 ;  /* 0x0000000200027308 */ /* 0x001e240000001000 */
[----:B0-----:R-:W-:-:S06]  /*1d3b0*/  VIADD R2, R2, 0xffffffe ;  /* 0x0ffffffe02027836 */ /* 0x001fcc0000000000 */
[----:B------:R-:W0:Y:S02]  /*1d3c0*/  F2I.FTZ.U32.TRUNC.NTZ R3, R2 ;  /* 0x0000000200037305 */ /* 0x000e24000021f000 */
[----:B0-----:R-:W-:-:S04]  /*1d3d0*/  IMAD.MOV R2, RZ, RZ, -R3 ;  /* 0x000000ffff027224 */ /* 0x001fc800078e0a03 */
[----:B------:R-:W-:Y:S02]  /*1d3e0*/  IMAD R6, R2, R5, RZ ;  /* 0x0000000502067224 */ /* 0x000fe400078e02ff */
[----:B------:R-:W-:-:S04]  /*1d3f0*/  IMAD.MOV.U32 R2, RZ, RZ, RZ ;  /* 0x000000ffff027224 */ /* 0x000fc800078e00ff */
[----:B------:R-:W-:Y:S01]  /*1d400*/  IMAD.HI.U32 R6, R3, R6, R2 ;  /* 0x0000000603067227 */ /* 0x000fe200078e0002 */
[----:B------:R-:W-:-:S05]  /*1d410*/  IADD3 R3, R0, -0x1, R20 ;  /* 0xffffffff00037810 */ /* 0x000fca0007ffe014 */
[----:B------:R-:W-:-:S05]  /*1d420*/  IMAD.IADD R3, R3, 0x1, -R4 ;  /* 0x0000000103037824 */ /* 0x000fca00078e0a04 */
        /* <DEDUP_REMOVED lines=14> */
.L_x_1852:
[----:B------:R-:W-:Y:S05]  /*1d510*/  BSYNC B0 ;  /* 0x0000000000007941 */ /* 0x000fea0003800000 */
.L_x_1851:
[-C--:B---3--:R-:W-:Y:S01]  /*1d520*/  IMAD R0, R18, R2.reuse, R4 ;  /* 0x0000000212007224 */ /* 0x088fe200078e0204 */
[----:B------:R-:W-:Y:S04]  /*1d530*/  BSSY B7, `(.L_x_1853) ;  /* 0x000039c000077945 */ /* 0x000fe80003800000 */
[----:B------:R-:W-:Y:S01]  /*1d540*/  VIADDMNMX R23, R0, R2, R20, PT ;  /* 0x0000000200177246 */ /* 0x000fe20003800114 */
[----:B------:R3:W-:Y:S03]  /*1d550*/  STL [R1+0x18], R0 ;  /* 0x0000180001007387 */ /* 0x0007e60000100800 */
[----:B------:R-:W-:Y:S01]  /*1d560*/  ISETP.GT.AND P0, PT, R23, R0, PT ;  /* 0x000000001700720c */ /* 0x000fe20003f04270 */
[----:B------:R3:W-:-:S12]  /*1d570*/  STL [R1+0x38], R23 ;  /* 0x0000381701007387 */ /* 0x0007d80000100800 */
[----:B---3--:R-:W-:Y:S05]  /*1d580*/  @P0 BRA `(.L_x_1854) ;  /* 0x0000000000440947 */ /* 0x008fea0003800000 */
[----:B------:R-:W3:Y:S02]  /*1d590*/  S2R R0, SR_TID.X ;  /* 0x0000000000007919 */ /* 0x000ee40000002100 */
[----:B---3--:R-:W-:-:S04]  /*1d5a0*/  LOP3.LUT R0, R0, 0x7f, RZ, 0xc0, !PT ;  /* 0x0000007f00007812 */ /* 0x008fc800078ec0ff */
[----:B------:R-:W-:-:S13]  /*1d5b0*/  ISETP.NE.AND P0, PT, R0, RZ, PT ;  /* 0x000000ff0000720c */ /* 0x000fda0003f05270 */
[----:B------:R-:W-:Y:S05]  /*1d5c0*/  @P0 BRA `(.L_x_1855) ;  /* 0x0000003800480947 */ /* 0x000fea0003800000 */
[----:B------:R-:W3:Y:S01]  /*1d5d0*/  S2R R5, SR_LANEID ;  /* 0x0000000000057919 */ /* 0x000ee20000000000 */
[----:B------:R-:W-:Y:S01]  /*1d5e0*/  VOTEU.ANY UR4, UPT, PT ;  /* 0x0000000000047886 */ /* 0x000fe200038e0100 */
[----:B------:R-:W4:Y:S01]  /*1d5f0*/  LDC.64 R2, c[0x0][0xc60] ;  /* 0x00031800ff027b82 */ /* 0x000f220000000a00 */
[----:B------:R-:W3:Y:S02]  /*1d600*/  FLO.U32 R0, UR4 ;  /* 0x0000000400007d00 */ /* 0x000ee400080e0000 */
[----:B---3--:R-:W-:-:S06]  /*1d610*/  ISETP.EQ.U32.AND P0, PT, R0, R5, PT ;  /* 0x000000050000720c */ /* 0x008fcc0003f02070 */
[----:B------:R-:W4:Y:S07]  /*1d620*/  POPC R5, UR4 ;  /* 0x0000000400057d09 */ /* 0x000f2e0008000000 */
[----:B----4-:R-:W3:Y:S01]  /*1d630*/  @P0 ATOMG.E.ADD.STRONG.GPU PT, R3, desc[UR42][R2.64], R5 ;  /* 0x00000005020309a8 */ /* 0x010ee200081ee1ea */
[----:B------:R-:W4:Y:S02]  /*1d640*/  S2R R4, SR_LTMASK ;  /* 0x0000000000047919 */ /* 0x000f240000003900 */
[----:B----4-:R-:W-:-:S04]  /*1d650*/  LOP3.LUT R4, R4, UR4, RZ, 0xc0, !PT ;  /* 0x0000000404047c12 */ /* 0x010fc8000f8ec0ff */
[----:B0-2---:R-:W0:Y:S01]  /*1d660*/  POPC R7, R4 ;  /* 0x0000000400077309 */ /* 0x005e220000000000 */
[----:B---3--:R-:W0:Y:S02]  /*1d670*/  SHFL.IDX PT, R0, R3, R0, 0x1f ;  /* 0x00001f0003007589 */ /* 0x008e2400000e0000 */
[----:B0-----:R-:W-:Y:S01]  /*1d680*/  IADD3 R24, R0, UR36, R7 ;  /* 0x0000002400187c10 */ /* 0x001fe2000fffe007 */
[----:B------:R-:W-:Y:S06]  /*1d690*/  BRA `(.L_x_1855) ;  /* 0x0000003800147947 */ /* 0x000fec0003800000 */
.L_x_1854:
        /* <DEDUP_REMOVED lines=9> */
[----:B------:R-:W3:Y:S01]  /*1d730*/  LDC.64 R2, c[0x4][R2] ;  /* 0x0100000002027b82 */ /* 0x000ee20000000a00 */
[----:B------:R-:W-:Y:S02]  /*1d740*/  IMAD.U32 R5, RZ, RZ, UR7 ;  /* 0x00000007ff057e24 */ /* 0x000fe4000f8e00ff */
[----:B------:R-:W-:Y:S02]  /*1d750*/  IMAD.U32 R6, RZ, RZ, UR8 ;  /* 0x00000008ff067e24 */ /* 0x000fe4000f8e00ff */
[----:B0-2---:R-:W-:-:S02]  /*1d760*/  IMAD.U32 R7, RZ, RZ, UR9 ;  /* 0x00000009ff077e24 */ /* 0x005fc4000f8e00ff */
[----:B------:R-:W-:Y:S02]  /*1d770*/  IMAD.U32 R10, RZ, RZ, UR4 ;  /* 0x00000004ff0a7e24 */ /* 0x000fe4000f8e00ff */
[----:B------:R-:W-:Y:S02]  /*1d780*/  IMAD.U32 R11, RZ, RZ, UR5 ;  /* 0x00000005ff0b7e24 */ /* 0x000fe4000f8e00ff */
[----:B------:R-:W-:Y:S02]  /*1d790*/  IMAD.MOV.U32 R8, RZ, RZ, 0x70 ;  /* 0x00000070ff087424 */ /* 0x000fe400078e00ff */
[----:B------:R-:W-:Y:S02]  /*1d7a0*/  IMAD.MOV.U32 R12, RZ, RZ, 0x1 ;  /* 0x00000001ff0c7424 */ /* 0x000fe400078e00ff */
[----:B-1----:R-:W-:-:S07]  /*1d7b0*/  IMAD.MOV.U32 R13, RZ, RZ, RZ ;  /* 0x000000ffff0d7224 */ /* 0x002fce00078e00ff */
[----:B------:R-:W-:-:S07]  /*1d7c0*/  LEPC R20, `(.L_x_1857) ;  /* 0x000000001014794e */ /* 0x000fce0000000000 */
[----:B---3--:R-:W-:Y:S05]  /*1d7d0*/  CALL.ABS.NOINC R2 ;  /* 0x0000000002007343 */ /* 0x008fea0003c00000 */
.L_x_1857:
[----:B------:R-:W-:Y:S05]  /*1d7e0*/  BSYNC B6 ;  /* 0x0000000000067941 */ /* 0x000fea0003800000 */
.L_x_1856:
        /* <DEDUP_REMOVED lines=8> */
[----:B------:R3:W4:Y:S01]  /*1d870*/  LDC.64 R2, c[0x4][R18] ;  /* 0x0100000012027b82 */ /* 0x0007220000000a00 */
[----:B------:R-:W-:Y:S02]  /*1d880*/  IMAD.U32 R4, RZ, RZ, UR6 ;  /* 0x00000006ff047e24 */ /* 0x000fe4000f8e00ff */
[----:B------:R-:W-:Y:S02]  /*1d890*/  IMAD.U32 R5, RZ, RZ, UR7 ;  /* 0x00000007ff057e24 */ /* 0x000fe4000f8e00ff */
[----:B------:R-:W-:Y:S02]  /*1d8a0*/  IMAD.U32 R6, RZ, RZ, UR8 ;  /* 0x00000008ff067e24 */ /* 0x000fe4000f8e00ff */
[----:B0-2---:R-:W-:-:S02]  /*1d8b0*/  IMAD.U32 R7, RZ, RZ, UR9 ;  /* 0x00000009ff077e24 */ /* 0x005fc4000f8e00ff */
[----:B------:R-:W-:Y:S02]  /*1d8c0*/  IMAD.U32 R10, RZ, RZ, UR4 ;  /* 0x00000004ff0a7e24 */ /* 0x000fe4000f8e00ff */
[----:B------:R-:W-:Y:S02]  /*1d8d0*/  IMAD.U32 R11, RZ, RZ, UR5 ;  /* 0x00000005ff0b7e24 */ /* 0x000fe4000f8e00ff */
[----:B------:R-:W-:Y:S02]  /*1d8e0*/  IMAD.MOV.U32 R8, RZ, RZ, 0x70 ;  /* 0x00000070ff087424 */ /* 0x000fe400078e00ff */
[----:B------:R-:W-:Y:S02]  /*1d8f0*/  IMAD.MOV.U32 R12, RZ, RZ, 0x1 ;  /* 0x00000001ff0c7424 */ /* 0x000fe400078e00ff */
[----:B-1-3--:R-:W-:-:S07]  /*1d900*/  IMAD.MOV.U32 R13, RZ, RZ, RZ ;  /* 0x000000ffff0d7224 */ /* 0x00afce00078e00ff */
[----:B------:R-:W-:-:S07]  /*1d910*/  LEPC R20, `(.L_x_1860) ;  /* 0x000000001014794e */ /* 0x000fce0000000000 */
[----:B----4-:R-:W-:Y:S05]  /*1d920*/  CALL.ABS.NOINC R2 ;  /* 0x0000000002007343 */ /* 0x010fea0003c00000 */
.L_x_1860:
        /* <DEDUP_REMOVED lines=15> */
.L_x_1859:
[----:B------:R-:W-:Y:S05]  /*1da20*/  BSYNC B6 ;  /* 0x0000000000067941 */ /* 0x000fea0003800000 */
.L_x_1858:
[----:B------:R-:W-:Y:S01]  /*1da30*/  ULDC.64 UR4, c[0x0][0x9f8] ;  /* 0x00027e0000047ab9 */ /* 0x000fe20000000a00 */
[----:B------:R-:W3:Y:S01]  /*1da40*/  LDL R19, [R1+0x14] ;  /* 0x0000140001137983 */ /* 0x000ee20000100800 */
[----:B------:R-:W-:-:S03]  /*1da50*/  ISETP.NE.U32.AND P0, PT, RZ, UR4, PT ;  /* 0x00000004ff007c0c */ /* 0x000fc6000bf05070 */
[----:B------:R-:W4:Y:S01]  /*1da60*/  LDL R18, [R1+0x1c] ;  /* 0x00001c0001127983 */ /* 0x000f220000100800 */
[----:B------:R-:W-:Y:S01]  /*1da70*/  ISETP.NE.AND.EX P0, PT, RZ, UR5, PT, P0 ;  /* 0x00000005ff007c0c */ /* 0x000fe2000bf05300 */
[----:B0-2---:R-:W-:Y:S01]  /*1da80*/  IMAD.MOV.U32 R7, RZ, RZ, R27 ;  /* 0x000000ffff077224 */ /* 0x005fe200078e001b */
[----:B------:R-:W0:Y:S01]  /*1da90*/  LDC R6, c[0x0][0x430] ;  /* 0x00010c00ff067b82 */ /* 0x000e220000000800 */
[----:B------:R-:W2:Y:S10]  /*1daa0*/  S2R R20, SR_TID.X ;  /* 0x0000000000147919 */ /* 0x000eb40000002100 */
[----:B------:R-:W1:Y:S02]  /*1dab0*/  @P0 LDC.64 R2, c[0x0][0x9f8] ;  /* 0x00027e00ff020b82 */ /* 0x000e640000000a00 */
[----:B-1----:R-:W-:-:S05]  /*1dac0*/  @P0 IMAD.WIDE R2, R27, 0x4, R2 ;  /* 0x000000041b020825 */ /* 0x002fca00078e0202 */
[----:B------:R1:W4:Y:S01]  /*1dad0*/  @P0 LDG.E R7, desc[UR42][R2.64] ;  /* 0x0000002a02070981 */ /* 0x000322000c1e1900 */
[----:B0-----:R-:W-:Y:S01]  /*1dae0*/  ISETP.NE.AND P1, PT, R6, 0x1, PT ;  /* 0x000000010600780c */ /* 0x001fe20003f25270 */
[----:B------:R-:W-:Y:S01]  /*1daf0*/  VIADD R23, R23, 0xffffffff ;  /* 0xffffffff17177836 */ /* 0x000fe20000000000 */
[----:B--2---:R-:W-:Y:S01]  /*1db00*/  LOP3.LUT R20, R20, 0x7f, RZ, 0xc0, !PT ;  /* 0x0000007f14147812 */ /* 0x004fe200078ec0ff */
[----:B------:R-:W0:Y:S02]  /*1db10*/  S2R R21, SR_TID.X ;  /* 0x0000000000157919 */ /* 0x000e240000002100 */
[----:B------:R-:W-:Y:S01]  /*1db20*/  IMAD.SHL.U32 R8, R23, 0x80, RZ ;  /* 0x0000008017087824 */ /* 0x000fe200078e00ff */
[----:B------:R-:W-:-:S07]  /*1db30*/  SHF.R.U32.HI R20, RZ, 0x3, R20 ;  /* 0x00000003ff147819 */ /* 0x000fce0000011614 */
[----:B-1----:R-:W1:Y:S08]  /*1db40*/  @P1 LDC R3, c[0x0][0x434] ;  /* 0x00010d00ff031b82 */ /* 0x002e700000000800 */
[----:B------:R-:W2:Y:S01]  /*1db50*/  @P1 LDC R2, c[0x0][0x438] ;  /* 0x00010e00ff021b82 */ /* 0x000ea20000000800 */
[----:B0-----:R-:W-:-:S05]  /*1db60*/  IMAD.SHL.U32 R21, R21, 0x10, RZ ;  /* 0x0000001015157824 */ /* 0x001fca00078e00ff */
[----:B------:R-:W-:-:S04]  /*1db70*/  LOP3.LUT R21, R21, 0x70, RZ, 0xc0, !PT ;  /* 0x0000007015157812 */ /* 0x000fc800078ec0ff */
[----:B------:R-:W-:-:S04]  /*1db80*/  LOP3.LUT R0, R8, R20, R21, 0xfe, !PT ;  /* 0x0000001408007212 */ /* 0x000fc800078efe15 */
[C---:B---3--:R-:W-:Y:S01]  /*1db90*/  ISETP.GE.AND P0, PT, R0.reuse, R19, PT ;  /* 0x000000130000720c */ /* 0x048fe20003f06270 */
[----:B----4-:R-:W-:-:S04]  /*1dba0*/  IMAD.IADD R0, R0, 0x1, R18 ;  /* 0x0000000100007824 */ /* 0x010fc800078e0212 */
[----:B-1----:R-:W-:-:S04]  /*1dbb0*/  @P1 IMAD.HI.U32 R3, R0, R3, RZ ;  /* 0x0000000300031227 */ /* 0x002fc800078e00ff */
[----:B------:R-:W-:Y:S01]  /*1dbc0*/  IMAD.MOV.U32 R4, RZ, RZ, R0 ;  /* 0x000000ffff047224 */ /* 0x000fe200078e0000 */
[----:B--2---:R-:W-:-:S03]  /*1dbd0*/  @P1 SHF.R.U32.HI R4, RZ, R2, R3 ;  /* 0x00000002ff041219 */ /* 0x004fc60000011603 */
[----:B------:R-:W0:Y:S02]  /*1dbe0*/  @!P0 LDC.64 R2, c[0x0][0x428] ;  /* 0x00010a00ff028b82 */ /* 0x000e240000000a00 */
[----:B------:R-:W-:-:S04]  /*1dbf0*/  IMAD.MOV R5, RZ, RZ, -R4 ;  /* 0x000000ffff057224 */ /* 0x000fc800078e0a04 */
[----:B------:R-:W-:Y:S01]  /*1dc00*/  IMAD R0, R6, R5, R0 ;  /* 0x0000000506007224 */ /* 0x000fe200078e0200 */
[--C-:B------:R-:W-:Y:S02]  /*1dc10*/  @!P0 SHF.R.S32.HI R5, RZ, 0x1f, R4.reuse ;  /* 0x0000001fff058819 */ /* 0x100fe40000011404 */
[----:B------:R-:W-:Y:S01]  /*1dc20*/  SHF.R.S32.HI R9, RZ, 0x1f, R7 ;  /* 0x0000001fff097819 */ /* 0x000fe20000011407 */
[-C--:B0-----:R-:W-:Y:S01]  /*1dc30*/  @!P0 IMAD.WIDE.U32 R4, R7, R2.reuse, R4 ;  /* 0x0000000207048225 */ /* 0x081fe200078e0004 */
[----:B------:R0:W-:Y:S03]  /*1dc40*/  STL [R1+0xc], R7 ;  /* 0x00000c0701007387 */ /* 0x0001e60000100800 */
[----:B------:R-:W-:Y:S01]  /*1dc50*/  @!P0 IMAD R6, R9, R2, RZ ;  /* 0x0000000209068224 */ /* 0x000fe200078e02ff */
[----:B------:R1:W-:Y:S03]  /*1dc60*/  STL [R1+0x20], R9 ;  /* 0x0000200901007387 */ /* 0x0003e60000100800 */
[----:B------:R-:W-:-:S02]  /*1dc70*/  @!P0 IMAD R6, R7, R3, R6 ;  /* 0x0000000307068224 */ /* 0x000fc400078e0206 */
[----:B------:R-:W2:Y:S02]  /*1dc80*/  @!P0 LDC.64 R2, c[0x0][0x418] ;  /* 0x00010600ff028b82 */ /* 0x000ea40000000a00 */
[----:B------:R-:W-:Y:S01]  /*1dc90*/  @!P0 IMAD.IADD R5, R5, 0x1, R6 ;  /* 0x0000000105058824 */ /* 0x000fe200078e0206 */
[----:B--2---:R-:W-:Y:S01]  /*1dca0*/  @!P0 LEA R6, P1, R4, R2, 0x2 ;  /* 0x0000000204068211 */ /* 0x004fe200078210ff */
[----:B------:R-:W-:-:S03]  /*1dcb0*/  IMAD.MOV.U32 R2, RZ, RZ, RZ ;  /* 0x000000ffff027224 */ /* 0x000fc600078e00ff */
[----:B0-----:R-:W-:-:S05]  /*1dcc0*/  @!P0 LEA.HI.X R7, R4, R3, R5, 0x2, P1 ;  /* 0x0000000304078211 */ /* 0x001fca00008f1405 */
[----:B------:R0:W5:Y:S01]  /*1dcd0*/  @!P0 LDG.E R2, desc[UR42][R6.64] ;  /* 0x0000002a06028981 */ /* 0x000162000c1e1900 */
[----:B-1----:R-:W-:Y:S01]  /*1dce0*/  IMAD.U32 R9, RZ, RZ, UR38 ;  /* 0x00000026ff097e24 */ /* 0x002fe2000f8e00ff */
[----:B------:R-:W-:Y:S01]  /*1dcf0*/  UMOV UR4, 0xffffffff ;  /* 0xffffffff00047882 */ /* 0x000fe20000000000 */
[----:B------:R-:W-:-:S03]  /*1dd00*/  LOP3.LUT R22, R22, 0xfffffffd, RZ, 0xc0, !PT ;  /* 0xfffffffd16167812 */ /* 0x000fc600078ec0ff */
[----:B------:R-:W-:-:S13]  /*1dd10*/  ISETP.NE.AND P2, PT, R9, 0x3, PT ;  /* 0x000000030900780c */ /* 0x000fda0003f45270 */
[----:B------:R-:W-:Y:S01]  /*1dd20*/  @P2 LOP3.LUT R22, R22, 0x2, RZ, 0xfc, !PT ;  /* 0x0000000216162812 */ /* 0x000fe200078efcff */
[----:B0-----:R-:W-:Y:S06]  /*1dd30*/  BRA.DIV UR4, `(.L_x_1861) ;  /* 0x0000006a04187947 */ /* 0x001fec000b800000 */
.L_x_2014:
[----:B------:R-:W-:Y:S05]  /*1dd40*/  @!P2 BRA `(.L_x_1862) ;  /* 0x000000000004a947 */ /* 0x000fea0003800000 */
[----:B------:R-:W-:Y:S01]  /*1dd50*/  BPT.TRAP 0x1 ;  /* 0x000000040000795c */ /* 0x000fe20000300000 */
.L_x_1862:
[----:B------:R-:W2:Y:S01]  /*1dd60*/  LDL R9, [R1] ;  /* 0x0000000001097983 */ /* 0x000ea20000100800 */
        /* <DEDUP_REMOVED lines=20> */
[----:B--2---:R-:W-:-:S06]  /*1deb0*/  SHF.L.U32 R4, R9, 0x1f, RZ ;  /* 0x0000001f09047819 */ /* 0x004fcc00000006ff */
[----:B------:R-:W0:Y:S02]  /*1dec0*/  SYNCS.PHASECHK.TRANS64.TRYWAIT P0, [R3+URZ+0x16840], R4 ;  /* 0x01684004030075a7 */ /* 0x000e24000800017f */
[----:B0-----:R-:W-:Y:S05]  /*1ded0*/  @!P0 BRA `(.L_x_1864) ;  /* 0x0000006400e48947 */ /* 0x001fea0003800000 */
.L_x_2015:
[----:B------:R-:W-:Y:S05]  /*1dee0*/  BSYNC B0 ;  /* 0x0000000000007941 */ /* 0x000fea0003800000 */
.L_x_1863:
[----:B------:R-:W2:Y:S01]  /*1def0*/  LDL R13, [R1+0x14] ;  /* 0x00001400010d7983 */ /* 0x000ea20000100800 */
[----:B------:R-:W-:Y:S01]  /*1df00*/  ULDC.64 UR4, c[0x0][0x300] ;  /* 0x0000c00000047ab9 */ /* 0x000fe20000000a00 */
[----:B------:R-:W-:Y:S01]  /*1df10*/  ULDC.64 UR6, c[0x0][0x2e8] ;  /* 0x0000ba0000067ab9 */ /* 0x000fe20000000a00 */
[----:B------:R-:W-:Y:S01]  /*1df20*/  IMAD R6, R6, UR4, RZ ;  /* 0x0000000406067c24 */ /* 0x000fe2000f8e02ff */
[----:B------:R-:W1:Y:S01]  /*1df30*/  S2R R9, SR_TID.X ;  /* 0x0000000000097919 */ /* 0x000e620000002100 */
[----:B0-----:R-:W-:Y:S01]  /*1df40*/  IMAD.WIDE.U32 R4, R0, UR4, RZ ;  /* 0x0000000400047c25 */ /* 0x001fe2000f8e00ff */
        /* <DEDUP_REMOVED lines=10> */
[----:B------:R-:W-:Y:S01]  /*1dff0*/  IMAD.WIDE.U32 R4, R17, UR4, R4 ;  /* 0x0000000411047c25 */ /* 0x000fe2000f8e0004 */
[----:B------:R-:W-:-:S03]  /*1e000*/  ULDC UR4, c[0x0][0x2f4] ;  /* 0x0000bd0000047ab9 */ /* 0x000fc60000000800 */
[----:B------:R-:W-:Y:S01]  /*1e010*/  IMAD R2, R17, UR5, R5 ;  /* 0x0000000511027c24 */ /* 0x000fe2000f8e0205 */
[----:B------:R-:W-:-:S04]  /*1e020*/  LEA R0, P0, R4, UR6, 0x1 ;  /* 0x0000000604007c11 */ /* 0x000fc8000f8008ff */
[----:B------:R-:W-:Y:S02]  /*1e030*/  LEA.HI.X R2, R4, UR7, R2, 0x1, P0 ;  /* 0x0000000704027c11 */ /* 0x000fe400080f0c02 */
[----:B-1----:R-:W-:Y:S01]  /*1e040*/  LOP3.LUT R10, R9, 0x7f, RZ, 0xc0, !PT ;  /* 0x0000007f090a7812 */ /* 0x002fe200078ec0ff */
[----:B0-----:R-:W-:-:S03]  /*1e050*/  IMAD.SHL.U32 R9, R12, 0x8, RZ ;  /* 0x000000080c097824 */ /* 0x001fc600078e00ff */
[----:B------:R-:W-:Y:S02]  /*1e060*/  SHF.R.U32.HI R11, RZ, 0x3, R10 ;  /* 0x00000003ff0b7819 */ /* 0x000fe4000001160a */
[----:B------:R-:W-:-:S04]  /*1e070*/  LOP3.LUT R9, R9, 0x38, RZ, 0xc0, !PT ;  /* 0x0000003809097812 */ /* 0x000fc800078ec0ff */
[----:B------:R-:W-:Y:S01]  /*1e080*/  ISETP.GE.AND P2, PT, R9, UR4, PT ;  /* 0x0000000409007c0c */ /* 0x000fe2000bf46270 */
[----:B------:R-:W-:-:S12]  /*1e090*/  UMOV UR4, 0xffffffff ;  /* 0xffffffff00047882 */ /* 0x000fd80000000000 */
[----:B------:R-:W-:Y:S02]  /*1e0a0*/  @P2 LOP3.LUT R22, R22, 0x1, RZ, 0xfc, !PT ;  /* 0x0000000116162812 */ /* 0x000fe400078efcff */
[----:B--2---:R-:W-:Y:S01]  /*1e0b0*/  IADD3 R4, -R11, R13, -R8 ;  /* 0x0000000d0b047210 */ /* 0x004fe20007ffe908 */
[----:B------:R-:W-:Y:S02]  /*1e0c0*/  IMAD.SHL.U32 R11, R10, 0x8, RZ ;  /* 0x000000080a0b7824 */ /* 0x000fe400078e00ff */
[----:B------:R-:W-:Y:S01]  /*1e0d0*/  IMAD.SHL.U32 R10, R12, 0x8, RZ ;  /* 0x000000080c0a7824 */ /* 0x000fe200078e00ff */
[----:B------:R-:W-:-:S04]  /*1e0e0*/  ISETP.GE.AND P0, PT, R4, 0x1, PT ;  /* 0x000000010400780c */ /* 0x000fc80003f06270 */
        /* <DEDUP_REMOVED lines=9> */
[----:B-1----:R-:W-:-:S05]  /*1e180*/  @P0 IMAD.X R6, RZ, RZ, R6, P1 ;  /* 0x000000ffff060224 */ /* 0x002fca00008e0606 */
[----:B------:R-:W-:-:S04]  /*1e190*/  @P0 LOP3.LUT R7, R7, R6, RZ, 0x3c, !PT ;  /* 0x0000000607070212 */ /* 0x000fc800078e3cff */
[----:B------:R-:W-:-:S04]  /*1e1a0*/  @P0 LOP3.LUT R6, R7, R6, RZ, 0x3c, !PT ;  /* 0x0000000607060212 */ /* 0x000fc800078e3cff */
[----:B------:R-:W-:-:S05]  /*1e1b0*/  @P0 LOP3.LUT R7, R7, R6, RZ, 0x3c, !PT ;  /* 0x0000000607070212 */ /* 0x000fca00078e3cff */
[----:B------:R-:W-:Y:S01]  /*1e1c0*/  @!PT LDS RZ, [RZ] ;  /* 0x00000000fffff984 */ /* 0x000fe20000000800 */
        /* <DEDUP_REMOVED lines=13> */
[----:B------:R-:W-:Y:S01]  /*1e2a0*/  @P0 LEA R8, R5, R16, 0x1 ;  /* 0x0000001005080211 */ /* 0x000fe200078e08ff */
        /* <DEDUP_REMOVED lines=49> */
.L_x_2033:
        /* <DEDUP_REMOVED lines=10> */
.L_x_1866:
        /* <DEDUP_REMOVED lines=11> */
.L_x_1867:
[----:B------:R1:W5:Y:S01]  /*1e710*/  LDL.LU R4, [R1+0x2c] ;  /* 0x00002c0001047983 */ /* 0x0003620000300800 */
[----:B------:R1:W-:Y:S02]  /*1e720*/  SYNCS.ARRIVE.TRANS64.A1T0 RZ, [R3+URZ+0x16830], RZ ;  /* 0x016830ff03ff79a7 */ /* 0x0003e4000810003f */
[----:B------:R-:W-:Y:S05]  /*1e730*/  WARPSYNC.ALL ;  /* 0x0000000000007948 */ /* 0x000fea0003800000 */
[----:B------:R-:W-:Y:S01]  /*1e740*/  ULDC.64 UR4, c[0x0][0x298] ;  /* 0x0000a60000047ab9 */ /* 0x000fe20000000a00 */
[----:B------:R-:W-:Y:S01]  /*1e750*/  VIADD R0, R16, 0x8400 ;  /* 0x0000840010007836 */ /* 0x000fe20000000000 */
[----:B------:R-:W-:Y:S01]  /*1e760*/  ULDC.64 UR6, c[0x0][0xa00] ;  /* 0x0002800000067ab9 */ /* 0x000fe20000000a00 */
[----:B------:R-:W-:Y:S01]  /*1e770*/  BSSY B6, `(.L_x_1868) ;  /* 0x0000021000067945 */ /* 0x000fe20003800000 */
[----:B------:R-:W-:Y:S01]  /*1e780*/  BAR.SYNC.DEFER_BLOCKING 0x8, 0x200 ;  /* 0x0208000000007b1d */ /* 0x000fe20000010000 */
[----:B------:R-:W-:-:S02]  /*1e790*/  ISETP.NE.U32.AND P0, PT, RZ, UR6, PT ;  /* 0x00000006ff007c0c */ /* 0x000fc4000bf05070 */
[----:B------:R-:W-:Y:S02]  /*1e7a0*/  LOP3.LUT P1, RZ, R0, 0x3ff, RZ, 0xc0, !PT ;  /* 0x000003ff00ff7812 */ /* 0x000fe4000782c0ff */
[----:B------:R-:W-:-:S04]  /*1e7b0*/  ISETP.NE.AND.EX P0, PT, RZ, UR7, PT, P0 ;  /* 0x00000007ff007c0c */ /* 0x000fc8000bf05300 */
[----:B------:R-:W-:Y:S02]  /*1e7c0*/  SEL R26, R27, RZ, !P0 ;  /* 0x000000ff1b1a7207 */ /* 0x000fe40004000000 */
[----:B-----5:R-:W-:-:S05]  /*1e7d0*/  SHF.R.S32.HI R2, RZ, 0x1f, R4 ;  /* 0x0000001fff027819 */ /* 0x020fca0000011404 */
[----:B------:R-:W-:-:S04]  /*1e7e0*/  IMAD R2, R2, UR4, RZ ;  /* 0x0000000402027c24 */ /* 0x000fc8000f8e02ff */
[C---:B------:R-:W-:Y:S01]  /*1e7f0*/  IMAD R0, R4.reuse, UR5, R2 ;  /* 0x0000000504007c24 */ /* 0x040fe2000f8e0202 */
[----:B------:R-:W-:Y:S01]  /*1e800*/  SHF.R.S32.HI R2, RZ, 0x1f, R27 ;  /* 0x0000001fff027819 */ /* 0x000fe2000001141b */
[----:B0-----:R-:W-:-:S04]  /*1e810*/  IMAD.WIDE.U32 R4, R4, UR4, RZ ;  /* 0x0000000404047c25 */ /* 0x001fc8000f8e00ff */
[----:B-1----:R-:W-:Y:S01]  /*1e820*/  IMAD.IADD R3, R5, 0x1, R0 ;  /* 0x0000000105037824 */ /* 0x002fe200078e0200 */
[----:B------:R-:W-:Y:S01]  /*1e830*/  SEL R0, R2, RZ, !P0 ;  /* 0x000000ff02007207 */ /* 0x000fe20004000000 */
[----:B------:R0:W-:Y:S04]  /*1e840*/  STL.64 [R1+0x30], R4 ;  /* 0x0000300401007387 */ /* 0x0001e80000100a00 */
[----:B------:R0:W-:Y:S04]  /*1e850*/  STL [R1+0x2c], R3 ;  /* 0x00002c0301007387 */ /* 0x0001e80000100800 */
[----:B------:R0:W-:Y:S01]  /*1e860*/  STL [R1+0x3c], R0 ;  /* 0x00003c0001007387 */ /* 0x0001e20000100800 */
[----:B------:R-:W-:Y:S05]  /*1e870*/  @!P1 BRA `(.L_x_1869) ;  /* 0x0000000000409947 */ /* 0x000fea0003800000 */
[----:B------:R-:W-:Y:S01]  /*1e880*/  MOV R2, 0x0 ;  /* 0x0000000000027802 */ /* 0x000fe20000000f00 */
[----:B------:R-:W-:Y:S01]  /*1e890*/  ULDC.64 UR4, c[0x4][0x88] ;  /* 0x0100220000047ab9 */ /* 0x000fe20000000a00 */
[----:B------:R-:W-:Y:S01]  /*1e8a0*/  ULDC.64 UR6, c[0x4][0x90] ;  /* 0x0100240000067ab9 */ /* 0x000fe20000000a00 */
[----:B------:R-:W-:Y:S01]  /*1e8b0*/  ULDC.64 UR8, c[0x4][0x20] ;  /* 0x0100080000087ab9 */ /* 0x000fe20000000a00 */
[----:B0-----:R-:W-:Y:S02]  /*1e8c0*/  IMAD.U32 R4, RZ, RZ, UR4 ;  /* 0x00000004ff047e24 */ /* 0x001fe4000f8e00ff */
        /* <DEDUP_REMOVED lines=11> */
.L_x_1869:
[----:B------:R-:W-:Y:S05]  /*1e980*/  BSYNC B6 ;  /* 0x0000000000067941 */ /* 0x000fea0003800000 */
.L_x_1868:
[----:B------:R-:W2:Y:S01]  /*1e990*/  LDL.LU R2, [R1+0x2c] ;  /* 0x00002c0001027983 */ /* 0x000ea20000300800 */
[----:B------:R-:W-:Y:S01]  /*1e9a0*/  ULDC.64 UR4, c[0x0][0x2d8] ;  /* 0x0000b60000047ab9 */ /* 0x000fe20000000a00 */
[----:B------:R-:W-:Y:S01]  /*1e9b0*/  ULDC.64 UR6, c[0x0][0x2e0] ;  /* 0x0000b80000067ab9 */ /* 0x000fe20000000a00 */
[----:B------:R-:W1:Y:S01]  /*1e9c0*/  LDC R9, c[0x0][0x448] ;  /* 0x00011200ff097b82 */ /* 0x000e620000000800 */
[----:B------:R-:W3:Y:S01]  /*1e9d0*/  LDL.LU.64 R20, [R1+0x30] ;  /* 0x0000300001147983 */ /* 0x000ee20000300a00 */
[----:B------:R-:W-:-:S03]  /*1e9e0*/  ULDC.64 UR8, c[0x0][0x280] ;  /* 0x0000a00000087ab9 */ /* 0x000fc60000000a00 */
[----:B0-----:R-:W4:Y:S04]  /*1e9f0*/  LDL.LU R0, [R1+0x3c] ;  /* 0x00003c0001007983 */ /* 0x001f280000300800 */
[----:B------:R0:W5:Y:S01]  /*1ea00*/  LDL R10, [R1+0x24] ;  /* 0x00002400010a7983 */ /* 0x0001620000100800 */
[----:B-1----:R-:W-:-:S13]  /*1ea10*/  ISETP.NE.AND P1, PT, R9, 0x1, PT ;  /* 0x000000010900780c */ /* 0x002fda0003f25270 */
[----:B------:R-:W1:Y:S08]  /*1ea20*/  @P1 LDC R4, c[0x0][0x44c] ;  /* 0x00011300ff041b82 */ /* 0x000e700000000800 */
[----:B------:R-:W0:Y:S08]  /*1ea30*/  @P1 LDC R5, c[0x0][0x450] ;  /* 0x00011400ff051b82 */ /* 0x000e300000000800 */
[----:B------:R-:W0:Y:S01]  /*1ea40*/  @P1 LDC R8, c[0x0][0x450] ;  /* 0x00011400ff081b82 */ /* 0x000e220000000800 */
        /* <DEDUP_REMOVED lines=10> */
[----:B------:R-:W-:Y:S01]  /*1eaf0*/  ULDC.64 UR6, c[0x0][0x2c8] ;  /* 0x0000b20000067ab9 */ /* 0x000fe20000000a00 */
[----:B------:R4:W5:Y:S02]  /*1eb00*/  LDL R26, [R1+0x28] ;  /* 0x00002800011a7983 */ /* 0x0009640000100800 */
[----:B------:R-:W-:Y:S02]  /*1eb10*/  IMAD.IADD R3, R3, 0x1, R0 ;  /* 0x0000000103037824 */ /* 0x000fe400078e0200 */
[----:B--2---:R-:W-:Y:S01]  /*1eb20*/  IMAD.SHL.U32 R21, R21, 0x10, RZ ;  /* 0x0000001015157824 */ /* 0x004fe200078e00ff */
[----:B---3--:R-:W-:-:S04]  /*1eb30*/  LOP3.LUT R20, R20, 0x7f, RZ, 0xc0, !PT ;  /* 0x0000007f14147812 */ /* 0x008fc800078ec0ff */
[----:B------:R-:W-:Y:S02]  /*1eb40*/  LOP3.LUT R21, R21, 0x70, RZ, 0xc0, !PT ;  /* 0x0000007015157812 */ /* 0x000fe400078ec0ff */
[----:B------:R-:W-:-:S04]  /*1eb50*/  SHF.R.U32.HI R20, RZ, 0x3, R20 ;  /* 0x00000003ff147819 */ /* 0x000fc80000011614 */
[----:B------:R-:W-:-:S05]  /*1eb60*/  LOP3.LUT R20, R20, R21, RZ, 0xfc, !PT ;  /* 0x0000001514147212 */ /* 0x000fca00078efcff */
[----:B------:R-:W-:-:S04]  /*1eb70*/  IMAD.IADD R6, R20, 0x1, R25 ;  /* 0x0000000114067824 */ /* 0x000fc800078e0219 */
[----:B-1----:R-:W-:-:S04]  /*1eb80*/  @P1 IMAD.HI.U32 R0, R6, R4, RZ ;  /* 0x0000000406001227 */ /* 0x002fc800078e00ff */
[----:B------:R-:W-:Y:S01]  /*1eb90*/  IMAD.MOV.U32 R4, RZ, RZ, R6 ;  /* 0x000000ffff047224 */ /* 0x000fe200078e0006 */
[----:B0-----:R-:W-:-:S04]  /*1eba0*/  @P1 SHF.R.U32.HI R4, RZ, R5, R0 ;  /* 0x00000005ff041219 */ /* 0x001fc80000011600 */
        /* <DEDUP_REMOVED lines=14> */
[----:B------:R-:W-:Y:S01]  /*1ec90*/  LEA.HI.X R4, R4, UR9, R5, 0x1, P0 ;  /* 0x0000000904047c11 */ /* 0x000fe200080f0c05 */
[----:B------:R-:W-:Y:S01]  /*1eca0*/  VIADD R5, R6, 0x80 ;  /* 0x0000008006057836 */ /* 0x000fe20000000000 */
[----:B------:R-:W1:Y:S03]  /*1ecb0*/  S2R R11, SR_TID.X ;  /* 0x00000000000b7919 */ /* 0x000e660000002100 */
[----:B------:R-:W-:Y:S02]  /*1ecc0*/  IMAD.MOV.U32 R6, RZ, RZ, R5 ;  /* 0x000000ffff067224 */ /* 0x000fe400078e0005 */
        /* <DEDUP_REMOVED lines=9> */
[----:B------:R-:W-:Y:S01]  /*1ed60*/  SHF.R.S32.HI R6, RZ, 0x1f, R5 ;  /* 0x0000001fff067819 */ /* 0x000fe20000011405 */
[----:B-1----:R-:W-:Y:S02]  /*1ed70*/  IMAD.SHL.U32 R20, R11, 0x8, RZ ;  /* 0x000000080b147824 */ /* 0x002fe400078e00ff */
[----:B------:R-:W-:Y:S02]  /*1ed80*/  IMAD.IADD R3, R3, 0x1, R7 ;  /* 0x0000000103037824 */ /* 0x000fe400078e0207 */
[----:B------:R-:W-:Y:S02]  /*1ed90*/  IMAD R6, R6, UR6, RZ ;  /* 0x0000000606067c24 */ /* 0x000fe4000f8e02ff */
[----:B------:R-:W-:Y:S01]  /*1eda0*/  IMAD.WIDE.U32 R2, R5, UR6, R2 ;  /* 0x0000000605027c25 */ /* 0x000fe2000f8e0002 */
[----:B------:R-:W-:-:S03]  /*1edb0*/  LOP3.LUT R20, R20, 0x38, RZ, 0xc0, !PT ;  /* 0x0000003814147812 */ /* 0x000fc600078ec0ff */
[----:B------:R-:W-:Y:S01]  /*1edc0*/  IMAD R6, R5, UR7, R6 ;  /* 0x0000000705067c24 */ /* 0x000fe2000f8e0206 */
[----:B------:R-:W-:-:S03]  /*1edd0*/  LEA R5, P1, R2, UR8, 0x1 ;  /* 0x0000000802057c11 */ /* 0x000fc6000f8208ff */
[----:B------:R-:W-:Y:S01]  /*1ede0*/  IMAD.IADD R3, R3, 0x1, R6 ;  /* 0x0000000103037824 */ /* 0x000fe200078e0206 */
[----:B------:R-:W-:Y:S01]  /*1edf0*/  ISETP.GE.AND P0, PT, R20, UR4, PT ;  /* 0x0000000414007c0c */ /* 0x000fe2000bf06270 */
[----:B------:R-:W-:Y:S01]  /*1ee00*/  UMOV UR4, 0xffffffff ;  /* 0xffffffff00047882 */ /* 0x000fe20000000000 */
[----:B------:R-:W-:Y:S02]  /*1ee10*/  LOP3.LUT R21, R11, 0x7f, RZ, 0xc0, !PT ;  /* 0x0000007f0b157812 */ /* 0x000fe400078ec0ff */
[----:B------:R-:W-:Y:S02]  /*1ee20*/  LEA.HI.X R3, R2, UR9, R3, 0x1, P1 ;  /* 0x0000000902037c11 */ /* 0x000fe400088f0c03 */
[----:B------:R-:W-:Y:S01]  /*1ee30*/  SHF.R.U32.HI R21, RZ, 0x3, R21 ;  /* 0x00000003ff157819 */ /* 0x000fe20000011615 */
[----:B----4-:R-:W-:Y:S06]  /*1ee40*/  BRA.DIV UR4, `(.L_x_1870) ;  /* 0x0000006204cc7947 */ /* 0x010fec000b800000 */
[----:B------:R-:W0:Y:S01]  /*1ee50*/  SHFL.IDX PT, R7, R0, RZ, 0x181f ;  /* 0x00181fff00077589 */ /* 0x000e2200000e0000 */
[----:B-----5:R-:W-:Y:S02]  /*1ee60*/  IMAD R2, R26, R9, RZ ;  /* 0x000000091a027224 */ /* 0x020fe400078e02ff */
[----:B------:R-:W-:Y:S01]  /*1ee70*/  IMAD.IADD R25, R21, 0x1, R25 ;  /* 0x0000000115197824 */ /* 0x000fe200078e0219 */
        /* <DEDUP_REMOVED lines=78> */
[----:B------:R-:W-:-:S05]  /*1f360*/  @!P3 IMAD.MOV.U32 R7, RZ, RZ, R4 ;  /* 0x000000ffff07b224 */ /* 0x000fca00078e0004 */
[----:B------:R1:W-:Y:S02]  /*1f370*/  @!P3 LDGSTS.E.BYPASS.LTC128B.128 [R10+0xbc00], desc[UR42][R6.64], !P0 ;  /* 0x0bc00000060abfae */ /* 0x0003e4000c101d6a */
[----:B-1----:R-:W-:-:S05]  /*1f380*/  @!P1 LEA R6, P2, R20, R8, 0x1 ;  /* 0x0000000814069211 */ /* 0x002fca00078408ff */
[----:B0-----:R-:W-:-:S04]  /*1f390*/  @!P1 IMAD.X R0, RZ, RZ, R0, P2 ;  /* 0x000000ffff009224 */ /* 0x001fc800010e0600 */
        /* <DEDUP_REMOVED lines=14> */
[----:B0-----:R-:W0:Y:S04]  /*1f480*/  SHFL.IDX PT, R6, R5, 0x2, 0x181f ;  /* 0x00581f0005067f89 */ /* 0x001e2800000e0000 */
[----:B------:R-:W1:Y:S01]  /*1f490*/  SHFL.IDX PT, R5, R5, 0x3, 0x181f ;  /* 0x00781f0005057f89 */ /* 0x000e6200000e0000 */
[----:B0-----:R-:W-:-:S05]  /*1f4a0*/  @!P1 LEA R6, P2, R20, R6, 0x1 ;  /* 0x0000000614069211 */ /* 0x001fca00078408ff */
[----:B------:R-:W-:-:S04]  /*1f4b0*/  @!P1 IMAD.X R0, RZ, RZ, R0, P2 ;  /* 0x000000ffff009224 */ /* 0x000fc800010e0600 */
[----:B------:R-:W-:-:S05]  /*1f4c0*/  @!P1 IMAD.MOV.U32 R7, RZ, RZ, R0 ;  /* 0x000000ffff079224 */ /* 0x000fca00078e0000 */
[----:B-1----:R0:W-:Y:S02]  /*1f4d0*/  @!P1 LDGSTS.E.BYPASS.LTC128B.128 [R10+0xd400], desc[UR42][R6.64], !P0 ;  /* 0x0d400000060a9fae */ /* 0x0021e4000c101d6a */
.L_x_2058:
[----:B------:R-:W-:-:S05]  /*1f4e0*/  VIADD R25, R25, 0xb0 ;  /* 0x000000b019197836 */ /* 0x000fca0000000000 */
        /* <DEDUP_REMOVED lines=9> */
.L_x_1871:
        /* <DEDUP_REMOVED lines=18> */
.L_x_2059:
[----:B------:R-:W-:Y:S05]  /*1f6a0*/  BSYNC B0 ;  /* 0x0000000000007941 */ /* 0x000fea0003800000 */
.L_x_1872:
[----:B------:R-:W0:Y:S04]  /*1f6b0*/  LDL.LU R3, [R1+0x38] ;  /* 0x0000380001037983 */ /* 0x000e280000300800 */
[----:B------:R-:W2:Y:S01]  /*1f6c0*/  LDL R2, [R1+0x18] ;  /* 0x0000180001027983 */ /* 0x000ea20000100800 */
[----:B------:R-:W-:Y:S01]  /*1f6d0*/  BSSY B0, `(.L_x_1874) ;  /* 0x0000108000007945 */ /* 0x000fe20003800000 */
[----:B0-----:R-:W-:-:S05]  /*1f6e0*/  VIADD R7, R3, 0xfffffffe ;  /* 0xfffffffe03077836 */ /* 0x001fca0000000000 */
[----:B--2---:R-:W-:-:S13]  /*1f6f0*/  ISETP.GE.AND P0, PT, R7, R2, PT ;  /* 0x000000020700720c */ /* 0x004fda0003f06270 */
[----:B------:R-:W-:Y:S05]  /*1f700*/  @!P0 BRA `(.L_x_1875) ;  /* 0x0000001000108947 */ /* 0x000fea0003800000 */
[----:B------:R0:W5:Y:S01]  /*1f710*/  LDL.LU R20, [R1] ;  /* 0x0000000001147983 */ /* 0x0001620000300800 */
[----:B------:R-:W-:Y:S01]  /*1f720*/  ULDC UR4, c[0x0][0x2f4] ;  /* 0x0000bd0000047ab9 */ /* 0x000fe20000000800 */
[----:B------:R-:W-:Y:S01]  /*1f730*/  IMAD.MOV.U32 R6, RZ, RZ, R28 ;  /* 0x000000ffff067224 */ /* 0x000fe200078e001c */
[----:B------:R-:W2:Y:S01]  /*1f740*/  S2R R2, SR_TID.X ;  /* 0x0000000000027919 */ /* 0x000ea20000002100 */
[----:B------:R-:W-:Y:S02]  /*1f750*/  IMAD.MOV.U32 R26, RZ, RZ, R23 ;  /* 0x000000ffff1a7224 */ /* 0x000fe400078e0017 */
[----:B--2---:R-:W-:-:S05]  /*1f760*/  IMAD.SHL.U32 R2, R2, 0x8, RZ ;  /* 0x0000000802027824 */ /* 0x004fca00078e00ff */
[----:B------:R-:W-:-:S04]  /*1f770*/  LOP3.LUT R2, R2, 0x38, RZ, 0xc0, !PT ;  /* 0x0000003802027812 */ /* 0x000fc800078ec0ff */
[----:B0-----:R-:W-:-:S13]  /*1f780*/  ISETP.GE.AND P1, PT, R2, UR4, PT ;  /* 0x0000000402007c0c */ /* 0x001fda000bf26270 */
.L_x_1888:
        /* <DEDUP_REMOVED lines=30> */
[----:B------:R-:W-:-:S05]  /*1f970*/  VIADD R28, R6, 0x1 ;  /* 0x00000001061c7836 */ /* 0x000fca0000000000 */
[----:B------:R-:W-:-:S04]  /*1f980*/  ISETP.NE.AND P0, PT, R28, 0x2, PT ;  /* 0x000000021c00780c */ /* 0x000fc80003f05270 */
[----:B------:R-:W-:-:S04]  /*1f990*/  SEL R2, RZ, 0x1, P0 ;  /* 0x00000001ff027807 */ /* 0x000fc80000000000 */
[----:B-----5:R-:W-:Y:S01]  /*1f9a0*/  LOP3.LUT R2, R20, R2, RZ, 0x3c, !PT ;  /* 0x0000000214027212 */ /* 0x020fe200078e3cff */
[----:B------:R-:W-:-:S04]  /*1f9b0*/  IMAD.U32 R8, RZ, RZ, UR38 ;  /* 0x00000026ff087e24 */ /* 0x000fc8000f8e00ff */
[----:B------:R0:W-:Y:S01]  /*1f9c0*/  STL [R1], R2 ;  /* 0x0000000201007387 */ /* 0x0001e20000100800 */
[----:B------:R-:W-:Y:S01]  /*1f9d0*/  ISETP.NE.AND P2, PT, R8, 0x3, PT ;  /* 0x000000030800780c */ /* 0x000fe20003f45270 */
[----:B------:R-:W-:Y:S01]  /*1f9e0*/  IMAD.MOV.U32 R23, RZ, RZ, R7 ;  /* 0x000000ffff177224 */ /* 0x000fe200078e0007 */
[----:B------:R-:W-:Y:S02]  /*1f9f0*/  SEL R28, R28, RZ, P0 ;  /* 0x000000ff1c1c7207 */ /* 0x000fe40000000000 */
[----:B--2---:R-:W-:-:S09]  /*1fa00*/  SHF.R.S32.HI R25, RZ, 0x1f, R4 ;  /* 0x0000001fff197819 */ /* 0x004fd20000011404 */
[----:B0-----:R-:W-:Y:S05]  /*1fa10*/  @!P2 BRA `(.L_x_1876) ;  /* 0x000000000004a947 */ /* 0x001fea0003800000 */
[----:B------:R-:W-:Y:S01]  /*1fa20*/  BPT.TRAP 0x1 ;  /* 0x000000040000795c */ /* 0x000fe20000300000 */
.L_x_1876:
[----:B------:R-:W-:Y:S01]  /*1fa30*/  IMAD R5, R28, 0x8, R16 ;  /* 0x000000081c057824 */ /* 0x000fe200078e0210 */
[----:B------:R-:W-:Y:S01]  /*1fa40*/  SHF.L.U32 R2, R2, 0x1f, RZ ;  /* 0x0000001f02027819 */ /* 0x000fe200000006ff */
[----:B------:R-:W-:Y:S03]  /*1fa50*/  BSSY B1, `(.L_x_1877) ;  /* 0x0000003000017945 */ /* 0x000fe60003800000 */
[----:B------:R-:W0:Y:S02]  /*1fa60*/  SYNCS.PHASECHK.TRANS64.TRYWAIT P0, [R5+URZ+0x16840], R2 ;  /* 0x01684002050075a7 */ /* 0x000e24000800017f */
[----:B0-----:R-:W-:Y:S05]  /*1fa70*/  @!P0 BRA `(.L_x_1878) ;  /* 0x0000006400b88947 */ /* 0x001fea0003800000 */
.L_x_2060:
[----:B------:R-:W-:Y:S05]  /*1fa80*/  BSYNC B1 ;  /* 0x0000000000017941 */ /* 0x000fea0003800000 */
.L_x_1877:
        /* <DEDUP_REMOVED lines=14> */
[----:B------:R-:W-:Y:S01]  /*1fb70*/  IMAD.IADD R3, R3, 0x1, R7 ;  /* 0x0000000103037824 */ /* 0x000fe200078e0207 */
[----:B-1----:R-:W-:Y:S01]  /*1fb80*/  LOP3.LUT R9, R8, 0x7f, RZ, 0xc0, !PT ;  /* 0x0000007f08097812 */ /* 0x002fe200078ec0ff */
[----:B------:R-:W-:Y:S01]  /*1fb90*/  IMAD.WIDE.U32 R2, R17, UR4, R2 ;  /* 0x0000000411027c25 */ /* 0x000fe2000f8e0002 */
[----:B------:R-:W-:-:S03]  /*1fba0*/  UMOV UR4, 0xffffffff ;  /* 0xffffffff00047882 */ /* 0x000fc60000000000 */
[----:B------:R-:W-:Y:S02]  /*1fbb0*/  IMAD.SHL.U32 R11, R9, 0x8, RZ ;  /* 0x00000008090b7824 */ /* 0x000fe400078e00ff */
[----:B------:R-:W-:Y:S02]  /*1fbc0*/  IMAD.SHL.U32 R9, R8, 0x8, RZ ;  /* 0x0000000808097824 */ /* 0x000fe400078e00ff */
[----:B------:R-:W-:-:S03]  /*1fbd0*/  IMAD R10, R17, UR5, R3 ;  /* 0x00000005110a7c24 */ /* 0x000fc6000f8e0203 */
[----:B------:R-:W-:-:S04]  /*1fbe0*/  LOP3.LUT R9, R9, 0x1f8, RZ, 0xc0, !PT ;  /* 0x000001f809097812 */ /* 0x000fc800078ec0ff */
[----:B------:R-:W-:Y:S02]  /*1fbf0*/  LOP3.LUT R9, R9, 0x38, R8, 0x78, !PT ;  /* 0x0000003809097812 */ /* 0x000fe400078e7808 */
[C---:B------:R-:W-:Y:S02]  /*1fc00*/  LEA R8, P0, R2.reuse, UR6, 0x1 ;  /* 0x0000000602087c11 */ /* 0x040fe4000f8008ff */
[----:B------:R-:W-:Y:S02]  /*1fc10*/  LOP3.LUT R9, R9, 0x200, R11, 0xf8, !PT ;  /* 0x0000020009097812 */ /* 0x000fe400078ef80b */
[----:B------:R-:W-:-:S03]  /*1fc20*/  LEA.HI.X R10, R2, UR7, R10, 0x1, P0 ;  /* 0x00000007020a7c11 */ /* 0x000fc600080f0c0a */
[----:B------:R-:W-:Y:S01]  /*1fc30*/  IMAD R9, R28, 0x2000, R9 ;  /* 0x000020001c097824 */ /* 0x000fe200078e0209 */
[----:B------:R-:W-:Y:S06]  /*1fc40*/  BRA.DIV UR4, `(.L_x_1879) ;  /* 0x0000006604587947 */ /* 0x000fec000b800000 */
        /* <DEDUP_REMOVED lines=43> */
.L_x_2078:
        /* <DEDUP_REMOVED lines=8> */
.L_x_1880:
        /* <DEDUP_REMOVED lines=11> */
.L_x_1881:
[----:B------:R1:W-:Y:S01]  /*20030*/  SYNCS.ARRIVE.TRANS64.A1T0 RZ, [R5+URZ+0x16830], RZ ;  /* 0x016830ff05ff79a7 */ /* 0x0003e2000810003f */
[----:B------:R-:W-:Y:S05]  /*20040*/  @!P3 BRA `(.L_x_1882) ;  /* 0x000000000004b947 */ /* 0x000fea0003800000 */
[----:B------:R-:W-:Y:S01]  /*20050*/  BPT.TRAP 0x1 ;  /* 0x000000040000795c */ /* 0x000fe20000300000 */
.L_x_1882:
[----:B------:R-:W-:Y:S01]  /*20060*/  SHF.L.U32 R2, R20, 0x1f, RZ ;  /* 0x0000001f14027819 */ /* 0x000fe200000006ff */
[----:B-1----:R-:W-:Y:S01]  /*20070*/  IMAD R5, R6, 0x8, R16 ;  /* 0x0000000806057824 */ /* 0x002fe200078e0210 */
[----:B------:R-:W-:Y:S03]  /*20080*/  BSSY B1, `(.L_x_1883) ;  /* 0x0000003000017945 */ /* 0x000fe60003800000 */
[----:B------:R-:W1:Y:S02]  /*20090*/  SYNCS.PHASECHK.TRANS64.TRYWAIT P0, [R5+URZ+0x16860], R2 ;  /* 0x01686002050075a7 */ /* 0x000e64000800017f */
[----:B-1----:R-:W-:Y:S05]  /*200a0*/  @!P0 BRA `(.L_x_1884) ;  /* 0x00000068007c8947 */ /* 0x002fea0003800000 */
.L_x_2079:
[----:B------:R-:W-:Y:S05]  /*200b0*/  BSYNC B1 ;  /* 0x0000000000017941 */ /* 0x000fea0003800000 */
.L_x_1883:
[----:B0-----:R-:W2:Y:S01]  /*200c0*/  LDL R8, [R1+0x14] ;  /* 0x0000140001087983 */ /* 0x001ea20000100800 */
        /* <DEDUP_REMOVED lines=59> */
.L_x_2097:
        /* <DEDUP_REMOVED lines=25> */
.L_x_1886:
        /* <DEDUP_REMOVED lines=12> */
.L_x_1887:
[----:B------:R-:W2:Y:S01]  /*206d0*/  LDL R0, [R1+0x18] ;  /* 0x0000180001007983 */ /* 0x000ea20000100800 */
[----:B------:R0:W-:Y:S01]  /*206e0*/  SYNCS.ARRIVE.TRANS64.A1T0 RZ, [R5+URZ+0x16850], RZ ;  /* 0x016850ff05ff79a7 */ /* 0x0001e2000810003f */
[C---:B------:R-:W-:Y:S02]  /*206f0*/  VIADD R7, R23.reuse, 0xffffffff ;  /* 0xffffffff17077836 */ /* 0x040fe40000000000 */
[----:B------:R0:W5:Y:S01]  /*20700*/  LDL R20, [R1] ;  /* 0x0000000001147983 */ /* 0x0001620000100800 */
[----:B------:R-:W-:Y:S02]  /*20710*/  IMAD.MOV.U32 R6, RZ, RZ, R28 ;  /* 0x000000ffff067224 */ /* 0x000fe400078e001c */
[----:B------:R-:W-:Y:S01]  /*20720*/  IMAD.MOV.U32 R26, RZ, RZ, R23 ;  /* 0x000000ffff1a7224 */ /* 0x000fe200078e0017 */
[----:B--2---:R-:W-:-:S13]  /*20730*/  ISETP.GT.AND P0, PT, R23, R0, PT ;  /* 0x000000001700720c */ /* 0x004fda0003f04270 */
[----:B0-----:R-:W-:Y:S05]  /*20740*/  @P0 BRA `(.L_x_1888) ;  /* 0xfffffff000100947 */ /* 0x001fea000383ffff */
.L_x_1875:
[----:B------:R-:W-:Y:S05]  /*20750*/  BSYNC B0 ;  /* 0x0000000000007941 */ /* 0x000fea0003800000 */
.L_x_1874:
        /* <DEDUP_REMOVED lines=17> */
.L_x_1890:
[----:B------:R-:W-:Y:S05]  /*20870*/  BSYNC B0 ;  /* 0x0000000000007941 */ /* 0x000fea0003800000 */
.L_x_1889:
[----:B------:R-:W-:-:S05]  /*20880*/  IMAD.U32 R0, RZ, RZ, UR38 ;  /* 0x00000026ff007e24 */ /* 0x000fca000f8e00ff */
[----:B------:R-:W-:-:S13]  /*20890*/  ISETP.NE.AND P0, PT, R0, 0x3, PT ;  /* 0x000000030000780c */ /* 0x000fda0003f05270 */
[----:B------:R-:W-:Y:S05]  /*208a0*/  @!P0 BRA `(.L_x_1891) ;  /* 0x0000000000048947 */ /* 0x000fea0003800000 */
[----:B------:R-:W-:Y:S01]  /*208b0*/  BPT.TRAP 0x1 ;  /* 0x000000040000795c */ /* 0x000fe20000300000 */
.L_x_1891:
[----:B------:R-:W2:Y:S04]  /*208c0*/  LDL R3, [R1] ;  /* 0x0000000001037983 */ /* 0x000ea80000100800 */
[----:B------:R-:W3:Y:S01]  /*208d0*/  LDL.LU R2, [R1+0x14] ;  /* 0x0000140001027983 */ /* 0x000ee20000300800 */
[----:B------:R-:W-:Y:S01]  /*208e0*/  IMAD R0, R28, 0x8, R16 ;  /* 0x000000081c007824 */ /* 0x000fe200078e0210 */
[----:B------:R-:W-:Y:S01]  /*208f0*/  BSSY B0, `(.L_x_1892) ;  /* 0x0000005000007945 */ /* 0x000fe20003800000 */
[----:B--2---:R-:W-:-:S04]  /*20900*/  SHF.L.U32 R3, R3, 0x1f, RZ ;  /* 0x0000001f03037819 */ /* 0x004fc800000006ff */
[----:B------:R-:W0:Y:S01]  /*20910*/  SYNCS.PHASECHK.TRANS64.TRYWAIT P0, [R0+URZ+0x16860], R3 ;  /* 0x01686003000075a7 */ /* 0x000e22000800017f */
[----:B---3--:R-:W-:Y:S01]  /*20920*/  IMAD R6, R23, -0x80, R2 ;  /* 0xffffff8017067824 */ /* 0x008fe200078e0202 */
[----:B0-----:R-:W-:Y:S06]  /*20930*/  @!P0 BRA `(.L_x_1893) ;  /* 0x0000006800b48947 */ /* 0x001fec0003800000 */
.L_x_2098:
[----:B------:R-:W-:Y:S05]  /*20940*/  BSYNC B0 ;  /* 0x0000000000007941 */ /* 0x000fea0003800000 */
.L_x_1892:
        /* <DEDUP_REMOVED lines=13> */
[----:B------:R-:W-:Y:S02]  /*20a20*/  IMAD.IADD R6, R6, 0x1, -R5 ;  /* 0x0000000106067824 */ /* 0x000fe400078e0a05 */
        /* <DEDUP_REMOVED lines=48> */
.L_x_2116:
        /* <DEDUP_REMOVED lines=9> */
.L_x_1895:
        /* <DEDUP_REMOVED lines=11> */
.L_x_1896:
[----:B------:R-:W2:Y:S01]  /*20e70*/  LDL.LU R2, [R1] ;  /* 0x0000000001027983 */ /* 0x000ea20000300800 */
[----:B------:R-:W-:Y:S01]  /*20e80*/  VIADD R28, R28, 0x1 ;  /* 0x000000011c1c7836 */ /* 0x000fe20000000000 */
[----:B------:R0:W-:Y:S04]  /*20e90*/  SYNCS.ARRIVE.TRANS64.A1T0 RZ, [R0+URZ+0x16850], RZ ;  /* 0x016850ff00ff79a7 */ /* 0x0001e8000810003f */
[----:B------:R-:W-:-:S04]  /*20ea0*/  ISETP.NE.AND P0, PT, R28, 0x2, PT ;  /* 0x000000021c00780c */ /* 0x000fc80003f05270 */
[----:B0-----:R-:W-:Y:S02]  /*20eb0*/  SEL R0, RZ, 0x1, P0 ;  /* 0x00000001ff007807 */ /* 0x001fe40000000000 */
[----:B------:R-:W-:Y:S02]  /*20ec0*/  SEL R28, R28, RZ, P0 ;  /* 0x000000ff1c1c7207 */ /* 0x000fe40000000000 */
[----:B--2---:R-:W-:-:S05]  /*20ed0*/  LOP3.LUT R2, R2, R0, RZ, 0x3c, !PT ;  /* 0x0000000002027212 */ /* 0x004fca00078e3cff */
[----:B------:R0:W-:Y:S02]  /*20ee0*/  STL [R1], R2 ;  /* 0x0000000201007387 */ /* 0x0001e40000100800 */
.L_x_1855:
[----:B------:R-:W-:Y:S05]  /*20ef0*/  BSYNC B7 ;  /* 0x0000000000077941 */ /* 0x000fea0003800000 */
.L_x_1853:
[----:B------:R-:W-:-:S13]  /*20f00*/  LOP3.LUT P0, RZ, R22, 0x4, RZ, 0xc0, !PT ;  /* 0x0000000416ff7812 */ /* 0x000fda000780c0ff */
[----:B------:R-:W-:Y:S05]  /*20f10*/  @!P0 BRA `(.L_x_1897) ;  /* 0x0000000000248947 */ /* 0x000fea0003800000 */
[----:B------:R-:W-:Y:S05]  /*20f20*/  WARPSYNC.ALL ;  /* 0x0000000000007948 */ /* 0x000fea0003800000 */
[----:B------:R-:W3:Y:S08]  /*20f30*/  S2UR UR5, SR_CgaCtaId ;  /* 0x00000000000579c3 */ /* 0x000ef00000008800 */
[----:B------:R-:W-:Y:S06]  /*20f40*/  BAR.SYNC.DEFER_BLOCKING 0x5, 0x200 ;  /* 0x0148000000007b1d */ /* 0x000fec0000010000 */
[----:B------:R-:W-:-:S02]  /*20f50*/  UMOV UR4, 0x400 ;  /* 0x0000040000047882 */ /* 0x000fc40000000000 */
[----:B---3--:R-:W-:-:S06]  /*20f60*/  ULEA UR4, UR5, UR4, 0x18 ;  /* 0x0000000405047291 */ /* 0x008fcc000f8ec03f */
[----:B------:R-:W-:-:S05]  /*20f70*/  IMAD.U32 R16, RZ, RZ, UR4 ;  /* 0x00000004ff107e24 */ /* 0x000fca000f8e00ff */
[----:B------:R3:W4:Y:S01]  /*20f80*/  LDS.128 R24, [R16+0x168d0] ;  /* 0x0168d00010187984 */ /* 0x0007220000000c00 */
[----:B------:R-:W-:Y:S06]  /*20f90*/  BAR.ARV 0x4, 0x200 ;  /* 0x0108000000007b1d */ /* 0x000fec0000002000 */
[----:B------:R-:W-:Y:S05]  /*20fa0*/  BRA `(.L_x_1898) ;  /* 0x0000000c00d87947 */ /* 0x000fea0003800000 */
.L_x_1897:
[----:B------:R-:W3:Y:S01]  /*20fb0*/  S2R R0, SR_TID.X ;  /* 0x0000000000007919 */ /* 0x000ee20000002100 */
[----:B------:R-:W-:Y:S01]  /*20fc0*/  UMOV UR4, 0xffffffff ;  /* 0xffffffff00047882 */ /* 0x000fe20000000000 */
[----:B---3--:R-:W-:-:S04]  /*20fd0*/  LOP3.LUT R8, R0, 0x1f, RZ, 0xc0, !PT ;  /* 0x0000001f00087812 */ /* 0x008fc800078ec0ff */
[----:B------:R-:W-:Y:S01]  /*20fe0*/  ISETP.NE.AND P0, PT, R8, 0x1f, PT ;  /* 0x0000001f0800780c */ /* 0x000fe20003f05270 */
[----:B------:R-:W-:-:S12]  /*20ff0*/  BRA.DIV UR4, `(.L_x_1899) ;  /* 0x0000006e04447947 */ /* 0x000fd8000b800000 */
[----:B------:R-:W-:Y:S01]  /*21000*/  IMAD.IADD R9, R27, 0x1, R8 ;  /* 0x000000011b097824 */ /* 0x000fe200078e0208 */
[----:B------:R-:W-:-:S04]  /*21010*/  ULDC UR4, c[0x0][0xc3c] ;  /* 0x00030f0000047ab9 */ /* 0x000fc80000000800 */
[----:B------:R-:W-:-:S13]  /*21020*/  ISETP.GE.OR P1, PT, R9, UR4, !P0 ;  /* 0x0000000409007c0c */ /* 0x000fda000c726670 */
[----:B0-----:R-:W0:Y:S08]  /*21030*/  @!P1 LDC.64 R2, c[0x0][0xc80] ;  /* 0x00032000ff029b82 */ /* 0x001e300000000a00 */
[----:B------:R-:W3:Y:S01]  /*21040*/  @!P1 LDC.64 R4, c[0x0][0xc78] ;  /* 0x00031e00ff049b82 */ /* 0x000ee20000000a00 */
[----:B0-----:R-:W-:-:S05]  /*21050*/  @!P1 IMAD.WIDE R2, R9, 0x4, R2 ;  /* 0x0000000409029825 */ /* 0x001fca00078e0202 */
[----:B--2---:R3:W2:Y:S02]  /*21060*/  @!P1 LDG.E R7, desc[UR42][R2.64] ;  /* 0x0000002a02079981 */ /* 0x0046a4000c1e1900 */
[----:B---3--:R-:W-:-:S05]  /*21070*/  @!P1 IMAD.WIDE R2, R9, 0x4, R4 ;  /* 0x0000000409029825 */ /* 0x008fca00078e0204 */
        /* <DEDUP_REMOVED lines=13> */
[----:B-1----:R-:W-:-:S05]  /*21150*/  IMAD R13, R5, R25, RZ ;  /* 0x00000019050d7224 */ /* 0x002fca00078e02ff */
        /* <DEDUP_REMOVED lines=16> */
.L_x_2126:
[----:B------:R-:W-:Y:S02]  /*21260*/  ULDC UR4, c[0x0][0xc38] ;  /* 0x00030e0000047ab9 */ /* 0x000fe40000000800 */
[----:B------:R-:W-:-:S04]  /*21270*/  IMAD.U32 R4, RZ, RZ, UR4 ;  /* 0x00000004ff047e24 */ /* 0x000fc8000f8e00ff */
[----:B-1----:R-:W-:-:S04]  /*21280*/  IMAD R3, R14, R4, RZ ;  /* 0x000000040e037224 */ /* 0x002fc800078e02ff */
[----:B------:R-:W-:-:S05]  /*21290*/  IMAD.IADD R6, R6, 0x1, R3 ;  /* 0x0000000106067824 */ /* 0x000fca00078e0203 */
[----:B------:R-:W-:-:S13]  /*212a0*/  ISETP.GT.AND P6, PT, R6, R0, PT ;  /* 0x000000000600720c */ /* 0x000fda0003fc4270 */
[----:B------:R-:W-:Y:S05]  /*212b0*/  @P6 BRA `(.L_x_1900) ;  /* 0x0000000000a46947 */ /* 0x000fea0003800000 */
.L_x_1903:
        /* <DEDUP_REMOVED lines=35> */
.L_x_2134:
[----:B------:R-:W-:Y:S02]  /*214f0*/  ULDC UR4, c[0x0][0xc38] ;  /* 0x00030e0000047ab9 */ /* 0x000fe40000000800 */
[----:B------:R-:W-:-:S04]  /*21500*/  IMAD.U32 R4, RZ, RZ, UR4 ;  /* 0x00000004ff047e24 */ /* 0x000fc8000f8e00ff */
[----:B-1----:R-:W-:-:S04]  /*21510*/  IMAD R3, R14, R4, RZ ;  /* 0x000000040e037224 */ /* 0x002fc800078e02ff */
[----:B------:R-:W-:-:S05]  /*21520*/  IMAD.IADD R6, R3, 0x1, R6 ;  /* 0x0000000103067824 */ /* 0x000fca00078e0206 */
[----:B------:R-:W-:-:S13]  /*21530*/  ISETP.GT.AND P6, PT, R6, R0, PT ;  /* 0x000000000600720c */ /* 0x000fda0003fc4270 */
[----:B------:R-:W-:Y:S05]  /*21540*/  @!P6 BRA `(.L_x_1903) ;  /* 0xfffffffc005ce947 */ /* 0x000fea000383ffff */
.L_x_1900:
        /* <DEDUP_REMOVED lines=10> */
.L_x_2139:
[----:B------:R-:W-:-:S13]  /*215f0*/  ISETP.NE.AND P0, PT, R3, RZ, PT ;  /* 0x000000ff0300720c */ /* 0x000fda0003f05270 */
[----:B------:R-:W-:Y:S05]  /*21600*/  @!P0 BRA `(.L_x_1905) ;  /* 0x0000000000108947 */ /* 0x000fea0003800000 */
[----:B------:R-:W-:Y:S01]  /*21610*/  UMOV UR4, 0xffffffff ;  /* 0xffffffff00047882 */ /* 0x000fe20000000000 */
[----:B------:R-:W-:Y:S02]  /*21620*/  VIADD R12, R7, 0xffffffff ;  /* 0xffffffff070c7836 */ /* 0x000fe40000000000 */
[----:B------:R-:W-:Y:S05]  /*21630*/  BRA.DIV UR4, `(.L_x_1906) ;  /* 0x0000007204047947 */ /* 0x000fea000b800000 */
[----:B------:R4:W0:Y:S02]  /*21640*/  SHFL.IDX PT, R24, R2, R12, 0x1f ;  /* 0x00001f0c02187589 */ /* 0x00082400000e0000 */
.L_x_1905:
        /* <DEDUP_REMOVED lines=10> */
[----:B0-----:R-:W-:Y:S01]  /*216f0*/  VIADD R8, R7, 0xffffffe ;  /* 0x0ffffffe07087836 */ /* 0x001fe20000000000 */
[----:B------:R-:W-:-:S05]  /*21700*/  IABS R7, R25 ;  /* 0x0000001900077213 */ /* 0x000fca0000000000 */
[----:B------:R0:W1:Y:S02]  /*21710*/  F2I.FTZ.U32.TRUNC.NTZ R3, R8 ;  /* 0x0000000800037305 */ /* 0x000064000021f000 */
[----:B0-----:R-:W-:Y:S01]  /*21720*/  IABS R8, R0 ;  /* 0x0000000000087213 */ /* 0x001fe20000000000 */
[----:B-1----:R-:W-:-:S04]  /*21730*/  IMAD.MOV R9, RZ, RZ, -R3 ;  /* 0x000000ffff097224 */ /* 0x002fc800078e0a03 */
[----:B------:R-:W-:-:S04]  /*21740*/  IMAD R9, R9, R4, RZ ;  /* 0x0000000409097224 */ /* 0x000fc800078e02ff */
[----:B------:R-:W-:Y:S02]  /*21750*/  IMAD.HI.U32 R3, R3, R9, R2 ;  /* 0x0000000903037227 */ /* 0x000fe400078e0002 */
[----:B------:R-:W0:Y:S02]  /*21760*/  MUFU.RCP R2, R10 ;  /* 0x0000000a00027308 */ /* 0x000e240000001000 */
[----:B------:R-:W-:Y:S02]  /*21770*/  IMAD.MOV R9, RZ, RZ, -R7 ;  /* 0x000000ffff097224 */ /* 0x000fe400078e0a07 */
[----:B------:R-:W-:-:S04]  /*21780*/  IMAD.HI.U32 R7, R3, R8, RZ ;  /* 0x0000000803077227 */ /* 0x000fc800078e00ff */
[----:B------:R-:W-:-:S05]  /*21790*/  IMAD R9, R7, R9, R8 ;  /* 0x0000000907097224 */ /* 0x000fca00078e0208 */
[----:B------:R-:W-:Y:S01]  /*217a0*/  ISETP.GT.U32.AND P1, PT, R4, R9, PT ;  /* 0x000000090400720c */ /* 0x000fe20003f24070 */
[----:B0-----:R-:W-:Y:S02]  /*217b0*/  VIADD R8, R2, 0xffffffe ;  /* 0x0ffffffe02087836 */ /* 0x001fe40000000000 */
[----:B------:R-:W-:Y:S02]  /*217c0*/  IMAD.MOV.U32 R2, RZ, RZ, RZ ;  /* 0x000000ffff027224 */ /* 0x000fe400078e00ff */
[----:B------:R-:W0:Y:S08]  /*217d0*/  F2I.FTZ.U32.TRUNC.NTZ R3, R8 ;  /* 0x0000000800037305 */ /* 0x000e30000021f000 */
[----:B------:R-:W-:-:S02]  /*217e0*/  @!P1 IMAD.IADD R9, R9, 0x1, -R4 ;  /* 0x0000000109099824 */ /* 0x000fc400078e0a04 */
[----:B------:R-:W-:Y:S01]  /*217f0*/  @!P1 VIADD R7, R7, 0x1 ;  /* 0x0000000107079836 */ /* 0x000fe20000000000 */
[----:B------:R-:W-:Y:S02]  /*21800*/  ISETP.NE.AND P1, PT, R25, RZ, PT ;  /* 0x000000ff1900720c */ /* 0x000fe40003f25270 */
[----:B------:R-:W-:Y:S02]  /*21810*/  ISETP.GE.U32.AND P0, PT, R9, R4, PT ;  /* 0x000000040900720c */ /* 0x000fe40003f06070 */
[----:B------:R-:W-:Y:S01]  /*21820*/  IABS R4, R5 ;  /* 0x0000000500047213 */ /* 0x000fe20000000000 */
[----:B0-----:R-:W-:-:S04]  /*21830*/  IMAD.MOV R9, RZ, RZ, -R3 ;  /* 0x000000ffff097224 */ /* 0x001fc800078e0a03 */
[----:B------:R-:W-:Y:S02]  /*21840*/  IMAD.MOV R4, RZ, RZ, -R4 ;  /* 0x000000ffff047224 */ /* 0x000fe400078e0a04 */
[----:B------:R-:W-:-:S04]  /*21850*/  IMAD R9, R9, R6, RZ ;  /* 0x0000000609097224 */ /* 0x000fc800078e02ff */
[----:B------:R-:W-:Y:S01]  /*21860*/  IMAD.HI.U32 R2, R3, R9, R2 ;  /* 0x0000000903027227 */ /* 0x000fe200078e0002 */
[----:B------:R-:W-:-:S03]  /*21870*/  LOP3.LUT R3, R0, R25, RZ, 0x3c, !PT ;  /* 0x0000001900037212 */ /* 0x000fc600078e3cff */
[----:B------:R-:W-:Y:S01]  /*21880*/  @P0 VIADD R7, R7, 0x1 ;  /* 0x0000000107070836 */ /* 0x000fe20000000000 */
[----:B------:R-:W-:-:S13]  /*21890*/  ISETP.GE.AND P2, PT, R3, RZ, PT ;  /* 0x000000ff0300720c */ /* 0x000fda0003f46270 */
[----:B------:R-:W-:Y:S01]  /*218a0*/  @!P2 IMAD.MOV R7, RZ, RZ, -R7 ;  /* 0x000000ffff07a224 */ /* 0x000fe200078e0a07 */
[----:B------:R-:W-:-:S04]  /*218b0*/  @!P1 LOP3.LUT R7, RZ, R25, RZ, 0x33, !PT ;  /* 0x00000019ff079212 */ /* 0x000fc800078e33ff */
[----:B------:R-:W-:-:S05]  /*218c0*/  IABS R3, R7 ;  /* 0x0000000700037213 */ /* 0x000fca0000000000 */
        /* <DEDUP_REMOVED lines=14> */
[--C-:B------:R-:W-:Y:S02]  /*219b0*/  IMAD R5, R5, R4, R7.reuse ;  /* 0x0000000405057224 */ /* 0x100fe400078e0207 */
[----:B------:R-:W-:Y:S02]  /*219c0*/  IMAD.MOV R2, RZ, RZ, -R7 ;  /* 0x000000ffff027224 */ /* 0x000fe400078e0a07 */
[----:B------:R-:W-:Y:S02]  /*219d0*/  IMAD R26, R5, 0x10000, R26 ;  /* 0x00010000051a7824 */ /* 0x000fe400078e021a */
[----:B------:R-:W-:Y:S01]  /*219e0*/  IMAD R2, R25, R2, R0 ;  /* 0x0000000219027224 */ /* 0x000fe200078e0200 */
[----:B------:R-:W-:Y:S06]  /*219f0*/  BRA `(.L_x_1908) ;  /* 0x0000000000f47947 */ /* 0x000fec0003800000 */
.L_x_1907:
[----:B----4-:R-:W0:Y:S02]  /*21a00*/  LDC.64 R2, c[0x0][0xc90] ;  /* 0x00032400ff027b82 */ /* 0x010e240000000a00 */
[----:B0-----:R-:W-:-:S05]  /*21a10*/  IMAD.WIDE R2, R27, 0x4, R2 ;  /* 0x000000041b027825 */ /* 0x001fca00078e0202 */
[----:B-1----:R0:W2:Y:S02]  /*21a20*/  LDG.E R7, desc[UR42][R2.64] ;  /* 0x0000002a02077981 */ /* 0x0020a4000c1e1900 */
[----:B0-----:R-:W-:Y:S02]  /*21a30*/  IMAD.MOV.U32 R2, RZ, RZ, RZ ;  /* 0x000000ffff027224 */ /* 0x001fe400078e00ff */
[----:B--2---:R-:W-:-:S05]  /*21a40*/  IMAD R5, R25, R7, RZ ;  /* 0x0000000719057224 */ /* 0x004fca00078e02ff */
[-C--:B------:R-:W-:Y:S02]  /*21a50*/  IABS R6, R5.reuse ;  /* 0x0000000500067213 */ /* 0x080fe40000000000 */
[----:B------:R-:W-:Y:S02]  /*21a60*/  IABS R10, R5 ;  /* 0x00000005000a7213 */ /* 0x000fe40000000000 */
[----:B------:R-:W0:Y:S08]  /*21a70*/  I2F.RP R8, R6 ;  /* 0x0000000600087306 */ /* 0x000e300000209400 */
[----:B0-----:R-:W0:Y:S02]  /*21a80*/  MUFU.RCP R8, R8 ;  /* 0x0000000800087308 */ /* 0x001e240000001000 */
[----:B0-----:R-:W-:-:S02]  /*21a90*/  VIADD R9, R8, 0xffffffe ;  /* 0x0ffffffe08097836 */ /* 0x001fc40000000000 */
[----:B------:R-:W-:-:S04]  /*21aa0*/  IMAD.MOV R8, RZ, RZ, -R10 ;  /* 0x000000ffff087224 */ /* 0x000fc800078e0a0a */
[----:B------:R-:W0:Y:S02]  /*21ab0*/  F2I.FTZ.U32.TRUNC.NTZ R3, R9 ;  /* 0x0000000900037305 */ /* 0x000e24000021f000 */
[----:B0-----:R-:W-:-:S04]  /*21ac0*/  IMAD.MOV R11, RZ, RZ, -R3 ;  /* 0x000000ffff0b7224 */ /* 0x001fc800078e0a03 */
[----:B------:R-:W-:-:S04]  /*21ad0*/  IMAD R11, R11, R6, RZ ;  /* 0x000000060b0b7224 */ /* 0x000fc800078e02ff */
[----:B------:R-:W-:Y:S01]  /*21ae0*/  IMAD.HI.U32 R3, R3, R11, R2 ;  /* 0x0000000b03037227 */ /* 0x000fe200078e0002 */
        /* <DEDUP_REMOVED lines=9> */
[----:B------:R-:W-:-:S13]  /*21b80*/  ISETP.GE.U32.AND P0, PT, R9, R6, PT ;  /* 0x000000060900720c */ /* 0x000fda0003f06070 */
[----:B------:R-:W-:-:S04]  /*21b90*/  @P0 VIADD R3, R3, 0x1 ;  /* 0x0000000103030836 */ /* 0x000fc80000000000 */
[----:B------:R-:W-:-:S04]  /*21ba0*/  IMAD.MOV.U32 R2, RZ, RZ, R3 ;  /* 0x000000ffff027224 */ /* 0x000fc800078e0003 */
[----:B------:R-:W-:Y:S01]  /*21bb0*/  @!P2 IMAD.MOV R2, RZ, RZ, -R2 ;  /* 0x000000ffff02a224 */ /* 0x000fe200078e0a02 */
[----:B------:R-:W-:-:S05]  /*21bc0*/  @!P1 LOP3.LUT R2, RZ, R5, RZ, 0x33, !PT ;  /* 0x00000005ff029212 */ /* 0x000fca00078e33ff */
[----:B------:R-:W-:Y:S02]  /*21bd0*/  IMAD R6, R7, R2, RZ ;  /* 0x0000000207067224 */ /* 0x000fe400078e02ff */
[----:B------:R-:W-:Y:S02]  /*21be0*/  IMAD.MOV R2, RZ, RZ, -R2 ;  /* 0x000000ffff027224 */ /* 0x000fe400078e0a02 */
[----:B------:R-:W-:Y:S02]  /*21bf0*/  IMAD.MOV R3, RZ, RZ, -R6 ;  /* 0x000000ffff037224 */ /* 0x000fe400078e0a06 */
[----:B------:R-:W-:Y:S01]  /*21c00*/  IMAD R5, R5, R2, R0 ;  /* 0x0000000205057224 */ /* 0x000fe200078e0200 */
[----:B------:R-:W-:Y:S02]  /*21c10*/  MOV R2, RZ ;  /* 0x000000ff00027202 */ /* 0x000fe40000000f00 */
[----:B------:R-:W-:-:S04]  /*21c20*/  VIADDMNMX R4, R3, R4, R7, PT ;  /* 0x0000000403047246 */ /* 0x000fc80003800107 */
[----:B------:R-:W-:-:S04]  /*21c30*/  IABS R7, R4 ;  /* 0x0000000400077213 */ /* 0x000fc80000000000 */
        /* <DEDUP_REMOVED lines=17> */
[----:B------:R-:W-:Y:S02]  /*21d50*/  LOP3.LUT R0, R5, R4, RZ, 0x3c, !PT ;  /* 0x0000000405007212 */ /* 0x000fe400078e3cff */
[----:B------:R-:W-:Y:S02]  /*21d60*/  IADD3 R5, R6, 0x1000000, R5 ;  /* 0x0100000006057810 */ /* 0x000fe40007ffe005 */
[----:B------:R-:W-:-:S07]  /*21d70*/  ISETP.GE.AND P2, PT, R0, RZ, PT ;  /* 0x000000ff0000720c */ /* 0x000fce0003f46270 */
[----:B------:R-:W-:-:S06]  /*21d80*/  @P0 VIADD R2, R2, 0x1 ;  /* 0x0000000102020836 */ /* 0x000fcc0000000000 */
[----:B------:R-:W-:Y:S01]  /*21d90*/  @!P2 IMAD.MOV R2, RZ, RZ, -R2 ;  /* 0x000000ffff02a224 */ /* 0x000fe200078e0a02 */
[----:B------:R-:W-:Y:S01]  /*21da0*/  @!P1 LOP3.LUT R2, RZ, R4, RZ, 0x33, !PT ;  /* 0x00000004ff029212 */ /* 0x000fe200078e33ff */
[----:B------:R-:W-:-:S04]  /*21db0*/  IMAD.MOV R4, RZ, RZ, -R4 ;  /* 0x000000ffff047224 */ /* 0x000fc800078e0a04 */
[----:B------:R-:W-:-:S07]  /*21dc0*/  IMAD R26, R2, R4, R5 ;  /* 0x00000004021a7224 */ /* 0x000fce00078e0205 */
.L_x_1908:
[----:B------:R-:W-:-:S05]  /*21dd0*/  LOP3.LUT R2, RZ, R2, RZ, 0x33, !PT ;  /* 0x00000002ff027212 */ /* 0x000fca00078e33ff */
[----:B------:R-:W-:Y:S01]  /*21de0*/  IMAD.IADD R25, R25, 0x1, R2 ;  /* 0x0000000119197824 */ /* 0x000fe200078e0202 */
[----:B------:R-:W-:Y:S06]  /*21df0*/  BRA `(.L_x_1909) ;  /* 0x00000000001c7947 */ /* 0x000fec0003800000 */
.L_x_1901:
[----:B------:R-:W-:Y:S01]  /*21e00*/  UMOV UR4, URZ ;  /* 0x0000003f00047c82 */ /* 0x000fe20008000000 */
[----:B------:R-:W-:Y:S01]  /*21e10*/  UMOV UR5, URZ ;  /* 0x0000003f00057c82 */ /* 0x000fe20008000000 */
[----:B------:R-:W-:Y:S01]  /*21e20*/  ULDC UR6, c[0x0][0xc3c] ;  /* 0x00030f0000067ab9 */ /* 0x000fe20000000800 */
[----:B------:R-:W-:Y:S02]  /*21e30*/  IMAD.MOV.U32 R24, RZ, RZ, R0 ;  /* 0x000000ffff187224 */ /* 0x000fe400078e0000 */
[----:B------:R-:W-:Y:S02]  /*21e40*/  IMAD.U32 R25, RZ, RZ, UR4 ;  /* 0x00000004ff197e24 */ /* 0x000fe4000f8e00ff */
[----:B------:R-:W-:Y:S02]  /*21e50*/  IMAD.U32 R26, RZ, RZ, UR5 ;  /* 0x00000005ff1a7e24 */ /* 0x000fe4000f8e00ff */
[----:B------:R-:W-:-:S07]  /*21e60*/  IMAD.U32 R27, RZ, RZ, UR6 ;  /* 0x00000006ff1b7e24 */ /* 0x000fce000f8e00ff */
.L_x_1909:
        /* <DEDUP_REMOVED lines=10> */
.L_x_1898:
[----:B------:R-:W-:Y:S02]  /*21f10*/  ULDC UR4, c[0x0][0xc3c] ;  /* 0x00030f0000047ab9 */ /* 0x000fe40000000800 */
[----:B----4-:R-:W-:-:S13]  /*21f20*/  ISETP.GE.AND P0, PT, R27, UR4, PT ;  /* 0x000000041b007c0c */ /* 0x010fda000bf06270 */
[----:B------:R-:W-:Y:S05]  /*21f30*/  @!P0 BRA `(.L_x_1910) ;  /* 0xffffff9400808947 */ /* 0x000fea000383ffff */
[----:B------:R-:W-:Y:S05]  /*21f40*/  BSYNC B8 ;  /* 0x0000000000087941 */ /* 0x000fea0003800000 */
.L_x_1797:
[----:B0-----:R-:W4:Y:S01]  /*21f50*/  LDL.LU R0, [R1+0x40] ;  /* 0x0000400001007983 */ /* 0x001f220000300800 */
[----:B------:R-:W-:Y:S01]  /*21f60*/  BSSY B0, `(.L_x_1911) ;  /* 0x000000b000007945 */ /* 0x000fe20003800000 */
[----:B------:R-:W0:Y:S01]  /*21f70*/  S2R R5, SR_CgaCtaId ;  /* 0x0000000000057919 */ /* 0x000e220000008800 */
[----:B----4-:R-:W-:-:S05]  /*21f80*/  VIADD R0, R0, 0x1 ;  /* 0x0000000100007836 */ /* 0x010fca0000000000 */
        /* <DEDUP_REMOVED lines=8> */
.L_x_2142:
[----:B------:R-:W-:Y:S05]  /*22010*/  BSYNC B0 ;  /* 0x0000000000007941 */ /* 0x000fea0003800000 */
.L_x_1911:
[----:B------:R-:W-:-:S03]  /*22020*/  UMOV UR4, 0xffffffff ;  /* 0xffffffff00047882 */ /* 0x000fc60000000000 */
[----:B------:R-:W-:Y:S05]  /*22030*/  BRA.DIV UR4, `(.L_x_1913) ;  /* 0x0000006604c07947 */ /* 0x000fea000b800000 */
[----:B0-----:R-:W0:Y:S02]  /*22040*/  S2R R0, SR_TID.X ;  /* 0x0000000000007919 */ /* 0x001e240000002100 */
[----:B0-----:R-:W-:-:S04]  /*22050*/  SHF.R.U32.HI R0, RZ, 0x5, R0 ;  /* 0x00000005ff007819 */ /* 0x001fc80000011600 */
[----:B------:R-:W-:-:S05]  /*22060*/  LOP3.LUT R0, R0, 0x3, RZ, 0xc0, !PT ;  /* 0x0000000300007812 */ /* 0x000fca00078ec0ff */
[----:B------:R0:W4:Y:S02]  /*22070*/  SHFL.IDX PT, R14, R0, RZ, 0x1f ;  /* 0x00001fff000e7589 */ /* 0x00012400000e0000 */
.L_x_2145:
[----:B----4-:R-:W-:-:S13]  /*22080*/  ISETP.NE.AND P0, PT, R14, RZ, PT ;  /* 0x000000ff0e00720c */ /* 0x010fda0003f05270 */
[----:B------:R-:W-:Y:S05]  /*22090*/  @P0 BRA `(.L_x_1571) ;  /* 0x0000000000900947 */ /* 0x000fea0003800000 */
[----:B------:R-:W-:-:S03]  /*220a0*/  UMOV UR4, 0xffffffff ;  /* 0xffffffff00047882 */ /* 0x000fc60000000000 */
[----:B------:R-:W-:Y:S05]  /*220b0*/  BRA.DIV UR4, `(.L_x_1914) ;  /* 0x0000006604d47947 */ /* 0x000fea000b800000 */
[----:B------:R-:W-:-:S13]  /*220c0*/  ELECT P6, URZ, PT ;  /* 0x00000000003f782f */ /* 0x000fda00038c0000 */
.L_x_2148:
[----:B------:R-:W-:Y:S05]  /*220d0*/  @!P6 BRA `(.L_x_1571) ;  /* 0x000000000080e947 */ /* 0x000fea0003800000 */
[----:B------:R-:W-:-:S06]  /*220e0*/  ULOP3.LUT UR4, UR37, 0x2, URZ, 0xfc, !UPT ;  /* 0x0000000225047892 */ /* 0x000fcc000f8efc3f */
[----:B0-----:R-:W-:-:S05]  /*220f0*/  IMAD.U32 R0, RZ, RZ, UR4 ;  /* 0x00000004ff007e24 */ /* 0x001fca000f8e00ff */
[----:B------:R-:W-:-:S13]  /*22100*/  ISETP.NE.AND P0, PT, R0, 0x3, PT ;  /* 0x000000030000780c */ /* 0x000fda0003f05270 */
[----:B------:R-:W-:Y:S05]  /*22110*/  @!P0 BRA `(.L_x_1915) ;  /* 0x0000000000048947 */ /* 0x000fea0003800000 */
[----:B------:R-:W-:Y:S01]  /*22120*/  BPT.TRAP 0x1 ;  /* 0x000000040000795c */ /* 0x000fe20000300000 */
.L_x_1915:
[----:B------:R-:W4:Y:S01]  /*22130*/  LDL R0, [R1] ;  /* 0x0000000001007983 */ /* 0x000f220000100800 */
[C---:B------:R-:W-:Y:S02]  /*22140*/  IMAD R3, R28.reuse, 0x8, R5 ;  /* 0x000000081c037824 */ /* 0x040fe400078e0205 */
[----:B------:R-:W-:-:S05]  /*22150*/  VIADD R28, R28, 0x1 ;  /* 0x000000011c1c7836 */ /* 0x000fca0000000000 */
[----:B------:R-:W-:Y:S02]  /*22160*/  ISETP.NE.AND P2, PT, R28, 0x2, PT ;  /* 0x000000021c00780c */ /* 0x000fe40003f45270 */
[----:B----4-:R-:W-:Y:S02]  /*22170*/  SHF.L.U32 R2, R0, 0x1f, RZ ;  /* 0x0000001f00027819 */ /* 0x010fe400000006ff */
[----:B------:R-:W-:Y:S02]  /*22180*/  SEL R0, RZ, 0x1, P2 ;  /* 0x00000001ff007807 */ /* 0x000fe40001000000 */
[----:B------:R-:W0:Y:S02]  /*22190*/  SYNCS.PHASECHK.TRANS64.TRYWAIT P1, [R3+URZ+0x16840], R2 ;  /* 0x01684002030075a7 */ /* 0x000e24000802017f */
[----:B0-----:R-:W-:Y:S05]  /*221a0*/  @!P1 BRA `(.L_x_1916) ;  /* 0x0000006400b89947 */ /* 0x001fea0003800000 */
.L_x_2149:
[----:B------:R-:W4:Y:S01]  /*221b0*/  LDL.LU R4, [R1] ;  /* 0x0000000001047983 */ /* 0x000f220000300800 */
[----:B------:R-:W-:Y:S02]  /*221c0*/  SEL R28, R28, RZ, P2 ;  /* 0x000000ff1c1c7207 */ /* 0x000fe40001000000 */
[----:B----4-:R-:W-:Y:S01]  /*221d0*/  LOP3.LUT R0, R4, R0, RZ, 0x3c, !PT ;  /* 0x0000000004007212 */ /* 0x010fe200078e3cff */
[----:B------:R-:W-:Y:S06]  /*221e0*/  @!P0 BRA `(.L_x_1917) ;  /* 0x0000000000048947 */ /* 0x000fec0003800000 */
[----:B------:R-:W-:Y:S01]  /*221f0*/  BPT.TRAP 0x1 ;  /* 0x000000040000795c */ /* 0x000fe20000300000 */
.L_x_1917:
[----:B------:R-:W-:Y:S01]  /*22200*/  IMAD R5, R28, 0x8, R5 ;  /* 0x000000081c057824 */ /* 0x000fe200078e0205 */
[----:B------:R-:W-:-:S04]  /*22210*/  SHF.L.U32 R0, R0, 0x1f, RZ ;  /* 0x0000001f00007819 */ /* 0x000fc800000006ff */
[----:B------:R-:W4:Y:S02]  /*22220*/  SYNCS.PHASECHK.TRANS64.TRYWAIT P1, [R5+URZ+0x16840], R0 ;  /* 0x01684000050075a7 */ /* 0x000f24000802017f */
[----:B----4-:R-:W-:Y:S05]  /*22230*/  @!P1 BRA `(.L_x_1918) ;  /* 0x0000006400a89947 */ /* 0x010fea0003800000 */
.L_x_2150:
[----:B------:R-:W-:Y:S05]  /*22240*/  @!P0 BRA `(.L_x_1919) ;  /* 0x0000000000048947 */ /* 0x000fea0003800000 */
[----:B------:R-:W-:Y:S01]  /*22250*/  BPT.TRAP 0x1 ;  /* 0x000000040000795c */ /* 0x000fe20000300000 */
.L_x_1919:
[----:B------:R-:W0:Y:S02]  /*22260*/  SYNCS.PHASECHK.TRANS64.TRYWAIT P1, [R3+URZ+0x16860], R2 ;  /* 0x01686002030075a7 */ /* 0x000e24000802017f */
[----:B0-----:R-:W-:Y:S05]  /*22270*/  @!P1 BRA `(.L_x_1920) ;  /* 0x0000006400ac9947 */ /* 0x001fea0003800000 */
.L_x_2151:
[----:B------:R-:W-:Y:S05]  /*22280*/  @!P0 BRA `(.L_x_1921) ;  /* 0x0000000000048947 */ /* 0x000fea0003800000 */
[----:B------:R-:W-:Y:S01]  /*22290*/  BPT.TRAP 0x1 ;  /* 0x000000040000795c */ /* 0x000fe20000300000 */
.L_x_1921:
[----:B------:R0:W0:Y:S02]  /*222a0*/  SYNCS.PHASECHK.TRANS64.TRYWAIT P0, [R5+URZ+0x16860], R0 ;  /* 0x01686000050075a7 */ /* 0x000024000800017f */
[----:B0-----:R-:W-:Y:S05]  /*222b0*/  @!P0 NANOSLEEP.SYNCS 0x989680 ;  /* 0x009896800000895d */ /* 0x001fea0003900000 */
[----:B------:R-:W0:Y:S02]  /*222c0*/  @!P0 SYNCS.PHASECHK.TRANS64 P0, [R5+URZ+0x16860], R0 ;  /* 0x01686000050085a7 */ /* 0x000e24000800007f */
[----:B0-----:R-:W-:Y:S05]  /*222d0*/  @!P0 BRA `(.L_x_1921) ;  /* 0xfffffffc00f08947 */ /* 0x001fea000383ffff */
.L_x_1571:
[----:B------:R-:W-:Y:S05]  /*222e0*/  BSYNC B9 ;  /* 0x0000000000097941 */ /* 0x000fea0003800000 */
.L_x_1568:
[----:B------:R-:W-:Y:S05]  /*222f0*/  EXIT ;  /* 0x000000000000794d */ /* 0x000fea0003800000 */
.L_x_1599:
[----:B0-----:R0:W1:Y:S02]  /*22300*/  SYNCS.PHASECHK.TRANS64.TRYWAIT P6, [R69+URZ+0x16890], R77 ;  /* 0x0168904d450075a7 */ /* 0x00106400080c017f */
[----:B-1----:R-:W-:Y:S05]  /*22310*/  @!P6 NANOSLEEP.SYNCS 0x989680 ;  /* 0x009896800000e95d */ /* 0x002fea0003900000 */
[----:B------:R-:W1:Y:S02]  /*22320*/  @!P6 SYNCS.PHASECHK.TRANS64 P6, [R69+URZ+0x16890], R77 ;  /* 0x0168904d4500e5a7 */ /* 0x000e6400080c007f */
[----:B-1----:R-:W-:Y:S05]  /*22330*/  @!P6 BRA `(.L_x_1599) ;  /* 0xfffffffc00f0e947 */ /* 0x002fea000383ffff */
[----:B------:R-:W-:Y:S05]  /*22340*/  BRA `(.L_x_1922) ;  /* 0xfffffe0c009c7947 */ /* 0x000fea000383ffff */
.L_x_1600:
        /* <DEDUP_REMOVED lines=8> */
.L_x_1924:
[----:B------:R-:W-:Y:S05]  /*223d0*/  BSYNC B1 ;  /* 0x0000000000017941 */ /* 0x000fea0003800000 */
.L_x_1923:
        /* <DEDUP_REMOVED lines=8> */
.L_x_1925:
[----:B------:R-:W-:Y:S05]  /*22460*/  BRA `(.L_x_1926) ;  /* 0xfffffe0c00687947 */ /* 0x000fea000383ffff */
.L_x_1609:
[----:B------:R-:W-:Y:S01]  /*22470*/  BSSY B1, `(.L_x_1927) ;  /* 0x0000008000017945 */ /* 0x000fe20003800000 */
[----:B--2-4-:R-:W-:Y:S02]  /*22480*/  IMAD.MOV.U32 R13, RZ, RZ, R83 ;  /* 0x000000ffff0d7224 */ /* 0x014fe400078e0053 */
[----:B------:R-:W-:Y:S02]  /*22490*/  IMAD.MOV.U32 R12, RZ, RZ, 0x1 ;  /* 0x00000001ff0c7424 */ /* 0x000fe400078e00ff */
[----:B------:R-:W-:Y:S02]  /*224a0*/  IMAD.MOV.U32 R11, RZ, RZ, 0x1c1f ;  /* 0x00001c1fff0b7424 */ /* 0x000fe400078e00ff */
[----:B------:R-:W-:-:S07]  /*224b0*/  IMAD.MOV.U32 R15, RZ, RZ, -0x1 ;  /* 0xffffffffff0f7424 */ /* 0x000fce00078e00ff */
[----:B01-3--:R-:W-:Y:S05]  /*224c0*/  WARPSYNC.COLLECTIVE R15, `(.L_x_1928) ;  /* 0x000000000f087348 */ /* 0x00bfea0003c00000 */
[----:B---3--:R2:W3:Y:S02]  /*224d0*/  SHFL.IDX P6, R14, R13, R12, R11 ;  /* 0x0000000c0d0e7389 */ /* 0x0084e400000c000b */
[----:B0123--:R-:W-:Y:S01]  /*224e0*/  ENDCOLLECTIVE ;  /* 0x000000000000791b */ /* 0x00ffe20003800000 */
.L_x_1928:
[----:B------:R-:W-:Y:S05]  /*224f0*/  BSYNC B1 ;  /* 0x0000000000017941 */ /* 0x000fea0003800000 */
.L_x_1927:
        /* <DEDUP_REMOVED lines=8> */
.L_x_1929:
[----:B------:R-:W-:Y:S05]  /*22580*/  BRA `(.L_x_1930) ;  /* 0xfffffe1400007947 */ /* 0x000fea000383ffff */
.L_x_1621:
[----:B-1----:R1:W2:Y:S02]  /*22590*/  SYNCS.PHASECHK.TRANS64.TRYWAIT P4, [R69+URZ+0x16890], R77 ;  /* 0x0168904d450075a7 */ /* 0x0022a4000808017f */
[----:B--2---:R-:W-:Y:S05]  /*225a0*/  @!P4 NANOSLEEP.SYNCS 0x989680 ;  /* 0x009896800000c95d */ /* 0x004fea0003900000 */
[----:B------:R-:W2:Y:S02]  /*225b0*/  @!P4 SYNCS.PHASECHK.TRANS64 P4, [R69+URZ+0x16890], R77 ;  /* 0x0168904d4500c5a7 */ /* 0x000ea4000808007f */
[----:B--2---:R-:W-:Y:S05]  /*225c0*/  @!P4 BRA `(.L_x_1621) ;  /* 0xfffffffc00f0c947 */ /* 0x004fea000383ffff */
[----:B------:R-:W-:Y:S05]  /*225d0*/  BRA `(.L_x_1931) ;  /* 0xfffffe2000547947 */ /* 0x000fea000383ffff */
.L_x_1622:
[----:B------:R-:W-:Y:S01]  /*225e0*/  BSSY B1, `(.L_x_1932) ;  /* 0x0000008000017945 */ /* 0x000fe20003800000 */
[----:B0-----:R-:W-:Y:S02]  /*225f0*/  IMAD.MOV.U32 R13, RZ, RZ, R83 ;  /* 0x000000ffff0d7224 */ /* 0x001fe400078e0053 */
[----:B------:R-:W-:Y:S02]  /*22600*/  IMAD.MOV.U32 R12, RZ, RZ, RZ ;  /* 0x000000ffff0c7224 */ /* 0x000fe400078e00ff */
[----:B------:R-:W-:Y:S02]  /*22610*/  IMAD.MOV.U32 R11, RZ, RZ, 0x1c1f ;  /* 0x00001c1fff0b7424 */ /* 0x000fe400078e00ff */
[----:B------:R-:W-:-:S07]  /*22620*/  IMAD.MOV.U32 R15, RZ, RZ, -0x1 ;  /* 0xffffffffff0f7424 */ /* 0x000fce00078e00ff */
[----:B-1----:R-:W-:Y:S05]  /*22630*/  WARPSYNC.COLLECTIVE R15, `(.L_x_1933) ;  /* 0x000000000f087348 */ /* 0x002fea0003c00000 */
[----:B------:R0:W2:Y:S02]  /*22640*/  SHFL.IDX P6, R14, R13, R12, R11 ;  /* 0x0000000c0d0e7389 */ /* 0x0000a400000c000b */
[----:B012---:R-:W-:Y:S01]  /*22650*/  ENDCOLLECTIVE ;  /* 0x000000000000791b */ /* 0x007fe20003800000 */
.L_x_1933:
[----:B------:R-:W-:Y:S05]  /*22660*/  BSYNC B1 ;  /* 0x0000000000017941 */ /* 0x000fea0003800000 */
.L_x_1932:
        /* <DEDUP_REMOVED lines=8> */
.L_x_1934:
[----:B------:R-:W-:Y:S01]  /*226f0*/  IMAD.MOV.U32 R80, RZ, RZ, R14 ;  /* 0x000000ffff507224 */ /* 0x000fe200078e000e */
[----:B------:R-:W-:Y:S06]  /*22700*/  BRA `(.L_x_1935) ;  /* 0xfffffe2000207947 */ /* 0x000fec000383ffff */
.L_x_1627:
[----:B------:R-:W-:Y:S01]  /*22710*/  BSSY B1, `(.L_x_1936) ;  /* 0x0000008000017945 */ /* 0x000fe20003800000 */
[----:B0-----:R-:W-:Y:S02]  /*22720*/  IMAD.MOV.U32 R13, RZ, RZ, R83 ;  /* 0x000000ffff0d7224 */ /* 0x001fe400078e0053 */
[----:B------:R-:W-:Y:S02]  /*22730*/  IMAD.MOV.U32 R12, RZ, RZ, 0x1 ;  /* 0x00000001ff0c7424 */ /* 0x000fe400078e00ff */
[----:B------:R-:W-:Y:S02]  /*22740*/  IMAD.MOV.U32 R11, RZ, RZ, 0x1c1f ;  /* 0x00001c1fff0b7424 */ /* 0x000fe400078e00ff */
[----:B------:R-:W-:-:S07]  /*22750*/  IMAD.MOV.U32 R15, RZ, RZ, -0x1 ;  /* 0xffffffffff0f7424 */ /* 0x000fce00078e00ff */
[----:B-1234-:R-:W-:Y:S05]  /*22760*/  WARPSYNC.COLLECTIVE R15, `(.L_x_1937) ;  /* 0x000000000f087348 */ /* 0x01efea0003c00000 */
[----:B------:R0:W0:Y:S02]  /*22770*/  SHFL.IDX P6, R14, R13, R12, R11 ;  /* 0x0000000c0d0e7389 */ /* 0x00002400000c000b */
[----:B01234-:R-:W-:Y:S01]  /*22780*/  ENDCOLLECTIVE ;  /* 0x000000000000791b */ /* 0x01ffe20003800000 */
.L_x_1937:
[----:B------:R-:W-:Y:S05]  /*22790*/  BSYNC B1 ;  /* 0x0000000000017941 */ /* 0x000fea0003800000 */
.L_x_1936:
        /* <DEDUP_REMOVED lines=8> */
.L_x_1938:
[----:B------:R-:W-:Y:S01]  /*22820*/  IMAD.MOV.U32 R82, RZ, RZ, R14 ;  /* 0x000000ffff527224 */ /* 0x000fe200078e000e */
[----:B------:R-:W-:Y:S06]  /*22830*/  BRA `(.L_x_1939) ;  /* 0xfffffe2400e07947 */ /* 0x000fec000383ffff */
.L_x_1632:
[----:B0-----:R0:W1:Y:S02]  /*22840*/  SYNCS.PHASECHK.TRANS64.TRYWAIT P3, [R69+URZ+0x16890], R77 ;  /* 0x0168904d450075a7 */ /* 0x001064000806017f */
[----:B-1----:R-:W-:Y:S05]  /*22850*/  @!P3 NANOSLEEP.SYNCS 0x989680 ;  /* 0x009896800000b95d */ /* 0x002fea0003900000 */
[----:B------:R-:W1:Y:S02]  /*22860*/  @!P3 SYNCS.PHASECHK.TRANS64 P3, [R69+URZ+0x16890], R77 ;  /* 0x0168904d4500b5a7 */ /* 0x000e64000806007f */
[----:B-1----:R-:W-:Y:S05]  /*22870*/  @!P3 BRA `(.L_x_1632) ;  /* 0xfffffffc00f0b947 */ /* 0x002fea000383ffff */
[----:B------:R-:W-:Y:S05]  /*22880*/  BRA `(.L_x_1940) ;  /* 0xfffffe2c00f87947 */ /* 0x000fea000383ffff */
.L_x_1633:
        /* <DEDUP_REMOVED lines=8> */
.L_x_1942:
[----:B------:R-:W-:Y:S05]  /*22910*/  BSYNC B1 ;  /* 0x0000000000017941 */ /* 0x000fea0003800000 */
.L_x_1941:
        /* <DEDUP_REMOVED lines=8> */
.L_x_1943:
[----:B------:R-:W-:Y:S01]  /*229a0*/  IMAD.MOV.U32 R37, RZ, RZ, R14 ;  /* 0x000000ffff257224 */ /* 0x000fe200078e000e */
[----:B------:R-:W-:Y:S06]  /*229b0*/  BRA `(.L_x_1944) ;  /* 0xfffffe30002c7947 */ /* 0x000fec000383ffff */
.L_x_1636:
        /* <DEDUP_REMOVED lines=8> */
.L_x_1946:
[----:B------:R-:W-:Y:S05]  /*22a40*/  BSYNC B1 ;  /* 0x0000000000017941 */ /* 0x000fea0003800000 */
.L_x_1945:
        /* <DEDUP_REMOVED lines=8> */
.L_x_1947:
[----:B------:R-:W-:Y:S01]  /*22ad0*/  IMAD.MOV.U32 R37, RZ, RZ, R14 ;  /* 0x000000ffff257224 */ /* 0x000fe200078e000e */
[----:B------:R-:W-:Y:S06]  /*22ae0*/  BRA `(.L_x_1948) ;  /* 0xfffffe30002c7947 */ /* 0x000fec000383ffff */
.L_x_1640:
[----:B0-----:R0:W3:Y:S02]  /*22af0*/  SYNCS.PHASECHK.TRANS64.TRYWAIT P4, [R69+URZ+0x168b0], R77 ;  /* 0x0168b04d450075a7 */ /* 0x0010e4000808017f */
[----:B---3--:R-:W-:Y:S05]  /*22b00*/  @!P4 NANOSLEEP.SYNCS 0x989680 ;  /* 0x009896800000c95d */ /* 0x008fea0003900000 */
[----:B------:R-:W3:Y:S02]  /*22b10*/  @!P4 SYNCS.PHASECHK.TRANS64 P4, [R69+URZ+0x168b0], R77 ;  /* 0x0168b04d4500c5a7 */ /* 0x000ee4000808007f */
[----:B---3--:R-:W-:Y:S05]  /*22b20*/  @!P4 BRA `(.L_x_1640) ;  /* 0xfffffffc00f0c947 */ /* 0x008fea000383ffff */
[----:B------:R-:W-:Y:S05]  /*22b30*/  BRA `(.L_x_1949) ;  /* 0xfffffe3000a87947 */ /* 0x000fea000383ffff */
.L_x_1658:
[----:B------:R-:W0:Y:S01]  /*22b40*/  S2R R4, SR_TID.X ;  /* 0x0000000000047919 */ /* 0x000e220000002100 */
[----:B------:R-:W-:Y:S01]  /*22b50*/  BSSY B0, `(.L_x_1950) ;  /* 0x000000c000007945 */ /* 0x000fe20003800000 */
[----:B------:R-:W-:Y:S02]  /*22b60*/  IMAD.MOV.U32 R12, RZ, RZ, RZ ;  /* 0x000000ffff0c7224 */ /* 0x000fe400078e00ff */
[----:B------:R-:W-:Y:S02]  /*22b70*/  IMAD.MOV.U32 R11, RZ, RZ, 0x1f ;  /* 0x0000001fff0b7424 */ /* 0x000fe400078e00ff */
[----:B------:R-:W-:Y:S02]  /*22b80*/  IMAD.MOV.U32 R15, RZ, RZ, -0x1 ;  /* 0xffffffffff0f7424 */ /* 0x000fe400078e00ff */
[----:B0-----:R-:W-:-:S05]  /*22b90*/  VIADD R5, R4, 0xffffff80 ;  /* 0xffffff8004057836 */ /* 0x001fca0000000000 */
[----:B------:R-:W-:-:S04]  /*22ba0*/  SHF.R.S32.HI R4, RZ, 0x1f, R5 ;  /* 0x0000001fff047819 */ /* 0x000fc80000011405 */
[----:B------:R-:W-:-:S04]  /*22bb0*/  LEA.HI R4, R4, R5, RZ, 0x7 ;  /* 0x0000000504047211 */ /* 0x000fc800078f38ff */
[----:B------:R-:W-:-:S05]  /*22bc0*/  SHF.R.S32.HI R4, RZ, 0x7, R4 ;  /* 0x00000007ff047819 */ /* 0x000fca0000011404 */
[----:B------:R-:W-:-:S07]  /*22bd0*/  IMAD.MOV.U32 R13, RZ, RZ, R4 ;  /* 0x000000ffff0d7224 */ /* 0x000fce00078e0004 */
[----:B-----5:R-:W-:Y:S05]  /*22be0*/  WARPSYNC.COLLECTIVE R15, `(.L_x_1951) ;  /* 0x000000000f087348 */ /* 0x020fea0003c00000 */
[----:B------:R0:W1:Y:S02]  /*22bf0*/  SHFL.IDX P6, R14, R13, R12, R11 ;  /* 0x0000000c0d0e7389 */ /* 0x00006400000c000b */
[----:B01---5:R-:W-:Y:S01]  /*22c00*/  ENDCOLLECTIVE ;  /* 0x000000000000791b */ /* 0x023fe20003800000 */
.L_x_1951:
[----:B------:R-:W-:Y:S05]  /*22c10*/  BSYNC B0 ;  /* 0x0000000000007941 */ /* 0x000fea0003800000 */
.L_x_1950:
[----:B------:R0:W-:Y:S01]  /*22c20*/  STL [R1+0x2c], R14 ;  /* 0x00002c0e01007387 */ /* 0x0001e20000100800 */
[----:B------:R-:W-:Y:S05]  /*22c30*/  BRA `(.L_x_1952) ;  /* 0xfffffe3c00ec7947 */ /* 0x000fea000383ffff */
.L_x_1670:
[----:B------:R-:W-:Y:S01]  /*22c40*/  BSSY B1, `(.L_x_1953) ;  /* 0x0000008000017945 */ /* 0x000fe20003800000 */
[----:B------:R-:W-:Y:S02]  /*22c50*/  IMAD.MOV.U32 R13, RZ, RZ, R6 ;  /* 0x000000ffff0d7224 */ /* 0x000fe400078e0006 */
[----:B------:R-:W-:Y:S02]  /*22c60*/  IMAD.MOV.U32 R12, RZ, RZ, RZ ;  /* 0x000000ffff0c7224 */ /* 0x000fe400078e00ff */
[----:B------:R-:W-:Y:S02]  /*22c70*/  IMAD.MOV.U32 R11, RZ, RZ, 0x1c1f ;  /* 0x00001c1fff0b7424 */ /* 0x000fe400078e00ff */
[----:B------:R-:W-:-:S07]  /*22c80*/  IMAD.MOV.U32 R15, RZ, RZ, -0x1 ;  /* 0xffffffffff0f7424 */ /* 0x000fce00078e00ff */
[----:B0-----:R-:W-:Y:S05]  /*22c90*/  WARPSYNC.COLLECTIVE R15, `(.L_x_1954) ;  /* 0x000000000f087348 */ /* 0x001fea0003c00000 */
[----:B0-----:R0:W1:Y:S02]  /*22ca0*/  SHFL.IDX P6, R14, R13, R12, R11 ;  /* 0x0000000c0d0e7389 */ /* 0x00106400000c000b */
[----:B01----:R-:W-:Y:S01]  /*22cb0*/  ENDCOLLECTIVE ;  /* 0x000000000000791b */ /* 0x003fe20003800000 */
.L_x_1954:
[----:B------:R-:W-:Y:S05]  /*22cc0*/  BSYNC B1 ;  /* 0x0000000000017941 */ /* 0x000fea0003800000 */
.L_x_1953:
        /* <DEDUP_REMOVED lines=8> */
.L_x_1955:
[----:B------:R-:W-:Y:S02]  /*22d50*/  IMAD.MOV.U32 R13, RZ, RZ, R8 ;  /* 0x000000ffff0d7224 */ /* 0x000fe400078e0008 */
[----:B------:R-:W-:-:S07]  /*22d60*/  IMAD.MOV.U32 R0, RZ, RZ, R14 ;  /* 0x000000ffff007224 */ /* 0x000fce00078e000e */
[----:B------:R-:W-:Y:S05]  /*22d70*/  WARPSYNC.COLLECTIVE R15, `(.L_x_1956) ;  /* 0x000000000f087348 */ /* 0x000fea0003c00000 */
[----:B------:R0:W1:Y:S02]  /*22d80*/  SHFL.IDX P6, R14, R13, R12, R11 ;  /* 0x0000000c0d0e7389 */ /* 0x00006400000c000b */
[----:B01----:R-:W-:Y:S01]  /*22d90*/  ENDCOLLECTIVE ;  /* 0x000000000000791b */ /* 0x003fe20003800000 */
.L_x_1956:
[----:B------:R-:W-:Y:S02]  /*22da0*/  IMAD.MOV.U32 R13, RZ, RZ, R7 ;  /* 0x000000ffff0d7224 */ /* 0x000fe400078e0007 */
[----:B------:R-:W-:-:S07]  /*22db0*/  IMAD.MOV.U32 R5, RZ, RZ, R14 ;  /* 0x000000ffff057224 */ /* 0x000fce00078e000e */
[----:B------:R-:W-:Y:S05]  /*22dc0*/  WARPSYNC.COLLECTIVE R15, `(.L_x_1957) ;  /* 0x000000000f087348 */ /* 0x000fea0003c00000 */
[----:B------:R0:W1:Y:S02]  /*22dd0*/  SHFL.IDX P6, R14, R13, R12, R11 ;  /* 0x0000000c0d0e7389 */ /* 0x00006400000c000b */
[----:B01----:R-:W-:Y:S01]  /*22de0*/  ENDCOLLECTIVE ;  /* 0x000000000000791b */ /* 0x003fe20003800000 */
.L_x_1957:
[----:B------:R-:W-:Y:S05]  /*22df0*/  BRA `(.L_x_1958) ;  /* 0xfffffe4400887947 */ /* 0x000fea000383ffff */
.L_x_1673:
[----:B------:R-:W-:Y:S01]  /*22e00*/  BSSY B1, `(.L_x_1959) ;  /* 0x0000008000017945 */ /* 0x000fe20003800000 */
[----:B------:R-:W-:Y:S02]  /*22e10*/  IMAD.MOV.U32 R13, RZ, RZ, R6 ;  /* 0x000000ffff0d7224 */ /* 0x000fe400078e0006 */
[----:B------:R-:W-:Y:S02]  /*22e20*/  IMAD.MOV.U32 R12, RZ, RZ, 0x1 ;  /* 0x00000001ff0c7424 */ /* 0x000fe400078e00ff */
[----:B------:R-:W-:Y:S02]  /*22e30*/  IMAD.MOV.U32 R11, RZ, RZ, 0x1c1f ;  /* 0x00001c1fff0b7424 */ /* 0x000fe400078e00ff */
[----:B------:R-:W-:-:S07]  /*22e40*/  IMAD.MOV.U32 R15, RZ, RZ, -0x1 ;  /* 0xffffffffff0f7424 */ /* 0x000fce00078e00ff */
[----:B-1----:R-:W-:Y:S05]  /*22e50*/  WARPSYNC.COLLECTIVE R15, `(.L_x_1960) ;  /* 0x000000000f087348 */ /* 0x002fea0003c00000 */
[----:B------:R0:W2:Y:S02]  /*22e60*/  SHFL.IDX P6, R14, R13, R12, R11 ;  /* 0x0000000c0d0e7389 */ /* 0x0000a400000c000b */
[----:B012---:R-:W-:Y:S01]  /*22e70*/  ENDCOLLECTIVE ;  /* 0x000000000000791b */ /* 0x007fe20003800000 */
.L_x_1960:
[----:B------:R-:W-:Y:S05]  /*22e80*/  BSYNC B1 ;  /* 0x0000000000017941 */ /* 0x000fea0003800000 */
.L_x_1959:
        /* <DEDUP_REMOVED lines=8> */
.L_x_1961:
[----:B------:R-:W-:Y:S02]  /*22f10*/  IMAD.MOV.U32 R13, RZ, RZ, R8 ;  /* 0x000000ffff0d7224 */ /* 0x000fe400078e0008 */
[----:B------:R-:W-:-:S07]  /*22f20*/  IMAD.MOV.U32 R0, RZ, RZ, R14 ;  /* 0x000000ffff007224 */ /* 0x000fce00078e000e */
[----:B------:R-:W-:Y:S05]  /*22f30*/  WARPSYNC.COLLECTIVE R15, `(.L_x_1962) ;  /* 0x000000000f087348 */ /* 0x000fea0003c00000 */
[----:B------:R0:W1:Y:S02]  /*22f40*/  SHFL.IDX P6, R14, R13, R12, R11 ;  /* 0x0000000c0d0e7389 */ /* 0x00006400000c000b */
[----:B01----:R-:W-:Y:S01]  /*22f50*/  ENDCOLLECTIVE ;  /* 0x000000000000791b */ /* 0x003fe20003800000 */
.L_x_1962:
[----:B------:R-:W-:Y:S02]  /*22f60*/  IMAD.MOV.U32 R13, RZ, RZ, R7 ;  /* 0x000000ffff0d7224 */ /* 0x000fe400078e0007 */
[----:B------:R-:W-:-:S07]  /*22f70*/  IMAD.MOV.U32 R5, RZ, RZ, R14 ;  /* 0x000000ffff057224 */ /* 0x000fce00078e000e */
[----:B------:R-:W-:Y:S05]  /*22f80*/  WARPSYNC.COLLECTIVE R15, `(.L_x_1963) ;  /* 0x000000000f087348 */ /* 0x000fea0003c00000 */
[----:B------:R0:W1:Y:S02]  /*22f90*/  SHFL.IDX P6, R14, R13, R12, R11 ;  /* 0x0000000c0d0e7389 */ /* 0x00006400000c000b */
[----:B01----:R-:W-:Y:S01]  /*22fa0*/  ENDCOLLECTIVE ;  /* 0x000000000000791b */ /* 0x003fe20003800000 */
.L_x_1963:
[----:B------:R-:W-:Y:S05]  /*22fb0*/  BRA `(.L_x_1964) ;  /* 0xfffffe4400f47947 */ /* 0x000fea000383ffff */
.L_x_1677:
[----:B0-----:R0:W1:Y:S02]  /*22fc0*/  SYNCS.PHASECHK.TRANS64.TRYWAIT P0, [R2+URZ+0x16800], R5 ;  /* 0x01680005020075a7 */ /* 0x001064000800017f */
[----:B-1----:R-:W-:Y:S05]  /*22fd0*/  @!P0 NANOSLEEP.SYNCS 0x989680 ;  /* 0x009896800000895d */ /* 0x002fea0003900000 */
[----:B------:R-:W1:Y:S02]  /*22fe0*/  @!P0 SYNCS.PHASECHK.TRANS64 P0, [R2+URZ+0x16800], R5 ;  /* 0x01680005020085a7 */ /* 0x000e64000800007f */
[----:B-1----:R-:W-:Y:S05]  /*22ff0*/  @!P0 BRA `(.L_x_1677) ;  /* 0xfffffffc00f08947 */ /* 0x002fea000383ffff */
[----:B------:R-:W-:Y:S05]  /*23000*/  BRA `(.L_x_1965) ;  /* 0xfffffe4800f87947 */ /* 0x000fea000383ffff */
.L_x_1685:
[----:B------:R-:W1:Y:S01]  /*23010*/  LDC R35, c[0x0][0x3f4] ;  /* 0x0000fd00ff237b82 */ /* 0x000e620000000800 */
[----:B------:R-:W-:Y:S01]  /*23020*/  BSSY B1, `(.L_x_1966) ;  /* 0x0000008000017945 */ /* 0x000fe20003800000 */
[----:B------:R-:W-:Y:S02]  /*23030*/  IMAD.MOV.U32 R13, RZ, RZ, R26 ;  /* 0x000000ffff0d7224 */ /* 0x000fe400078e001a */
[----:B------:R-:W-:Y:S02]  /*23040*/  IMAD.MOV.U32 R12, RZ, RZ, RZ ;  /* 0x000000ffff0c7224 */ /* 0x000fe400078e00ff */
[----:B------:R-:W-:Y:S02]  /*23050*/  IMAD.MOV.U32 R11, RZ, RZ, 0x1c1f ;  /* 0x00001c1fff0b7424 */ /* 0x000fe400078e00ff */
[----:B------:R-:W-:-:S07]  /*23060*/  IMAD.MOV.U32 R15, RZ, RZ, -0x1 ;  /* 0xffffffffff0f7424 */ /* 0x000fce00078e00ff */
[----:B01----:R-:W-:Y:S05]  /*23070*/  WARPSYNC.COLLECTIVE R15, `(.L_x_1967) ;  /* 0x000000000f087348 */ /* 0x003fea0003c00000 */
[----:B0-----:R0:W2:Y:S02]  /*23080*/  SHFL.IDX P6, R14, R13, R12, R11 ;  /* 0x0000000c0d0e7389 */ /* 0x0010a400000c000b */
[----:B012---:R-:W-:Y:S01]  /*23090*/  ENDCOLLECTIVE ;  /* 0x000000000000791b */ /* 0x007fe20003800000 */
.L_x_1967:
[----:B------:R-:W-:Y:S05]  /*230a0*/  BSYNC B1 ;  /* 0x0000000000017941 */ /* 0x000fea0003800000 */
.L_x_1966:
[----:B------:R0:W5:Y:S01]  /*230b0*/  LDL R10, [R1] ;  /* 0x00000000010a7983 */ /* 0x0001620000100800 */
[----:B------:R-:W-:Y:S01]  /*230c0*/  IMAD.MOV.U32 R13, RZ, RZ, R25 ;  /* 0x000000ffff0d7224 */ /* 0x000fe200078e0019 */
[----:B------:R-:W-:Y:S01]  /*230d0*/  ISETP.GE.AND P0, PT, R16, R35, PT ;  /* 0x000000231000720c */ /* 0x000fe20003f06270 */
[----:B------:R-:W-:Y:S02]  /*230e0*/  IMAD.MOV.U32 R12, RZ, RZ, RZ ;  /* 0x000000ffff0c7224 */ /* 0x000fe400078e00ff */
[----:B------:R-:W-:Y:S02]  /*230f0*/  IMAD.MOV.U32 R11, RZ, RZ, 0x1c1f ;  /* 0x00001c1fff0b7424 */ /* 0x000fe400078e00ff */
[----:B------:R-:W-:Y:S02]  /*23100*/  IMAD.MOV.U32 R15, RZ, RZ, -0x1 ;  /* 0xffffffffff0f7424 */ /* 0x000fe400078e00ff */
[----:B0-----:R-:W-:-:S07]  /*23110*/  IMAD.MOV.U32 R0, RZ, RZ, R14 ;  /* 0x000000ffff007224 */ /* 0x001fce00078e000e */
[----:B-----5:R-:W-:Y:S05]  /*23120*/  WARPSYNC.COLLECTIVE R15, `(.L_x_1968) ;  /* 0x000000000f087348 */ /* 0x020fea0003c00000 */
[----:B------:R0:W1:Y:S02]  /*23130*/  SHFL.IDX P6, R14, R13, R12, R11 ;  /* 0x0000000c0d0e7389 */ /* 0x00006400000c000b */
[----:B01---5:R-:W-:Y:S01]  /*23140*/  ENDCOLLECTIVE ;  /* 0x000000000000791b */ /* 0x023fe20003800000 */
.L_x_1968:
[----:B------:R-:W-:Y:S02]  /*23150*/  IMAD.MOV.U32 R13, RZ, RZ, R24 ;  /* 0x000000ffff0d7224 */ /* 0x000fe400078e0018 */
[----:B------:R-:W-:-:S07]  /*23160*/  IMAD.MOV.U32 R3, RZ, RZ, R14 ;  /* 0x000000ffff037224 */ /* 0x000fce00078e000e */
[----:B------:R-:W-:Y:S05]  /*23170*/  WARPSYNC.COLLECTIVE R15, `(.L_x_1969) ;  /* 0x000000000f087348 */ /* 0x000fea0003c00000 */
[----:B------:R0:W1:Y:S02]  /*23180*/  SHFL.IDX P6, R14, R13, R12, R11 ;  /* 0x0000000c0d0e7389 */ /* 0x00006400000c000b */
[----:B01----:R-:W-:Y:S01]  /*23190*/  ENDCOLLECTIVE ;  /* 0x000000000000791b */ /* 0x003fe20003800000 */
.L_x_1969:
[----:B------:R-:W-:Y:S02]  /*231a0*/  IMAD.MOV.U32 R13, RZ, RZ, R27 ;  /* 0x000000ffff0d7224 */ /* 0x000fe400078e001b */
[----:B------:R-:W-:-:S07]  /*231b0*/  IMAD.MOV.U32 R4, RZ, RZ, R14 ;  /* 0x000000ffff047224 */ /* 0x000fce00078e000e */
[----:B------:R-:W-:Y:S05]  /*231c0*/  WARPSYNC.COLLECTIVE R15, `(.L_x_1970) ;  /* 0x000000000f087348 */ /* 0x000fea0003c00000 */
[----:B------:R0:W1:Y:S02]  /*231d0*/  SHFL.IDX P6, R14, R13, R12, R11 ;  /* 0x0000000c0d0e7389 */ /* 0x00006400000c000b */
[----:B01----:R-:W-:Y:S01]  /*231e0*/  ENDCOLLECTIVE ;  /* 0x000000000000791b */ /* 0x003fe20003800000 */
.L_x_1970:
[----:B------:R-:W-:-:S05]  /*231f0*/  IMAD R32, R10, R32, RZ ;  /* 0x000000200a207224 */ /* 0x000fca00078e02ff */
[----:B------:R-:W-:-:S13]  /*23200*/  ISETP.GE.OR P1, PT, R41, R32, P0 ;  /* 0x000000202900720c */ /* 0x000fda0000726670 */
[C---:B------:R-:W-:Y:S01]  /*23210*/  @!P1 IMAD.SHL.U32 R5, R16.reuse, 0x2, RZ ;  /* 0x0000000210059824 */ /* 0x040fe200078e00ff */
[----:B------:R-:W-:-:S04]  /*23220*/  @!P1 SHF.L.U64.HI R21, R16, 0x1, R17 ;  /* 0x0000000110159819 */ /* 0x000fc80000010211 */
[----:B------:R-:W-:-:S05]  /*23230*/  @!P1 IADD3 R6, P2, R3, R5, RZ ;  /* 0x0000000503069210 */ /* 0x000fca0007f5e0ff */
[----:B------:R-:W-:-:S05]  /*23240*/  @!P1 IMAD.X R7, R0, 0x1, R21, P2 ;  /* 0x0000000100079824 */ /* 0x000fca00010e0615 */
[----:B------:R-:W2:Y:S01]  /*23250*/  @!P1 LD.E.128 R8, desc[UR42][R6.64] ;  /* 0x0000002a06089980 */ /* 0x000ea2000c101d00 */
[----:B------:R-:W-:-:S05]  /*23260*/  @!P1 IADD3 R14, P2, R14, R5, RZ ;  /* 0x000000050e0e9210 */ /* 0x000fca0007f5e0ff */
[----:B------:R-:W-:-:S04]  /*23270*/  @!P1 IMAD.X R3, R4, 0x1, R21, P2 ;  /* 0x0000000104039824 */ /* 0x000fc800010e0615 */
[----:B------:R-:W-:-:S05]  /*23280*/  @!P1 IMAD.MOV.U32 R15, RZ, RZ, R3 ;  /* 0x000000ffff0f9224 */ /* 0x000fca00078e0003 */
[----:B------:R0:W5:Y:S01]  /*23290*/  @!P1 LD.E.128 R4, desc[UR42][R14.64] ;  /* 0x0000002a0e049980 */ /* 0x000162000c101d00 */
[----:B------:R-:W-:Y:S01]  /*232a0*/  CS2R R38, SRZ ;  /* 0x0000000000267805 */ /* 0x000fe2000001ff00 */
[----:B------:R-:W-:Y:S01]  /*232b0*/  IMAD.MOV.U32 R13, RZ, RZ, R26 ;  /* 0x000000ffff0d7224 */ /* 0x000fe200078e001a */
[----:B------:R-:W-:Y:S01]  /*232c0*/  CS2R R36, SRZ ;  /* 0x0000000000247805 */ /* 0x000fe2000001ff00 */
[----:B------:R-:W-:Y:S01]  /*232d0*/  IMAD.MOV.U32 R12, RZ, RZ, 0x1 ;  /* 0x00000001ff0c7424 */ /* 0x000fe200078e00ff */
[----:B------:R-:W-:Y:S02]  /*232e0*/  CS2R R28, SRZ ;  /* 0x00000000001c7805 */ /* 0x000fe4000001ff00 */
[----:B------:R-:W-:Y:S01]  /*232f0*/  CS2R R20, SRZ ;  /* 0x0000000000147805 */ /* 0x000fe2000001ff00 */
[----:B0-----:R-:W-:Y:S02]  /*23300*/  IMAD.MOV.U32 R15, RZ, RZ, -0x1 ;  /* 0xffffffffff0f7424 */ /* 0x001fe400078e00ff */
[----:B--2---:R-:W-:-:S02]  /*23310*/  @!P1 IMAD.MOV.U32 R39, RZ, RZ, R11 ;  /* 0x000000ffff279224 */ /* 0x004fc400078e000b */
[----:B------:R-:W-:Y:S02]  /*23320*/  IMAD.MOV.U32 R11, RZ, RZ, 0x1c1f ;  /* 0x00001c1fff0b7424 */ /* 0x000fe400078e00ff */
[----:B------:R-:W-:Y:S02]  /*23330*/  @!P1 IMAD.MOV.U32 R36, RZ, RZ, R8 ;  /* 0x000000ffff249224 */ /* 0x000fe400078e0008 */
[----:B------:R-:W-:-:S07]  /*23340*/  @!P1 IMAD.MOV.U32 R37, RZ, RZ, R9 ;  /* 0x000000ffff259224 */ /* 0x000fce00078e0009 */
[----:B-----5:R-:W-:Y:S05]  /*23350*/  WARPSYNC.COLLECTIVE R15, `(.L_x_1971) ;  /* 0x000000000f087348 */ /* 0x020fea0003c00000 */
[----:B------:R0:W1:Y:S02]  /*23360*/  SHFL.IDX P6, R14, R13, R12, R11 ;  /* 0x0000000c0d0e7389 */ /* 0x00006400000c000b */
[----:B01---5:R-:W-:Y:S01]  /*23370*/  ENDCOLLECTIVE ;  /* 0x000000000000791b */ /* 0x023fe20003800000 */
.L_x_1971:
[----:B------:R-:W-:Y:S02]  /*23380*/  IMAD.MOV.U32 R0, RZ, RZ, R36 ;  /* 0x000000ffff007224 */ /* 0x000fe400078e0024 */
[----:B------:R-:W-:Y:S02]  /*23390*/  IMAD.MOV.U32 R3, RZ, RZ, R37 ;  /* 0x000000ffff037224 */ /* 0x000fe400078e0025 */
[----:B------:R-:W-:Y:S01]  /*233a0*/  @!P1 IMAD.MOV.U32 R38, RZ, RZ, R10 ;  /* 0x000000ffff269224 */ /* 0x000fe200078e000a */
[----:B------:R-:W-:Y:S01]  /*233b0*/  PRMT R48, R0, 0x7610, R48 ;  /* 0x0000761000307816 */ /* 0x000fe20000000030 */
[----:B------:R-:W-:Y:S01]  /*233c0*/  IMAD.MOV.U32 R9, RZ, RZ, R39 ;  /* 0x000000ffff097224 */ /* 0x000fe200078e0027 */
[----:B------:R-:W-:Y:S01]  /*233d0*/  PRMT R34, R34, 0x5410, R3 ;  /* 0x0000541022227816 */ /* 0x000fe20000000003 */
[----:B------:R-:W-:Y:S02]  /*233e0*/  @!P1 IMAD.MOV.U32 R28, RZ, RZ, R4 ;  /* 0x000000ffff1c9224 */ /* 0x000fe400078e0004 */
[----:B------:R-:W-:Y:S01]  /*233f0*/  @!P1 IMAD.MOV.U32 R29, RZ, RZ, R5 ;  /* 0x000000ffff1d9224 */ /* 0x000fe200078e0005 */
[----:B------:R-:W-:Y:S01]  /*23400*/  PRMT R34, R9, 0x7610, R34 ;  /* 0x0000761009227816 */ /* 0x000fe20000000022 */
[----:B------:R-:W-:-:S02]  /*23410*/  IMAD.MOV.U32 R8, RZ, RZ, R38 ;  /* 0x000000ffff087224 */ /* 0x000fc400078e0026 */
[----:B------:R-:W-:Y:S02]  /*23420*/  IMAD.MOV.U32 R13, RZ, RZ, R25 ;  /* 0x000000ffff0d7224 */ /* 0x000fe400078e0019 */
[----:B------:R-:W-:Y:S01]  /*23430*/  @!P1 IMAD.MOV.U32 R20, RZ, RZ, R6 ;  /* 0x000000ffff149224 */ /* 0x000fe200078e0006 */
[----:B------:R-:W-:Y:S01]  /*23440*/  PRMT R31, R8, 0x7610, R31 ;  /* 0x00007610081f7816 */ /* 0x000fe2000000001f */
[----:B------:R-:W-:Y:S02]  /*23450*/  @!P1 IMAD.MOV.U32 R21, RZ, RZ, R7 ;  /* 0x000000ffff159224 */ /* 0x000fe400078e0007 */
[----:B------:R-:W-:Y:S02]  /*23460*/  IMAD.MOV.U32 R4, RZ, RZ, R28 ;  /* 0x000000ffff047224 */ /* 0x000fe400078e001c */
[----:B------:R-:W-:Y:S02]  /*23470*/  IMAD.MOV.U32 R5, RZ, RZ, R29 ;  /* 0x000000ffff057224 */ /* 0x000fe400078e001d */
[----:B------:R-:W-:Y:S01]  /*23480*/  IMAD.MOV.U32 R0, RZ, RZ, R14 ;  /* 0x000000ffff007224 */ /* 0x000fe200078e000e */
[----:B------:R-:W-:-:S07]  /*23490*/  PRMT R50, R4, 0x7610, R50 ;  /* 0x0000761004327816 */ /* 0x000fce0000000032 */
[----:B------:R-:W-:Y:S05]  /*234a0*/  WARPSYNC.COLLECTIVE R15, `(.L_x_1972) ;  /* 0x000000000f087348 */ /* 0x000fea0003c00000 */
[----:B------:R0:W1:Y:S02]  /*234b0*/  SHFL.IDX P6, R14, R13, R12, R11 ;  /* 0x0000000c0d0e7389 */ /* 0x00006400000c000b */
[----:B01----:R-:W-:Y:S01]  /*234c0*/  ENDCOLLECTIVE ;  /* 0x000000000000791b */ /* 0x003fe20003800000 */
.L_x_1972:
[----:B------:R-:W-:Y:S01]  /*234d0*/  IMAD.MOV.U32 R6, RZ, RZ, R20 ;  /* 0x000000ffff067224 */ /* 0x000fe200078e0014 */
[----:B------:R-:W-:Y:S01]  /*234e0*/  PRMT R54, R5, 0x7610, R54 ;  /* 0x0000761005367816 */ /* 0x000fe20000000036 */
[----:B------:R-:W-:Y:S01]  /*234f0*/  IMAD.MOV.U32 R7, RZ, RZ, R21 ;  /* 0x000000ffff077224 */ /* 0x000fe200078e0015 */
[----:B------:R-:W-:Y:S02]  /*23500*/  CS2R R4, SRZ ;  /* 0x0000000000047805 */ /* 0x000fe4000001ff00 */
[----:B------:R-:W-:Y:S02]  /*23510*/  PRMT R31, R31, 0x5410, R6 ;  /* 0x000054101f1f7816 */ /* 0x000fe40000000006 */
[----:B------:R-:W-:Y:S01]  /*23520*/  PRMT R55, R7, 0x7610, R55 ;  /* 0x0000761007377816 */ /* 0x000fe20000000037 */
[----:B------:R-:W-:Y:S02]  /*23530*/  IMAD.MOV.U32 R13, RZ, RZ, R24 ;  /* 0x000000ffff0d7224 */ /* 0x000fe400078e0018 */
[----:B------:R-:W-:-:S07]  /*23540*/  IMAD.MOV.U32 R3, RZ, RZ, R14 ;  /* 0x000000ffff037224 */ /* 0x000fce00078e000e */
[----:B------:R-:W-:Y:S05]  /*23550*/  WARPSYNC.COLLECTIVE R15, `(.L_x_1973) ;  /* 0x000000000f087348 */ /* 0x000fea0003c00000 */
[----:B------:R0:W1:Y:S02]  /*23560*/  SHFL.IDX P6, R14, R13, R12, R11 ;  /* 0x0000000c0d0e7389 */ /* 0x00006400000c000b */
[----:B01----:R-:W-:Y:S01]  /*23570*/  ENDCOLLECTIVE ;  /* 0x000000000000791b */ /* 0x003fe20003800000 */
.L_x_1973:
[----:B------:R-:W-:Y:S02]  /*23580*/  IMAD.MOV.U32 R13, RZ, RZ, R27 ;  /* 0x000000ffff0d7224 */ /* 0x000fe400078e001b */
[----:B------:R-:W-:-:S07]  /*23590*/  IMAD.MOV.U32 R24, RZ, RZ, R14 ;  /* 0x000000ffff187224 */ /* 0x000fce00078e000e */
[----:B------:R-:W-:Y:S05]  /*235a0*/  WARPSYNC.COLLECTIVE R15, `(.L_x_1974) ;  /* 0x000000000f087348 */ /* 0x000fea0003c00000 */
[----:B------:R0:W1:Y:S02]  /*235b0*/  SHFL.IDX P6, R14, R13, R12, R11 ;  /* 0x0000000c0d0e7389 */ /* 0x00006400000c000b */
[----:B01----:R-:W-:Y:S01]  /*235c0*/  ENDCOLLECTIVE ;  /* 0x000000000000791b */ /* 0x003fe20003800000 */
.L_x_1974:
[----:B------:R-:W-:Y:S05]  /*235d0*/  BRA `(.L_x_1975) ;  /* 0xfffffe58003c7947 */ /* 0x000fea000383ffff */
.L_x_1689:
[----:B0-----:R0:W1:Y:S02]  /*235e0*/  SYNCS.PHASECHK.TRANS64.TRYWAIT P1, [R2+URZ+0x16800], R13 ;  /* 0x0168000d020075a7 */ /* 0x001064000802017f */
[----:B-1----:R-:W-:Y:S05]  /*235f0*/  @!P1 NANOSLEEP.SYNCS 0x989680 ;  /* 0x009896800000995d */ /* 0x002fea0003900000 */
[----:B------:R-:W1:Y:S02]  /*23600*/  @!P1 SYNCS.PHASECHK.TRANS64 P1, [R2+URZ+0x16800], R13 ;  /* 0x0168000d020095a7 */ /* 0x000e64000802007f */
[----:B-1----:R-:W-:Y:S05]  /*23610*/  @!P1 BRA `(.L_x_1689) ;  /* 0xfffffffc00f09947 */ /* 0x002fea000383ffff */
[----:B------:R-:W-:Y:S05]  /*23620*/  BRA `(.L_x_1976) ;  /* 0xfffffe5c00047947 */ /* 0x000fea000383ffff */
.L_x_1695:
[----:B-1----:R1:W3:Y:S02]  /*23630*/  SYNCS.PHASECHK.TRANS64.TRYWAIT P1, [R0+URZ+0x16830], R5 ;  /* 0x01683005000075a7 */ /* 0x0022e4000802017f */
[----:B---3--:R-:W-:Y:S05]  /*23640*/  @!P1 NANOSLEEP.SYNCS 0x989680 ;  /* 0x009896800000995d */ /* 0x008fea0003900000 */
[----:B------:R-:W3:Y:S02]  /*23650*/  @!P1 SYNCS.PHASECHK.TRANS64 P1, [R0+URZ+0x16830], R5 ;  /* 0x01683005000095a7 */ /* 0x000ee4000802007f */
[----:B---3--:R-:W-:Y:S05]  /*23660*/  @!P1 BRA `(.L_x_1695) ;  /* 0xfffffffc00f09947 */ /* 0x008fea000383ffff */
[----:B------:R-:W-:Y:S05]  /*23670*/  BRA `(.L_x_1694) ;  /* 0xfffffe6800c87947 */ /* 0x000fea000383ffff */
.L_x_1714:
[----:B-1----:R1:W2:Y:S02]  /*23680*/  SYNCS.PHASECHK.TRANS64.TRYWAIT P4, [R9+URZ+0x16830], R8 ;  /* 0x01683008090075a7 */ /* 0x0022a4000808017f */
[----:B--2---:R-:W-:Y:S05]  /*23690*/  @!P4 NANOSLEEP.SYNCS 0x989680 ;  /* 0x009896800000c95d */ /* 0x004fea0003900000 */
[----:B------:R-:W2:Y:S02]  /*236a0*/  @!P4 SYNCS.PHASECHK.TRANS64 P4, [R9+URZ+0x16830], R8 ;  /* 0x016830080900c5a7 */ /* 0x000ea4000808007f */
[----:B--2---:R-:W-:Y:S05]  /*236b0*/  @!P4 BRA `(.L_x_1714) ;  /* 0xfffffffc00f0c947 */ /* 0x004fea000383ffff */
[----:B------:R-:W-:Y:S05]  /*236c0*/  BRA `(.L_x_1713) ;  /* 0xfffffea400707947 */ /* 0x000fea000383ffff */
.L_x_1718:
[----:B-1----:R1:W2:Y:S02]  /*236d0*/  SYNCS.PHASECHK.TRANS64.TRYWAIT P3, [R9+URZ+0x16850], R8 ;  /* 0x01685008090075a7 */ /* 0x0022a4000806017f */
[----:B--2---:R-:W-:Y:S05]  /*236e0*/  @!P3 NANOSLEEP.SYNCS 0x989680 ;  /* 0x009896800000b95d */ /* 0x004fea0003900000 */
[----:B------:R-:W2:Y:S02]  /*236f0*/  @!P3 SYNCS.PHASECHK.TRANS64 P3, [R9+URZ+0x16850], R8 ;  /* 0x016850080900b5a7 */ /* 0x000ea4000806007f */
[----:B--2---:R-:W-:Y:S05]  /*23700*/  @!P3 BRA `(.L_x_1718) ;  /* 0xfffffffc00f0b947 */ /* 0x004fea000383ffff */
[----:B------:R-:W-:Y:S05]  /*23710*/  BRA `(.L_x_1715) ;  /* 0xfffffea800347947 */ /* 0x000fea000383ffff */
.L_x_1739:
[----:B-1----:R1:W2:Y:S02]  /*23720*/  SYNCS.PHASECHK.TRANS64.TRYWAIT P2, [R9+URZ+0x16830], R12 ;  /* 0x0168300c090075a7 */ /* 0x0022a4000804017f */
[----:B--2---:R-:W-:Y:S05]  /*23730*/  @!P2 NANOSLEEP.SYNCS 0x989680 ;  /* 0x009896800000a95d */ /* 0x004fea0003900000 */
[----:B------:R-:W2:Y:S02]  /*23740*/  @!P2 SYNCS.PHASECHK.TRANS64 P2, [R9+URZ+0x16830], R12 ;  /* 0x0168300c0900a5a7 */ /* 0x000ea4000804007f */
[----:B--2---:R-:W-:Y:S05]  /*23750*/  @!P2 BRA `(.L_x_1739) ;  /* 0xfffffffc00f0a947 */ /* 0x004fea000383ffff */
[----:B------:R-:W-:Y:S05]  /*23760*/  BRA `(.L_x_1738) ;  /* 0xfffffee000087947 */ /* 0x000fea000383ffff */
.L_x_1743:
[----:B-1----:R1:W2:Y:S02]  /*23770*/  SYNCS.PHASECHK.TRANS64.TRYWAIT P1, [R9+URZ+0x16850], R8 ;  /* 0x01685008090075a7 */ /* 0x0022a4000802017f */
[----:B--2---:R-:W-:Y:S05]  /*23780*/  @!P1 NANOSLEEP.SYNCS 0x989680 ;  /* 0x009896800000995d */ /* 0x004fea0003900000 */
[----:B------:R-:W2:Y:S02]  /*23790*/  @!P1 SYNCS.PHASECHK.TRANS64 P1, [R9+URZ+0x16850], R8 ;  /* 0x01685008090095a7 */ /* 0x000ea4000802007f */
[----:B--2---:R-:W-:Y:S05]  /*237a0*/  @!P1 BRA `(.L_x_1743) ;  /* 0xfffffffc00f09947 */ /* 0x004fea000383ffff */
[----:B------:R-:W-:Y:S05]  /*237b0*/  BRA `(.L_x_1740) ;  /* 0xfffffee000d87947 */ /* 0x000fea000383ffff */
.L_x_1752:
[----:B-1----:R1:W2:Y:S02]  /*237c0*/  SYNCS.PHASECHK.TRANS64.TRYWAIT P2, [R9+URZ+0x16830], R12 ;  /* 0x0168300c090075a7 */ /* 0x0022a4000804017f */
[----:B--2---:R-:W-:Y:S05]  /*237d0*/  @!P2 NANOSLEEP.SYNCS 0x989680 ;  /* 0x009896800000a95d */ /* 0x004fea0003900000 */
[----:B------:R-:W2:Y:S02]  /*237e0*/  @!P2 SYNCS.PHASECHK.TRANS64 P2, [R9+URZ+0x16830], R12 ;  /* 0x0168300c0900a5a7 */ /* 0x000ea4000804007f */
[----:B--2---:R-:W-:Y:S05]  /*237f0*/  @!P2 BRA `(.L_x_1752) ;  /* 0xfffffffc00f0a947 */ /* 0x004fea000383ffff */
[----:B------:R-:W-:Y:S05]  /*23800*/  BRA `(.L_x_1751) ;  /* 0xffffff0400d87947 */ /* 0x000fea000383ffff */
.L_x_1756:
[----:B-1----:R1:W2:Y:S02]  /*23810*/  SYNCS.PHASECHK.TRANS64.TRYWAIT P1, [R9+URZ+0x16850], R8 ;  /* 0x01685008090075a7 */ /* 0x0022a4000802017f */
[----:B--2---:R-:W-:Y:S05]  /*23820*/  @!P1 NANOSLEEP.SYNCS 0x989680 ;  /* 0x009896800000995d */ /* 0x004fea0003900000 */
[----:B------:R-:W2:Y:S02]  /*23830*/  @!P1 SYNCS.PHASECHK.TRANS64 P1, [R9+URZ+0x16850], R8 ;  /* 0x01685008090095a7 */ /* 0x000ea4000802007f */
[----:B--2---:R-:W-:Y:S05]  /*23840*/  @!P1 BRA `(.L_x_1756) ;  /* 0xfffffffc00f09947 */ /* 0x004fea000383ffff */
[----:B------:R-:W-:Y:S05]  /*23850*/  BRA `(.L_x_1753) ;  /* 0xffffff0800a87947 */ /* 0x000fea000383ffff */
.L_x_1771:
[----:B-1----:R1:W2:Y:S02]  /*23860*/  SYNCS.PHASECHK.TRANS64.TRYWAIT P1, [R11+URZ+0x16850], R0 ;  /* 0x016850000b0075a7 */ /* 0x0022a4000802017f */
[----:B--2---:R-:W-:Y:S05]  /*23870*/  @!P1 NANOSLEEP.SYNCS 0x989680 ;  /* 0x009896800000995d */ /* 0x004fea0003900000 */
[----:B------:R-:W2:Y:S02]  /*23880*/  @!P1 SYNCS.PHASECHK.TRANS64 P1, [R11+URZ+0x16850], R0 ;  /* 0x016850000b0095a7 */ /* 0x000ea4000802007f */
[----:B--2---:R-:W-:Y:S05]  /*23890*/  @!P1 BRA `(.L_x_1771) ;  /* 0xfffffffc00f09947 */ /* 0x004fea000383ffff */
[----:B------:R-:W-:Y:S05]  /*238a0*/  BRA `(.L_x_1770) ;  /* 0xffffff3c00987947 */ /* 0x000fea000383ffff */
.L_x_1777:
[----:B------:R-:W-:Y:S02]  /*238b0*/  IMAD.MOV.U32 R13, RZ, RZ, R41 ;  /* 0x000000ffff0d7224 */ /* 0x000fe400078e0029 */
[----:B------:R-:W-:Y:S02]  /*238c0*/  IMAD.MOV.U32 R12, RZ, RZ, RZ ;  /* 0x000000ffff0c7224 */ /* 0x000fe400078e00ff */
[----:B------:R-:W-:Y:S02]  /*238d0*/  IMAD.MOV.U32 R11, RZ, RZ, 0x181f ;  /* 0x0000181fff0b7424 */ /* 0x000fe400078e00ff */
[----:B------:R-:W-:Y:S02]  /*238e0*/  IMAD.MOV.U32 R15, RZ, RZ, -0x1 ;  /* 0xffffffffff0f7424 */ /* 0x000fe400078e00ff */
[----:B------:R-:W-:-:S07]  /*238f0*/  IMAD.IADD R42, R42, 0x1, R51 ;  /* 0x000000012a2a7824 */ /* 0x000fce00078e0233 */
[----:B-----5:R-:W-:Y:S05]  /*23900*/  WARPSYNC.COLLECTIVE R15, `(.L_x_1977) ;  /* 0x000000000f087348 */ /* 0x020fea0003c00000 */
[----:B------:R0:W1:Y:S02]  /*23910*/  SHFL.IDX P6, R14, R13, R12, R11 ;  /* 0x0000000c0d0e7389 */ /* 0x00006400000c000b */
[----:B01---5:R-:W-:Y:S01]  /*23920*/  ENDCOLLECTIVE ;  /* 0x000000000000791b */ /* 0x023fe20003800000 */
.L_x_1977:
[----:B------:R-:W-:Y:S02]  /*23930*/  VIADD R20, R42, 0x30 ;  /* 0x000000302a147836 */ /* 0x000fe40000000000 */
[----:B------:R-:W-:Y:S02]  /*23940*/  IMAD.MOV.U32 R13, RZ, RZ, R40 ;  /* 0x000000ffff0d7224 */ /* 0x000fe400078e0028 */
[----:B------:R-:W-:-:S07]  /*23950*/  IMAD.MOV.U32 R0, RZ, RZ, R14 ;  /* 0x000000ffff007224 */ /* 0x000fce00078e000e */
[----:B------:R-:W-:Y:S05]  /*23960*/  WARPSYNC.COLLECTIVE R15, `(.L_x_1978) ;  /* 0x000000000f087348 */ /* 0x000fea0003c00000 */
[----:B------:R0:W1:Y:S02]  /*23970*/  SHFL.IDX P6, R14, R13, R12, R11 ;  /* 0x0000000c0d0e7389 */ /* 0x00006400000c000b */
[----:B01----:R-:W-:Y:S01]  /*23980*/  ENDCOLLECTIVE ;  /* 0x000000000000791b */ /* 0x003fe20003800000 */
.L_x_1978:
[----:B------:R-:W-:Y:S02]  /*23990*/  ULDC UR4, c[0x0][0xac8] ;  /* 0x0002b20000047ab9 */ /* 0x000fe40000000800 */
[----:B------:R-:W-:-:S04]  /*239a0*/  ISETP.GE.AND P0, PT, R43, UR4, PT ;  /* 0x000000042b007c0c */ /* 0x000fc8000bf06270 */
[-C--:B------:R-:W-:Y:S01]  /*239b0*/  ISETP.GE.OR P4, PT, R20, R45.reuse, P0 ;  /* 0x0000002d1400720c */ /* 0x080fe20000786670 */
[C---:B------:R-:W-:Y:S01]  /*239c0*/  VIADD R20, R42.reuse, 0x60 ;  /* 0x000000602a147836 */ /* 0x040fe20000000000 */
[----:B------:R-:W-:-:S04]  /*239d0*/  ISETP.GE.OR P3, PT, R42, R45, P0 ;  /* 0x0000002d2a00720c */ /* 0x000fc80000766670 */
[----:B------:R-:W-:Y:S01]  /*239e0*/  ISETP.GE.OR P2, PT, R20, R45, P0 ;  /* 0x0000002d1400720c */ /* 0x000fe20000746670 */
[----:B------:R-:W-:Y:S02]  /*239f0*/  IMAD.MOV.U32 R13, RZ, RZ, R41 ;  /* 0x000000ffff0d7224 */ /* 0x000fe400078e0029 */
[----:B------:R-:W-:Y:S02]  /*23a00*/  IMAD.MOV.U32 R12, RZ, RZ, 0x1 ;  /* 0x00000001ff0c7424 */ /* 0x000fe400078e00ff */
[----:B------:R-:W-:-:S08]  /*23a10*/  IMAD.MOV.U32 R3, RZ, RZ, R14 ;  /* 0x000000ffff037224 */ /* 0x000fd000078e000e */
[----:B------:R-:W-:Y:S05]  /*23a20*/  WARPSYNC.COLLECTIVE R15, `(.L_x_1979) ;  /* 0x000000000f087348 */ /* 0x000fea0003c00000 */
[----:B------:R0:W1:Y:S02]  /*23a30*/  SHFL.IDX P6, R14, R13, R12, R11 ;  /* 0x0000000c0d0e7389 */ /* 0x00006400000c000b */
[----:B01----:R-:W-:Y:S01]  /*23a40*/  ENDCOLLECTIVE ;  /* 0x000000000000791b */ /* 0x003fe20003800000 */
.L_x_1979:
[----:B------:R-:W-:-:S04]  /*23a50*/  @!P3 LEA R32, P5, R43, R3, 0x1 ;  /* 0x000000032b20b211 */ /* 0x000fc800078a08ff */
[----:B------:R-:W-:Y:S01]  /*23a60*/  @!P3 LEA.HI.X R3, R43, R0, R44, 0x1, P5 ;  /* 0x000000002b03b211 */ /* 0x000fe200028f0c2c */
[----:B------:R-:W-:Y:S02]  /*23a70*/  IMAD.MOV.U32 R13, RZ, RZ, R40 ;  /* 0x000000ffff0d7224 */ /* 0x000fe400078e0028 */
[----:B------:R-:W-:-:S07]  /*23a80*/  IMAD.MOV.U32 R8, RZ, RZ, R14 ;  /* 0x000000ffff087224 */ /* 0x000fce00078e000e */
[----:B------:R-:W-:Y:S05]  /*23a90*/  WARPSYNC.COLLECTIVE R15, `(.L_x_1980) ;  /* 0x000000000f087348 */ /* 0x000fea0003c00000 */
[----:B------:R0:W1:Y:S02]  /*23aa0*/  SHFL.IDX P6, R14, R13, R12, R11 ;  /* 0x0000000c0d0e7389 */ /* 0x00006400000c000b */
[----:B01----:R-:W-:Y:S01]  /*23ab0*/  ENDCOLLECTIVE ;  /* 0x000000000000791b */ /* 0x003fe20003800000 */
.L_x_1980:
[----:B------:R-:W-:Y:S02]  /*23ac0*/  IMAD.MOV.U32 R13, RZ, RZ, R41 ;  /* 0x000000ffff0d7224 */ /* 0x000fe400078e0029 */
[----:B------:R-:W-:Y:S02]  /*23ad0*/  IMAD.MOV.U32 R12, RZ, RZ, 0x2 ;  /* 0x00000002ff0c7424 */ /* 0x000fe400078e00ff */
[----:B------:R-:W-:-:S07]  /*23ae0*/  IMAD.MOV.U32 R9, RZ, RZ, R14 ;  /* 0x000000ffff097224 */ /* 0x000fce00078e000e */
[----:B------:R-:W-:Y:S05]  /*23af0*/  WARPSYNC.COLLECTIVE R15, `(.L_x_1981) ;  /* 0x000000000f087348 */ /* 0x000fea0003c00000 */
[----:B------:R0:W1:Y:S02]  /*23b00*/  SHFL.IDX P6, R14, R13, R12, R11 ;  /* 0x0000000c0d0e7389 */ /* 0x00006400000c000b */
[----:B01----:R-:W-:Y:S01]  /*23b10*/  ENDCOLLECTIVE ;  /* 0x000000000000791b */ /* 0x003fe20003800000 */
.L_x_1981:
[----:B------:R-:W-:Y:S01]  /*23b20*/  @!P4 LEA R20, P1, R43, R9, 0x1 ;  /* 0x000000092b14c211 */ /* 0x000fe200078208ff */
[----:B------:R-:W-:-:S03]  /*23b30*/  @!P3 IMAD.MOV.U32 R9, RZ, RZ, R3 ;  /* 0x000000ffff09b224 */ /* 0x000fc600078e0003 */
[----:B------:R-:W-:Y:S01]  /*23b40*/  @!P4 LEA.HI.X R21, R43, R8, R44, 0x1, P1 ;  /* 0x000000082b15c211 */ /* 0x000fe200008f0c2c */
[----:B------:R-:W-:-:S05]  /*23b50*/  @!P3 IMAD.MOV.U32 R8, RZ, RZ, R32 ;  /* 0x000000ffff08b224 */ /* 0x000fca00078e0020 */
[----:B------:R0:W-:Y:S01]  /*23b60*/  @!P3 ST.E.128 desc[UR42][R8.64], R4 ;  /* 0x000000040800b985 */ /* 0x0001e2000c101d2a */
[----:B------:R-:W-:-:S03]  /*23b70*/  IMAD.MOV.U32 R13, RZ, RZ, R40 ;  /* 0x000000ffff0d7224 */ /* 0x000fc600078e0028 */
[----:B------:R0:W-:Y:S01]  /*23b80*/  @!P4 ST.E.128 desc[UR42][R20.64], R24 ;  /* 0x000000181400c985 */ /* 0x0001e2000c101d2a */
[----:B------:R-:W-:-:S07]  /*23b90*/  IMAD.MOV.U32 R10, RZ, RZ, R14 ;  /* 0x000000ffff0a7224 */ /* 0x000fce00078e000e */
[----:B0-----:R-:W-:Y:S05]  /*23ba0*/  WARPSYNC.COLLECTIVE R15, `(.L_x_1982) ;  /* 0x000000000f087348 */ /* 0x001fea0003c00000 */
[----:B------:R1:W2:Y:S02]  /*23bb0*/  SHFL.IDX P6, R14, R13, R12, R11 ;  /* 0x0000000c0d0e7389 */ /* 0x0002a400000c000b */
[----:B012---:R-:W-:Y:S01]  /*23bc0*/  ENDCOLLECTIVE ;  /* 0x000000000000791b */ /* 0x007fe20003800000 */
.L_x_1982:
[----:B------:R-:W-:Y:S02]  /*23bd0*/  IMAD.MOV.U32 R13, RZ, RZ, R41 ;  /* 0x000000ffff0d7224 */ /* 0x000fe400078e0029 */
[----:B------:R-:W-:Y:S01]  /*23be0*/  IMAD.MOV.U32 R12, RZ, RZ, 0x3 ;  /* 0x00000003ff0c7424 */ /* 0x000fe200078e00ff */
[----:B------:R-:W-:-:S13]  /*23bf0*/  @!P2 LEA R46, P5, R43, R14, 0x1 ;  /* 0x0000000e2b2ea211 */ /* 0x000fda00078a08ff */
[----:B------:R-:W-:Y:S05]  /*23c00*/  WARPSYNC.COLLECTIVE R15, `(.L_x_1983) ;  /* 0x000000000f087348 */ /* 0x000fea0003c00000 */
[----:B------:R0:W1:Y:S02]  /*23c10*/  SHFL.IDX P6, R14, R13, R12, R11 ;  /* 0x0000000c0d0e7389 */ /* 0x00006400000c000b */
[----:B01----:R-:W-:Y:S01]  /*23c20*/  ENDCOLLECTIVE ;  /* 0x000000000000791b */ /* 0x003fe20003800000 */
.L_x_1983:
        /* <DEDUP_REMOVED lines=9> */
.L_x_1984:
[----:B------:R-:W-:Y:S05]  /*23cc0*/  BRA `(.L_x_1985) ;  /* 0xffffff5000d07947 */ /* 0x000fea000383ffff */
.L_x_1779:
[----:B------:R-:W-:Y:S02]  /*23cd0*/  IMAD.MOV.U32 R13, RZ, RZ, R4 ;  /* 0x000000ffff0d7224 */ /* 0x000fe400078e0004 */
[----:B------:R-:W-:Y:S02]  /*23ce0*/  IMAD.MOV.U32 R12, RZ, RZ, RZ ;  /* 0x000000ffff0c7224 */ /* 0x000fe400078e00ff */
[----:B------:R-:W-:Y:S02]  /*23cf0*/  IMAD.MOV.U32 R11, RZ, RZ, 0x1c1f ;  /* 0x00001c1fff0b7424 */ /* 0x000fe400078e00ff */
[----:B------:R-:W-:-:S07]  /*23d00*/  IMAD.MOV.U32 R15, RZ, RZ, -0x1 ;  /* 0xffffffffff0f7424 */ /* 0x000fce00078e00ff */
[----:B------:R-:W-:Y:S05]  /*23d10*/  WARPSYNC.COLLECTIVE R15, `(.L_x_1986) ;  /* 0x000000000f087348 */ /* 0x000fea0003c00000 */
[----:B------:R0:W1:Y:S02]  /*23d20*/  SHFL.IDX P6, R14, R13, R12, R11 ;  /* 0x0000000c0d0e7389 */ /* 0x00006400000c000b */
[----:B01----:R-:W-:Y:S01]  /*23d30*/  ENDCOLLECTIVE ;  /* 0x000000000000791b */ /* 0x003fe20003800000 */
.L_x_1986:
[----:B------:R-:W-:Y:S02]  /*23d40*/  IMAD.MOV.U32 R13, RZ, RZ, R3 ;  /* 0x000000ffff0d7224 */ /* 0x000fe400078e0003 */
[----:B------:R-:W-:-:S07]  /*23d50*/  IMAD.MOV.U32 R0, RZ, RZ, R14 ;  /* 0x000000ffff007224 */ /* 0x000fce00078e000e */
[----:B------:R-:W-:Y:S05]  /*23d60*/  WARPSYNC.COLLECTIVE R15, `(.L_x_1987) ;  /* 0x000000000f087348 */ /* 0x000fea0003c00000 */
[----:B------:R0:W1:Y:S02]  /*23d70*/  SHFL.IDX P6, R14, R13, R12, R11 ;  /* 0x0000000c0d0e7389 */ /* 0x00006400000c000b */
[----:B01----:R-:W-:Y:S01]  /*23d80*/  ENDCOLLECTIVE ;  /* 0x000000000000791b */ /* 0x003fe20003800000 */
.L_x_1987:
[----:B------:R-:W-:Y:S05]  /*23d90*/  BRA `(.L_x_1988) ;  /* 0xffffff5400ac7947 */ /* 0x000fea000383ffff */
.L_x_1782:
[----:B------:R-:W-:Y:S01]  /*23da0*/  BSSY B1, `(.L_x_1989) ;  /* 0x0000008000017945 */ /* 0x000fe20003800000 */
[----:B---3--:R-:W-:Y:S02]  /*23db0*/  IMAD.MOV.U32 R13, RZ, RZ, R4 ;  /* 0x000000ffff0d7224 */ /* 0x008fe400078e0004 */
[----:B------:R-:W-:Y:S02]  /*23dc0*/  IMAD.MOV.U32 R12, RZ, RZ, 0x1 ;  /* 0x00000001ff0c7424 */ /* 0x000fe400078e00ff */
[----:B------:R-:W-:Y:S02]  /*23dd0*/  IMAD.MOV.U32 R11, RZ, RZ, 0x1c1f ;  /* 0x00001c1fff0b7424 */ /* 0x000fe400078e00ff */
[----:B------:R-:W-:-:S07]  /*23de0*/  IMAD.MOV.U32 R15, RZ, RZ, -0x1 ;  /* 0xffffffffff0f7424 */ /* 0x000fce00078e00ff */
[----:B012---:R-:W-:Y:S05]  /*23df0*/  WARPSYNC.COLLECTIVE R15, `(.L_x_1990) ;  /* 0x000000000f087348 */ /* 0x007fea0003c00000 */
[----:B--2---:R2:W3:Y:S02]  /*23e00*/  SHFL.IDX P6, R14, R13, R12, R11 ;  /* 0x0000000c0d0e7389 */ /* 0x0044e400000c000b */
[----:B0123--:R-:W-:Y:S01]  /*23e10*/  ENDCOLLECTIVE ;  /* 0x000000000000791b */ /* 0x00ffe20003800000 */
.L_x_1990:
[----:B------:R-:W-:Y:S05]  /*23e20*/  BSYNC B1 ;  /* 0x0000000000017941 */ /* 0x000fea0003800000 */
.L_x_1989:
        /* <DEDUP_REMOVED lines=8> */
.L_x_1991:
[----:B------:R-:W-:Y:S05]  /*23eb0*/  BRA `(.L_x_1992) ;  /* 0xffffff5800087947 */ /* 0x000fea000383ffff */
.L_x_1786:
[----:B------:R-:W-:Y:S02]  /*23ec0*/  IMAD.MOV.U32 R13, RZ, RZ, R20 ;  /* 0x000000ffff0d7224 */ /* 0x000fe400078e0014 */
[----:B------:R-:W-:Y:S02]  /*23ed0*/  IMAD.MOV.U32 R12, RZ, RZ, RZ ;  /* 0x000000ffff0c7224 */ /* 0x000fe400078e00ff */
[----:B------:R-:W-:Y:S02]  /*23ee0*/  IMAD.MOV.U32 R11, RZ, RZ, 0x181f ;  /* 0x0000181fff0b7424 */ /* 0x000fe400078e00ff */
[----:B------:R-:W-:Y:S02]  /*23ef0*/  IMAD.MOV.U32 R15, RZ, RZ, -0x1 ;  /* 0xffffffffff0f7424 */ /* 0x000fe400078e00ff */
[----:B------:R-:W-:Y:S02]  /*23f00*/  IMAD R21, R24, R25, RZ ;  /* 0x0000001918157224 */ /* 0x000fe400078e02ff */
[----:B------:R-:W-:-:S07]  /*23f10*/  IMAD.IADD R24, R42, 0x1, R28 ;  /* 0x000000012a187824 */ /* 0x000fce00078e021c */
[----:B01----:R-:W-:Y:S05]  /*23f20*/  WARPSYNC.COLLECTIVE R15, `(.L_x_1993) ;  /* 0x000000000f087348 */ /* 0x003fea0003c00000 */
[----:B------:R2:W3:Y:S02]  /*23f30*/  SHFL.IDX P6, R14, R13, R12, R11 ;  /* 0x0000000c0d0e7389 */ /* 0x0004e400000c000b */
[----:B0123--:R-:W-:Y:S01]  /*23f40*/  ENDCOLLECTIVE ;  /* 0x000000000000791b */ /* 0x00ffe20003800000 */
.L_x_1993:
[C---:B------:R-:W-:Y:S01]  /*23f50*/  VIADD R8, R24.reuse, 0x30 ;  /* 0x0000003018087836 */ /* 0x040fe20000000000 */
[----:B------:R-:W-:-:S04]  /*23f60*/  ISETP.GE.OR P3, PT, R24, R21, P0 ;  /* 0x000000151800720c */ /* 0x000fc80000766670 */
[----:B------:R-:W-:Y:S01]  /*23f70*/  ISETP.GE.OR P4, PT, R8, R21, P0 ;  /* 0x000000150800720c */ /* 0x000fe20000786670 */
[----:B------:R-:W-:Y:S02]  /*23f80*/  VIADD R8, R24, 0x60 ;  /* 0x0000006018087836 */ /* 0x000fe40000000000 */
[----:B------:R-:W-:-:S03]  /*23f90*/  IMAD.MOV.U32 R13, RZ, RZ, R7 ;  /* 0x000000ffff0d7224 */ /* 0x000fc600078e0007 */
[----:B------:R-:W-:Y:S01]  /*23fa0*/  ISETP.GE.OR P2, PT, R8, R21, P0 ;  /* 0x000000150800720c */ /* 0x000fe20000746670 */
[----:B------:R-:W-:-:S12]  /*23fb0*/  IMAD.MOV.U32 R0, RZ, RZ, R14 ;  /* 0x000000ffff007224 */ /* 0x000fd800078e000e */
[----:B------:R-:W-:Y:S05]  /*23fc0*/  WARPSYNC.COLLECTIVE R15, `(.L_x_1994) ;  /* 0x000000000f087348 */ /* 0x000fea0003c00000 */
[----:B------:R0:W1:Y:S02]  /*23fd0*/  SHFL.IDX P6, R14, R13, R12, R11 ;  /* 0x0000000c0d0e7389 */ /* 0x00006400000c000b */
[----:B01----:R-:W-:Y:S01]  /*23fe0*/  ENDCOLLECTIVE ;  /* 0x000000000000791b */ /* 0x003fe20003800000 */
.L_x_1994:
[----:B------:R-:W-:Y:S01]  /*23ff0*/  IMAD.MOV.U32 R13, RZ, RZ, R20 ;  /* 0x000000ffff0d7224 */ /* 0x000fe200078e0014 */
[----:B------:R-:W-:Y:S01]  /*24000*/  MOV R12, 0x1 ;  /* 0x00000001000c7802 */ /* 0x000fe20000000f00 */
[----:B------:R-:W-:-:S07]  /*24010*/  IMAD.MOV.U32 R3, RZ, RZ, R14 ;  /* 0x000000ffff037224 */ /* 0x000fce00078e000e */
[----:B------:R-:W-:Y:S05]  /*24020*/  WARPSYNC.COLLECTIVE R15, `(.L_x_1995) ;  /* 0x000000000f087348 */ /* 0x000fea0003c00000 */
[----:B------:R0:W1:Y:S02]  /*24030*/  SHFL.IDX P6, R14, R13, R12, R11 ;  /* 0x0000000c0d0e7389 */ /* 0x00006400000c000b */
[----:B01----:R-:W-:Y:S01]  /*24040*/  ENDCOLLECTIVE ;  /* 0x000000000000791b */ /* 0x003fe20003800000 */
.L_x_1995:
[----:B------:R-:W-:-:S04]  /*24050*/  @!P3 LEA R10, P5, R43, R3, 0x1 ;  /* 0x000000032b0ab211 */ /* 0x000fc800078a08ff */
[----:B------:R-:W-:Y:S01]  /*24060*/  @!P3 LEA.HI.X R3, R43, R0, R44, 0x1, P5 ;  /* 0x000000002b03b211 */ /* 0x000fe200028f0c2c */
[----:B------:R-:W-:Y:S02]  /*24070*/  IMAD.MOV.U32 R13, RZ, RZ, R7 ;  /* 0x000000ffff0d7224 */ /* 0x000fe400078e0007 */
[----:B------:R-:W-:-:S07]  /*24080*/  IMAD.MOV.U32 R4, RZ, RZ, R14 ;  /* 0x000000ffff047224 */ /* 0x000fce00078e000e */
[----:B------:R-:W-:Y:S05]  /*24090*/  WARPSYNC.COLLECTIVE R15, `(.L_x_1996) ;  /* 0x000000000f087348 */ /* 0x000fea0003c00000 */
[----:B------:R0:W1:Y:S02]  /*240a0*/  SHFL.IDX P6, R14, R13, R12, R11 ;  /* 0x0000000c0d0e7389 */ /* 0x00006400000c000b */
[----:B01----:R-:W-:Y:S01]  /*240b0*/  ENDCOLLECTIVE ;  /* 0x000000000000791b */ /* 0x003fe20003800000 */
.L_x_1996:
[----:B------:R-:W-:Y:S02]  /*240c0*/  IMAD.MOV.U32 R13, RZ, RZ, R20 ;  /* 0x000000ffff0d7224 */ /* 0x000fe400078e0014 */
[----:B------:R-:W-:Y:S02]  /*240d0*/  IMAD.MOV.U32 R12, RZ, RZ, 0x2 ;  /* 0x00000002ff0c7424 */ /* 0x000fe400078e00ff */
[----:B------:R-:W-:-:S07]  /*240e0*/  IMAD.MOV.U32 R5, RZ, RZ, R14 ;  /* 0x000000ffff057224 */ /* 0x000fce00078e000e */
[----:B------:R-:W-:Y:S05]  /*240f0*/  WARPSYNC.COLLECTIVE R15, `(.L_x_1997) ;  /* 0x000000000f087348 */ /* 0x000fea0003c00000 */
[----:B------:R0:W1:Y:S02]  /*24100*/  SHFL.IDX P6, R14, R13, R12, R11 ;  /* 0x0000000c0d0e7389 */ /* 0x00006400000c000b */
[----:B01----:R-:W-:Y:S01]  /*24110*/  ENDCOLLECTIVE ;  /* 0x000000000000791b */ /* 0x003fe20003800000 */
.L_x_1997:
[----:B------:R-:W-:-:S04]  /*24120*/  @!P4 LEA R8, P1, R43, R5, 0x1 ;  /* 0x000000052b08c211 */ /* 0x000fc800078208ff */
[----:B------:R-:W-:Y:S01]  /*24130*/  @!P4 LEA.HI.X R9, R43, R4, R44, 0x1, P1 ;  /* 0x000000042b09c211 */ /* 0x000fe200008f0c2c */
[----:B------:R-:W-:Y:S02]  /*24140*/  IMAD.MOV.U32 R13, RZ, RZ, R7 ;  /* 0x000000ffff0d7224 */ /* 0x000fe400078e0007 */
[----:B------:R-:W-:-:S07]  /*24150*/  IMAD.MOV.U32 R6, RZ, RZ, R14 ;  /* 0x000000ffff067224 */ /* 0x000fce00078e000e */
[----:B------:R-:W-:Y:S05]  /*24160*/  WARPSYNC.COLLECTIVE R15, `(.L_x_1998) ;  /* 0x000000000f087348 */ /* 0x000fea0003c00000 */
[----:B------:R0:W1:Y:S02]  /*24170*/  SHFL.IDX P6, R14, R13, R12, R11 ;  /* 0x0000000c0d0e7389 */ /* 0x00006400000c000b */
[----:B01----:R-:W-:Y:S01]  /*24180*/  ENDCOLLECTIVE ;  /* 0x000000000000791b */ /* 0x003fe20003800000 */
.L_x_1998:
        /* <DEDUP_REMOVED lines=12> */
.L_x_1999:
[----:B------:R0:W-:Y:S01]  /*24250*/  @!P2 ST.E.128 desc[UR42][R4.64], RZ ;  /* 0x000000ff0400a985 */ /* 0x0001e2000c101d2a */
[----:B------:R-:W-:Y:S02]  /*24260*/  IMAD.MOV.U32 R13, RZ, RZ, R7 ;  /* 0x000000ffff0d7224 */ /* 0x000fe400078e0007 */
[----:B------:R-:W-:-:S07]  /*24270*/  IMAD.MOV.U32 R0, RZ, RZ, R14 ;  /* 0x000000ffff007224 */ /* 0x000fce00078e000e */
[----:B0-----:R-:W-:Y:S05]  /*24280*/  WARPSYNC.COLLECTIVE R15, `(.L_x_2000) ;  /* 0x000000000f087348 */ /* 0x001fea0003c00000 */
[----:B------:R1:W2:Y:S02]  /*24290*/  SHFL.IDX P6, R14, R13, R12, R11 ;  /* 0x0000000c0d0e7389 */ /* 0x0002a400000c000b */
[----:B012---:R-:W-:Y:S01]  /*242a0*/  ENDCOLLECTIVE ;  /* 0x000000000000791b */ /* 0x007fe20003800000 */
.L_x_2000:
[----:B------:R-:W-:Y:S05]  /*242b0*/  BRA `(.L_x_2001) ;  /* 0xffffff6000187947 */ /* 0x000fea000383ffff */
.L_x_1813:
[----:B------:R-:W0:Y:S01]  /*242c0*/  S2R R5, SR_TID.X ;  /* 0x0000000000057919 */ /* 0x000e220000002100 */
[----:B------:R-:W-:Y:S01]  /*242d0*/  BSSY B1, `(.L_x_2002) ;  /* 0x000000a000017945 */ /* 0x000fe20003800000 */
[----:B------:R-:W-:Y:S02]  /*242e0*/  IMAD.MOV.U32 R12, RZ, RZ, RZ ;  /* 0x000000ffff0c7224 */ /* 0x000fe400078e00ff */
[----:B------:R-:W-:Y:S02]  /*242f0*/  IMAD.MOV.U32 R11, RZ, RZ, 0x1f ;  /* 0x0000001fff0b7424 */ /* 0x000fe400078e00ff */
[----:B------:R-:W-:Y:S01]  /*24300*/  IMAD.MOV.U32 R15, RZ, RZ, -0x1 ;  /* 0xffffffffff0f7424 */ /* 0x000fe200078e00ff */
[----:B0-----:R-:W-:-:S04]  /*24310*/  SHF.R.U32.HI R5, RZ, 0x5, R5 ;  /* 0x00000005ff057819 */ /* 0x001fc80000011605 */
[----:B------:R-:W-:-:S05]  /*24320*/  LOP3.LUT R5, R5, 0x3, RZ, 0xc0, !PT ;  /* 0x0000000305057812 */ /* 0x000fca00078ec0ff */
[----:B-1----:R-:W-:-:S07]  /*24330*/  IMAD.MOV.U32 R13, RZ, RZ, R5 ;  /* 0x000000ffff0d7224 */ /* 0x002fce00078e0005 */
[----:B------:R-:W-:Y:S05]  /*24340*/  WARPSYNC.COLLECTIVE R15, `(.L_x_2003) ;  /* 0x000000000f087348 */ /* 0x000fea0003c00000 */
[----:B------:R0:W1:Y:S02]  /*24350*/  SHFL.IDX P6, R14, R13, R12, R11 ;  /* 0x0000000c0d0e7389 */ /* 0x00006400000c000b */
[----:B01----:R-:W-:Y:S01]  /*24360*/  ENDCOLLECTIVE ;  /* 0x000000000000791b */ /* 0x003fe20003800000 */
.L_x_2003:
[----:B------:R-:W-:Y:S05]  /*24370*/  BSYNC B1 ;  /* 0x0000000000017941 */ /* 0x000fea0003800000 */
.L_x_2002:
[----:B------:R-:W-:Y:S05]  /*24380*/  BRA `(.L_x_2004) ;  /* 0xffffff7c00b87947 */ /* 0x000fea000383ffff */
.L_x_1815:
[----:B------:R-:W-:Y:S01]  /*24390*/  BSSY B1, `(.L_x_2005) ;  /* 0x0000006000017945 */ /* 0x000fe20003800000 */
[----:B------:R-:W-:-:S07]  /*243a0*/  IMAD.MOV.U32 R15, RZ, RZ, -0x1 ;  /* 0xffffffffff0f7424 */ /* 0x000fce00078e00ff */
[----:B01----:R-:W-:Y:S05]  /*243b0*/  WARPSYNC.COLLECTIVE R15, `(.L_x_2006) ;  /* 0x000000000f0c7348 */ /* 0x003fea0003c00000 */
[----:B------:R-:W-:Y:S02]  /*243c0*/  ELECT P6, UR62, PT ;  /* 0x00000000003e782f */ /* 0x000fe400038c0000 */
[----:B------:R-:W-:Y:S01]  /*243d0*/  MOV R14, UR62 ;  /* 0x0000003e000e7c02 */ /* 0x000fe20008000f00 */
[----:B01----:R-:W-:Y:S10]  /*243e0*/  ENDCOLLECTIVE ;  /* 0x000000000000791b */ /* 0x003ff40003800000 */
.L_x_2006:
[----:B------:R-:W-:Y:S05]  /*243f0*/  BSYNC B1 ;  /* 0x0000000000017941 */ /* 0x000fea0003800000 */
.L_x_2005:
[----:B------:R-:W-:Y:S05]  /*24400*/  BRA `(.L_x_1814) ;  /* 0xffffff7c00b07947 */ /* 0x000fea000383ffff */
.L_x_1817:
[----:B0-----:R0:W2:Y:S02]  /*24410*/  SYNCS.PHASECHK.TRANS64.TRYWAIT P0, [R16+URZ+0x16820], R5 ;  /* 0x01682005100075a7 */ /* 0x0010a4000800017f */
[----:B--2---:R-:W-:Y:S05]  /*24420*/  @!P0 NANOSLEEP.SYNCS 0x989680 ;  /* 0x009896800000895d */ /* 0x004fea0003900000 */
[----:B------:R-:W2:Y:S02]  /*24430*/  @!P0 SYNCS.PHASECHK.TRANS64 P0, [R16+URZ+0x16820], R5 ;  /* 0x01682005100085a7 */ /* 0x000ea4000800007f */
[----:B--2---:R-:W-:Y:S05]  /*24440*/  @!P0 BRA `(.L_x_1817) ;  /* 0xfffffffc00f08947 */ /* 0x004fea000383ffff */
[----:B------:R-:W-:Y:S05]  /*24450*/  BRA `(.L_x_2007) ;  /* 0xffffff7c00c07947 */ /* 0x000fea000383ffff */
.L_x_1821:
[----:B0-----:R0:W2:Y:S02]  /*24460*/  SYNCS.PHASECHK.TRANS64.TRYWAIT P0, [R5+URZ+0x168a0], R7 ;  /* 0x0168a007050075a7 */ /* 0x0010a4000800017f */
[----:B--2---:R-:W-:Y:S05]  /*24470*/  @!P0 NANOSLEEP.SYNCS 0x989680 ;  /* 0x009896800000895d */ /* 0x004fea0003900000 */
[----:B------:R-:W2:Y:S02]  /*24480*/  @!P0 SYNCS.PHASECHK.TRANS64 P0, [R5+URZ+0x168a0], R7 ;  /* 0x0168a007050085a7 */ /* 0x000ea4000800007f */
[----:B--2---:R-:W-:Y:S05]  /*24490*/  @!P0 BRA `(.L_x_1821) ;  /* 0xfffffffc00f08947 */ /* 0x004fea000383ffff */
[----:B------:R-:W-:Y:S05]  /*244a0*/  BRA `(.L_x_2008) ;  /* 0xffffff7c00dc7947 */ /* 0x000fea000383ffff */
.L_x_1826:
[----:B-1----:R1:W2:Y:S02]  /*244b0*/  SYNCS.PHASECHK.TRANS64.TRYWAIT P0, [R5+URZ+0x168c0], R7 ;  /* 0x0168c007050075a7 */ /* 0x0022a4000800017f */
[----:B--2---:R-:W-:Y:S05]  /*244c0*/  @!P0 NANOSLEEP.SYNCS 0x989680 ;  /* 0x009896800000895d */ /* 0x004fea0003900000 */
[----:B------:R-:W2:Y:S02]  /*244d0*/  @!P0 SYNCS.PHASECHK.TRANS64 P0, [R5+URZ+0x168c0], R7 ;  /* 0x0168c007050085a7 */ /* 0x000ea4000800007f */
[----:B--2---:R-:W-:Y:S05]  /*244e0*/  @!P0 BRA `(.L_x_1826) ;  /* 0xfffffffc00f08947 */ /* 0x004fea000383ffff */
[----:B------:R-:W-:Y:S05]  /*244f0*/  BRA `(.L_x_2009) ;  /* 0xffffff80005c7947 */ /* 0x000fea000383ffff */
.L_x_1833:
[----:B0-----:R0:W2:Y:S02]  /*24500*/  SYNCS.PHASECHK.TRANS64.TRYWAIT P1, [R5+URZ+0x168a0], R7 ;  /* 0x0168a007050075a7 */ /* 0x0010a4000802017f */
[----:B--2---:R-:W-:Y:S05]  /*24510*/  @!P1 NANOSLEEP.SYNCS 0x989680 ;  /* 0x009896800000995d */ /* 0x004fea0003900000 */
[----:B------:R-:W2:Y:S02]  /*24520*/  @!P1 SYNCS.PHASECHK.TRANS64 P1, [R5+URZ+0x168a0], R7 ;  /* 0x0168a007050095a7 */ /* 0x000ea4000802007f */
[----:B--2---:R-:W-:Y:S05]  /*24530*/  @!P1 BRA `(.L_x_1833) ;  /* 0xfffffffc00f09947 */ /* 0x004fea000383ffff */
[----:B------:R-:W-:Y:S05]  /*24540*/  BRA `(.L_x_2010) ;  /* 0xffffff8400287947 */ /* 0x000fea000383ffff */
.L_x_1838:
[----:B-1----:R1:W2:Y:S02]  /*24550*/  SYNCS.PHASECHK.TRANS64.TRYWAIT P1, [R5+URZ+0x168c0], R7 ;  /* 0x0168c007050075a7 */ /* 0x0022a4000802017f */
[----:B--2---:R-:W-:Y:S05]  /*24560*/  @!P1 NANOSLEEP.SYNCS 0x989680 ;  /* 0x009896800000995d */ /* 0x004fea0003900000 */
[----:B------:R-:W2:Y:S02]  /*24570*/  @!P1 SYNCS.PHASECHK.TRANS64 P1, [R5+URZ+0x168c0], R7 ;  /* 0x0168c007050095a7 */ /* 0x000ea4000802007f */
[----:B--2---:R-:W-:Y:S05]  /*24580*/  @!P1 BRA `(.L_x_1838) ;  /* 0xfffffffc00f09947 */ /* 0x004fea000383ffff */
[----:B------:R-:W-:Y:S05]  /*24590*/  BRA `(.L_x_2011) ;  /* 0xffffff8400a07947 */ /* 0x000fea000383ffff */
.L_x_1861:
        /* <DEDUP_REMOVED lines=11> */
.L_x_2013:
[----:B------:R-:W-:Y:S05]  /*24650*/  BSYNC B0 ;  /* 0x0000000000007941 */ /* 0x000fea0003800000 */
.L_x_2012:
[----:B------:R-:W-:Y:S05]  /*24660*/  BRA `(.L_x_2014) ;  /* 0xffffff9400b47947 */ /* 0x000fea000383ffff */
.L_x_1864:
[----:B0-----:R0:W1:Y:S02]  /*24670*/  SYNCS.PHASECHK.TRANS64.TRYWAIT P0, [R3+URZ+0x16840], R4 ;  /* 0x01684004030075a7 */ /* 0x001064000800017f */
[----:B-1----:R-:W-:Y:S05]  /*24680*/  @!P0 NANOSLEEP.SYNCS 0x989680 ;  /* 0x009896800000895d */ /* 0x002fea0003900000 */
[----:B------:R-:W1:Y:S02]  /*24690*/  @!P0 SYNCS.PHASECHK.TRANS64 P0, [R3+URZ+0x16840], R4 ;  /* 0x01684004030085a7 */ /* 0x000e64000800007f */
[----:B-1----:R-:W-:Y:S05]  /*246a0*/  @!P0 BRA `(.L_x_1864) ;  /* 0xfffffffc00f08947 */ /* 0x002fea000383ffff */
[----:B------:R-:W-:Y:S05]  /*246b0*/  BRA `(.L_x_2015) ;  /* 0xffffff9800087947 */ /* 0x000fea000383ffff */
.L_x_1865:
        /* <DEDUP_REMOVED lines=8> */
.L_x_2017:
[----:B------:R-:W-:Y:S05]  /*24740*/  BSYNC B0 ;  /* 0x0000000000007941 */ /* 0x000fea0003800000 */
.L_x_2016:
        /* <DEDUP_REMOVED lines=9> */
.L_x_2018:
[----:B------:R-:W-:Y:S02]  /*247e0*/  IMAD.MOV.U32 R13, RZ, RZ, R2 ;  /* 0x000000ffff0d7224 */ /* 0x000fe400078e0002 */
[----:B------:R-:W-:Y:S02]  /*247f0*/  IMAD.MOV.U32 R12, RZ, RZ, 0x1 ;  /* 0x00000001ff0c7424 */ /* 0x000fe400078e00ff */
[----:B------:R-:W-:-:S07]  /*24800*/  IMAD.MOV.U32 R7, RZ, RZ, R14 ;  /* 0x000000ffff077224 */ /* 0x000fce00078e000e */
[----:B------:R-:W-:Y:S05]  /*24810*/  WARPSYNC.COLLECTIVE R15, `(.L_x_2019) ;  /* 0x000000000f087348 */ /* 0x000fea0003c00000 */
[----:B------:R0:W1:Y:S02]  /*24820*/  SHFL.IDX P6, R14, R13, R12, R11 ;  /* 0x0000000c0d0e7389 */ /* 0x00006400000c000b */
[----:B01----:R-:W-:Y:S01]  /*24830*/  ENDCOLLECTIVE ;  /* 0x000000000000791b */ /* 0x003fe20003800000 */
.L_x_2019:
        /* <DEDUP_REMOVED lines=15> */
.L_x_2020:
[----:B------:R-:W-:Y:S02]  /*24930*/  @P0 IMAD R8, R5, 0x2, R16 ;  /* 0x0000000205080824 */ /* 0x000fe400078e0210 */
[----:B------:R-:W-:Y:S02]  /*24940*/  IMAD.MOV.U32 R13, RZ, RZ, R2 ;  /* 0x000000ffff0d7224 */ /* 0x000fe400078e0002 */
[----:B------:R-:W-:Y:S02]  /*24950*/  IMAD.MOV.U32 R12, RZ, RZ, 0x2 ;  /* 0x00000002ff0c7424 */ /* 0x000fe400078e00ff */
[----:B------:R-:W-:-:S07]  /*24960*/  IMAD.MOV.U32 R7, RZ, RZ, R14 ;  /* 0x000000ffff077224 */ /* 0x000fce00078e000e */
[----:B------:R-:W-:Y:S05]  /*24970*/  WARPSYNC.COLLECTIVE R15, `(.L_x_2021) ;  /* 0x000000000f087348 */ /* 0x000fea0003c00000 */
[----:B------:R0:W1:Y:S02]  /*24980*/  SHFL.IDX P6, R14, R13, R12, R11 ;  /* 0x0000000c0d0e7389 */ /* 0x00006400000c000b */
[----:B01----:R-:W-:Y:S01]  /*24990*/  ENDCOLLECTIVE ;  /* 0x000000000000791b */ /* 0x003fe20003800000 */
.L_x_2021:
        /* <DEDUP_REMOVED lines=15> */
.L_x_2022:
[----:B------:R-:W-:Y:S02]  /*24a90*/  @P0 IMAD R8, R5, 0x2, R16 ;  /* 0x0000000205080824 */ /* 0x000fe400078e0210 */
[----:B------:R-:W-:Y:S02]  /*24aa0*/  IMAD.MOV.U32 R13, RZ, RZ, R2 ;  /* 0x000000ffff0d7224 */ /* 0x000fe400078e0002 */
[----:B------:R-:W-:Y:S02]  /*24ab0*/  IMAD.MOV.U32 R12, RZ, RZ, 0x3 ;  /* 0x00000003ff0c7424 */ /* 0x000fe400078e00ff */
[----:B------:R-:W-:-:S07]  /*24ac0*/  IMAD.MOV.U32 R7, RZ, RZ, R14 ;  /* 0x000000ffff077224 */ /* 0x000fce00078e000e */
[----:B------:R-:W-:Y:S05]  /*24ad0*/  WARPSYNC.COLLECTIVE R15, `(.L_x_2023) ;  /* 0x000000000f087348 */ /* 0x000fea0003c00000 */
[----:B------:R0:W1:Y:S02]  /*24ae0*/  SHFL.IDX P6, R14, R13, R12, R11 ;  /* 0x0000000c0d0e7389 */ /* 0x00006400000c000b */
[----:B01----:R-:W-:Y:S01]  /*24af0*/  ENDCOLLECTIVE ;  /* 0x000000000000791b */ /* 0x003fe20003800000 */
.L_x_2023:
        /* <DEDUP_REMOVED lines=15> */
.L_x_2024:
[----:B------:R-:W-:Y:S02]  /*24bf0*/  @P0 IMAD R8, R5, 0x2, R16 ;  /* 0x0000000205080824 */ /* 0x000fe400078e0210 */
[----:B------:R-:W-:Y:S02]  /*24c00*/  IMAD.MOV.U32 R13, RZ, RZ, R2 ;  /* 0x000000ffff0d7224 */ /* 0x000fe400078e0002 */
[----:B------:R-:W-:Y:S02]  /*24c10*/  IMAD.MOV.U32 R12, RZ, RZ, 0x4 ;  /* 0x00000004ff0c7424 */ /* 0x000fe400078e00ff */
[----:B------:R-:W-:-:S07]  /*24c20*/  IMAD.MOV.U32 R7, RZ, RZ, R14 ;  /* 0x000000ffff077224 */ /* 0x000fce00078e000e */
[----:B------:R-:W-:Y:S05]  /*24c30*/  WARPSYNC.COLLECTIVE R15, `(.L_x_2025) ;  /* 0x000000000f087348 */ /* 0x000fea0003c00000 */
[----:B------:R0:W1:Y:S02]  /*24c40*/  SHFL.IDX P6, R14, R13, R12, R11 ;  /* 0x0000000c0d0e7389 */ /* 0x00006400000c000b */
[----:B01----:R-:W-:Y:S01]  /*24c50*/  ENDCOLLECTIVE ;  /* 0x000000000000791b */ /* 0x003fe20003800000 */
.L_x_2025:
        /* <DEDUP_REMOVED lines=15> */
.L_x_2026:
[----:B------:R-:W-:Y:S02]  /*24d50*/  @P0 IMAD R8, R5, 0x2, R16 ;  /* 0x0000000205080824 */ /* 0x000fe400078e0210 */
[----:B------:R-:W-:Y:S02]  /*24d60*/  IMAD.MOV.U32 R13, RZ, RZ, R2 ;  /* 0x000000ffff0d7224 */ /* 0x000fe400078e0002 */
[----:B------:R-:W-:Y:S02]  /*24d70*/  IMAD.MOV.U32 R12, RZ, RZ, 0x5 ;  /* 0x00000005ff0c7424 */ /* 0x000fe400078e00ff */
[----:B------:R-:W-:-:S07]  /*24d80*/  IMAD.MOV.U32 R7, RZ, RZ, R14 ;  /* 0x000000ffff077224 */ /* 0x000fce00078e000e */
[----:B------:R-:W-:Y:S05]  /*24d90*/  WARPSYNC.COLLECTIVE R15, `(.L_x_2027) ;  /* 0x000000000f087348 */ /* 0x000fea0003c00000 */
[----:B------:R0:W1:Y:S02]  /*24da0*/  SHFL.IDX P6, R14, R13, R12, R11 ;  /* 0x0000000c0d0e7389 */ /* 0x00006400000c000b */
[----:B01----:R-:W-:Y:S01]  /*24db0*/  ENDCOLLECTIVE ;  /* 0x000000000000791b */ /* 0x003fe20003800000 */
.L_x_2027:
        /* <DEDUP_REMOVED lines=15> */
.L_x_2028:
[----:B------:R-:W-:Y:S02]  /*24eb0*/  @P0 IMAD R8, R5, 0x2, R16 ;  /* 0x0000000205080824 */ /* 0x000fe400078e0210 */
[----:B------:R-:W-:Y:S02]  /*24ec0*/  IMAD.MOV.U32 R13, RZ, RZ, R2 ;  /* 0x000000ffff0d7224 */ /* 0x000fe400078e0002 */
[----:B------:R-:W-:Y:S02]  /*24ed0*/  IMAD.MOV.U32 R12, RZ, RZ, 0x6 ;  /* 0x00000006ff0c7424 */ /* 0x000fe400078e00ff */
[----:B------:R-:W-:-:S07]  /*24ee0*/  IMAD.MOV.U32 R7, RZ, RZ, R14 ;  /* 0x000000ffff077224 */ /* 0x000fce00078e000e */
[----:B------:R-:W-:Y:S05]  /*24ef0*/  WARPSYNC.COLLECTIVE R15, `(.L_x_2029) ;  /* 0x000000000f087348 */ /* 0x000fea0003c00000 */
[----:B------:R0:W1:Y:S02]  /*24f00*/  SHFL.IDX P6, R14, R13, R12, R11 ;  /* 0x0000000c0d0e7389 */ /* 0x00006400000c000b */
[----:B01----:R-:W-:Y:S01]  /*24f10*/  ENDCOLLECTIVE ;  /* 0x000000000000791b */ /* 0x003fe20003800000 */
.L_x_2029:
        /* <DEDUP_REMOVED lines=15> */
.L_x_2030:
[----:B------:R-:W-:Y:S02]  /*25010*/  @P0 IMAD R8, R5, 0x2, R16 ;  /* 0x0000000205080824 */ /* 0x000fe400078e0210 */
[----:B------:R-:W-:Y:S02]  /*25020*/  IMAD.MOV.U32 R13, RZ, RZ, R2 ;  /* 0x000000ffff0d7224 */ /* 0x000fe400078e0002 */
[----:B------:R-:W-:Y:S02]  /*25030*/  IMAD.MOV.U32 R12, RZ, RZ, 0x7 ;  /* 0x00000007ff0c7424 */ /* 0x000fe400078e00ff */
[----:B------:R-:W-:-:S07]  /*25040*/  IMAD.MOV.U32 R7, RZ, RZ, R14 ;  /* 0x000000ffff077224 */ /* 0x000fce00078e000e */
[----:B------:R-:W-:Y:S05]  /*25050*/  WARPSYNC.COLLECTIVE R15, `(.L_x_2031) ;  /* 0x000000000f087348 */ /* 0x000fea0003c00000 */
[----:B------:R0:W1:Y:S02]  /*25060*/  SHFL.IDX P6, R14, R13, R12, R11 ;  /* 0x0000000c0d0e7389 */ /* 0x00006400000c000b */
[----:B01----:R-:W-:Y:S01]  /*25070*/  ENDCOLLECTIVE ;  /* 0x000000000000791b */ /* 0x003fe20003800000 */
.L_x_2031:
        /* <DEDUP_REMOVED lines=10> */
.L_x_2032:
[----:B------:R-:W-:Y:S01]  /*25120*/  @!PT LDS RZ, [RZ] ;  /* 0x00000000fffff984 */ /* 0x000fe20000000800 */
[----:B------:R-:W-:Y:S01]  /*25130*/  @!PT LDS RZ, [RZ] ;  /* 0x00000000fffff984 */ /* 0x000fe20000000800 */
[----:B------:R-:W-:Y:S01]  /*25140*/  @!PT LDS RZ, [RZ] ;  /* 0x00000000fffff984 */ /* 0x000fe20000000800 */
[----:B------:R0:W-:Y:S01]  /*25150*/  @P0 LDGSTS.E.BYPASS.LTC128B.128 [R8+0x11400], desc[UR42][R6.64], !P2 ;  /* 0x1140000006080fae */ /* 0x0001e2000d101d6a */
[----:B------:R-:W-:Y:S01]  /*25160*/  IMAD.MOV.U32 R0, RZ, RZ, R14 ;  /* 0x000000ffff007224 */ /* 0x000fe200078e000e */
[----:B------:R-:W-:Y:S06]  /*25170*/  BRA `(.L_x_2033) ;  /* 0xffffff9400107947 */ /* 0x000fec000383ffff */
.L_x_1870:
        /* <DEDUP_REMOVED lines=9> */
.L_x_2034:
[C---:B------:R-:W-:Y:S01]  /*25210*/  VIADD R9, R25.reuse, 0x10 ;  /* 0x0000001019097836 */ /* 0x040fe20000000000 */
[----:B------:R-:W-:Y:S01]  /*25220*/  ISETP.GE.AND P1, PT, R25, R2, PT ;  /* 0x000000021900720c */ /* 0x000fe20003f26270 */
[----:B------:R-:W-:Y:S02]  /*25230*/  IMAD.MOV.U32 R13, RZ, RZ, R0 ;  /* 0x000000ffff0d7224 */ /* 0x000fe400078e0000 */
[----:B------:R-:W-:-:S10]  /*25240*/  IMAD.MOV.U32 R6, RZ, RZ, R14 ;  /* 0x000000ffff067224 */ /* 0x000fd400078e000e */
[----:B------:R-:W-:Y:S05]  /*25250*/  WARPSYNC.COLLECTIVE R15, `(.L_x_2035) ;  /* 0x000000000f087348 */ /* 0x000fea0003c00000 */
[----:B------:R0:W1:Y:S02]  /*25260*/  SHFL.IDX P6, R14, R13, R12, R11 ;  /* 0x0000000c0d0e7389 */ /* 0x00006400000c000b */
[----:B01----:R-:W-:Y:S01]  /*25270*/  ENDCOLLECTIVE ;  /* 0x000000000000791b */ /* 0x003fe20003800000 */
.L_x_2035:
[----:B------:R-:W-:Y:S02]  /*25280*/  IMAD.MOV.U32 R13, RZ, RZ, R4 ;  /* 0x000000ffff0d7224 */ /* 0x000fe400078e0004 */
[----:B------:R-:W-:Y:S02]  /*25290*/  IMAD.MOV.U32 R12, RZ, RZ, 0x1 ;  /* 0x00000001ff0c7424 */ /* 0x000fe400078e00ff */
[----:B------:R-:W-:-:S07]  /*252a0*/  IMAD.MOV.U32 R7, RZ, RZ, R14 ;  /* 0x000000ffff077224 */ /* 0x000fce00078e000e */
[----:B------:R-:W-:Y:S05]  /*252b0*/  WARPSYNC.COLLECTIVE R15, `(.L_x_2036) ;  /* 0x000000000f087348 */ /* 0x000fea0003c00000 */
[----:B------:R0:W1:Y:S02]  /*252c0*/  SHFL.IDX P6, R14, R13, R12, R11 ;  /* 0x0000000c0d0e7389 */ /* 0x00006400000c000b */
[----:B01----:R-:W-:Y:S01]  /*252d0*/  ENDCOLLECTIVE ;  /* 0x000000000000791b */ /* 0x003fe20003800000 */
.L_x_2036:
        /* <DEDUP_REMOVED lines=15> */
.L_x_2037:
[----:B------:R-:W-:Y:S02]  /*253d0*/  IMAD.MOV.U32 R13, RZ, RZ, R4 ;  /* 0x000000ffff0d7224 */ /* 0x000fe400078e0004 */
[----:B------:R-:W-:Y:S02]  /*253e0*/  IMAD.MOV.U32 R12, RZ, RZ, 0x2 ;  /* 0x00000002ff0c7424 */ /* 0x000fe400078e00ff */
[----:B------:R-:W-:-:S07]  /*253f0*/  IMAD.MOV.U32 R7, RZ, RZ, R14 ;  /* 0x000000ffff077224 */ /* 0x000fce00078e000e */
[----:B------:R-:W-:Y:S05]  /*25400*/  WARPSYNC.COLLECTIVE R15, `(.L_x_2038) ;  /* 0x000000000f087348 */ /* 0x000fea0003c00000 */
[----:B------:R0:W1:Y:S02]  /*25410*/  SHFL.IDX P6, R14, R13, R12, R11 ;  /* 0x0000000c0d0e7389 */ /* 0x00006400000c000b */
[----:B01----:R-:W-:Y:S01]  /*25420*/  ENDCOLLECTIVE ;  /* 0x000000000000791b */ /* 0x003fe20003800000 */
.L_x_2038:
        /* <DEDUP_REMOVED lines=16> */
.L_x_2039:
[----:B------:R-:W-:Y:S02]  /*25530*/  IMAD.MOV.U32 R13, RZ, RZ, R4 ;  /* 0x000000ffff0d7224 */ /* 0x000fe400078e0004 */
[----:B------:R-:W-:Y:S02]  /*25540*/  IMAD.MOV.U32 R12, RZ, RZ, 0x3 ;  /* 0x00000003ff0c7424 */ /* 0x000fe400078e00ff */
[----:B------:R-:W-:-:S07]  /*25550*/  IMAD.MOV.U32 R7, RZ, RZ, R14 ;  /* 0x000000ffff077224 */ /* 0x000fce00078e000e */
[----:B------:R-:W-:Y:S05]  /*25560*/  WARPSYNC.COLLECTIVE R15, `(.L_x_2040) ;  /* 0x000000000f087348 */ /* 0x000fea0003c00000 */
[----:B------:R0:W1:Y:S02]  /*25570*/  SHFL.IDX P6, R14, R13, R12, R11 ;  /* 0x0000000c0d0e7389 */ /* 0x00006400000c000b */
[----:B01----:R-:W-:Y:S01]  /*25580*/  ENDCOLLECTIVE ;  /* 0x000000000000791b */ /* 0x003fe20003800000 */
.L_x_2040:
        /* <DEDUP_REMOVED lines=16> */
.L_x_2041:
[----:B------:R-:W-:Y:S02]  /*25690*/  IMAD.MOV.U32 R13, RZ, RZ, R4 ;  /* 0x000000ffff0d7224 */ /* 0x000fe400078e0004 */
[----:B------:R-:W-:Y:S02]  /*256a0*/  IMAD.MOV.U32 R12, RZ, RZ, 0x4 ;  /* 0x00000004ff0c7424 */ /* 0x000fe400078e00ff */
[----:B------:R-:W-:-:S07]  /*256b0*/  IMAD.MOV.U32 R7, RZ, RZ, R14 ;  /* 0x000000ffff077224 */ /* 0x000fce00078e000e */
[----:B------:R-:W-:Y:S05]  /*256c0*/  WARPSYNC.COLLECTIVE R15, `(.L_x_2042) ;  /* 0x000000000f087348 */ /* 0x000fea0003c00000 */
[----:B------:R0:W1:Y:S02]  /*256d0*/  SHFL.IDX P6, R14, R13, R12, R11 ;  /* 0x0000000c0d0e7389 */ /* 0x00006400000c000b */
[----:B01----:R-:W-:Y:S01]  /*256e0*/  ENDCOLLECTIVE ;  /* 0x000000000000791b */ /* 0x003fe20003800000 */
.L_x_2042:
        /* <DEDUP_REMOVED lines=16> */
.L_x_2043:
[----:B------:R-:W-:Y:S02]  /*257f0*/  IMAD.MOV.U32 R13, RZ, RZ, R4 ;  /* 0x000000ffff0d7224 */ /* 0x000fe400078e0004 */
[----:B------:R-:W-:Y:S02]  /*25800*/  IMAD.MOV.U32 R12, RZ, RZ, 0x5 ;  /* 0x00000005ff0c7424 */ /* 0x000fe400078e00ff */
[----:B------:R-:W-:-:S07]  /*25810*/  IMAD.MOV.U32 R7, RZ, RZ, R14 ;  /* 0x000000ffff077224 */ /* 0x000fce00078e000e */
[----:B------:R-:W-:Y:S05]  /*25820*/  WARPSYNC.COLLECTIVE R15, `(.L_x_2044) ;  /* 0x000000000f087348 */ /* 0x000fea0003c00000 */
[----:B------:R0:W1:Y:S02]  /*25830*/  SHFL.IDX P6, R14, R13, R12, R11 ;  /* 0x0000000c0d0e7389 */ /* 0x00006400000c000b */
[----:B01----:R-:W-:Y:S01]  /*25840*/  ENDCOLLECTIVE ;  /* 0x000000000000791b */ /* 0x003fe20003800000 */
.L_x_2044:
        /* <DEDUP_REMOVED lines=16> */
.L_x_2045:
[----:B------:R-:W-:Y:S02]  /*25950*/  IMAD.MOV.U32 R13, RZ, RZ, R4 ;  /* 0x000000ffff0d7224 */ /* 0x000fe400078e0004 */
[----:B------:R-:W-:Y:S02]  /*25960*/  IMAD.MOV.U32 R12, RZ, RZ, 0x6 ;  /* 0x00000006ff0c7424 */ /* 0x000fe400078e00ff */
[----:B------:R-:W-:-:S07]  /*25970*/  IMAD.MOV.U32 R7, RZ, RZ, R14 ;  /* 0x000000ffff077224 */ /* 0x000fce00078e000e */
[----:B------:R-:W-:Y:S05]  /*25980*/  WARPSYNC.COLLECTIVE R15, `(.L_x_2046) ;  /* 0x000000000f087348 */ /* 0x000fea0003c00000 */
[----:B------:R0:W1:Y:S02]  /*25990*/  SHFL.IDX P6, R14, R13, R12, R11 ;  /* 0x0000000c0d0e7389 */ /* 0x00006400000c000b */
[----:B01----:R-:W-:Y:S01]  /*259a0*/  ENDCOLLECTIVE ;  /* 0x000000000000791b */ /* 0x003fe20003800000 */
.L_x_2046:
        /* <DEDUP_REMOVED lines=16> */
.L_x_2047:
[----:B------:R-:W-:Y:S02]  /*25ab0*/  IMAD.MOV.U32 R13, RZ, RZ, R4 ;  /* 0x000000ffff0d7224 */ /* 0x000fe400078e0004 */
[----:B------:R-:W-:Y:S02]  /*25ac0*/  IMAD.MOV.U32 R12, RZ, RZ, 0x7 ;  /* 0x00000007ff0c7424 */ /* 0x000fe400078e00ff */
[----:B------:R-:W-:-:S07]  /*25ad0*/  IMAD.MOV.U32 R7, RZ, RZ, R14 ;  /* 0x000000ffff077224 */ /* 0x000fce00078e000e */
[----:B------:R-:W-:Y:S05]  /*25ae0*/  WARPSYNC.COLLECTIVE R15, `(.L_x_2048) ;  /* 0x000000000f087348 */ /* 0x000fea0003c00000 */
[----:B------:R0:W1:Y:S02]  /*25af0*/  SHFL.IDX P6, R14, R13, R12, R11 ;  /* 0x0000000c0d0e7389 */ /* 0x00006400000c000b */
[----:B01----:R-:W-:Y:S01]  /*25b00*/  ENDCOLLECTIVE ;  /* 0x000000000000791b */ /* 0x003fe20003800000 */
.L_x_2048:
        /* <DEDUP_REMOVED lines=11> */
.L_x_2049:
        /* <DEDUP_REMOVED lines=12> */
.L_x_2050:
[----:B------:R-:W-:-:S05]  /*25c80*/  @!P1 LEA R6, P2, R20, R6, 0x1 ;  /* 0x0000000614069211 */ /* 0x000fca00078408ff */
[----:B------:R-:W-:-:S04]  /*25c90*/  @!P1 IMAD.X R4, RZ, RZ, R4, P2 ;  /* 0x000000ffff049224 */ /* 0x000fc800010e0604 */
[----:B------:R-:W-:Y:S02]  /*25ca0*/  @!P1 IMAD.MOV.U32 R7, RZ, RZ, R4 ;  /* 0x000000ffff079224 */ /* 0x000fe400078e0004 */
[----:B------:R-:W-:Y:S02]  /*25cb0*/  IMAD.MOV.U32 R13, RZ, RZ, R5 ;  /* 0x000000ffff0d7224 */ /* 0x000fe400078e0005 */
[----:B------:R-:W-:Y:S01]  /*25cc0*/  VIADD R4, R25, 0xa0 ;  /* 0x000000a019047836 */ /* 0x000fe20000000000 */
        /* <DEDUP_REMOVED lines=9> */
.L_x_2051:
[----:B------:R-:W-:Y:S02]  /*25d60*/  IMAD.MOV.U32 R13, RZ, RZ, R3 ;  /* 0x000000ffff0d7224 */ /* 0x000fe400078e0003 */
[----:B------:R-:W-:Y:S02]  /*25d70*/  IMAD.MOV.U32 R12, RZ, RZ, 0x1 ;  /* 0x00000001ff0c7424 */ /* 0x000fe400078e00ff */
[----:B------:R-:W-:-:S07]  /*25d80*/  IMAD.MOV.U32 R8, RZ, RZ, R14 ;  /* 0x000000ffff087224 */ /* 0x000fce00078e000e */
[----:B------:R-:W-:Y:S05]  /*25d90*/  WARPSYNC.COLLECTIVE R15, `(.L_x_2052) ;  /* 0x000000000f087348 */ /* 0x000fea0003c00000 */
[----:B------:R0:W1:Y:S02]  /*25da0*/  SHFL.IDX P6, R14, R13, R12, R11 ;  /* 0x0000000c0d0e7389 */ /* 0x00006400000c000b */
[----:B01----:R-:W-:Y:S01]  /*25db0*/  ENDCOLLECTIVE ;  /* 0x000000000000791b */ /* 0x003fe20003800000 */
.L_x_2052:
[----:B------:R-:W-:-:S05]  /*25dc0*/  @!P1 LEA R6, P2, R20, R8, 0x1 ;  /* 0x0000000814069211 */ /* 0x000fca00078408ff */
[----:B------:R-:W-:-:S04]  /*25dd0*/  @!P1 IMAD.X R0, RZ, RZ, R0, P2 ;  /* 0x000000ffff009224 */ /* 0x000fc800010e0600 */
[----:B------:R-:W-:Y:S02]  /*25de0*/  @!P1 IMAD.MOV.U32 R7, RZ, RZ, R0 ;  /* 0x000000ffff079224 */ /* 0x000fe400078e0000 */
[----:B------:R-:W-:Y:S02]  /*25df0*/  VIADD R0, R25, 0x90 ;  /* 0x0000009019007836 */ /* 0x000fe40000000000 */
[----:B------:R-:W-:Y:S01]  /*25e00*/  IMAD.MOV.U32 R13, RZ, RZ, R5 ;  /* 0x000000ffff0d7224 */ /* 0x000fe200078e0005 */
[----:B------:R-:W-:Y:S01]  /*25e10*/  @!PT LDS RZ, [RZ] ;  /* 0x00000000fffff984 */ /* 0x000fe20000000800 */
[----:B------:R-:W-:Y:S01]  /*25e20*/  @!PT LDS RZ, [RZ] ;  /* 0x00000000fffff984 */ /* 0x000fe20000000800 */
[----:B------:R-:W-:Y:S01]  /*25e30*/  @!PT LDS RZ, [RZ] ;  /* 0x00000000fffff984 */ /* 0x000fe20000000800 */
[----:B------:R0:W-:Y:S02]  /*25e40*/  @!P1 LDGSTS.E.BYPASS.LTC128B.128 [R10+0xc400], desc[UR42][R6.64], !P0 ;  /* 0x0c400000060a9fae */ /* 0x0001e4000c101d6a */
[----:B------:R-:W-:Y:S01]  /*25e50*/  ISETP.GE.AND P1, PT, R0, R2, PT ;  /* 0x000000020000720c */ /* 0x000fe20003f26270 */
[----:B------:R-:W-:-:S12]  /*25e60*/  IMAD.MOV.U32 R0, RZ, RZ, R14 ;  /* 0x000000ffff007224 */ /* 0x000fd800078e000e */
[----:B0-----:R-:W-:Y:S05]  /*25e70*/  WARPSYNC.COLLECTIVE R15, `(.L_x_2053) ;  /* 0x000000000f087348 */ /* 0x001fea0003c00000 */
[----:B------:R1:W2:Y:S02]  /*25e80*/  SHFL.IDX P6, R14, R13, R12, R11 ;  /* 0x0000000c0d0e7389 */ /* 0x0002a400000c000b */
[----:B012---:R-:W-:Y:S01]  /*25e90*/  ENDCOLLECTIVE ;  /* 0x000000000000791b */ /* 0x007fe20003800000 */
.L_x_2053:
[----:B------:R-:W-:Y:S02]  /*25ea0*/  IMAD.MOV.U32 R13, RZ, RZ, R3 ;  /* 0x000000ffff0d7224 */ /* 0x000fe400078e0003 */
[----:B------:R-:W-:Y:S02]  /*25eb0*/  IMAD.MOV.U32 R12, RZ, RZ, 0x2 ;  /* 0x00000002ff0c7424 */ /* 0x000fe400078e00ff */
[----:B------:R-:W-:-:S07]  /*25ec0*/  IMAD.MOV.U32 R6, RZ, RZ, R14 ;  /* 0x000000ffff067224 */ /* 0x000fce00078e000e */
[----:B------:R-:W-:Y:S05]  /*25ed0*/  WARPSYNC.COLLECTIVE R15, `(.L_x_2054) ;  /* 0x000000000f087348 */ /* 0x000fea0003c00000 */
[----:B------:R0:W1:Y:S02]  /*25ee0*/  SHFL.IDX P6, R14, R13, R12, R11 ;  /* 0x0000000c0d0e7389 */ /* 0x00006400000c000b */
[----:B01----:R-:W-:Y:S01]  /*25ef0*/  ENDCOLLECTIVE ;  /* 0x000000000000791b */ /* 0x003fe20003800000 */
.L_x_2054:
        /* <DEDUP_REMOVED lines=13> */
.L_x_2055:
[----:B------:R-:W-:Y:S02]  /*25fd0*/  IMAD.MOV.U32 R13, RZ, RZ, R3 ;  /* 0x000000ffff0d7224 */ /* 0x000fe400078e0003 */
[----:B------:R-:W-:Y:S02]  /*25fe0*/  IMAD.MOV.U32 R12, RZ, RZ, 0x3 ;  /* 0x00000003ff0c7424 */ /* 0x000fe400078e00ff */
[----:B------:R-:W-:-:S07]  /*25ff0*/  IMAD.MOV.U32 R6, RZ, RZ, R14 ;  /* 0x000000ffff067224 */ /* 0x000fce00078e000e */
[----:B------:R-:W-:Y:S05]  /*26000*/  WARPSYNC.COLLECTIVE R15, `(.L_x_2056) ;  /* 0x000000000f087348 */ /* 0x000fea0003c00000 */
[----:B------:R0:W1:Y:S02]  /*26010*/  SHFL.IDX P6, R14, R13, R12, R11 ;  /* 0x0000000c0d0e7389 */ /* 0x00006400000c000b */
[----:B01----:R-:W-:Y:S01]  /*26020*/  ENDCOLLECTIVE ;  /* 0x000000000000791b */ /* 0x003fe20003800000 */
.L_x_2056:
        /* <DEDUP_REMOVED lines=12> */
.L_x_2057:
[----:B------:R-:W-:Y:S01]  /*260f0*/  IMAD.MOV.U32 R5, RZ, RZ, R14 ;  /* 0x000000ffff057224 */ /* 0x000fe200078e000e */
[----:B------:R-:W-:Y:S06]  /*26100*/  BRA `(.L_x_2058) ;  /* 0xffffff9000f47947 */ /* 0x000fec000383ffff */
.L_x_1873:
[----:B-1----:R1:W2:Y:S02]  /*26110*/  SYNCS.PHASECHK.TRANS64.TRYWAIT P0, [R16+URZ+0x16820], R0 ;  /* 0x01682000100075a7 */ /* 0x0022a4000800017f */
[----:B--2---:R-:W-:Y:S05]  /*26120*/  @!P0 NANOSLEEP.SYNCS 0x989680 ;  /* 0x009896800000895d */ /* 0x004fea0003900000 */
[----:B------:R-:W2:Y:S02]  /*26130*/  @!P0 SYNCS.PHASECHK.TRANS64 P0, [R16+URZ+0x16820], R0 ;  /* 0x01682000100085a7 */ /* 0x000ea4000800007f */
[----:B--2---:R-:W-:Y:S05]  /*26140*/  @!P0 BRA `(.L_x_1873) ;  /* 0xfffffffc00f08947 */ /* 0x004fea000383ffff */
[----:B------:R-:W-:Y:S05]  /*26150*/  BRA `(.L_x_2059) ;  /* 0xffffff9400507947 */ /* 0x000fea000383ffff */
.L_x_1878:
[----:B0-----:R0:W1:Y:S02]  /*26160*/  SYNCS.PHASECHK.TRANS64.TRYWAIT P0, [R5+URZ+0x16840], R2 ;  /* 0x01684002050075a7 */ /* 0x001064000800017f */
[----:B-1----:R-:W-:Y:S05]  /*26170*/  @!P0 NANOSLEEP.SYNCS 0x989680 ;  /* 0x009896800000895d */ /* 0x002fea0003900000 */
[----:B------:R-:W1:Y:S02]  /*26180*/  @!P0 SYNCS.PHASECHK.TRANS64 P0, [R5+URZ+0x16840], R2 ;  /* 0x01684002050085a7 */ /* 0x000e64000800007f */
[----:B-1----:R-:W-:Y:S05]  /*26190*/  @!P0 BRA `(.L_x_1878) ;  /* 0xfffffffc00f08947 */ /* 0x002fea000383ffff */
[----:B------:R-:W-:Y:S05]  /*261a0*/  BRA `(.L_x_2060) ;  /* 0xffffff9800347947 */ /* 0x000fea000383ffff */
.L_x_1879:
        /* <DEDUP_REMOVED lines=8> */
.L_x_2062:
[----:B------:R-:W-:Y:S05]  /*26230*/  BSYNC B1 ;  /* 0x0000000000017941 */ /* 0x000fea0003800000 */
.L_x_2061:
[----:B------:R-:W0:Y:S01]  /*26240*/  S2R R7, SR_TID.X ;  /* 0x0000000000077919 */ /* 0x000e220000002100 */
[----:B------:R-:W-:Y:S02]  /*26250*/  IMAD.MOV.U32 R13, RZ, RZ, R8 ;  /* 0x000000ffff0d7224 */ /* 0x000fe400078e0008 */
[----:B------:R-:W-:Y:S02]  /*26260*/  IMAD.MOV.U32 R12, RZ, RZ, RZ ;  /* 0x000000ffff0c7224 */ /* 0x000fe400078e00ff */
[----:B------:R-:W-:Y:S02]  /*26270*/  IMAD.MOV.U32 R11, RZ, RZ, 0x181f ;  /* 0x0000181fff0b7424 */ /* 0x000fe400078e00ff */
[----:B------:R-:W-:Y:S02]  /*26280*/  IMAD.MOV.U32 R15, RZ, RZ, -0x1 ;  /* 0xffffffffff0f7424 */ /* 0x000fe400078e00ff */
[----:B------:R-:W-:Y:S02]  /*26290*/  IMAD.MOV.U32 R3, RZ, RZ, R14 ;  /* 0x000000ffff037224 */ /* 0x000fe400078e000e */
[----:B------:R-:W-:-:S07]  /*262a0*/  IMAD R9, R9, 0x2, R16 ;  /* 0x0000000209097824 */ /* 0x000fce00078e0210 */
[----:B0-----:R-:W-:Y:S05]  /*262b0*/  WARPSYNC.COLLECTIVE R15, `(.L_x_2063) ;  /* 0x000000000f087348 */ /* 0x001fea0003c00000 */
[----:B------:R1:W2:Y:S02]  /*262c0*/  SHFL.IDX P6, R14, R13, R12, R11 ;  /* 0x0000000c0d0e7389 */ /* 0x0002a400000c000b */
[----:B012---:R-:W-:Y:S01]  /*262d0*/  ENDCOLLECTIVE ;  /* 0x000000000000791b */ /* 0x007fe20003800000 */
.L_x_2063:
[----:B------:R-:W-:Y:S02]  /*262e0*/  IMAD.MOV.U32 R13, RZ, RZ, R10 ;  /* 0x000000ffff0d7224 */ /* 0x000fe400078e000a */
[----:B------:R-:W-:Y:S02]  /*262f0*/  IMAD.MOV.U32 R12, RZ, RZ, 0x1 ;  /* 0x00000001ff0c7424 */ /* 0x000fe400078e00ff */
[----:B------:R-:W-:Y:S02]  /*26300*/  IMAD.SHL.U32 R7, R7, 0x8, RZ ;  /* 0x0000000807077824 */ /* 0x000fe400078e00ff */
[----:B------:R-:W-:-:S03]  /*26310*/  IMAD.MOV.U32 R2, RZ, RZ, R14 ;  /* 0x000000ffff027224 */ /* 0x000fc600078e000e */
[----:B------:R-:W-:-:S07]  /*26320*/  LOP3.LUT R7, R7, 0x38, RZ, 0xc0, !PT ;  /* 0x0000003807077812 */ /* 0x000fce00078ec0ff */
[----:B------:R-:W-:Y:S05]  /*26330*/  WARPSYNC.COLLECTIVE R15, `(.L_x_2064) ;  /* 0x000000000f087348 */ /* 0x000fea0003c00000 */
[----:B------:R0:W1:Y:S02]  /*26340*/  SHFL.IDX P6, R14, R13, R12, R11 ;  /* 0x0000000c0d0e7389 */ /* 0x00006400000c000b */
[----:B01----:R-:W-:Y:S01]  /*26350*/  ENDCOLLECTIVE ;  /* 0x000000000000791b */ /* 0x003fe20003800000 */
.L_x_2064:
[----:B------:R-:W-:-:S05]  /*26360*/  IMAD.SHL.U32 R7, R7, 0x2, RZ ;  /* 0x0000000207077824 */ /* 0x000fca00078e00ff */
[----:B------:R-:W-:-:S05]  /*26370*/  IADD3 R2, P0, R2, R7, RZ ;  /* 0x0000000702027210 */ /* 0x000fca0007f1e0ff */
[----:B------:R-:W-:Y:S02]  /*26380*/  IMAD.X R3, RZ, RZ, R3, P0 ;  /* 0x000000ffff037224 */ /* 0x000fe400000e0603 */
[----:B------:R-:W-:-:S03]  /*26390*/  IMAD.MOV.U32 R13, RZ, RZ, R8 ;  /* 0x000000ffff0d7224 */ /* 0x000fc600078e0008 */
[----:B------:R-:W-:Y:S01]  /*263a0*/  @!PT LDS RZ, [RZ] ;  /* 0x00000000fffff984 */ /* 0x000fe20000000800 */
[----:B------:R-:W-:Y:S01]  /*263b0*/  @!PT LDS RZ, [RZ] ;  /* 0x00000000fffff984 */ /* 0x000fe20000000800 */
[----:B------:R-:W-:Y:S01]  /*263c0*/  @!PT LDS RZ, [RZ] ;  /* 0x00000000fffff984 */ /* 0x000fe20000000800 */
[----:B------:R0:W-:Y:S02]  /*263d0*/  LDGSTS.E.BYPASS.LTC128B.128 [R9+0xe400], desc[UR42][R2.64], !P2 ;  /* 0x0e40000002097fae */ /* 0x0001e4000d101d6a */
[----:B0-----:R-:W-:-:S07]  /*263e0*/  IMAD.MOV.U32 R3, RZ, RZ, R14 ;  /* 0x000000ffff037224 */ /* 0x001fce00078e000e */
[----:B------:R-:W-:Y:S05]  /*263f0*/  WARPSYNC.COLLECTIVE R15, `(.L_x_2065) ;  /* 0x000000000f087348 */ /* 0x000fea0003c00000 */
[----:B------:R0:W1:Y:S02]  /*26400*/  SHFL.IDX P6, R14, R13, R12, R11 ;  /* 0x0000000c0d0e7389 */ /* 0x00006400000c000b */
[----:B01----:R-:W-:Y:S01]  /*26410*/  ENDCOLLECTIVE ;  /* 0x000000000000791b */ /* 0x003fe20003800000 */
.L_x_2065:
[----:B------:R-:W-:Y:S02]  /*26420*/  IMAD.MOV.U32 R13, RZ, RZ, R10 ;  /* 0x000000ffff0d7224 */ /* 0x000fe400078e000a */
[----:B------:R-:W-:Y:S02]  /*26430*/  IMAD.MOV.U32 R12, RZ, RZ, 0x2 ;  /* 0x00000002ff0c7424 */ /* 0x000fe400078e00ff */
[----:B------:R-:W-:-:S07]  /*26440*/  IMAD.MOV.U32 R2, RZ, RZ, R14 ;  /* 0x000000ffff027224 */ /* 0x000fce00078e000e */
[----:B------:R-:W-:Y:S05]  /*26450*/  WARPSYNC.COLLECTIVE R15, `(.L_x_2066) ;  /* 0x000000000f087348 */ /* 0x000fea0003c00000 */
[----:B------:R0:W1:Y:S02]  /*26460*/  SHFL.IDX P6, R14, R13, R12, R11 ;  /* 0x0000000c0d0e7389 */ /* 0x00006400000c000b */
[----:B01----:R-:W-:Y:S01]  /*26470*/  ENDCOLLECTIVE ;  /* 0x000000000000791b */ /* 0x003fe20003800000 */
.L_x_2066:
        /* <DEDUP_REMOVED lines=11> */
.L_x_2067:
[----:B------:R-:W-:Y:S01]  /*26530*/  MOV R13, R10 ;  /* 0x0000000a000d7202 */ /* 0x000fe20000000f00 */
[----:B------:R-:W-:Y:S02]  /*26540*/  IMAD.MOV.U32 R12, RZ, RZ, 0x3 ;  /* 0x00000003ff0c7424 */ /* 0x000fe400078e00ff */
[----:B------:R-:W-:-:S07]  /*26550*/  IMAD.MOV.U32 R2, RZ, RZ, R14 ;  /* 0x000000ffff027224 */ /* 0x000fce00078e000e */
[----:B------:R-:W-:Y:S05]  /*26560*/  WARPSYNC.COLLECTIVE R15, `(.L_x_2068) ;  /* 0x000000000f087348 */ /* 0x000fea0003c00000 */
[----:B------:R0:W1:Y:S02]  /*26570*/  SHFL.IDX P6, R14, R13, R12, R11 ;  /* 0x0000000c0d0e7389 */ /* 0x00006400000c000b */
[----:B01----:R-:W-:Y:S01]  /*26580*/  ENDCOLLECTIVE ;  /* 0x000000000000791b */ /* 0x003fe20003800000 */
.L_x_2068:
        /* <DEDUP_REMOVED lines=11> */
.L_x_2069:
[----:B------:R-:W-:Y:S02]  /*26640*/  IMAD.MOV.U32 R13, RZ, RZ, R10 ;  /* 0x000000ffff0d7224 */ /* 0x000fe400078e000a */
[----:B------:R-:W-:Y:S02]  /*26650*/  IMAD.MOV.U32 R12, RZ, RZ, 0x4 ;  /* 0x00000004ff0c7424 */ /* 0x000fe400078e00ff */
[----:B------:R-:W-:-:S07]  /*26660*/  IMAD.MOV.U32 R2, RZ, RZ, R14 ;  /* 0x000000ffff027224 */ /* 0x000fce00078e000e */
[----:B------:R-:W-:Y:S05]  /*26670*/  WARPSYNC.COLLECTIVE R15, `(.L_x_2070) ;  /* 0x000000000f087348 */ /* 0x000fea0003c00000 */
[----:B------:R0:W1:Y:S02]  /*26680*/  SHFL.IDX P6, R14, R13, R12, R11 ;  /* 0x0000000c0d0e7389 */ /* 0x00006400000c000b */
[----:B01----:R-:W-:Y:S01]  /*26690*/  ENDCOLLECTIVE ;  /* 0x000000000000791b */ /* 0x003fe20003800000 */
.L_x_2070:
        /* <DEDUP_REMOVED lines=11> */
.L_x_2071:
[----:B------:R-:W-:Y:S02]  /*26750*/  IMAD.MOV.U32 R13, RZ, RZ, R10 ;  /* 0x000000ffff0d7224 */ /* 0x000fe400078e000a */
[----:B------:R-:W-:Y:S02]  /*26760*/  IMAD.MOV.U32 R12, RZ, RZ, 0x5 ;  /* 0x00000005ff0c7424 */ /* 0x000fe400078e00ff */
[----:B------:R-:W-:-:S07]  /*26770*/  IMAD.MOV.U32 R2, RZ, RZ, R14 ;  /* 0x000000ffff027224 */ /* 0x000fce00078e000e */
[----:B------:R-:W-:Y:S05]  /*26780*/  WARPSYNC.COLLECTIVE R15, `(.L_x_2072) ;  /* 0x000000000f087348 */ /* 0x000fea0003c00000 */
[----:B------:R0:W1:Y:S02]  /*26790*/  SHFL.IDX P6, R14, R13, R12, R11 ;  /* 0x0000000c0d0e7389 */ /* 0x00006400000c000b */
[----:B01----:R-:W-:Y:S01]  /*267a0*/  ENDCOLLECTIVE ;  /* 0x000000000000791b */ /* 0x003fe20003800000 */
.L_x_2072:
        /* <DEDUP_REMOVED lines=11> */
.L_x_2073:
[----:B------:R-:W-:Y:S02]  /*26860*/  IMAD.MOV.U32 R13, RZ, RZ, R10 ;  /* 0x000000ffff0d7224 */ /* 0x000fe400078e000a */
[----:B------:R-:W-:Y:S02]  /*26870*/  IMAD.MOV.U32 R12, RZ, RZ, 0x6 ;  /* 0x00000006ff0c7424 */ /* 0x000fe400078e00ff */
[----:B------:R-:W-:-:S07]  /*26880*/  IMAD.MOV.U32 R2, RZ, RZ, R14 ;  /* 0x000000ffff027224 */ /* 0x000fce00078e000e */
[----:B------:R-:W-:Y:S05]  /*26890*/  WARPSYNC.COLLECTIVE R15, `(.L_x_2074) ;  /* 0x000000000f087348 */ /* 0x000fea0003c00000 */
[----:B------:R0:W1:Y:S02]  /*268a0*/  SHFL.IDX P6, R14, R13, R12, R11 ;  /* 0x0000000c0d0e7389 */ /* 0x00006400000c000b */
[----:B01----:R-:W-:Y:S01]  /*268b0*/  ENDCOLLECTIVE ;  /* 0x000000000000791b */ /* 0x003fe20003800000 */
.L_x_2074:
        /* <DEDUP_REMOVED lines=11> */
.L_x_2075:
[----:B------:R-:W-:Y:S02]  /*26970*/  IMAD.MOV.U32 R13, RZ, RZ, R10 ;  /* 0x000000ffff0d7224 */ /* 0x000fe400078e000a */
[----:B------:R-:W-:Y:S02]  /*26980*/  IMAD.MOV.U32 R12, RZ, RZ, 0x7 ;  /* 0x00000007ff0c7424 */ /* 0x000fe400078e00ff */
[----:B------:R-:W-:-:S07]  /*26990*/  IMAD.MOV.U32 R2, RZ, RZ, R14 ;  /* 0x000000ffff027224 */ /* 0x000fce00078e000e */
[----:B------:R-:W-:Y:S05]  /*269a0*/  WARPSYNC.COLLECTIVE R15, `(.L_x_2076) ;  /* 0x000000000f087348 */ /* 0x000fea0003c00000 */
[----:B------:R0:W1:Y:S02]  /*269b0*/  SHFL.IDX P6, R14, R13, R12, R11 ;  /* 0x0000000c0d0e7389 */ /* 0x00006400000c000b */
[----:B01----:R-:W-:Y:S01]  /*269c0*/  ENDCOLLECTIVE ;  /* 0x000000000000791b */ /* 0x003fe20003800000 */
.L_x_2076:
        /* <DEDUP_REMOVED lines=11> */
.L_x_2077:
[----:B------:R-:W-:Y:S01]  /*26a80*/  IMAD.MOV.U32 R2, RZ, RZ, R14 ;  /* 0x000000ffff027224 */ /* 0x000fe200078e000e */
[----:B------:R-:W-:Y:S06]  /*26a90*/  BRA `(.L_x_2078) ;  /* 0xffffff9400187947 */ /* 0x000fec000383ffff */
.L_x_1884:
[----:B-1----:R1:W2:Y:S02]  /*26aa0*/  SYNCS.PHASECHK.TRANS64.TRYWAIT P0, [R5+URZ+0x16860], R2 ;  /* 0x01686002050075a7 */ /* 0x0022a4000800017f */
[----:B--2---:R-:W-:Y:S05]  /*26ab0*/  @!P0 NANOSLEEP.SYNCS 0x989680 ;  /* 0x009896800000895d */ /* 0x004fea0003900000 */
[----:B------:R-:W2:Y:S02]  /*26ac0*/  @!P0 SYNCS.PHASECHK.TRANS64 P0, [R5+URZ+0x16860], R2 ;  /* 0x01686002050085a7 */ /* 0x000ea4000800007f */
[----:B--2---:R-:W-:Y:S05]  /*26ad0*/  @!P0 BRA `(.L_x_1884) ;  /* 0xfffffffc00f08947 */ /* 0x004fea000383ffff */
[----:B------:R-:W-:Y:S05]  /*26ae0*/  BRA `(.L_x_2079) ;  /* 0xffffff9400707947 */ /* 0x000fea000383ffff */
.L_x_1885:
        /* <DEDUP_REMOVED lines=8> */
.L_x_2081:
[----:B------:R-:W-:Y:S05]  /*26b70*/  BSYNC B1 ;  /* 0x0000000000017941 */ /* 0x000fea0003800000 */
.L_x_2080:
        /* <DEDUP_REMOVED lines=10> */
.L_x_2082:
[----:B------:R-:W-:Y:S02]  /*26c20*/  IMAD.MOV.U32 R13, RZ, RZ, R19 ;  /* 0x000000ffff0d7224 */ /* 0x000fe400078e0013 */
[----:B------:R-:W-:Y:S02]  /*26c30*/  IMAD.MOV.U32 R12, RZ, RZ, 0x1 ;  /* 0x00000001ff0c7424 */ /* 0x000fe400078e00ff */
[----:B------:R-:W-:-:S07]  /*26c40*/  IMAD.MOV.U32 R2, RZ, RZ, R14 ;  /* 0x000000ffff027224 */ /* 0x000fce00078e000e */
[----:B------:R-:W-:Y:S05]  /*26c50*/  WARPSYNC.COLLECTIVE R15, `(.L_x_2083) ;  /* 0x000000000f087348 */ /* 0x000fea0003c00000 */
[----:B------:R0:W1:Y:S02]  /*26c60*/  SHFL.IDX P6, R14, R13, R12, R11 ;  /* 0x0000000c0d0e7389 */ /* 0x00006400000c000b */
[----:B01----:R-:W-:Y:S01]  /*26c70*/  ENDCOLLECTIVE ;  /* 0x000000000000791b */ /* 0x003fe20003800000 */
.L_x_2083:
        /* <DEDUP_REMOVED lines=12> */
.L_x_2084:
[----:B------:R-:W-:Y:S02]  /*26d40*/  IMAD.MOV.U32 R13, RZ, RZ, R19 ;  /* 0x000000ffff0d7224 */ /* 0x000fe400078e0013 */
[----:B------:R-:W-:Y:S02]  /*26d50*/  IMAD.MOV.U32 R12, RZ, RZ, 0x2 ;  /* 0x00000002ff0c7424 */ /* 0x000fe400078e00ff */
[----:B------:R-:W-:-:S07]  /*26d60*/  IMAD.MOV.U32 R2, RZ, RZ, R14 ;  /* 0x000000ffff027224 */ /* 0x000fce00078e000e */
[----:B------:R-:W-:Y:S05]  /*26d70*/  WARPSYNC.COLLECTIVE R15, `(.L_x_2085) ;  /* 0x000000000f087348 */ /* 0x000fea0003c00000 */
[----:B------:R0:W1:Y:S02]  /*26d80*/  SHFL.IDX P6, R14, R13, R12, R11 ;  /* 0x0000000c0d0e7389 */ /* 0x00006400000c000b */
[----:B01----:R-:W-:Y:S01]  /*26d90*/  ENDCOLLECTIVE ;  /* 0x000000000000791b */ /* 0x003fe20003800000 */
.L_x_2085:
        /* <DEDUP_REMOVED lines=12> */
.L_x_2086:
[----:B------:R-:W-:Y:S02]  /*26e60*/  IMAD.MOV.U32 R13, RZ, RZ, R19 ;  /* 0x000000ffff0d7224 */ /* 0x000fe400078e0013 */
[----:B------:R-:W-:Y:S02]  /*26e70*/  IMAD.MOV.U32 R12, RZ, RZ, 0x3 ;  /* 0x00000003ff0c7424 */ /* 0x000fe400078e00ff */
[----:B------:R-:W-:-:S07]  /*26e80*/  IMAD.MOV.U32 R2, RZ, RZ, R14 ;  /* 0x000000ffff027224 */ /* 0x000fce00078e000e */
[----:B------:R-:W-:Y:S05]  /*26e90*/  WARPSYNC.COLLECTIVE R15, `(.L_x_2087) ;  /* 0x000000000f087348 */ /* 0x000fea0003c00000 */
[----:B------:R0:W1:Y:S02]  /*26ea0*/  SHFL.IDX P6, R14, R13, R12, R11 ;  /* 0x0000000c0d0e7389 */ /* 0x00006400000c000b */
[----:B01----:R-:W-:Y:S01]  /*26eb0*/  ENDCOLLECTIVE ;  /* 0x000000000000791b */ /* 0x003fe20003800000 */
.L_x_2087:
        /* <DEDUP_REMOVED lines=12> */
.L_x_2088:
[----:B------:R-:W-:Y:S02]  /*26f80*/  IMAD.MOV.U32 R13, RZ, RZ, R19 ;  /* 0x000000ffff0d7224 */ /* 0x000fe400078e0013 */
[----:B------:R-:W-:Y:S02]  /*26f90*/  IMAD.MOV.U32 R12, RZ, RZ, 0x4 ;  /* 0x00000004ff0c7424 */ /* 0x000fe400078e00ff */
[----:B------:R-:W-:-:S07]  /*26fa0*/  IMAD.MOV.U32 R2, RZ, RZ, R14 ;  /* 0x000000ffff027224 */ /* 0x000fce00078e000e */
[----:B------:R-:W-:Y:S05]  /*26fb0*/  WARPSYNC.COLLECTIVE R15, `(.L_x_2089) ;  /* 0x000000000f087348 */ /* 0x000fea0003c00000 */
[----:B------:R0:W1:Y:S02]  /*26fc0*/  SHFL.IDX P6, R14, R13, R12, R11 ;  /* 0x0000000c0d0e7389 */ /* 0x00006400000c000b */
[----:B01----:R-:W-:Y:S01]  /*26fd0*/  ENDCOLLECTIVE ;  /* 0x000000000000791b */ /* 0x003fe20003800000 */
.L_x_2089:
        /* <DEDUP_REMOVED lines=12> */
.L_x_2090:
[----:B------:R-:W-:Y:S02]  /*270a0*/  IMAD.MOV.U32 R13, RZ, RZ, R19 ;  /* 0x000000ffff0d7224 */ /* 0x000fe400078e0013 */
[----:B------:R-:W-:Y:S02]  /*270b0*/  IMAD.MOV.U32 R12, RZ, RZ, 0x5 ;  /* 0x00000005ff0c7424 */ /* 0x000fe400078e00ff */
[----:B------:R-:W-:-:S07]  /*270c0*/  IMAD.MOV.U32 R2, RZ, RZ, R14 ;  /* 0x000000ffff027224 */ /* 0x000fce00078e000e */
[----:B------:R-:W-:Y:S05]  /*270d0*/  WARPSYNC.COLLECTIVE R15, `(.L_x_2091) ;  /* 0x000000000f087348 */ /* 0x000fea0003c00000 */
[----:B------:R0:W1:Y:S02]  /*270e0*/  SHFL.IDX P6, R14, R13, R12, R11 ;  /* 0x0000000c0d0e7389 */ /* 0x00006400000c000b */
[----:B01----:R-:W-:Y:S01]  /*270f0*/  ENDCOLLECTIVE ;  /* 0x000000000000791b */ /* 0x003fe20003800000 */
.L_x_2091:
        /* <DEDUP_REMOVED lines=12> */
.L_x_2092:
[----:B------:R-:W-:Y:S02]  /*271c0*/  IMAD.MOV.U32 R13, RZ, RZ, R19 ;  /* 0x000000ffff0d7224 */ /* 0x000fe400078e0013 */
[----:B------:R-:W-:Y:S02]  /*271d0*/  IMAD.MOV.U32 R12, RZ, RZ, 0x6 ;  /* 0x00000006ff0c7424 */ /* 0x000fe400078e00ff */
[----:B------:R-:W-:-:S07]  /*271e0*/  IMAD.MOV.U32 R2, RZ, RZ, R14 ;  /* 0x000000ffff027224 */ /* 0x000fce00078e000e */
[----:B------:R-:W-:Y:S05]  /*271f0*/  WARPSYNC.COLLECTIVE R15, `(.L_x_2093) ;  /* 0x000000000f087348 */ /* 0x000fea0003c00000 */
[----:B------:R0:W1:Y:S02]  /*27200*/  SHFL.IDX P6, R14, R13, R12, R11 ;  /* 0x0000000c0d0e7389 */ /* 0x00006400000c000b */
[----:B01----:R-:W-:Y:S01]  /*27210*/  ENDCOLLECTIVE ;  /* 0x000000000000791b */ /* 0x003fe20003800000 */
.L_x_2093:
        /* <DEDUP_REMOVED lines=12> */
.L_x_2094:
[----:B------:R-:W-:Y:S02]  /*272e0*/  IMAD.MOV.U32 R13, RZ, RZ, R19 ;  /* 0x000000ffff0d7224 */ /* 0x000fe400078e0013 */
[----:B------:R-:W-:Y:S02]  /*272f0*/  IMAD.MOV.U32 R12, RZ, RZ, 0x7 ;  /* 0x00000007ff0c7424 */ /* 0x000fe400078e00ff */
[----:B------:R-:W-:-:S07]  /*27300*/  IMAD.MOV.U32 R2, RZ, RZ, R14 ;  /* 0x000000ffff027224 */ /* 0x000fce00078e000e */
[----:B------:R-:W-:Y:S05]  /*27310*/  WARPSYNC.COLLECTIVE R15, `(.L_x_2095) ;  /* 0x000000000f087348 */ /* 0x000fea0003c00000 */
[----:B------:R0:W1:Y:S02]  /*27320*/  SHFL.IDX P6, R14, R13, R12, R11 ;  /* 0x0000000c0d0e7389 */ /* 0x00006400000c000b */
[----:B01----:R-:W-:Y:S01]  /*27330*/  ENDCOLLECTIVE ;  /* 0x000000000000791b */ /* 0x003fe20003800000 */
.L_x_2095:
        /* <DEDUP_REMOVED lines=11> */
.L_x_2096:
[----:B------:R-:W-:Y:S01]  /*273f0*/  IMAD.MOV.U32 R2, RZ, RZ, R14 ;  /* 0x000000ffff027224 */ /* 0x000fe200078e000e */
[----:B------:R-:W-:Y:S06]  /*27400*/  BRA `(.L_x_2097) ;  /* 0xffffff90001c7947 */ /* 0x000fec000383ffff */
.L_x_1893:
[----:B0-----:R0:W1:Y:S02]  /*27410*/  SYNCS.PHASECHK.TRANS64.TRYWAIT P0, [R0+URZ+0x16860], R3 ;  /* 0x01686003000075a7 */ /* 0x001064000800017f */
[----:B-1----:R-:W-:Y:S05]  /*27420*/  @!P0 NANOSLEEP.SYNCS 0x989680 ;  /* 0x009896800000895d */ /* 0x002fea0003900000 */
[----:B------:R-:W1:Y:S02]  /*27430*/  @!P0 SYNCS.PHASECHK.TRANS64 P0, [R0+URZ+0x16860], R3 ;  /* 0x01686003000085a7 */ /* 0x000e64000800007f */
[----:B-1----:R-:W-:Y:S05]  /*27440*/  @!P0 BRA `(.L_x_1893) ;  /* 0xfffffffc00f08947 */ /* 0x002fea000383ffff */
[----:B------:R-:W-:Y:S05]  /*27450*/  BRA `(.L_x_2098) ;  /* 0xffffff9400387947 */ /* 0x000fea000383ffff */
.L_x_1894:
[----:B------:R-:W-:Y:S01]  /*27460*/  BSSY B0, `(.L_x_2099) ;  /* 0x0000008000007945 */ /* 0x000fe20003800000 */
[----:B------:R-:W-:Y:S02]  /*27470*/  IMAD.MOV.U32 R13, RZ, RZ, R19 ;  /* 0x000000ffff0d7224 */ /* 0x000fe400078e0013 */
[----:B------:R-:W-:Y:S02]  /*27480*/  IMAD.MOV.U32 R12, RZ, RZ, RZ ;  /* 0x000000ffff0c7224 */ /* 0x000fe400078e00ff */
[----:B------:R-:W-:Y:S02]  /*27490*/  IMAD.MOV.U32 R11, RZ, RZ, 0x181f ;  /* 0x0000181fff0b7424 */ /* 0x000fe400078e00ff */
[----:B------:R-:W-:-:S07]  /*274a0*/  IMAD.MOV.U32 R15, RZ, RZ, -0x1 ;  /* 0xffffffffff0f7424 */ /* 0x000fce00078e00ff */
[----:B0----5:R-:W-:Y:S05]  /*274b0*/  WARPSYNC.COLLECTIVE R15, `(.L_x_2100) ;  /* 0x000000000f087348 */ /* 0x021fea0003c00000 */
[----:B------:R1:W2:Y:S02]  /*274c0*/  SHFL.IDX P6, R14, R13, R12, R11 ;  /* 0x0000000c0d0e7389 */ /* 0x0002a400000c000b */
[----:B012--5:R-:W-:Y:S01]  /*274d0*/  ENDCOLLECTIVE ;  /* 0x000000000000791b */ /* 0x027fe20003800000 */
.L_x_2100:
[----:B------:R-:W-:Y:S05]  /*274e0*/  BSYNC B0 ;  /* 0x0000000000007941 */ /* 0x000fea0003800000 */
.L_x_2099:
        /* <DEDUP_REMOVED lines=10> */
.L_x_2101:
[----:B------:R-:W-:Y:S02]  /*27590*/  IMAD R4, R4, 0x2, R16 ;  /* 0x0000000204047824 */ /* 0x000fe400078e0210 */
[----:B------:R-:W-:Y:S02]  /*275a0*/  IMAD.MOV.U32 R13, RZ, RZ, R19 ;  /* 0x000000ffff0d7224 */ /* 0x000fe400078e0013 */
[----:B------:R-:W-:Y:S01]  /*275b0*/  IMAD.MOV.U32 R12, RZ, RZ, 0x1 ;  /* 0x00000001ff0c7424 */ /* 0x000fe200078e00ff */
[----:B------:R-:W-:-:S13]  /*275c0*/  IADD3 R2, P1, R14, R5, RZ ;  /* 0x000000050e027210 */ /* 0x000fda0007f3e0ff */
[----:B------:R-:W-:Y:S05]  /*275d0*/  WARPSYNC.COLLECTIVE R15, `(.L_x_2102) ;  /* 0x000000000f087348 */ /* 0x000fea0003c00000 */
[----:B------:R0:W1:Y:S02]  /*275e0*/  SHFL.IDX P6, R14, R13, R12, R11 ;  /* 0x0000000c0d0e7389 */ /* 0x00006400000c000b */
[----:B01----:R-:W-:Y:S01]  /*275f0*/  ENDCOLLECTIVE ;  /* 0x000000000000791b */ /* 0x003fe20003800000 */
.L_x_2102:
        /* <DEDUP_REMOVED lines=11> */
.L_x_2103:
[----:B------:R-:W-:Y:S02]  /*276b0*/  IMAD.MOV.U32 R13, RZ, RZ, R19 ;  /* 0x000000ffff0d7224 */ /* 0x000fe400078e0013 */
[----:B------:R-:W-:Y:S01]  /*276c0*/  IMAD.MOV.U32 R12, RZ, RZ, 0x2 ;  /* 0x00000002ff0c7424 */ /* 0x000fe200078e00ff */
[----:B------:R-:W-:-:S13]  /*276d0*/  IADD3 R2, P1, R14, R5, RZ ;  /* 0x000000050e027210 */ /* 0x000fda0007f3e0ff */
[----:B------:R-:W-:Y:S05]  /*276e0*/  WARPSYNC.COLLECTIVE R15, `(.L_x_2104) ;  /* 0x000000000f087348 */ /* 0x000fea0003c00000 */
[----:B------:R0:W1:Y:S02]  /*276f0*/  SHFL.IDX P6, R14, R13, R12, R11 ;  /* 0x0000000c0d0e7389 */ /* 0x00006400000c000b */
[----:B01----:R-:W-:Y:S01]  /*27700*/  ENDCOLLECTIVE ;  /* 0x000000000000791b */ /* 0x003fe20003800000 */
.L_x_2104:
        /* <DEDUP_REMOVED lines=11> */
.L_x_2105:
[----:B------:R-:W-:Y:S02]  /*277c0*/  IMAD.MOV.U32 R13, RZ, RZ, R19 ;  /* 0x000000ffff0d7224 */ /* 0x000fe400078e0013 */
[----:B------:R-:W-:Y:S01]  /*277d0*/  IMAD.MOV.U32 R12, RZ, RZ, 0x3 ;  /* 0x00000003ff0c7424 */ /* 0x000fe200078e00ff */
[----:B------:R-:W-:-:S13]  /*277e0*/  IADD3 R2, P1, R14, R5, RZ ;  /* 0x000000050e027210 */ /* 0x000fda0007f3e0ff */
[----:B------:R-:W-:Y:S05]  /*277f0*/  WARPSYNC.COLLECTIVE R15, `(.L_x_2106) ;  /* 0x000000000f087348 */ /* 0x000fea0003c00000 */
[----:B------:R0:W1:Y:S02]  /*27800*/  SHFL.IDX P6, R14, R13, R12, R11 ;  /* 0x0000000c0d0e7389 */ /* 0x00006400000c000b */
[----:B01----:R-:W-:Y:S01]  /*27810*/  ENDCOLLECTIVE ;  /* 0x000000000000791b */ /* 0x003fe20003800000 */
.L_x_2106:
        /* <DEDUP_REMOVED lines=11> */
.L_x_2107:
[----:B------:R-:W-:Y:S02]  /*278d0*/  IMAD.MOV.U32 R13, RZ, RZ, R19 ;  /* 0x000000ffff0d7224 */ /* 0x000fe400078e0013 */
[----:B------:R-:W-:Y:S01]  /*278e0*/  IMAD.MOV.U32 R12, RZ, RZ, 0x4 ;  /* 0x00000004ff0c7424 */ /* 0x000fe200078e00ff */
[----:B------:R-:W-:-:S13]  /*278f0*/  IADD3 R2, P1, R14, R5, RZ ;  /* 0x000000050e027210 */ /* 0x000fda0007f3e0ff */
[----:B------:R-:W-:Y:S05]  /*27900*/  WARPSYNC.COLLECTIVE R15, `(.L_x_2108) ;  /* 0x000000000f087348 */ /* 0x000fea0003c00000 */
[----:B------:R0:W1:Y:S02]  /*27910*/  SHFL.IDX P6, R14, R13, R12, R11 ;  /* 0x0000000c0d0e7389 */ /* 0x00006400000c000b */
[----:B01----:R-:W-:Y:S01]  /*27920*/  ENDCOLLECTIVE ;  /* 0x000000000000791b */ /* 0x003fe20003800000 */
.L_x_2108:
        /* <DEDUP_REMOVED lines=11> */
.L_x_2109:
[----:B------:R-:W-:Y:S02]  /*279e0*/  IMAD.MOV.U32 R13, RZ, RZ, R19 ;  /* 0x000000ffff0d7224 */ /* 0x000fe400078e0013 */
[----:B------:R-:W-:Y:S01]  /*279f0*/  IMAD.MOV.U32 R12, RZ, RZ, 0x5 ;  /* 0x00000005ff0c7424 */ /* 0x000fe200078e00ff */
[----:B------:R-:W-:-:S13]  /*27a00*/  IADD3 R2, P1, R14, R5, RZ ;  /* 0x000000050e027210 */ /* 0x000fda0007f3e0ff */
[----:B------:R-:W-:Y:S05]  /*27a10*/  WARPSYNC.COLLECTIVE R15, `(.L_x_2110) ;  /* 0x000000000f087348 */ /* 0x000fea0003c00000 */
[----:B------:R0:W1:Y:S02]  /*27a20*/  SHFL.IDX P6, R14, R13, R12, R11 ;  /* 0x0000000c0d0e7389 */ /* 0x00006400000c000b */
[----:B01----:R-:W-:Y:S01]  /*27a30*/  ENDCOLLECTIVE ;  /* 0x000000000000791b */ /* 0x003fe20003800000 */
.L_x_2110:
        /* <DEDUP_REMOVED lines=11> */
.L_x_2111:
[----:B------:R-:W-:Y:S02]  /*27af0*/  IMAD.MOV.U32 R13, RZ, RZ, R19 ;  /* 0x000000ffff0d7224 */ /* 0x000fe400078e0013 */
[----:B------:R-:W-:Y:S01]  /*27b00*/  IMAD.MOV.U32 R12, RZ, RZ, 0x6 ;  /* 0x00000006ff0c7424 */ /* 0x000fe200078e00ff */
[----:B------:R-:W-:-:S13]  /*27b10*/  IADD3 R2, P1, R14, R5, RZ ;  /* 0x000000050e027210 */ /* 0x000fda0007f3e0ff */
[----:B------:R-:W-:Y:S05]  /*27b20*/  WARPSYNC.COLLECTIVE R15, `(.L_x_2112) ;  /* 0x000000000f087348 */ /* 0x000fea0003c00000 */
[----:B------:R0:W1:Y:S02]  /*27b30*/  SHFL.IDX P6, R14, R13, R12, R11 ;  /* 0x0000000c0d0e7389 */ /* 0x00006400000c000b */
[----:B01----:R-:W-:Y:S01]  /*27b40*/  ENDCOLLECTIVE ;  /* 0x000000000000791b */ /* 0x003fe20003800000 */
.L_x_2112:
        /* <DEDUP_REMOVED lines=11> */
.L_x_2113:
[----:B------:R-:W-:Y:S02]  /*27c00*/  IMAD.MOV.U32 R13, RZ, RZ, R19 ;  /* 0x000000ffff0d7224 */ /* 0x000fe400078e0013 */
[----:B------:R-:W-:Y:S01]  /*27c10*/  IMAD.MOV.U32 R12, RZ, RZ, 0x7 ;  /* 0x00000007ff0c7424 */ /* 0x000fe200078e00ff */
[----:B------:R-:W-:-:S13]  /*27c20*/  IADD3 R2, P1, R14, R5, RZ ;  /* 0x000000050e027210 */ /* 0x000fda0007f3e0ff */
[----:B------:R-:W-:Y:S05]  /*27c30*/  WARPSYNC.COLLECTIVE R15, `(.L_x_2114) ;  /* 0x000000000f087348 */ /* 0x000fea0003c00000 */
[----:B------:R0:W1:Y:S02]  /*27c40*/  SHFL.IDX P6, R14, R13, R12, R11 ;  /* 0x0000000c0d0e7389 */ /* 0x00006400000c000b */
[----:B01----:R-:W-:Y:S01]  /*27c50*/  ENDCOLLECTIVE ;  /* 0x000000000000791b */ /* 0x003fe20003800000 */
.L_x_2114:
        /* <DEDUP_REMOVED lines=10> */
.L_x_2115:
[----:B------:R-:W-:Y:S05]  /*27d00*/  BRA `(.L_x_2116) ;  /* 0xffffff9000087947 */ /* 0x000fea000383ffff */
.L_x_1899:
[----:B------:R-:W-:Y:S01]  /*27d10*/  BSSY B0, `(.L_x_2117) ;  /* 0x0000008000007945 */ /* 0x000fe20003800000 */
[----:B-1----:R-:W-:Y:S02]  /*27d20*/  IMAD.MOV.U32 R13, RZ, RZ, R24 ;  /* 0x000000ffff0d7224 */ /* 0x002fe400078e0018 */
[----:B------:R-:W-:Y:S02]  /*27d30*/  IMAD.MOV.U32 R12, RZ, RZ, RZ ;  /* 0x000000ffff0c7224 */ /* 0x000fe400078e00ff */
[----:B------:R-:W-:Y:S02]  /*27d40*/  IMAD.MOV.U32 R11, RZ, RZ, 0x1f ;  /* 0x0000001fff0b7424 */ /* 0x000fe400078e00ff */
[----:B------:R-:W-:-:S07]  /*27d50*/  IMAD.MOV.U32 R15, RZ, RZ, -0x1 ;  /* 0xffffffffff0f7424 */ /* 0x000fce00078e00ff */
[----:B0-2--5:R-:W-:Y:S05]  /*27d60*/  WARPSYNC.COLLECTIVE R15, `(.L_x_2118) ;  /* 0x000000000f087348 */ /* 0x025fea0003c00000 */
[----:B------:R1:W3:Y:S02]  /*27d70*/  SHFL.IDX P6, R14, R13, R12, R11 ;  /* 0x0000000c0d0e7389 */ /* 0x0002e400000c000b */
[----:B0123-5:R-:W-:Y:S01]  /*27d80*/  ENDCOLLECTIVE ;  /* 0x000000000000791b */ /* 0x02ffe20003800000 */
.L_x_2118:
[----:B------:R-:W-:Y:S05]  /*27d90*/  BSYNC B0 ;  /* 0x0000000000007941 */ /* 0x000fea0003800000 */
.L_x_2117:
        /* <DEDUP_REMOVED lines=9> */
.L_x_2119:
        /* <DEDUP_REMOVED lines=23> */
.L_x_2120:
[----:B------:R-:W-:Y:S01]  /*27fa0*/  IMAD.MOV.U32 R12, RZ, RZ, 0x2 ;  /* 0x00000002ff0c7424 */ /* 0x000fe200078e00ff */
[----:B------:R-:W-:-:S05]  /*27fb0*/  SEL R4, R14, RZ, P1 ;  /* 0x000000ff0e047207 */ /* 0x000fca0000800000 */
[----:B------:R-:W-:-:S04]  /*27fc0*/  IMAD.IADD R4, R13, 0x1, R4 ;  /* 0x000000010d047824 */ /* 0x000fc800078e0204 */
[----:B------:R-:W-:-:S07]  /*27fd0*/  IMAD.MOV.U32 R13, RZ, RZ, R4 ;  /* 0x000000ffff0d7224 */ /* 0x000fce00078e0004 */
[----:B------:R-:W-:Y:S05]  /*27fe0*/  WARPSYNC.COLLECTIVE R15, `(.L_x_2121) ;  /* 0x000000000f087348 */ /* 0x000fea0003c00000 */
[----:B------:R0:W1:Y:S02]  /*27ff0*/  SHFL.UP P6, R14, R13, R12, R11 ;  /* 0x0400000c0d0e7389 */ /* 0x00006400000c000b */
[----:B01----:R-:W-:Y:S01]  /*28000*/  ENDCOLLECTIVE ;  /* 0x000000000000791b */ /* 0x003fe20003800000 */
.L_x_2121:
[----:B------:R-:W-:Y:S01]  /*28010*/  IMAD.MOV.U32 R12, RZ, RZ, 0x4 ;  /* 0x00000004ff0c7424 */ /* 0x000fe200078e00ff */
[----:B------:R-:W-:-:S05]  /*28020*/  SEL R3, R14, RZ, P2 ;  /* 0x000000ff0e037207 */ /* 0x000fca0001000000 */
[----:B------:R-:W-:-:S04]  /*28030*/  IMAD.IADD R2, R4, 0x1, R3 ;  /* 0x0000000104027824 */ /* 0x000fc800078e0203 */
[----:B------:R-:W-:-:S07]  /*28040*/  IMAD.MOV.U32 R13, RZ, RZ, R2 ;  /* 0x000000ffff0d7224 */ /* 0x000fce00078e0002 */
[----:B------:R-:W-:Y:S05]  /*28050*/  WARPSYNC.COLLECTIVE R15, `(.L_x_2122) ;  /* 0x000000000f087348 */ /* 0x000fea0003c00000 */
[----:B------:R0:W1:Y:S02]  /*28060*/  SHFL.UP P6, R14, R13, R12, R11 ;  /* 0x0400000c0d0e7389 */ /* 0x00006400000c000b */
[----:B01----:R-:W-:Y:S01]  /*28070*/  ENDCOLLECTIVE ;  /* 0x000000000000791b */ /* 0x003fe20003800000 */
.L_x_2122:
[----:B------:R-:W-:Y:S01]  /*28080*/  IMAD.MOV.U32 R12, RZ, RZ, 0x8 ;  /* 0x00000008ff0c7424 */ /* 0x000fe200078e00ff */
[----:B------:R-:W-:-:S05]  /*28090*/  SEL R3, R14, RZ, P3 ;  /* 0x000000ff0e037207 */ /* 0x000fca0001800000 */
[----:B------:R-:W-:-:S04]  /*280a0*/  IMAD.IADD R3, R2, 0x1, R3 ;  /* 0x0000000102037824 */ /* 0x000fc800078e0203 */
[----:B------:R-:W-:-:S07]  /*280b0*/  IMAD.MOV.U32 R13, RZ, RZ, R3 ;  /* 0x000000ffff0d7224 */ /* 0x000fce00078e0003 */
[----:B------:R-:W-:Y:S05]  /*280c0*/  WARPSYNC.COLLECTIVE R15, `(.L_x_2123) ;  /* 0x000000000f087348 */ /* 0x000fea0003c00000 */
[----:B------:R0:W1:Y:S02]  /*280d0*/  SHFL.UP P6, R14, R13, R12, R11 ;  /* 0x0400000c0d0e7389 */ /* 0x00006400000c000b */
[----:B01----:R-:W-:Y:S01]  /*280e0*/  ENDCOLLECTIVE ;  /* 0x000000000000791b */ /* 0x003fe20003800000 */
.L_x_2123:
[----:B------:R-:W-:Y:S01]  /*280f0*/  IMAD.MOV.U32 R12, RZ, RZ, 0x10 ;  /* 0x00000010ff0c7424 */ /* 0x000fe200078e00ff */
[----:B------:R-:W-:-:S05]  /*28100*/  SEL R4, R14, RZ, P4 ;  /* 0x000000ff0e047207 */ /* 0x000fca0002000000 */
[----:B------:R-:W-:-:S04]  /*28110*/  IMAD.IADD R4, R3, 0x1, R4 ;  /* 0x0000000103047824 */ /* 0x000fc800078e0204 */
[----:B------:R-:W-:-:S07]  /*28120*/  IMAD.MOV.U32 R13, RZ, RZ, R4 ;  /* 0x000000ffff0d7224 */ /* 0x000fce00078e0004 */
[----:B------:R-:W-:Y:S05]  /*28130*/  WARPSYNC.COLLECTIVE R15, `(.L_x_2124) ;  /* 0x000000000f087348 */ /* 0x000fea0003c00000 */
[----:B------:R0:W1:Y:S02]  /*28140*/  SHFL.UP P6, R14, R13, R12, R11 ;  /* 0x0400000c0d0e7389 */ /* 0x00006400000c000b */
[----:B01----:R-:W-:Y:S01]  /*28150*/  ENDCOLLECTIVE ;  /* 0x000000000000791b */ /* 0x003fe20003800000 */
.L_x_2124:
        /* <DEDUP_REMOVED lines=8> */
.L_x_2125:
[----:B------:R-:W-:Y:S05]  /*281e0*/  BRA `(.L_x_2126) ;  /* 0xffffff90001c7947 */ /* 0x000fea000383ffff */
.L_x_1902:
[----:B------:R-:W-:Y:S01]  /*281f0*/  BSSY B0, `(.L_x_2127) ;  /* 0x0000007000007945 */ /* 0x000fe20003800000 */
[----:B------:R-:W-:Y:S02]  /*28200*/  IMAD.MOV.U32 R12, RZ, RZ, 0x1 ;  /* 0x00000001ff0c7424 */ /* 0x000fe400078e00ff */
[----:B------:R-:W-:Y:S02]  /*28210*/  IMAD.MOV.U32 R11, RZ, RZ, RZ ;  /* 0x000000ffff0b7224 */ /* 0x000fe400078e00ff */
[----:B------:R-:W-:-:S07]  /*28220*/  IMAD.MOV.U32 R15, RZ, RZ, -0x1 ;  /* 0xffffffffff0f7424 */ /* 0x000fce00078e00ff */
[----:B-----5:R-:W-:Y:S05]  /*28230*/  WARPSYNC.COLLECTIVE R15, `(.L_x_2128) ;  /* 0x000000000f087348 */ /* 0x020fea0003c00000 */
[----:B------:R0:W1:Y:S02]  /*28240*/  SHFL.UP P6, R14, R13, R12, R11 ;  /* 0x0400000c0d0e7389 */ /* 0x00006400000c000b */
[----:B01---5:R-:W-:Y:S01]  /*28250*/  ENDCOLLECTIVE ;  /* 0x000000000000791b */ /* 0x023fe20003800000 */
.L_x_2128:
[----:B------:R-:W-:Y:S05]  /*28260*/  BSYNC B0 ;  /* 0x0000000000007941 */ /* 0x000fea0003800000 */
.L_x_2127:
        /* <DEDUP_REMOVED lines=8> */
.L_x_2129:
[----:B------:R-:W-:Y:S01]  /*282f0*/  IMAD.MOV.U32 R12, RZ, RZ, 0x4 ;  /* 0x00000004ff0c7424 */ /* 0x000fe200078e00ff */
[----:B------:R-:W-:-:S05]  /*28300*/  SEL R2, R14, RZ, P2 ;  /* 0x000000ff0e027207 */ /* 0x000fca0001000000 */
[----:B------:R-:W-:-:S04]  /*28310*/  IMAD.IADD R2, R13, 0x1, R2 ;  /* 0x000000010d027824 */ /* 0x000fc800078e0202 */
[----:B------:R-:W-:-:S07]  /*28320*/  IMAD.MOV.U32 R13, RZ, RZ, R2 ;  /* 0x000000ffff0d7224 */ /* 0x000fce00078e0002 */
[----:B------:R-:W-:Y:S05]  /*28330*/  WARPSYNC.COLLECTIVE R15, `(.L_x_2130) ;  /* 0x000000000f087348 */ /* 0x000fea0003c00000 */
[----:B------:R0:W1:Y:S02]  /*28340*/  SHFL.UP P6, R14, R13, R12, R11 ;  /* 0x0400000c0d0e7389 */ /* 0x00006400000c000b */
[----:B01----:R-:W-:Y:S01]  /*28350*/  ENDCOLLECTIVE ;  /* 0x000000000000791b */ /* 0x003fe20003800000 */
.L_x_2130:
[----:B------:R-:W-:Y:S01]  /*28360*/  IMAD.MOV.U32 R12, RZ, RZ, 0x8 ;  /* 0x00000008ff0c7424 */ /* 0x000fe200078e00ff */
[----:B------:R-:W-:-:S05]  /*28370*/  SEL R3, R14, RZ, P3 ;  /* 0x000000ff0e037207 */ /* 0x000fca0001800000 */
[----:B------:R-:W-:-:S04]  /*28380*/  IMAD.IADD R3, R2, 0x1, R3 ;  /* 0x0000000102037824 */ /* 0x000fc800078e0203 */
[----:B------:R-:W-:-:S07]  /*28390*/  IMAD.MOV.U32 R13, RZ, RZ, R3 ;  /* 0x000000ffff0d7224 */ /* 0x000fce00078e0003 */
[----:B------:R-:W-:Y:S05]  /*283a0*/  WARPSYNC.COLLECTIVE R15, `(.L_x_2131) ;  /* 0x000000000f087348 */ /* 0x000fea0003c00000 */
[----:B------:R0:W1:Y:S02]  /*283b0*/  SHFL.UP P6, R14, R13, R12, R11 ;  /* 0x0400000c0d0e7389 */ /* 0x00006400000c000b */
[----:B01----:R-:W-:Y:S01]  /*283c0*/  ENDCOLLECTIVE ;  /* 0x000000000000791b */ /* 0x003fe20003800000 */
.L_x_2131:
[----:B------:R-:W-:Y:S01]  /*283d0*/  IMAD.MOV.U32 R12, RZ, RZ, 0x10 ;  /* 0x00000010ff0c7424 */ /* 0x000fe200078e00ff */
[----:B------:R-:W-:-:S05]  /*283e0*/  SEL R4, R14, RZ, P4 ;  /* 0x000000ff0e047207 */ /* 0x000fca0002000000 */
[----:B------:R-:W-:-:S04]  /*283f0*/  IMAD.IADD R4, R3, 0x1, R4 ;  /* 0x0000000103047824 */ /* 0x000fc800078e0204 */
[----:B------:R-:W-:-:S07]  /*28400*/  IMAD.MOV.U32 R13, RZ, RZ, R4 ;  /* 0x000000ffff0d7224 */ /* 0x000fce00078e0004 */
[----:B------:R-:W-:Y:S05]  /*28410*/  WARPSYNC.COLLECTIVE R15, `(.L_x_2132) ;  /* 0x000000000f087348 */ /* 0x000fea0003c00000 */
[----:B------:R0:W1:Y:S02]  /*28420*/  SHFL.UP P6, R14, R13, R12, R11 ;  /* 0x0400000c0d0e7389 */ /* 0x00006400000c000b */
[----:B01----:R-:W-:Y:S01]  /*28430*/  ENDCOLLECTIVE ;  /* 0x000000000000791b */ /* 0x003fe20003800000 */
.L_x_2132:
        /* <DEDUP_REMOVED lines=8> */
.L_x_2133:
[----:B------:R-:W-:Y:S05]  /*284c0*/  BRA `(.L_x_2134) ;  /* 0xffffff9000087947 */ /* 0x000fea000383ffff */
.L_x_1904:
[----:B------:R-:W-:Y:S01]  /*284d0*/  BSSY B0, `(.L_x_2135) ;  /* 0x0000006000007945 */ /* 0x000fe20003800000 */
[----:B------:R-:W-:Y:S01]  /*284e0*/  PLOP3.LUT P6, PT, P6, PT, PT, 0x8, 0x0 ;  /* 0x000000000000781c */ /* 0x000fe200037ce170 */
[----:B------:R-:W-:-:S12]  /*284f0*/  IMAD.MOV.U32 R15, RZ, RZ, -0x1 ;  /* 0xffffffffff0f7424 */ /* 0x000fd800078e00ff */
[----:B0----5:R-:W-:Y:S05]  /*28500*/  WARPSYNC.COLLECTIVE R15, `(.L_x_2136) ;  /* 0x000000000f087348 */ /* 0x021fea0003c00000 */
[----:B------:R-:W-:Y:S01]  /*28510*/  VOTE.ANY R14, PT, P6 ;  /* 0x00000000000e7806 */ /* 0x000fe200030e0100 */
[----:B0----5:R-:W-:Y:S06]  /*28520*/  ENDCOLLECTIVE ;  /* 0x000000000000791b */ /* 0x021fec0003800000 */
.L_x_2136:
[----:B------:R-:W-:Y:S05]  /*28530*/  BSYNC B0 ;  /* 0x0000000000007941 */ /* 0x000fea0003800000 */
.L_x_2135:
        /* <DEDUP_REMOVED lines=10> */
.L_x_2137:
[----:B------:R-:W-:Y:S02]  /*285e0*/  IMAD.MOV.U32 R13, RZ, RZ, R5 ;  /* 0x000000ffff0d7224 */ /* 0x000fe400078e0005 */
[----:B------:R-:W-:-:S07]  /*285f0*/  IMAD.MOV.U32 R25, RZ, RZ, R14 ;  /* 0x000000ffff197224 */ /* 0x000fce00078e000e */
[----:B------:R-:W-:Y:S05]  /*28600*/  WARPSYNC.COLLECTIVE R15, `(.L_x_2138) ;  /* 0x000000000f087348 */ /* 0x000fea0003c00000 */
[----:B------:R0:W1:Y:S02]  /*28610*/  SHFL.IDX P6, R14, R13, R12, R11 ;  /* 0x0000000c0d0e7389 */ /* 0x00006400000c000b */
[----:B01----:R-:W-:Y:S01]  /*28620*/  ENDCOLLECTIVE ;  /* 0x000000000000791b */ /* 0x003fe20003800000 */
.L_x_2138:
[----:B------:R-:W-:Y:S01]  /*28630*/  IMAD.MOV.U32 R5, RZ, RZ, R14 ;  /* 0x000000ffff057224 */ /* 0x000fe200078e000e */
[----:B------:R-:W-:Y:S06]  /*28640*/  BRA `(.L_x_2139) ;  /* 0xffffff8c00e87947 */ /* 0x000fec000383ffff */
.L_x_1906:
[----:B------:R-:W-:Y:S01]  /*28650*/  BSSY B0, `(.L_x_2140) ;  /* 0x0000007000007945 */ /* 0x000fe20003800000 */
[----:B------:R-:W-:Y:S02]  /*28660*/  IMAD.MOV.U32 R13, RZ, RZ, R2 ;  /* 0x000000ffff0d7224 */ /* 0x000fe400078e0002 */
[----:B------:R-:W-:Y:S02]  /*28670*/  IMAD.MOV.U32 R11, RZ, RZ, 0x1f ;  /* 0x0000001fff0b7424 */ /* 0x000fe400078e00ff */
[----:B------:R-:W-:-:S07]  /*28680*/  IMAD.MOV.U32 R15, RZ, RZ, -0x1 ;  /* 0xffffffffff0f7424 */ /* 0x000fce00078e00ff */
[----:B0123-5:R-:W-:Y:S05]  /*28690*/  WARPSYNC.COLLECTIVE R15, `(.L_x_2141) ;  /* 0x000000000f087348 */ /* 0x02ffea0003c00000 */
[----:B------:R4:W0:Y:S02]  /*286a0*/  SHFL.IDX P6, R14, R13, R12, R11 ;  /* 0x0000000c0d0e7389 */ /* 0x00082400000c000b */
[----:B012345:R-:W-:Y:S01]  /*286b0*/  ENDCOLLECTIVE ;  /* 0x000000000000791b */ /* 0x03ffe20003800000 */
.L_x_2141:
[----:B------:R-:W-:Y:S05]  /*286c0*/  BSYNC B0 ;  /* 0x0000000000007941 */ /* 0x000fea0003800000 */
.L_x_2140:
[----:B------:R-:W-:Y:S01]  /*286d0*/  IMAD.MOV.U32 R24, RZ, RZ, R14 ;  /* 0x000000ffff187224 */ /* 0x000fe200078e000e */
[----:B------:R-:W-:Y:S06]  /*286e0*/  BRA `(.L_x_1905) ;  /* 0xffffff8c00d87947 */ /* 0x000fec000383ffff */
.L_x_1912:
[----:B0-----:R0:W4:Y:S02]  /*286f0*/  SYNCS.PHASECHK.TRANS64.TRYWAIT P0, [R5+URZ+0x16820], R0 ;  /* 0x01682000050075a7 */ /* 0x001124000800017f */
[----:B----4-:R-:W-:Y:S05]  /*28700*/  @!P0 NANOSLEEP.SYNCS 0x989680 ;  /* 0x009896800000895d */ /* 0x010fea0003900000 */
[----:B------:R-:W4:Y:S02]  /*28710*/  @!P0 SYNCS.PHASECHK.TRANS64 P0, [R5+URZ+0x16820], R0 ;  /* 0x01682000050085a7 */ /* 0x000f24000800007f */
[----:B----4-:R-:W-:Y:S05]  /*28720*/  @!P0 BRA `(.L_x_1912) ;  /* 0xfffffffc00f08947 */ /* 0x010fea000383ffff */
[----:B------:R-:W-:Y:S05]  /*28730*/  BRA `(.L_x_2142) ;  /* 0xffffff9800347947 */ /* 0x000fea000383ffff */
.L_x_1913:
[----:B------:R-:W4:Y:S01]  /*28740*/  S2R R2, SR_TID.X ;  /* 0x0000000000027919 */ /* 0x000f220000002100 */
[----:B------:R-:W-:Y:S01]  /*28750*/  BSSY B0, `(.L_x_2143) ;  /* 0x000000a000007945 */ /* 0x000fe20003800000 */
[----:B------:R-:W-:Y:S02]  /*28760*/  IMAD.MOV.U32 R12, RZ, RZ, RZ ;  /* 0x000000ffff0c7224 */ /* 0x000fe400078e00ff */
[----:B------:R-:W-:Y:S02]  /*28770*/  IMAD.MOV.U32 R11, RZ, RZ, 0x1f ;  /* 0x0000001fff0b7424 */ /* 0x000fe400078e00ff */
[----:B------:R-:W-:Y:S01]  /*28780*/  IMAD.MOV.U32 R15, RZ, RZ, -0x1 ;  /* 0xffffffffff0f7424 */ /* 0x000fe200078e00ff */
[----:B----4-:R-:W-:-:S04]  /*28790*/  SHF.R.U32.HI R2, RZ, 0x5, R2 ;  /* 0x00000005ff027819 */ /* 0x010fc80000011602 */
[----:B------:R-:W-:-:S05]  /*287a0*/  LOP3.LUT R2, R2, 0x3, RZ, 0xc0, !PT ;  /* 0x0000000302027812 */ /* 0x000fca00078ec0ff */
[----:B-1----:R-:W-:-:S07]  /*287b0*/  IMAD.MOV.U32 R13, RZ, RZ, R2 ;  /* 0x000000ffff0d7224 */ /* 0x002fce00078e0002 */
[----:B0-23-5:R-:W-:Y:S05]  /*287c0*/  WARPSYNC.COLLECTIVE R15, `(.L_x_2144) ;  /* 0x000000000f087348 */ /* 0x02dfea0003c00000 */
[----:B------:R1:W4:Y:S02]  /*287d0*/  SHFL.IDX P6, R14, R13, R12, R11 ;  /* 0x0000000c0d0e7389 */ /* 0x00032400000c000b */
[----:B012345:R-:W-:Y:S01]  /*287e0*/  ENDCOLLECTIVE ;  /* 0x000000000000791b */ /* 0x03ffe20003800000 */
.L_x_2144:
[----:B------:R-:W-:Y:S05]  /*287f0*/  BSYNC B0 ;  /* 0x0000000000007941 */ /* 0x000fea0003800000 */
.L_x_2143:
[----:B------:R-:W-:Y:S05]  /*28800*/  BRA `(.L_x_2145) ;  /* 0xffffff98001c7947 */ /* 0x000fea000383ffff */
.L_x_1914:
[----:B------:R-:W-:Y:S01]  /*28810*/  BSSY B0, `(.L_x_2146) ;  /* 0x0000006000007945 */ /* 0x000fe20003800000 */
[----:B------:R-:W-:-:S07]  /*28820*/  IMAD.MOV.U32 R15, RZ, RZ, -0x1 ;  /* 0xffffffffff0f7424 */ /* 0x000fce00078e00ff */
[----:B0123-5:R-:W-:Y:S05]  /*28830*/  WARPSYNC.COLLECTIVE R15, `(.L_x_2147) ;  /* 0x000000000f0c7348 */ /* 0x02ffea0003c00000 */
[----:B------:R-:W-:Y:S02]  /*28840*/  ELECT P6, UR62, PT ;  /* 0x00000000003e782f */ /* 0x000fe400038c0000 */
[----:B------:R-:W-:Y:S01]  /*28850*/  MOV R14, UR62 ;  /* 0x0000003e000e7c02 */ /* 0x000fe20008000f00 */
[----:B0123-5:R-:W-:Y:S10]  /*28860*/  ENDCOLLECTIVE ;  /* 0x000000000000791b */ /* 0x02fff40003800000 */
.L_x_2147:
[----:B------:R-:W-:Y:S05]  /*28870*/  BSYNC B0 ;  /* 0x0000000000007941 */ /* 0x000fea0003800000 */
.L_x_2146:
[----:B------:R-:W-:Y:S05]  /*28880*/  BRA `(.L_x_2148) ;  /* 0xffffff9800107947 */ /* 0x000fea000383ffff */
.L_x_1916:
[----:B0-----:R0:W4:Y:S02]  /*28890*/  SYNCS.PHASECHK.TRANS64.TRYWAIT P1, [R3+URZ+0x16840], R2 ;  /* 0x01684002030075a7 */ /* 0x001124000802017f */
[----:B----4-:R-:W-:Y:S05]  /*288a0*/  @!P1 NANOSLEEP.SYNCS 0x989680 ;  /* 0x009896800000995d */ /* 0x010fea0003900000 */
[----:B------:R-:W4:Y:S02]  /*288b0*/  @!P1 SYNCS.PHASECHK.TRANS64 P1, [R3+URZ+0x16840], R2 ;  /* 0x01684002030095a7 */ /* 0x000f24000802007f */
[----:B----4-:R-:W-:Y:S05]  /*288c0*/  @!P1 BRA `(.L_x_1916) ;  /* 0xfffffffc00f09947 */ /* 0x010fea000383ffff */
[----:B------:R-:W-:Y:S05]  /*288d0*/  BRA `(.L_x_2149) ;  /* 0xffffff9800347947 */ /* 0x000fea000383ffff */
.L_x_1918:
[----:B----4-:R4:W0:Y:S02]  /*288e0*/  SYNCS.PHASECHK.TRANS64.TRYWAIT P1, [R5+URZ+0x16840], R0 ;  /* 0x01684000050075a7 */ /* 0x010824000802017f */
[----:B0-----:R-:W-:Y:S05]  /*288f0*/  @!P1 NANOSLEEP.SYNCS 0x989680 ;  /* 0x009896800000995d */ /* 0x001fea0003900000 */
[----:B------:R-:W0:Y:S02]  /*28900*/  @!P1 SYNCS.PHASECHK.TRANS64 P1, [R5+URZ+0x16840], R0 ;  /* 0x01684000050095a7 */ /* 0x000e24000802007f */
[----:B0-----:R-:W-:Y:S05]  /*28910*/  @!P1 BRA `(.L_x_1918) ;  /* 0xfffffffc00f09947 */ /* 0x001fea000383ffff */
[----:B------:R-:W-:Y:S05]  /*28920*/  BRA `(.L_x_2150) ;  /* 0xffffff9800447947 */ /* 0x000fea000383ffff */
.L_x_1920:
[----:B------:R0:W0:Y:S02]  /*28930*/  SYNCS.PHASECHK.TRANS64.TRYWAIT P1, [R3+URZ+0x16860], R2 ;  /* 0x01686002030075a7 */ /* 0x000024000802017f */
[----:B0-----:R-:W-:Y:S05]  /*28940*/  @!P1 NANOSLEEP.SYNCS 0x989680 ;  /* 0x009896800000995d */ /* 0x001fea0003900000 */
[----:B------:R-:W0:Y:S02]  /*28950*/  @!P1 SYNCS.PHASECHK.TRANS64 P1, [R3+URZ+0x16860], R2 ;  /* 0x01686002030095a7 */ /* 0x000e24000802007f */
[----:B0-----:R-:W-:Y:S05]  /*28960*/  @!P1 BRA `(.L_x_1920) ;  /* 0xfffffffc00f09947 */ /* 0x001fea000383ffff */
[----:B------:R-:W-:Y:S05]  /*28970*/  BRA `(.L_x_2151) ;  /* 0xffffff9800407947 */ /* 0x000fea000383ffff */
.L_x_2152:
        /* <DEDUP_REMOVED lines=16> */
.L_x_3171:


//--------------------- .text._ZN7cutlass13device_kernelIN5flash11enable_sm90INS1_16FlashAttnFwdSm90INS1_25CollectiveMainloopFwdSm90ILi2EN4cute5tupleIJNS5_1CILi1EEES8_S8_EEENS6_IJNS7_ILi192EEENS7_ILi128EEENS7_ILi64EEEEEELi64ENS_10bfloat16_tEfNS_4arch4Sm90ELb1ELb0ELb1ELb0ELb1ELb0ELb0ELb1ELb1ELb1ELb1ELb0EEENS1_21CollectiveEpilogueFwdINS6_IJSA_SC_SB_EEES9_SE_SG_Li384ELb0ELb1ELb1ELb0EEENS1_19SingleTileSchedulerILb0ELb1ELb1ELi192EEEEEEEEEvNT_6ParamsE --------------------------
	.section	.text._ZN7cutlass13device_kernelIN5flash11enable_sm90INS1_16FlashAttnFwdSm90INS1_25CollectiveMainloopFwdSm90ILi2EN4cute5tupleIJNS5_1CILi1EEES8_S8_EEENS6_IJNS7_ILi192EEENS7_ILi128EEENS7_ILi64EEEEEELi64ENS_10bfloat16_tEfNS_4arch4Sm90ELb1ELb0ELb1ELb0ELb1ELb0ELb0ELb1ELb1ELb1ELb1ELb0EEENS1_21CollectiveEpilogueFwdINS6_IJSA_SC_SB_EEES9_SE_SG_Li384ELb0ELb1ELb1ELb0EEENS1_19SingleTileSchedulerILb0ELb1ELb1ELi192EEEEEEEEEvNT_6ParamsE,"ax",@progbits
	.align	128
.text._ZN7cutlass13device_kernelIN5flash11enable_sm90INS1_16FlashAttnFwdSm90INS1_25CollectiveMainloopFwdSm90ILi2EN4cute5tupleIJNS5_1CILi1EEES8_S8_EEENS6_IJNS7_ILi192EEENS7_ILi128EEENS7_ILi64EEEEEELi64ENS_10bfloat16_tEfNS_4arch4Sm90ELb1ELb0ELb1ELb0ELb1ELb0ELb0ELb1ELb1ELb1ELb1ELb0EEENS1_21CollectiveEpilogueFwdINS6_IJSA_SC_SB_EEES9_SE_SG_Li384ELb0ELb1ELb1ELb0EEENS1_19SingleTileSchedulerILb0ELb1ELb1ELi192EEEEEEEEEvNT_6ParamsE:
        .type           _ZN7cutlass13device_kernelIN5flash11enable_sm90INS1_16FlashAttnFwdSm90INS1_25CollectiveMainloopFwdSm90ILi2EN4cute5tupleIJNS5_1CILi1EEES8_S8_EEENS6_IJNS7_ILi192EEENS7_ILi128EEENS7_ILi64EEEEEELi64ENS_10bfloat16_tEfNS_4arch4Sm90ELb1ELb0ELb1ELb0ELb1ELb0ELb0ELb1ELb1ELb1ELb1ELb0EEENS1_21CollectiveEpilogueFwdINS6_IJSA_SC_SB_EEES9_SE_SG_Li384ELb0ELb1ELb1ELb0EEENS1_19SingleTileSchedulerILb0ELb1ELb1ELi192EEEEEEEEEvNT_6ParamsE,@function
        .size           _ZN7cutlass13device_kernelIN5flash11enable_sm90INS1_16FlashAttnFwdSm90INS1_25CollectiveMainloopFwdSm90ILi2EN4cute5tupleIJNS5_1CILi1EEES8_S8_EEENS6_IJNS7_ILi192EEENS7_ILi128EEENS7_ILi64EEEEEELi64ENS_10bfloat16_tEfNS_4arch4Sm90ELb1ELb0ELb1ELb0ELb1ELb0ELb0ELb1ELb1ELb1ELb1ELb0EEENS1_21CollectiveEpilogueFwdINS6_IJSA_SC_SB_EEES9_SE_SG_Li384ELb0ELb1ELb1ELb0EEENS1_19SingleTileSchedulerILb0ELb1ELb1ELi192EEEEEEEEEvNT_6ParamsE,(.L_x_3172 - _ZN7cutlass13device_kernelIN5flash11enable_sm90INS1_16FlashAttnFwdSm90INS1_25CollectiveMainloopFwdSm90ILi2EN4cute5tupleIJNS5_1CILi1EEES8_S8_EEENS6_IJNS7_ILi192EEENS7_ILi128EEENS7_ILi64EEEEEELi64ENS_10bfloat16_tEfNS_4arch4Sm90ELb1ELb0ELb1ELb0ELb1ELb0ELb0ELb1ELb1ELb1ELb1ELb0EEENS1_21CollectiveEpilogueFwdINS6_IJSA_SC_SB_EEES9_SE_SG_Li384ELb0ELb1ELb1ELb0EEENS1_19SingleTileSchedulerILb0ELb1ELb1ELi192EEEEEEEEEvNT_6ParamsE)
        .other          _ZN7cutlass13device_kernelIN5flash11enable_sm90INS1_16FlashAttnFwdSm90INS1_25CollectiveMainloopFwdSm90ILi2EN4cute5tupleIJNS5_1CILi1EEES8_S8_EEENS6_IJNS7_ILi192EEENS7_ILi128EEENS7_ILi64EEEEEELi64ENS_10bfloat16_tEfNS_4arch4Sm90ELb1ELb0ELb1ELb0ELb1ELb0ELb0ELb1ELb1ELb1ELb1ELb0EEENS1_21CollectiveEpilogueFwdINS6_IJSA_SC_SB_EEES9_SE_SG_Li384ELb0ELb1ELb1ELb0EEENS1_19SingleTileSchedulerILb0ELb1ELb1ELi192EEEEEEEEEvNT_6ParamsE,@"STO_CUDA_ENTRY STV_DEFAULT"
_ZN7cutlass13device_kernelIN5flash11enable_sm90INS1_16FlashAttnFwdSm90INS1_25CollectiveMainloopFwdSm90ILi2EN4cute5tupleIJNS5_1CILi1EEES8_S8_EEENS6_IJNS7_ILi192EEENS7_ILi128EEENS7_ILi64EEEEEELi64ENS_10bfloat16_tEfNS_4arch4Sm90ELb1ELb0ELb1ELb0ELb1ELb0ELb0ELb1ELb1ELb1ELb1ELb0EEENS1_21CollectiveEpilogueFwdINS6_IJSA_SC_SB_EEES9_SE_SG_Li384ELb0ELb1ELb1ELb0EEENS1_19SingleTileSchedulerILb0ELb1ELb1ELi192EEEEEEEEEvNT_6ParamsE:
        /* <DEDUP_REMOVED lines=45> */
.L_x_2153:
        /* <DEDUP_REMOVED lines=22> */
.L_x_2154:
        /* <DEDUP_REMOVED lines=18> */
.L_x_2155:
        /* <DEDUP_REMOVED lines=22> */
.L_x_2156:
        /* <DEDUP_REMOVED lines=23> */
.L_x_2157:
        /* <DEDUP_REMOVED lines=9> */
.L_x_2160:
        /* <DEDUP_REMOVED lines=21> */
[----:B------:R-:W0:Y:S01]  /*0a00*/  S2UR UR45, SR_CTAID.X ;  /* 0x00000000002d79c3 */ /* 0x000e220000002500 */
[----:B------:R-:W-:Y:S01]  /*0a10*/  ULDC UR4, c[0x0][0x448] ;  /* 0x0001120000047ab9 */ /* 0x000fe20000000800 */
[----:B------:R-:W-:Y:S01]  /*0a20*/  ULDC UR37, c[0x0][0x424] ;  /* 0x0001090000257ab9 */ /* 0x000fe20000000800 */
[----:B------:R-:W-:Y:S01]  /*0a30*/  UISETP.NE.AND UP1, UPT, UR4, 0x1, UPT ;  /* 0x000000010400788c */ /* 0x000fe2000bf25270 */
[----:B------:R-:W-:Y:S02]  /*0a40*/  ULDC UR7, c[0x0][0x288] ;  /* 0x0000a20000077ab9 */ /* 0x000fe40000000800 */
[----:B------:R-:W-:Y:S01]  /*0a50*/  ULDC.64 UR4, c[0x0][0x418] ;  /* 0x0001060000047ab9 */ /* 0x000fe20000000a00 */
[----:B------:R-:W-:Y:S02]  /*0a60*/  UIADD3 UR7, -UR7, 0x80, URZ ;  /* 0x0000008007077890 */ /* 0x000fe4000fffe13f */
[----:B------:R-:W-:Y:S01]  /*0a70*/  UISETP.NE.U32.AND UP0, UPT, UR4, URZ, UPT ;  /* 0x0000003f0400728c */ /* 0x000fe2000bf05070 */
[----:B------:R-:W-:Y:S01]  /*0a80*/  ULDC UR8, c[0x0][0x2f0] ;  /* 0x0000bc0000087ab9 */ /* 0x000fe20000000800 */
[----:B------:R-:W-:-:S02]  /*0a90*/  UP2UR UR44, UPR, URZ, 0x2 ;  /* 0x000000023f2c7883 */ /* 0x000fc40008000000 */
[----:B------:R-:W-:Y:S01]  /*0aa0*/  UISETP.NE.AND.EX UP0, UPT, UR5, URZ, UPT, UP0 ;  /* 0x0000003f0500728c */ /* 0x000fe2000bf05300 */
[----:B------:R-:W-:Y:S02]  /*0ab0*/  @UP1 ULDC UR9, c[0x0][0x450] ;  /* 0x0001140000091ab9 */ /* 0x000fe40000000800 */
[----:B------:R-:W-:Y:S01]  /*0ac0*/  @UP1 ULDC UR5, c[0x0][0x44c] ;  /* 0x0001130000051ab9 */ /* 0x000fe20000000800 */
[----:B------:R-:W-:Y:S02]  /*0ad0*/  USEL UR37, UR37, 0x1, UP0 ;  /* 0x0000000125257887 */ /* 0x000fe40008000000 */
[----:B------:R-:W-:Y:S02]  /*0ae0*/  USHF.R.U32.HI UR10, URZ, 0x10, UR41 ;  /* 0x000000103f0a7899 */ /* 0x000fe40008011629 */
[----:B------:R-:W-:Y:S02]  /*0af0*/  UIMAD UR7, UR37, UR8, UR7 ;  /* 0x00000008250772a4 */ /* 0x000fe4000f8e0207 */
[----:B0-----:R-:W-:-:S02]  /*0b00*/  UIMAD UR45, UR45, 0xc0, URZ ;  /* 0x000000c02d2d78a4 */ /* 0x001fc4000f8e023f */
[----:B------:R-:W-:Y:S02]  /*0b10*/  ULOP3.LUT UR41, UR41, 0xffff, URZ, 0xc0, !UPT ;  /* 0x0000ffff29297892 */ /* 0x000fe4000f8ec03f */
[----:B------:R-:W-:Y:S02]  /*0b20*/  @UP1 UIADD3 UR4, UR45, 0xbf, URZ ;  /* 0x000000bf2d041890 */ /* 0x000fe4000fffe03f */
[----:B------:R-:W-:Y:S02]  /*0b30*/  UIADD3 UR6, UR45, 0xbf, URZ ;  /* 0x000000bf2d067890 */ /* 0x000fe4000fffe03f */
[----:B------:R-:W-:Y:S02]  /*0b40*/  UIMAD.WIDE.U32 UR4, UR4, UR5, URZ ;  /* 0x00000005040472a5 */ /* 0x000fe4000f8e003f */
[----:B------:R-:W-:Y:S02]  /*0b50*/  UIMAD UR4, UR37, UR8, 0x7f ;  /* 0x0000007f250474a4 */ /* 0x000fe4000f8e0208 */
[----:B------:R-:W-:-:S02]  /*0b60*/  @UP1 USHF.R.U32.HI UR6, URZ, UR9, UR5 ;  /* 0x000000093f061299 */ /* 0x000fc40008011605 */
[----:B------:R-:W-:Y:S02]  /*0b70*/  USHF.R.S32.HI UR5, URZ, 0x1f, UR4 ;  /* 0x0000001f3f057899 */ /* 0x000fe40008011404 */
[----:B------:R-:W-:Y:S02]  /*0b80*/  UIADD3 UR6, UR7, UR6, URZ ;  /* 0x0000000607067290 */ /* 0x000fe4000fffe03f */
[----:B------:R-:W-:Y:S02]  /*0b90*/  ULEA.HI UR5, UR5, UR4, URZ, 0x7 ;  /* 0x0000000405057291 */ /* 0x000fe4000f8f383f */
[----:B------:R-:W-:Y:S02]  /*0ba0*/  USHF.R.S32.HI UR7, URZ, 0x1f, UR6 ;  /* 0x0000001f3f077899 */ /* 0x000fe40008011406 */
[----:B------:R-:W-:Y:S02]  /*0bb0*/  USHF.R.S32.HI UR5, URZ, 0x7, UR5 ;  /* 0x000000073f057899 */ /* 0x000fe40008011405 */
[----:B------:R-:W-:Y:S01]  /*0bc0*/  ULEA.HI UR7, UR7, UR6, URZ, 0x7 ;  /* 0x0000000607077291 */ /* 0x000fe2000f8f383f */
[----:B------:R-:W-:-:S03]  /*0bd0*/  UMOV UR4, URZ ;  /* 0x0000003f00047c82 */ /* 0x000fc60008000000 */
[----:B------:R-:W-:-:S04]  /*0be0*/  USHF.R.S32.HI UR7, URZ, 0x7, UR7 ;  /* 0x000000073f077899 */ /* 0x000fc80008011407 */
[----:B------:R-:W-:-:S04]  /*0bf0*/  UISETP.LT.AND UP0, UPT, UR5, UR7, UPT ;  /* 0x000000070500728c */ /* 0x000fc8000bf01270 */
[----:B------:R-:W-:Y:S02]  /*0c00*/  USEL UR9, UR5, UR7, UP0 ;  /* 0x0000000705097287 */ /* 0x000fe40008000000 */
[----:B------:R-:W-:Y:S02]  /*0c10*/  UISETP.NE.AND UP0, UPT, UR10, URZ, UPT ;  /* 0x0000003f0a00728c */ /* 0x000fe4000bf05270 */
[----:B------:R-:W-:-:S06]  /*0c20*/  UISETP.GE.AND UP1, UPT, UR9, 0x1, UPT ;  /* 0x000000010900788c */ /* 0x000fcc000bf26270 */
[----:B------:R-:W-:-:S03]  /*0c30*/  PLOP3.LUT P0, PT, PT, PT, UP1, 0x80, 0x0 ;  /* 0x000000000000781c */ /* 0x000fc60003f0f018 */
[----:B------:R-:W-:-:S10]  /*0c40*/  @!UP0 ULDC UR10, c[0x0][0x9f0] ;  /* 0x00027c00000a8ab9 */ /* 0x000fd40000000800 */
[----:B------:R-:W-:Y:S05]  /*0c50*/  @!P0 BRA `(.L_x_2162) ;  /* 0x0000000000848947 */ /* 0x000fea0003800000 */
[----:B------:R-:W-:Y:S01]  /*0c60*/  IMAD.U32 R3, RZ, RZ, UR10 ;  /* 0x0000000aff037e24 */ /* 0x000fe2000f8e00ff */
[----:B------:R-:W-:Y:S01]  /*0c70*/  UIADD3 UR6, UR10, -0x1, UR9 ;  /* 0xffffffff0a067890 */ /* 0x000fe2000fffe009 */
[----:B------:R-:W-:-:S03]  /*0c80*/  UMOV UR4, URZ ;  /* 0x0000003f00047c82 */ /* 0x000fc60008000000 */
        /* <DEDUP_REMOVED lines=30> */
.L_x_2162:
        /* <DEDUP_REMOVED lines=62> */
.L_x_2164:
[----:B------:R-:W-:-:S04]  /*1250*/  SHF.L.U32 R0, RZ, 0x1f, RZ ;  /* 0x0000001fff007819 */ /* 0x000fc800000006ff */
[----:B------:R-:W0:Y:S02]  /*1260*/  SYNCS.PHASECHK.TRANS64.TRYWAIT P0, [UR42+0x16800], R0 ;  /* 0x01680000ff0075a7 */ /* 0x000e24000800016a */
[----:B0-----:R-:W-:Y:S05]  /*1270*/  @!P0 BRA `(.L_x_2165) ;  /* 0x000000d400c88947 */ /* 0x001fea0003800000 */
.L_x_2248:
[----:B------:R-:W-:-:S06]  /*1280*/  ULOP3.LUT UR4, UR40, 0x1, URZ, 0xfc, !UPT ;  /* 0x0000000128047892 */ /* 0x000fcc000f8efc3f */
[----:B------:R-:W-:-:S05]  /*1290*/  IMAD.U32 R2, RZ, RZ, UR4 ;  /* 0x00000004ff027e24 */ /* 0x000fca000f8e00ff */
[----:B------:R-:W-:-:S13]  /*12a0*/  ISETP.NE.AND P0, PT, R2, 0x3, PT ;  /* 0x000000030200780c */ /* 0x000fda0003f05270 */
[----:B------:R-:W-:Y:S05]  /*12b0*/  @!P0 BRA `(.L_x_2166) ;  /* 0x0000000000048947 */ /* 0x000fea0003800000 */
[----:B------:R-:W-:Y:S01]  /*12c0*/  BPT.TRAP 0x1 ;  /* 0x000000040000795c */ /* 0x000fe20000300000 */
.L_x_2166:
[----:B------:R1:W2:Y:S01]  /*12d0*/  SYNCS.PHASECHK.TRANS64.TRYWAIT P1, [UR42+0x16830], R0 ;  /* 0x01683000ff0075a7 */ /* 0x0002a2000802016a */
[----:B------:R-:W-:Y:S05]  /*12e0*/  @!P0 BRA `(.L_x_2167) ;  /* 0x0000000000048947 */ /* 0x000fea0003800000 */
[----:B------:R-:W-:Y:S01]  /*12f0*/  BPT.TRAP 0x1 ;  /* 0x000000040000795c */ /* 0x000fe20000300000 */
.L_x_2167:
[----:B------:R-:W-:-:S05]  /*1300*/  IMAD.U32 R4, RZ, RZ, UR47 ;  /* 0x0000002fff047e24 */ /* 0x000fca000f8e00ff */
[----:B------:R-:W-:Y:S01]  /*1310*/  LOP3.LUT R4, R4, 0x10000, RZ, 0xfc, !PT ;  /* 0x0001000004047812 */ /* 0x000fe200078efcff */
[----:B--2---:R-:W-:Y:S06]  /*1320*/  @P1 BRA `(.L_x_2168) ;  /* 0x0000000000081947 */ /* 0x004fec0003800000 */
[----:B------:R-:W2:Y:S02]  /*1330*/  SYNCS.PHASECHK.TRANS64.TRYWAIT P1, [UR42+0x16830], R0 ;  /* 0x01683000ff0075a7 */ /* 0x000ea4000802016a */
[----:B--2---:R-:W-:Y:S05]  /*1340*/  @!P1 BRA `(.L_x_2169) ;  /* 0x000000d400ac9947 */ /* 0x004fea0003800000 */
.L_x_2168:
        /* <DEDUP_REMOVED lines=38> */
.L_x_2170:
[----:B------:R-:W-:Y:S01]  /*15b0*/  LOP3.LUT R6, R23, 0xffffff80, RZ, 0xc0, !PT ;  /* 0xffffff8017067812 */ /* 0x000fe200078ec0ff */
[----:B------:R-:W-:Y:S01]  /*15c0*/  ULDC UR6, c[0x0][0x9d8] ;  /* 0x0002760000067ab9 */ /* 0x000fe20000000800 */
[----:B------:R-:W-:Y:S01]  /*15d0*/  LEA.HI R94, R94, R17, RZ, 0x2 ;  /* 0x000000115e5e7211 */ /* 0x000fe200078f10ff */
[----:B------:R-:W-:Y:S01]  /*15e0*/  FMUL.FTZ R2, R26, UR6 ;  /* 0x000000061a027c20 */ /* 0x000fe20008410000 */
[----:B------:R-:W-:Y:S01]  /*15f0*/  IADD3 R6, R17, -R6, RZ ;  /* 0x8000000611067210 */ /* 0x000fe20007ffe0ff */
[----:B------:R-:W-:Y:S01]  /*1600*/  FMUL.FTZ R9, R25, UR6 ;  /* 0x0000000619097c20 */ /* 0x000fe20008410000 */
[----:B------:R-:W-:Y:S01]  /*1610*/  FMUL.FTZ R98, R40, UR6 ;  /* 0x0000000628627c20 */ /* 0x000fe20008410000 */
[----:B------:R-:W-:Y:S01]  /*1620*/  LOP3.LUT R94, R94, 0xfffffffc, RZ, 0xc0, !PT ;  /* 0xfffffffc5e5e7812 */ /* 0x000fe200078ec0ff */
[----:B01----:R-:W-:Y:S01]  /*1630*/  FMUL.FTZ R0, R27, UR6 ;  /* 0x000000061b007c20 */ /* 0x003fe20008410000 */
[----:B------:R-:W-:Y:S01]  /*1640*/  SHF.R.S32.HI R3, RZ, 0x1f, R6 ;  /* 0x0000001fff037819 */ /* 0x000fe20000011406 */
[----:B------:R-:W-:Y:S01]  /*1650*/  IMAD.HI R27, R88, 0x55555556, RZ ;  /* 0x55555556581b7827 */ /* 0x000fe200078e02ff */
[----:B------:R-:W-:-:S03]  /*1660*/  UISETP.NE.AND UP0, UPT, UR44, URZ, UPT ;  /* 0x0000003f2c00728c */ /* 0x000fc6000bf05270 */
[----:B------:R-:W-:Y:S01]  /*1670*/  FMUL.FTZ R8, R30, UR6 ;  /* 0x000000061e087c20 */ /* 0x000fe20008410000 */
[-C--:B------:R-:W-:Y:S01]  /*1680*/  LEA.HI R26, R3, R6.reuse, RZ, 0x2 ;  /* 0x00000006031a7211 */ /* 0x080fe200078f10ff */
[----:B------:R-:W-:Y:S01]  /*1690*/  IMAD.IADD R94, R17, 0x1, -R94 ;  /* 0x00000001115e7824 */ /* 0x000fe200078e0a5e */
        /* <DEDUP_REMOVED lines=9> */
[----:B------:R-:W-:Y:S01]  /*1730*/  @UP0 ULDC UR5, c[0x0][0x450] ;  /* 0x0001140000050ab9 */ /* 0x000fe20000000800 */
[----:B------:R-:W-:Y:S01]  /*1740*/  LEA R25, R25, UR45, 0x4 ;  /* 0x0000002d19197c11 */ /* 0x000fe2000f8e20ff */
[----:B------:R-:W-:Y:S01]  /*1750*/  ULDC UR7, c[0x0][0x2f0] ;  /* 0x0000bc0000077ab9 */ /* 0x000fe20000000800 */
[----:B------:R-:W-:Y:S01]  /*1760*/  LOP3.LUT R40, R40, 0xfffffff8, RZ, 0xc0, !PT ;  /* 0xfffffff828287812 */ /* 0x000fe200078ec0ff */
[----:B------:R-:W-:Y:S01]  /*1770*/  FMUL.FTZ R7, R24, UR6 ;  /* 0x0000000618077c20 */ /* 0x000fe20008410000 */
[----:B------:R-:W-:Y:S01]  /*1780*/  LEA.HI R27, R27, R27, RZ, 0x1 ;  /* 0x0000001b1b1b7211 */ /* 0x000fe200078f08ff */
[----:B------:R-:W-:Y:S01]  /*1790*/  FMUL.FTZ R10, R28, UR6 ;  /* 0x000000061c0a7c20 */ /* 0x000fe20008410000 */
[----:B------:R-:W-:Y:S01]  /*17a0*/  LEA.HI R17, R94, R94, RZ, 0x1 ;  /* 0x0000005e5e117211 */ /* 0x000fe200078f08ff */
[----:B------:R-:W-:Y:S01]  /*17b0*/  FMUL.FTZ R28, R29, UR6 ;  /* 0x000000061d1c7c20 */ /* 0x000fe20008410000 */
[----:B------:R-:W-:Y:S01]  /*17c0*/  IADD3 R40, R25, R3, -R40 ;  /* 0x0000000319287210 */ /* 0x000fe20007ffe828 */
[----:B------:R-:W-:Y:S01]  /*17d0*/  IMAD R27, R27, -0x3, R88 ;  /* 0xfffffffd1b1b7824 */ /* 0x000fe200078e0258 */
[----:B------:R-:W-:Y:S01]  /*17e0*/  LOP3.LUT R3, R17, 0x1ffffffe, RZ, 0xc0, !PT ;  /* 0x1ffffffe11037812 */ /* 0x000fe200078ec0ff */
[----:B------:R-:W-:Y:S01]  /*17f0*/  FMUL.FTZ R29, R32, UR6 ;  /* 0x00000006201d7c20 */ /* 0x000fe20008410000 */
[----:B------:R-:W-:Y:S01]  /*1800*/  PLOP3.LUT P1, PT, PT, PT, UP0, 0x80, 0x0 ;  /* 0x000000000000781c */ /* 0x000fe20003f2f008 */
[----:B------:R-:W-:Y:S01]  /*1810*/  IMAD R40, R27, 0x40, R40 ;  /* 0x000000401b287824 */ /* 0x000fe200078e0228 */
[----:B------:R-:W-:Y:S01]  /*1820*/  PLOP3.LUT P2, PT, PT, PT, UP0, 0x80, 0x0 ;  /* 0x000000000000781c */ /* 0x000fe20003f4f008 */
[----:B------:R-:W-:-:S02]  /*1830*/  IMAD.IADD R3, R94, 0x1, -R3 ;  /* 0x000000015e037824 */ /* 0x000fc400078e0a03 */
[----:B------:R-:W-:Y:S01]  /*1840*/  FMUL.FTZ R32, R37, UR6 ;  /* 0x0000000625207c20 */ /* 0x000fe20008410000 */
[----:B------:R-:W0:Y:S01]  /*1850*/  MUFU.TANH R7, R7 ;  /* 0x0000000700077308 */ /* 0x000e220000002400 */
[----:B------:R-:W-:Y:S01]  /*1860*/  ULDC UR10, c[0x0][0x288] ;  /* 0x0000a200000a7ab9 */ /* 0x000fe20000000800 */
[----:B------:R-:W-:Y:S01]  /*1870*/  FMUL.FTZ R11, R31, UR6 ;  /* 0x000000061f0b7c20 */ /* 0x000fe20008410000 */
[----:B------:R-:W-:Y:S01]  /*1880*/  LEA R3, R3, R40, 0x3 ;  /* 0x0000002803037211 */ /* 0x000fe200078e18ff */
[----:B------:R-:W-:Y:S01]  /*1890*/  FMUL.FTZ R31, R36, UR6 ;  /* 0x00000006241f7c20 */ /* 0x000fe20008410000 */
[----:B------:R-:W-:Y:S01]  /*18a0*/  MOV R40, UR7 ;  /* 0x0000000700287c02 */ /* 0x000fe20008000f00 */
[----:B------:R-:W-:Y:S01]  /*18b0*/  FMUL.FTZ R92, R41, UR6 ;  /* 0x00000006295c7c20 */ /* 0x000fe20008410000 */
[----:B------:R-:W-:Y:S01]  /*18c0*/  FMUL.FTZ R90, R44, UR6 ;  /* 0x000000062c5a7c20 */ /* 0x000fe20008410000 */
[----:B------:R-:W-:Y:S01]  /*18d0*/  @P1 IMAD.HI.U32 R27, R3, UR4, RZ ;  /* 0x00000004031b1c27 */ /* 0x000fe2000f8e00ff */
[----:B------:R-:W-:Y:S01]  /*18e0*/  UMOV UR4, 0xffffff80 ;  /* 0xffffff8000047882 */ /* 0x000fe20000000000 */
[----:B------:R-:W1:Y:S01]  /*18f0*/  MUFU.TANH R9, R9 ;  /* 0x0000000900097308 */ /* 0x000e620000002400 */
[----:B------:R-:W-:Y:S01]  /*1900*/  UIMAD UR4, UR46, UR4, 0x80 ;  /* 0x000000802e0474a4 */ /* 0x000fe2000f8e0204 */
[----:B------:R-:W-:Y:S01]  /*1910*/  IMAD.MOV.U32 R33, RZ, RZ, R3 ;  /* 0x000000ffff217224 */ /* 0x000fe200078e0003 */
[----:B------:R-:W-:Y:S01]  /*1920*/  @P2 SHF.R.U32.HI R33, RZ, UR5, R27 ;  /* 0x00000005ff212c19 */ /* 0x000fe2000801161b */
[----:B------:R-:W-:Y:S01]  /*1930*/  FMUL.FTZ R12, R34, UR6 ;  /* 0x00000006220c7c20 */ /* 0x000fe20008410000 */
[----:B------:R-:W-:Y:S01]  /*1940*/  UIADD3 UR5, UR4, 0x1, URZ ;  /* 0x0000000104057890 */ /* 0x000fe2000fffe03f */
[----:B------:R-:W-:Y:S01]  /*1950*/  LOP3.LUT R27, R26, 0x7ffffffc, RZ, 0xc0, !PT ;  /* 0x7ffffffc1a1b7812 */ /* 0x000fe200078ec0ff */
[----:B------:R-:W-:Y:S01]  /*1960*/  UIMAD UR4, UR37, UR7, UR4 ;  /* 0x00000007250472a4 */ /* 0x000fe2000f8e0204 */
[----:B------:R-:W2:Y:S01]  /*1970*/  SHFL.IDX PT, R39, R33, RZ, 0x1c1f ;  /* 0x001c1fff21277589 */ /* 0x000ea200000e0000 */
[----:B------:R-:W3:Y:S01]  /*1980*/  MUFU.TANH R10, R10 ;  /* 0x0000000a000a7308 */ /* 0x000ee20000002400 */
[----:B------:R-:W-:Y:S01]  /*1990*/  FMUL.FTZ R34, R45, UR6 ;  /* 0x000000062d227c20 */ /* 0x000fe20008410000 */
[----:B------:R-:W-:-:S02]  /*19a0*/  IMAD.IADD R6, R6, 0x1, -R27 ;  /* 0x0000000106067824 */ /* 0x000fc400078e0a1b */
[----:B------:R-:W-:Y:S01]  /*19b0*/  FMUL.FTZ R14, R38, UR6 ;  /* 0x00000006260e7c20 */ /* 0x000fe20008410000 */
[----:B------:R-:W-:Y:S02]  /*19c0*/  IMAD.U32 R35, RZ, RZ, UR5 ;  /* 0x00000005ff237e24 */ /* 0x000fe4000f8e00ff */
[----:B------:R-:W-:Y:S01]  /*19d0*/  FMUL.FTZ R38, R48, UR6 ;  /* 0x0000000630267c20 */ /* 0x000fe20008410000 */
[----:B------:R-:W-:Y:S02]  /*19e0*/  IMAD.U32 R37, RZ, RZ, UR4 ;  /* 0x00000004ff257e24 */ /* 0x000fe4000f8e00ff */
[----:B------:R-:W-:Y:S01]  /*19f0*/  FMUL.FTZ R36, R49, UR6 ;  /* 0x0000000631247c20 */ /* 0x000fe20008410000 */
[C---:B------:R-:W-:Y:S01]  /*1a00*/  IMAD R35, R6.reuse, -0x2, R35 ;  /* 0xfffffffe06237824 */ /* 0x040fe200078e0223 */
[----:B------:R-:W4:Y:S01]  /*1a10*/  MUFU.TANH R28, R28 ;  /* 0x0000001c001c7308 */ /* 0x000f220000002400 */
[----:B------:R-:W-:Y:S02]  /*1a20*/  IMAD R37, R6, -0x2, R37 ;  /* 0xfffffffe06257824 */ /* 0x000fe400078e0225 */
[----:B------:R-:W-:Y:S01]  /*1a30*/  FMUL.FTZ R52, R52, UR6 ;  /* 0x0000000634347c20 */ /* 0x000fe20008410000 */
[----:B------:R-:W-:-:S02]  /*1a40*/  IMAD R35, R40, UR37, R35 ;  /* 0x0000002528237c24 */ /* 0x000fc4000f8e0223 */
[----:B------:R-:W-:Y:S01]  /*1a50*/  FMUL.FTZ R53, R53, UR6 ;  /* 0x0000000635357c20 */ /* 0x000fe20008410000 */
[----:B------:R-:W-:Y:S01]  /*1a60*/  FMUL.FTZ R56, R56, UR6 ;  /* 0x0000000638387c20 */ /* 0x000fe20008410000 */
[----:B------:R-:W-:Y:S01]  /*1a70*/  FMUL.FTZ R57, R57, UR6 ;  /* 0x0000000639397c20 */ /* 0x000fe20008410000 */
[----:B------:R-:W-:Y:S01]  /*1a80*/  VIADD R40, R35, -UR10 ;  /* 0x8000000a23287c36 */ /* 0x000fe20008000000 */
[----:B------:R-:W5:Y:S01]  /*1a90*/  MUFU.TANH R29, R29 ;  /* 0x0000001d001d7308 */ /* 0x000f620000002400 */
[----:B------:R-:W-:Y:S01]  /*1aa0*/  FMUL.FTZ R68, R68, UR6 ;  /* 0x0000000644447c20 */ /* 0x000fe20008410000 */
[----:B------:R-:W-:Y:S01]  /*1ab0*/  FMUL.FTZ R50, R50, UR6 ;  /* 0x0000000632327c20 */ /* 0x000fe20008410000 */
[----:B------:R-:W-:Y:S01]  /*1ac0*/  FMUL.FTZ R20, R46, UR6 ;  /* 0x000000062e147c20 */ /* 0x000fe20008410000 */
[----:B------:R-:W-:Y:S01]  /*1ad0*/  FMUL.FTZ R60, R60, UR6 ;  /* 0x000000063c3c7c20 */ /* 0x000fe20008410000 */
[----:B------:R-:W-:Y:S01]  /*1ae0*/  FMUL.FTZ R64, R64, UR6 ;  /* 0x0000000640407c20 */ /* 0x000fe20008410000 */
[----:B--2---:R-:W-:Y:S01]  /*1af0*/  VIADDMNMX R39, R39, R40, R37, PT ;  /* 0x0000002827277246 */ /* 0x004fe20003800125 */
[----:B------:R-:W-:Y:S01]  /*1b00*/  FMUL.FTZ R61, R61, UR6 ;  /* 0x000000063d3d7c20 */ /* 0x000fe20008410000 */
[----:B------:R-:W2:Y:S01]  /*1b10*/  MUFU.TANH R30, R30 ;  /* 0x0000001e001e7308 */ /* 0x000ea20000002400 */
[----:B------:R-:W-:Y:S01]  /*1b20*/  FMUL.FTZ R17, R54, UR6 ;  /* 0x0000000636117c20 */ /* 0x000fe20008410000 */
[C---:B------:R-:W-:Y:S01]  /*1b30*/  ISETP.GT.AND P1, PT, R39.reuse, RZ, PT ;  /* 0x000000ff2700720c */ /* 0x040fe20003f24270 */
[----:B------:R-:W-:Y:S01]  /*1b40*/  FMUL.FTZ R26, R58, UR6 ;  /* 0x000000063a1a7c20 */ /* 0x000fe20008410000 */
[----:B------:R-:W-:Y:S01]  /*1b50*/  ISETP.GT.AND P2, PT, R39, 0x1, PT ;  /* 0x000000012700780c */ /* 0x000fe20003f44270 */
[----:B------:R-:W-:Y:S01]  /*1b60*/  FMUL.FTZ R65, R65, UR6 ;  /* 0x0000000641417c20 */ /* 0x000fe20008410000 */
[----:B------:R-:W-:Y:S01]  /*1b70*/  ISETP.GT.AND P3, PT, R39, 0x8, PT ;  /* 0x000000082700780c */ /* 0x000fe20003f64270 */
[----:B------:R-:W-:Y:S01]  /*1b80*/  FMUL.FTZ R69, R69, UR6 ;  /* 0x0000000645457c20 */ /* 0x000fe20008410000 */
[----:B0-----:R-:W-:Y:S01]  /*1b90*/  FSEL R7, R7, -INF , P1 ;  /* 0xff80000007077808 */ /* 0x001fe20000800000 */
[----:B------:R-:W0:Y:S01]  /*1ba0*/  MUFU.TANH R31, R31 ;  /* 0x0000001f001f7308 */ /* 0x000e220000002400 */
[----:B-1----:R-:W-:Y:S01]  /*1bb0*/  FSEL R108, R9, -INF , P2 ;  /* 0xff800000096c7808 */ /* 0x002fe20001000000 */
[----:B------:R-:W-:Y:S01]  /*1bc0*/  FMUL.FTZ R73, R73, UR6 ;  /* 0x0000000649497c20 */ /* 0x000fe20008410000 */
[----:B------:R-:W-:Y:S01]  /*1bd0*/  ISETP.GT.AND P1, PT, R39, 0x9, PT ;  /* 0x000000092700780c */ /* 0x000fe20003f24270 */
[----:B------:R-:W-:Y:S01]  /*1be0*/  FMUL.FTZ R76, R76, UR6 ;  /* 0x000000064c4c7c20 */ /* 0x000fe20008410000 */
[----:B---3--:R-:W-:Y:S01]  /*1bf0*/  FSEL R106, R10, -INF , P3 ;  /* 0xff8000000a6a7808 */ /* 0x008fe20001800000 */
[----:B------:R-:W-:Y:S01]  /*1c00*/  FMUL.FTZ R77, R77, UR6 ;  /* 0x000000064d4d7c20 */ /* 0x000fe20008410000 */
[----:B------:R-:W-:Y:S01]  /*1c10*/  FMNMX.FTZ R9, R7, R108, !PT ;  /* 0x0000006c07097209 */ /* 0x000fe20007810000 */
[----:B------:R-:W1:Y:S01]  /*1c20*/  MUFU.TANH R32, R32 ;  /* 0x0000002000207308 */ /* 0x000e620000002400 */
[----:B------:R-:W-:Y:S01]  /*1c30*/  ISETP.GT.AND P2, PT, R39, 0x10, PT ;  /* 0x000000102700780c */ /* 0x000fe20003f44270 */
[----:B------:R-:W-:Y:S01]  /*1c40*/  FMUL.FTZ R80, R80, UR6 ;  /* 0x0000000650507c20 */ /* 0x000fe20008410000 */
[----:B----4-:R-:W-:Y:S01]  /*1c50*/  FSEL R104, R28, -INF , P1 ;  /* 0xff8000001c687808 */ /* 0x010fe20000800000 */
[----:B------:R-:W-:Y:S01]  /*1c60*/  FMUL.FTZ R18, R42, UR6 ;  /* 0x000000062a127c20 */ /* 0x000fe20008410000 */
[----:B------:R-:W-:Y:S01]  /*1c70*/  FMNMX.FTZ R9, R106, R9, !PT ;  /* 0x000000096a097209 */ /* 0x000fe20007810000 */
[----:B------:R-:W-:Y:S01]  /*1c80*/  FMUL.FTZ R81, R81, UR6 ;  /* 0x0000000651517c20 */ /* 0x000fe20008410000 */
[----:B------:R-:W-:Y:S01]  /*1c90*/  ISETP.GT.AND P1, PT, R39, 0x11, PT ;  /* 0x000000112700780c */ /* 0x000fe20003f24270 */
[----:B------:R-:W3:Y:S01]  /*1ca0*/  MUFU.TANH R98, R98 ;  /* 0x0000006200627308 */ /* 0x000ee20000002400 */
[----:B-----5:R-:W-:Y:S01]  /*1cb0*/  FSEL R102, R29, -INF , P2 ;  /* 0xff8000001d667808 */ /* 0x020fe20001000000 */
[----:B------:R-:W-:Y:S01]  /*1cc0*/  FMUL.FTZ R84, R84, UR6 ;  /* 0x0000000654547c20 */ /* 0x000fe20008410000 */
[----:B------:R-:W-:Y:S01]  /*1cd0*/  FMNMX.FTZ R9, R104, R9, !PT ;  /* 0x0000000968097209 */ /* 0x000fe20007810000 */
[----:B------:R-:W-:Y:S01]  /*1ce0*/  FMUL.FTZ R85, R85, UR6 ;  /* 0x0000000655557c20 */ /* 0x000fe20008410000 */
[----:B------:R-:W-:Y:S01]  /*1cf0*/  ISETP.GT.AND P2, PT, R39, 0x18, PT ;  /* 0x000000182700780c */ /* 0x000fe20003f44270 */
[----:B------:R-:W-:Y:S01]  /*1d00*/  ULDC UR4, c[0x0][0x988] ;  /* 0x0002620000047ab9 */ /* 0x000fe20000000800 */
[----:B--2---:R-:W-:Y:S01]  /*1d10*/  FSEL R100, R30, -INF , P1 ;  /* 0xff8000001e647808 */ /* 0x004fe20000800000 */
[----:B------:R-:W2:Y:S01]  /*1d20*/  MUFU.TANH R92, R92 ;  /* 0x0000005c005c7308 */ /* 0x000ea20000002400 */
[----:B------:R-:W-:Y:S01]  /*1d30*/  FMNMX.FTZ R9, R102, R9, !PT ;  /* 0x0000000966097209 */ /* 0x000fe20007810000 */
[----:B------:R-:W-:Y:S01]  /*1d40*/  FMUL.FTZ R19, R43, UR6 ;  /* 0x000000062b137c20 */ /* 0x000fe20008410000 */
[----:B------:R-:W-:Y:S01]  /*1d50*/  ISETP.GT.AND P1, PT, R39, 0x19, PT ;  /* 0x000000192700780c */ /* 0x000fe20003f24270 */
[----:B------:R-:W-:Y:S01]  /*1d60*/  FMUL.FTZ R25, R55, UR6 ;  /* 0x0000000637197c20 */ /* 0x000fe20008410000 */
[----:B0-----:R-:W-:Y:S01]  /*1d70*/  FSEL R94, R31, -INF , P2 ;  /* 0xff8000001f5e7808 */ /* 0x001fe20001000000 */
[----:B------:R-:W-:Y:S01]  /*1d80*/  FMUL.FTZ R31, R62, UR6 ;  /* 0x000000063e1f7c20 */ /* 0x000fe20008410000 */
[----:B------:R-:W-:Y:S01]  /*1d90*/  FMNMX.FTZ R9, R100, R9, !PT ;  /* 0x0000000964097209 */ /* 0x000fe20007810000 */
[----:B------:R-:W0:Y:S01]  /*1da0*/  MUFU.TANH R90, R90 ;  /* 0x0000005a005a7308 */ /* 0x000e220000002400 */
[C---:B------:R-:W-:Y:S01]  /*1db0*/  ISETP.GT.AND P2, PT, R39.reuse, 0x20, PT ;  /* 0x000000202700780c */ /* 0x040fe20003f44270 */
[----:B------:R-:W4:Y:S01]  /*1dc0*/  SHFL.IDX PT, R62, R33, 0x1, 0x1c1f ;  /* 0x003c1f00213e7f89 */ /* 0x000f2200000e0000 */
[----:B-1----:R-:W-:Y:S01]  /*1dd0*/  FSEL R96, R32, -INF , P1 ;  /* 0xff80000020607808 */ /* 0x002fe20000800000 */
        /* <DEDUP_REMOVED lines=21> */
[----:B------:R-:W-:Y:S01]  /*1f30*/  ISETP.GT.AND P2, PT, R39, 0x30, PT ;  /* 0x000000302700780c */ /* 0x000fe20003f44270 */
[----:B------:R-:W-:Y:S01]  /*1f40*/  FMUL.FTZ R47, R71, UR6 ;  /* 0x00000006472f7c20 */ /* 0x000fe20008410000 */
[----:B-1----:R-:W-:Y:S01]  /*1f50*/  FSEL R88, R34, -INF , P1 ;  /* 0xff80000022587808 */ /* 0x002fe20000800000 */
[----:B------:R-:W-:Y:S01]  /*1f60*/  FMUL.FTZ R59, R75, UR6 ;  /* 0x000000064b3b7c20 */ /* 0x000fe20008410000 */
[----:B------:R-:W-:Y:S01]  /*1f70*/  FMNMX.FTZ R29, R90, R9, !PT ;  /* 0x000000095a1d7209 */ /* 0x000fe20007810000 */
[----:B------:R-:W-:Y:S01]  /*1f80*/  FMUL.FTZ R9, R72, UR6 ;  /* 0x0000000648097c20 */ /* 0x000fe20008410000 */
[----:B------:R-:W-:Y:S01]  /*1f90*/  ISETP.GT.AND P1, PT, R39, 0x31, PT ;  /* 0x000000312700780c */ /* 0x000fe20003f24270 */
[----:B------:R-:W-:Y:S01]  /*1fa0*/  MUFU.TANH R52, R52 ;  /* 0x0000003400347308 */ /* 0x000fe20000002400 */
[----:B--2---:R-:W-:Y:S01]  /*1fb0*/  FSEL R72, R38, -INF , P2 ;  /* 0xff80000026487808 */ /* 0x004fe20001000000 */
[----:B------:R-:W-:Y:S01]  /*1fc0*/  FMUL.FTZ R43, R83, UR6 ;  /* 0x00000006532b7c20 */ /* 0x000fe20008410000 */
[----:B------:R-:W-:Y:S01]  /*1fd0*/  FMNMX.FTZ R29, R88, R29, !PT ;  /* 0x0000001d581d7209 */ /* 0x000fe20007810000 */
[----:B------:R-:W-:Y:S01]  /*1fe0*/  FMUL.FTZ R63, R87, UR6 ;  /* 0x00000006573f7c20 */ /* 0x000fe20008410000 */
[----:B------:R-:W-:Y:S01]  /*1ff0*/  ISETP.GT.AND P2, PT, R39, 0x38, PT ;  /* 0x000000382700780c */ /* 0x000fe20003f44270 */
[----:B------:R-:W-:Y:S01]  /*2000*/  @UP0 ULDC UR11, c[0x0][0x450] ;  /* 0x00011400000b0ab9 */ /* 0x000fe20000000800 */
[----:B------:R-:W-:Y:S01]  /*2010*/  FMNMX.FTZ R29, R72, R29, !PT ;  /* 0x0000001d481d7209 */ /* 0x000fe20007810000 */
[----:B------:R-:W1:Y:S01]  /*2020*/  MUFU.TANH R53, R53 ;  /* 0x0000003500357308 */ /* 0x000e620000002400 */
[----:B----4-:R-:W-:Y:S01]  /*2030*/  IADD3 R62, R62, -UR10, R35 ;  /* 0x8000000a3e3e7c10 */ /* 0x010fe2000fffe023 */
[----:B------:R-:W-:Y:S01]  /*2040*/  UIMAD UR7, UR37, UR7, -UR10 ;  /* 0x00000007250772a4 */ /* 0x000fe2000f8e0a0a */
[----:B------:R-:W-:Y:S01]  /*2050*/  CS2R R118, SRZ ;  /* 0x0000000000767805 */ /* 0x000fe2000001ff00 */
[----:B------:R-:W-:Y:S01]  /*2060*/  UIADD3 UR27, UR46, -0x2, URZ ;  /* 0xfffffffe2e1b7890 */ /* 0x000fe2000fffe03f */
[----:B------:R-:W-:-:S02]  /*2070*/  VIMNMX R37, R37, R62, PT ;  /* 0x0000003e25257248 */ /* 0x000fc40003fe0100 */
[----:B------:R-:W-:Y:S02]  /*2080*/  CS2R R116, SRZ ;  /* 0x0000000000747805 */ /* 0x000fe4000001ff00 */
[----:B------:R-:W-:Y:S01]  /*2090*/  CS2R R114, SRZ ;  /* 0x0000000000727805 */ /* 0x000fe2000001ff00 */
[----:B------:R-:W2:Y:S01]  /*20a0*/  MUFU.TANH R56, R56 ;  /* 0x0000003800387308 */ /* 0x000ea20000002400 */
[----:B------:R-:W-:Y:S02]  /*20b0*/  ISETP.GT.AND P3, PT, R37, 0x8, PT ;  /* 0x000000082500780c */ /* 0x000fe40003f64270 */
[----:B------:R-:W-:Y:S02]  /*20c0*/  CS2R R112, SRZ ;  /* 0x0000000000707805 */ /* 0x000fe4000001ff00 */
[----:B------:R-:W-:-:S03]  /*20d0*/  CS2R R110, SRZ ;  /* 0x00000000006e7805 */ /* 0x000fc6000001ff00 */
[----:B------:R-:W3:Y:S08]  /*20e0*/  MUFU.TANH R57, R57 ;  /* 0x0000003900397308 */ /* 0x000ef00000002400 */
[----:B------:R0:W-:Y:S08]  /*20f0*/  MUFU.TANH R46, R68 ;  /* 0x00000044002e7308 */ /* 0x0001f00000002400 */
[----:B------:R-:W-:Y:S01]  /*2100*/  MUFU.TANH R23, R50 ;  /* 0x0000003200177308 */ /* 0x000fe20000002400 */
[----:B0-----:R-:W-:-:S02]  /*2110*/  FSEL R68, R36, -INF , P1 ;  /* 0xff80000024447808 */ /* 0x001fc40000800000 */
[----:B------:R-:W-:Y:S02]  /*2120*/  ISETP.GT.AND P1, PT, R39, 0x39, PT ;  /* 0x000000392700780c */ /* 0x000fe40003f24270 */
[----:B------:R-:W-:-:S03]  /*2130*/  FMNMX.FTZ R29, R68, R29, !PT ;  /* 0x0000001d441d7209 */ /* 0x000fc60007810000 */
[----:B------:R1:W0:Y:S08]  /*2140*/  MUFU.TANH R50, R60 ;  /* 0x0000003c00327308 */ /* 0x0002300000002400 */
[----:B------:R4:W-:Y:S01]  /*2150*/  MUFU.TANH R54, R64 ;  /* 0x0000004000367308 */ /* 0x0009e20000002400 */
[----:B-1----:R-:W-:Y:S01]  /*2160*/  FSEL R60, R53, -INF , P1 ;  /* 0xff800000353c7808 */ /* 0x002fe20000800000 */
[----:B------:R-:W-:Y:S01]  /*2170*/  FMUL.FTZ R53, R79, UR6 ;  /* 0x000000064f357c20 */ /* 0x000fe20008410000 */
[----:B------:R-:W-:-:S05]  /*2180*/  ISETP.GT.AND P1, PT, R39, 0x41, PT ;  /* 0x000000412700780c */ /* 0x000fca0003f24270 */
[----:B------:R-:W1:Y:S01]  /*2190*/  MUFU.TANH R61, R61 ;  /* 0x0000003d003d7308 */ /* 0x000e620000002400 */
[----:B----4-:R-:W-:Y:S02]  /*21a0*/  FSEL R64, R52, -INF , P2 ;  /* 0xff80000034407808 */ /* 0x010fe40001000000 */
[C---:B------:R-:W-:Y:S02]  /*21b0*/  ISETP.GT.AND P2, PT, R39.reuse, 0x40, PT ;  /* 0x000000402700780c */ /* 0x040fe40003f44270 */
[----:B------:R-:W-:Y:S02]  /*21c0*/  FMNMX.FTZ R29, R64, R29, !PT ;  /* 0x0000001d401d7209 */ /* 0x000fe40007810000 */
[----:B--2---:R-:W-:Y:S01]  /*21d0*/  FSEL R58, R56, -INF , P2 ;  /* 0xff800000383a7808 */ /* 0x004fe20001000000 */
[----:B------:R-:W2:Y:S01]  /*21e0*/  MUFU.TANH R48, R65 ;  /* 0x0000004100307308 */ /* 0x000ea20000002400 */
[----:B------:R-:W-:Y:S02]  /*21f0*/  FMNMX.FTZ R29, R60, R29, !PT ;  /* 0x0000001d3c1d7209 */ /* 0x000fe40007810000 */
[----:B------:R-:W-:-:S02]  /*2200*/  ISETP.GT.AND P2, PT, R39, 0x48, PT ;  /* 0x000000482700780c */ /* 0x000fc40003f44270 */
[----:B---3--:R-:W-:Y:S01]  /*2210*/  FSEL R56, R57, -INF , P1 ;  /* 0xff80000039387808 */ /* 0x008fe20000800000 */
[----:B------:R-:W-:Y:S01]  /*2220*/  FMUL.FTZ R57, R86, UR6 ;  /* 0x0000000656397c20 */ /* 0x000fe20008410000 */
[----:B------:R-:W-:Y:S01]  /*2230*/  FMNMX.FTZ R29, R58, R29, !PT ;  /* 0x0000001d3a1d7209 */ /* 0x000fe20007810000 */
[----:B------:R-:W3:Y:S01]  /*2240*/  MUFU.TANH R44, R69 ;  /* 0x00000045002c7308 */ /* 0x000ee20000002400 */
[C---:B------:R-:W-:Y:S02]  /*2250*/  ISETP.GT.AND P1, PT, R39.reuse, 0x49, PT ;  /* 0x000000492700780c */ /* 0x040fe40003f24270 */
[----:B0-----:R-:W-:Y:S02]  /*2260*/  FSEL R50, R50, -INF , P2 ;  /* 0xff80000032327808 */ /* 0x001fe40001000000 */
[----:B------:R-:W-:Y:S02]  /*2270*/  FMNMX.FTZ R29, R56, R29, !PT ;  /* 0x0000001d381d7209 */ /* 0x000fe40007810000 */
[----:B------:R-:W-:Y:S01]  /*2280*/  ISETP.GT.AND P2, PT, R39, 0x50, PT ;  /* 0x000000502700780c */ /* 0x000fe20003f44270 */
[----:B------:R-:W0:Y:S01]  /*2290*/  MUFU.TANH R9, R9 ;  /* 0x0000000900097308 */ /* 0x000e220000002400 */
[----:B-1----:R-:W-:Y:S01]  /*22a0*/  FSEL R52, R61, -INF , P1 ;  /* 0xff8000003d347808 */ /* 0x002fe20000800000 */
[----:B------:R-:W-:Y:S01]  /*22b0*/  FMUL.FTZ R61, R67, UR6 ;  /* 0x00000006433d7c20 */ /* 0x000fe20008410000 */
[----:B------:R-:W-:-:S02]  /*22c0*/  FMNMX.FTZ R29, R50, R29, !PT ;  /* 0x0000001d321d7209 */ /* 0x000fc40007810000 */
[C---:B------:R-:W-:Y:S02]  /*22d0*/  ISETP.GT.AND P1, PT, R39.reuse, 0x51, PT ;  /* 0x000000512700780c */ /* 0x040fe40003f24270 */
[----:B------:R-:W-:Y:S01]  /*22e0*/  FSEL R54, R54, -INF , P2 ;  /* 0xff80000036367808 */ /* 0x000fe20001000000 */
[----:B------:R-:W1:Y:S01]  /*22f0*/  MUFU.TANH R38, R73 ;  /* 0x0000004900267308 */ /* 0x000e620000002400 */
[----:B------:R-:W-:Y:S02]  /*2300*/  FMNMX.FTZ R29, R52, R29, !PT ;  /* 0x0000001d341d7209 */ /* 0x000fe40007810000 */
[C---:B------:R-:W-:Y:S02]  /*2310*/  ISETP.GT.AND P2, PT, R39.reuse, 0x58, PT ;  /* 0x000000582700780c */ /* 0x040fe40003f44270 */
[----:B--2---:R-:W-:Y:S02]  /*2320*/  FSEL R48, R48, -INF , P1 ;  /* 0xff80000030307808 */ /* 0x004fe40000800000 */
[----:B------:R-:W-:Y:S01]  /*2330*/  FMNMX.FTZ R29, R54, R29, !PT ;  /* 0x0000001d361d7209 */ /* 0x000fe20007810000 */
[----:B------:R-:W2:Y:S01]  /*2340*/  MUFU.TANH R40, R76 ;  /* 0x0000004c00287308 */ /* 0x000ea20000002400 */
[----:B------:R-:W-:-:S02]  /*2350*/  ISETP.GT.AND P1, PT, R39, 0x59, PT ;  /* 0x000000592700780c */ /* 0x000fc40003f24270 */
[----:B------:R-:W-:Y:S02]  /*2360*/  FSEL R46, R46, -INF , P2 ;  /* 0xff8000002e2e7808 */ /* 0x000fe40001000000 */
[----:B------:R-:W-:Y:S02]  /*2370*/  FMNMX.FTZ R29, R48, R29, !PT ;  /* 0x0000001d301d7209 */ /* 0x000fe40007810000 */
[C---:B------:R-:W-:Y:S01]  /*2380*/  ISETP.GT.AND P2, PT, R39.reuse, 0x60, PT ;  /* 0x000000602700780c */ /* 0x040fe20003f44270 */
[----:B------:R-:W4:Y:S01]  /*2390*/  MUFU.TANH R36, R77 ;  /* 0x0000004d00247308 */ /* 0x000f220000002400 */
[----:B---3--:R-:W-:Y:S02]  /*23a0*/  FSEL R44, R44, -INF , P1 ;  /* 0xff8000002c2c7808 */ /* 0x008fe40000800000 */
[----:B------:R-:W-:Y:S02]  /*23b0*/  FMNMX.FTZ R29, R46, R29, !PT ;  /* 0x0000001d2e1d7209 */ /* 0x000fe40007810000 */
[----:B------:R-:W-:-:S02]  /*23c0*/  ISETP.GT.AND P1, PT, R39, 0x61, PT ;  /* 0x000000612700780c */ /* 0x000fc40003f24270 */
[----:B0-----:R-:W-:Y:S01]  /*23d0*/  FSEL R42, R9, -INF , P2 ;  /* 0xff800000092a7808 */ /* 0x001fe20001000000 */
[----:B------:R-:W0:Y:S01]  /*23e0*/  MUFU.TANH R32, R80 ;  /* 0x0000005000207308 */ /* 0x000e220000002400 */
[----:B------:R-:W-:Y:S02]  /*23f0*/  FMNMX.FTZ R29, R44, R29, !PT ;  /* 0x0000001d2c1d7209 */ /* 0x000fe40007810000 */
[C---:B------:R-:W-:Y:S02]  /*2400*/  ISETP.GT.AND P2, PT, R39.reuse, 0x68, PT ;  /* 0x000000682700780c */ /* 0x040fe40003f44270 */
[----:B-1----:R-:W-:Y:S02]  /*2410*/  FSEL R38, R38, -INF , P1 ;  /* 0xff80000026267808 */ /* 0x002fe40000800000 */
[----:B------:R-:W-:Y:S01]  /*2420*/  FMNMX.FTZ R29, R42, R29, !PT ;  /* 0x0000001d2a1d7209 */ /* 0x000fe20007810000 */
[----:B------:R-:W1:Y:S01]  /*2430*/  MUFU.TANH R34, R81 ;  /* 0x0000005100227308 */ /* 0x000e620000002400 */
[----:B------:R-:W-:-:S02]  /*2440*/  ISETP.GT.AND P1, PT, R39, 0x69, PT ;  /* 0x000000692700780c */ /* 0x000fc40003f24270 */
[----:B--2---:R-:W-:Y:S02]  /*2450*/  FSEL R40, R40, -INF , P2 ;  /* 0xff80000028287808 */ /* 0x004fe40001000000 */
[----:B------:R-:W-:Y:S02]  /*2460*/  FMNMX.FTZ R29, R38, R29, !PT ;  /* 0x0000001d261d7209 */ /* 0x000fe40007810000 */
[C---:B------:R-:W-:Y:S01]  /*2470*/  ISETP.GT.AND P2, PT, R39.reuse, 0x70, PT ;  /* 0x000000702700780c */ /* 0x040fe20003f44270 */
[----:B------:R-:W2:Y:S01]  /*2480*/  MUFU.TANH R30, R84 ;  /* 0x00000054001e7308 */ /* 0x000ea20000002400 */
[----:B----4-:R-:W-:Y:S02]  /*2490*/  FSEL R36, R36, -INF , P1 ;  /* 0xff80000024247808 */ /* 0x010fe40000800000 */
        /* <DEDUP_REMOVED lines=8> */
[----:B------:R-:W-:Y:S01]  /*2520*/  MUFU.TANH R2, R2 ;  /* 0x0000000200027308 */ /* 0x000fe20000002400 */
[----:B------:R-:W-:Y:S01]  /*2530*/  ISETP.GT.AND P1, PT, R39, 0x79, PT ;  /* 0x000000792700780c */ /* 0x000fe20003f24270 */
[----:B------:R-:W-:Y:S01]  /*2540*/  FMUL.FTZ R39, R74, UR6 ;  /* 0x000000064a277c20 */ /* 0x000fe20008410000 */
[----:B--2---:R-:W-:Y:S01]  /*2550*/  FSEL R30, R30, -INF , P2 ;  /* 0xff8000001e1e7808 */ /* 0x004fe20001000000 */
[----:B------:R-:W-:Y:S01]  /*2560*/  UIADD3 UR6, UR42, 0x16840, URZ ;  /* 0x000168402a067890 */ /* 0x000fe2000fffe03f */
[----:B------:R-:W-:-:S02]  /*2570*/  FMNMX.FTZ R29, R34, R29, !PT ;  /* 0x0000001d221d7209 */ /* 0x000fc40007810000 */
[----:B------:R-:W-:Y:S01]  /*2580*/  ISETP.GT.AND P2, PT, R37, 0x1, PT ;  /* 0x000000012500780c */ /* 0x000fe20003f44270 */
[----:B------:R-:W1:Y:S01]  /*2590*/  MUFU.TANH R0, R0 ;  /* 0x0000000000007308 */ /* 0x000e620000002400 */
[----:B0-----:R-:W-:Y:S01]  /*25a0*/  FSEL R28, R28, -INF , P1 ;  /* 0xff8000001c1c7808 */ /* 0x001fe20000800000 */
[----:B------:R-:W-:Y:S01]  /*25b0*/  UPRMT UR6, UR25, 0x654, UR6 ;  /* 0x0000065419067896 */ /* 0x000fe20008000006 */
[----:B------:R-:W-:-:S04]  /*25c0*/  FMNMX.FTZ R29, R30, R29, !PT ;  /* 0x0000001d1e1d7209 */ /* 0x000fc80007810000 */
[----:B------:R-:W-:Y:S01]  /*25d0*/  FMNMX.FTZ R29, R28, R29, !PT ;  /* 0x0000001d1c1d7209 */ /* 0x000fe20007810000 */
[----:B------:R-:W0:Y:S03]  /*25e0*/  MUFU.TANH R8, R8 ;  /* 0x0000000800087308 */ /* 0x000e260000002400 */
[----:B------:R-:W-:Y:S01]  /*25f0*/  SYNCS.ARRIVE.TRANS64.RED.A1T0 RZ, [UR6], RZ ;  /* 0x000000ffffff79a7 */ /* 0x000fe20008100406 */
[----:B------:R-:W2:Y:S04]  /*2600*/  SHFL.BFLY PT, R10, R29, 0x2, 0x1f ;  /* 0x0c401f001d0a7f89 */ /* 0x000ea800000e0000 */
[----:B------:R-:W-:Y:S01]  /*2610*/  MUFU.TANH R11, R11 ;  /* 0x0000000b000b7308 */ /* 0x000fe20000002400 */
[----:B-1----:R-:W-:-:S02]  /*2620*/  FSEL R0, R0, -INF , P2 ;  /* 0xff80000000007808 */ /* 0x002fc40001000000 */
[----:B------:R-:W-:-:S05]  /*2630*/  ISETP.GT.AND P2, PT, R37, 0x10, PT ;  /* 0x000000102500780c */ /* 0x000fca0003f44270 */
[----:B------:R-:W1:Y:S01]  /*2640*/  MUFU.TANH R12, R12 ;  /* 0x0000000c000c7308 */ /* 0x000e620000002400 */
[----:B0-----:R-:W-:-:S07]  /*2650*/  FSEL R8, R8, -INF , P3 ;  /* 0xff80000008087808 */ /* 0x001fce0001800000 */
[----:B------:R-:W-:Y:S01]  /*2660*/  MUFU.TANH R13, R13 ;  /* 0x0000000d000d7308 */ /* 0x000fe20000002400 */
[----:B--2---:R-:W-:-:S07]  /*2670*/  FMNMX.FTZ R9, R29, R10, !PT ;  /* 0x0000000a1d097209 */ /* 0x004fce0007810000 */
[----:B------:R-:W0:Y:S01]  /*2680*/  MUFU.TANH R14, R14 ;  /* 0x0000000e000e7308 */ /* 0x000e220000002400 */
[----:B------:R-:W2:Y:S01]  /*2690*/  SHFL.BFLY PT, R10, R9, 0x1, 0x1f ;  /* 0x0c201f00090a7f89 */ /* 0x000ea200000e0000 */
[----:B-1----:R-:W-:Y:S02]  /*26a0*/  FSEL R66, R12, -INF , P2 ;  /* 0xff8000000c427808 */ /* 0x002fe40001000000 */
[----:B------:R-:W-:-:S04]  /*26b0*/  ISETP.GT.AND P2, PT, R37, 0x18, PT ;  /* 0x000000182500780c */ /* 0x000fc80003f44270 */
[----:B------:R-:W-:Y:S08]  /*26c0*/  MUFU.TANH R15, R15 ;  /* 0x0000000f000f7308 */ /* 0x000ff00000002400 */
[----:B------:R-:W1:Y:S01]  /*26d0*/  MUFU.TANH R18, R18 ;  /* 0x0000001200127308 */ /* 0x000e620000002400 */
[----:B0-----:R-:W-:Y:S02]  /*26e0*/  FSEL R14, R14, -INF , P2 ;  /* 0xff8000000e0e7808 */ /* 0x001fe40001000000 */
[----:B------:R-:W-:-:S05]  /*26f0*/  ISETP.GT.AND P2, PT, R37, 0x20, PT ;  /* 0x000000202500780c */ /* 0x000fca0003f44270 */
[----:B------:R-:W0:Y:S01]  /*2700*/  MUFU.TANH R19, R19 ;  /* 0x0000001300137308 */ /* 0x000e220000002400 */
[----:B--2---:R-:W-:Y:S01]  /*2710*/  FMNMX.FTZ R10, R9, R10, !PT ;  /* 0x0000000a090a7209 */ /* 0x004fe20007810000 */
[----:B------:R-:W-:Y:S01]  /*2720*/  IMAD.U32 R9, RZ, RZ, UR4 ;  /* 0x00000004ff097e24 */ /* 0x000fe2000f8e00ff */
[----:B------:R-:W-:Y:S02]  /*2730*/  @UP0 ULDC UR4, c[0x0][0x44c] ;  /* 0x0001130000040ab9 */ /* 0x000fe40000000800 */
[C---:B------:R-:W-:Y:S01]  /*2740*/  FSETP.NEU.FTZ.AND P1, PT, R10.reuse, -INF , PT ;  /* 0xff8000000a00780b */ /* 0x040fe20003f3d000 */
[----:B------:R-:W-:Y:S01]  /*2750*/  FMUL.FTZ R29, R10, R9 ;  /* 0x000000090a1d7220 */ /* 0x000fe20000410000 */
[----:B------:R-:W-:Y:S01]  /*2760*/  UIMAD.WIDE.U32 UR4, UR45, UR4, URZ ;  /* 0x000000042d0472a5 */ /* 0x000fe2000f8e003f */
[----:B------:R-:W2:Y:S01]  /*2770*/  MUFU.TANH R20, R20 ;  /* 0x0000001400147308 */ /* 0x000ea20000002400 */
[----:B-1----:R-:W-:Y:S02]  /*2780*/  FSEL R18, R18, -INF , P2 ;  /* 0xff80000012127808 */ /* 0x002fe40001000000 */
[----:B------:R-:W-:Y:S01]  /*2790*/  FSEL R29, R29, RZ, P1 ;  /* 0x000000ff1d1d7208 */ /* 0x000fe20000800000 */
[----:B------:R-:W-:Y:S01]  /*27a0*/  @UP0 USHF.R.U32.HI UR45, URZ, UR11, UR5 ;  /* 0x0000000b3f2d0299 */ /* 0x000fe20008011605 */
[----:B------:R-:W-:-:S02]  /*27b0*/  ISETP.GT.AND P1, PT, R37, RZ, PT ;  /* 0x000000ff2500720c */ /* 0x000fc40003f24270 */
[C---:B------:R-:W-:Y:S01]  /*27c0*/  ISETP.GT.AND P2, PT, R37.reuse, 0x28, PT ;  /* 0x000000282500780c */ /* 0x040fe20003f44270 */
[----:B------:R-:W1:Y:S01]  /*27d0*/  MUFU.TANH R21, R21 ;  /* 0x0000001500157308 */ /* 0x000e620000002400 */
[----:B------:R-:W-:Y:S01]  /*27e0*/  FSEL R2, R2, -INF , P1 ;  /* 0xff80000002027808 */ /* 0x000fe20000800000 */
[-CC-:B------:R-:W-:Y:S01]  /*27f0*/  FFMA.FTZ R142, R90, R9.reuse, -R29.reuse ;  /* 0x000000095a8e7223 */ /* 0x180fe2000001081d */
[----:B------:R-:W-:Y:S01]  /*2800*/  ISETP.GT.AND P1, PT, R37, 0x9, PT ;  /* 0x000000092500780c */ /* 0x000fe20003f24270 */
[-CC-:B------:R-:W-:Y:S01]  /*2810*/  FFMA.FTZ R136, R72, R9.reuse, -R29.reuse ;  /* 0x0000000948887223 */ /* 0x180fe2000001081d */
[----:B------:R-:W-:Y:S01]  /*2820*/  FMNMX.FTZ R33, R2, R0, !PT ;  /* 0x0000000002217209 */ /* 0x000fe20007810000 */
[--C-:B------:R-:W-:Y:S01]  /*2830*/  FFMA.FTZ R146, R94, R9, -R29.reuse ;  /* 0x000000095e927223 */ /* 0x100fe2000001081d */
[----:B------:R-:W-:Y:S01]  /*2840*/  FSEL R62, R11, -INF , P1 ;  /* 0xff8000000b3e7808 */ /* 0x000fe20000800000 */
[----:B------:R-:W3:Y:S01]  /*2850*/  MUFU.TANH R24, R24 ;  /* 0x0000001800187308 */ /* 0x000ee20000002400 */
[----:B------:R-:W-:Y:S01]  /*2860*/  FMNMX.FTZ R33, R8, R33, !PT ;  /* 0x0000002108217209 */ /* 0x000fe20007810000 */
[-CC-:B------:R-:W-:Y:S01]  /*2870*/  FFMA.FTZ R138, R64, R9.reuse, -R29.reuse ;  /* 0x00000009408a7223 */ /* 0x180fe2000001081d */
[----:B------:R-:W-:Y:S01]  /*2880*/  ISETP.GT.AND P1, PT, R37, 0x11, PT ;  /* 0x000000112500780c */ /* 0x000fe20003f24270 */
[--C-:B------:R-:W-:Y:S01]  /*2890*/  FFMA.FTZ R140, R98, R9, -R29.reuse ;  /* 0x00000009628c7223 */ /* 0x100fe2000001081d */
[----:B------:R-:W-:Y:S01]  /*28a0*/  FMNMX.FTZ R33, R62, R33, !PT ;  /* 0x000000213e217209 */ /* 0x000fe20007810000 */
[--C-:B------:R-:W-:Y:S01]  /*28b0*/  FFMA.FTZ R132, R58, R9, -R29.reuse ;  /* 0x000000093a847223 */ /* 0x100fe2000001081d */
[----:B------:R-:W-:Y:S01]  /*28c0*/  FSEL R70, R13, -INF , P1 ;  /* 0xff8000000d467808 */ /* 0x000fe20000800000 */
[----:B------:R-:W4:Y:S01]  /*28d0*/  MUFU.TANH R17, R17 ;  /* 0x0000001100117308 */ /* 0x000f220000002400 */
[----:B------:R-:W-:Y:S01]  /*28e0*/  FMNMX.FTZ R33, R66, R33, !PT ;  /* 0x0000002142217209 */ /* 0x000fe20007810000 */
[-CC-:B------:R-:W-:Y:S01]  /*28f0*/  FFMA.FTZ R13, R100, R9.reuse, -R29.reuse ;  /* 0x00000009640d7223 */ /* 0x180fe2000001081d */
[----:B------:R-:W-:Y:S01]  /*2900*/  ISETP.GT.AND P1, PT, R37, 0x19, PT ;  /* 0x000000192500780c */ /* 0x000fe20003f24270 */
[--C-:B------:R-:W-:Y:S01]  /*2910*/  FFMA.FTZ R144, R102, R9, -R29.reuse ;  /* 0x0000000966907223 */ /* 0x100fe2000001081d */
[----:B------:R-:W-:Y:S01]  /*2920*/  FMNMX.FTZ R33, R70, R33, !PT ;  /* 0x0000002146217209 */ /* 0x000fe20007810000 */
[--C-:B------:R-:W-:Y:S01]  /*2930*/  FFMA.FTZ R148, R7, R9, -R29.reuse ;  /* 0x0000000907947223 */ /* 0x100fe2000001081d */
[----:B------:R-:W-:Y:S01]  /*2940*/  FSEL R74, R15, -INF , P1 ;  /* 0xff8000000f4a7808 */ /* 0x000fe20000800000 */
[----:B------:R-:W5:Y:S01]  /*2950*/  MUFU.TANH R25, R25 ;  /* 0x0000001900197308 */ /* 0x000f620000002400 */
[----:B------:R-:W-:Y:S01]  /*2960*/  FMNMX.FTZ R33, R14, R33, !PT ;  /* 0x000000210e217209 */ /* 0x000fe20007810000 */
[-CC-:B------:R-:W-:Y:S01]  /*2970*/  FFMA.FTZ R15, R96, R9.reuse, -R29.reuse ;  /* 0x00000009600f7223 */ /* 0x180fe2000001081d */
[----:B------:R-:W-:Y:S01]  /*2980*/  ISETP.GT.AND P1, PT, R37, 0x21, PT ;  /* 0x000000212500780c */ /* 0x000fe20003f24270 */
[--C-:B------:R-:W-:Y:S01]  /*2990*/  FFMA.FTZ R7, R108, R9, -R29.reuse ;  /* 0x000000096c077223 */ /* 0x100fe2000001081d */
[----:B------:R-:W-:Y:S01]  /*29a0*/  FMNMX.FTZ R33, R74, R33, !PT ;  /* 0x000000214a217209 */ /* 0x000fe20007810000 */
[--C-:B------:R-:W-:Y:S01]  /*29b0*/  FFMA.FTZ R150, R106, R9, -R29.reuse ;  /* 0x000000096a967223 */ /* 0x100fe2000001081d */
[----:B0-----:R-:W-:Y:S01]  /*29c0*/  FSEL R76, R19, -INF , P1 ;  /* 0xff800000134c7808 */ /* 0x001fe20000800000 */
[----:B------:R-:W0:Y:S01]  /*29d0*/  MUFU.TANH R26, R26 ;  /* 0x0000001a001a7308 */ /* 0x000e220000002400 */
[----:B------:R-:W-:Y:S01]  /*29e0*/  FMNMX.FTZ R33, R18, R33, !PT ;  /* 0x0000002112217209 */ /* 0x000fe20007810000 */
[-CC-:B------:R-:W-:Y:S01]  /*29f0*/  FFMA.FTZ R19, R88, R9.reuse, -R29.reuse ;  /* 0x0000000958137223 */ /* 0x180fe2000001081d */
[C---:B------:R-:W-:Y:S01]  /*2a00*/  ISETP.GT.AND P1, PT, R37.reuse, 0x29, PT ;  /* 0x000000292500780c */ /* 0x040fe20003f24270 */
[-CC-:B------:R-:W-:Y:S01]  /*2a10*/  FFMA.FTZ R104, R104, R9.reuse, -R29.reuse ;  /* 0x0000000968687223 */ /* 0x180fe2000001081d */
[----:B--2---:R-:W-:Y:S01]  /*2a20*/  FSEL R20, R20, -INF , P2 ;  /* 0xff80000014147808 */ /* 0x004fe20001000000 */
[--C-:B------:R-:W-:Y:S01]  /*2a30*/  FFMA.FTZ R134, R50, R9, -R29.reuse ;  /* 0x0000000932867223 */ /* 0x100fe2000001081d */
[----:B------:R-:W-:Y:S01]  /*2a40*/  FMNMX.FTZ R33, R76, R33, !PT ;  /* 0x000000214c217209 */ /* 0x000fe20007810000 */
[----:B------:R-:W2:Y:S01]  /*2a50*/  MUFU.TANH R27, R27 ;  /* 0x0000001b001b7308 */ /* 0x000ea20000002400 */
[----:B------:R-:W-:Y:S01]  /*2a60*/  ISETP.GT.AND P2, PT, R37, 0x30, PT ;  /* 0x000000302500780c */ /* 0x000fe20003f44270 */
[-CC-:B------:R-:W-:Y:S01]  /*2a70*/  FFMA.FTZ R128, R54, R9.reuse, -R29.reuse ;  /* 0x0000000936807223 */ /* 0x180fe2000001081d */
[----:B-1----:R-:W-:Y:S01]  /*2a80*/  FSEL R78, R21, -INF , P1 ;  /* 0xff800000154e7808 */ /* 0x002fe20000800000 */
[--C-:B------:R-:W-:Y:S01]  /*2a90*/  FFMA.FTZ R21, R68, R9, -R29.reuse ;  /* 0x0000000944157223 */ /* 0x100fe2000001081d */
[----:B------:R-:W-:Y:S01]  /*2aa0*/  FMNMX.FTZ R33, R20, R33, !PT ;  /* 0x0000002114217209 */ /* 0x000fe20007810000 */
[-CC-:B------:R-:W-:Y:S01]  /*2ab0*/  FFMA.FTZ R130, R46, R9.reuse, -R29.reuse ;  /* 0x000000092e827223 */ /* 0x180fe2000001081d */
[----:B------:R-:W-:Y:S01]  /*2ac0*/  ISETP.GT.AND P1, PT, R37, 0x31, PT ;  /* 0x000000312500780c */ /* 0x000fe20003f24270 */
[----:B------:R-:W1:Y:S01]  /*2ad0*/  MUFU.TANH R31, R31 ;  /* 0x0000001f001f7308 */ /* 0x000e620000002400 */
[----:B------:R-:W-:Y:S01]  /*2ae0*/  FSEL R80, R23, -INF , P2 ;  /* 0xff80000017507808 */ /* 0x000fe20001000000 */
[--C-:B------:R-:W-:Y:S01]  /*2af0*/  FFMA.FTZ R23, R60, R9, -R29.reuse ;  /* 0x000000093c177223 */ /* 0x100fe2000001081d */
[----:B------:R-:W-:Y:S01]  /*2b00*/  FMNMX.FTZ R33, R78, R33, !PT ;  /* 0x000000214e217209 */ /* 0x000fe20007810000 */
[-CC-:B------:R-:W-:Y:S01]  /*2b10*/  FFMA.FTZ R124, R42, R9.reuse, -R29.reuse ;  /* 0x000000092a7c7223 */ /* 0x180fe2000001081d */
[C---:B------:R-:W-:Y:S01]  /*2b20*/  ISETP.GT.AND P2, PT, R37.reuse, 0x38, PT ;  /* 0x000000382500780c */ /* 0x040fe20003f44270 */
[--C-:B------:R-:W-:Y:S01]  /*2b30*/  FFMA.FTZ R126, R40, R9, -R29.reuse ;  /* 0x00000009287e7223 */ /* 0x100fe2000001081d */
[----:B---3--:R-:W-:Y:S01]  /*2b40*/  FSEL R24, R24, -INF , P1 ;  /* 0xff80000018187808 */ /* 0x008fe20000800000 */
[----:B------:R-:W3:Y:S01]  /*2b50*/  MUFU.TANH R45, R45 ;  /* 0x0000002d002d7308 */ /* 0x000ee20000002400 */
[----:B------:R-:W-:Y:S01]  /*2b60*/  FMNMX.FTZ R33, R80, R33, !PT ;  /* 0x0000002150217209 */ /* 0x000fe20007810000 */
[-CC-:B------:R-:W-:Y:S01]  /*2b70*/  FFMA.FTZ R120, R32, R9.reuse, -R29.reuse ;  /* 0x0000000920787223 */ /* 0x180fe2000001081d */
[----:B------:R-:W-:Y:S01]  /*2b80*/  ISETP.GT.AND P1, PT, R37, 0x39, PT ;  /* 0x000000392500780c */ /* 0x000fe20003f24270 */
[-CC-:B------:R-:W-:Y:S01]  /*2b90*/  FFMA.FTZ R34, R34, R9.reuse, -R29.reuse ;  /* 0x0000000922227223 */ /* 0x180fe2000001081d */
[----:B----4-:R-:W-:Y:S01]  /*2ba0*/  FSEL R82, R17, -INF , P2 ;  /* 0xff80000011527808 */ /* 0x010fe20001000000 */
[--C-:B------:R-:W-:Y:S01]  /*2bb0*/  FFMA.FTZ R17, R92, R9, -R29.reuse ;  /* 0x000000095c117223 */ /* 0x100fe2000001081d */
[----:B------:R-:W-:Y:S01]  /*2bc0*/  FMNMX.FTZ R33, R24, R33, !PT ;  /* 0x0000002118217209 */ /* 0x000fe20007810000 */
[----:B------:R-:W4:Y:S01]  /*2bd0*/  MUFU.TANH R55, R55 ;  /* 0x0000003700377308 */ /* 0x000f220000002400 */
[----:B------:R-:W-:Y:S01]  /*2be0*/  ISETP.GT.AND P2, PT, R37, 0x40, PT ;  /* 0x000000402500780c */ /* 0x000fe20003f44270 */
[-CC-:B------:R-:W-:Y:S01]  /*2bf0*/  FFMA.FTZ R122, R30, R9.reuse, -R29.reuse ;  /* 0x000000091e7a7223 */ /* 0x180fe2000001081d */
[----:B-----5:R-:W-:Y:S01]  /*2c00*/  FSEL R84, R25, -INF , P1 ;  /* 0xff80000019547808 */ /* 0x020fe20000800000 */
[--C-:B------:R-:W-:Y:S01]  /*2c10*/  FFMA.FTZ R25, R56, R9, -R29.reuse ;  /* 0x0000000938197223 */ /* 0x100fe2000001081d */
[----:B------:R-:W-:Y:S01]  /*2c20*/  FMNMX.FTZ R33, R82, R33, !PT ;  /* 0x0000002152217209 */ /* 0x000fe20007810000 */
[----:B------:R-:W-:Y:S01]  /*2c30*/  UIADD3 UR7, UR7, UR45, URZ ;  /* 0x0000002d07077290 */ /* 0x000fe2000fffe03f */
[C---:B------:R-:W-:Y:S01]  /*2c40*/  ISETP.GT.AND P1, PT, R37.reuse, 0x41, PT ;  /* 0x000000412500780c */ /* 0x040fe20003f24270 */
[----:B------:R-:W5:Y:S01]  /*2c50*/  MUFU.TANH R61, R61 ;  /* 0x0000003d003d7308 */ /* 0x000f620000002400 */
[----:B0-----:R-:W-:Y:S01]  /*2c60*/  FSEL R26, R26, -INF , P2 ;  /* 0xff8000001a1a7808 */ /* 0x001fe20001000000 */
[----:B------:R-:W-:Y:S01]  /*2c70*/  USHF.R.S32.HI UR4, URZ, 0x1f, UR7 ;  /* 0x0000001f3f047899 */ /* 0x000fe20008011407 */
[----:B------:R-:W-:Y:S01]  /*2c80*/  FMNMX.FTZ R33, R84, R33, !PT ;  /* 0x0000002154217209 */ /* 0x000fe20007810000 */
[----:B------:R-:W-:Y:S01]  /*2c90*/  UMOV UR5, URZ ;  /* 0x0000003f00057c82 */ /* 0x000fe20008000000 */
[----:B------:R-:W-:Y:S01]  /*2ca0*/  ISETP.GT.AND P2, PT, R37, 0x48, PT ;  /* 0x000000482500780c */ /* 0x000fe20003f44270 */
[----:B------:R-:W-:Y:S01]  /*2cb0*/  ULEA.HI UR4, UR4, UR7, URZ, 0x7 ;  /* 0x0000000704047291 */ /* 0x000fe2000f8f383f */
[----:B--2---:R-:W-:Y:S01]  /*2cc0*/  FSEL R86, R27, -INF , P1 ;  /* 0xff8000001b567808 */ /* 0x004fe20000800000 */
[----:B------:R-:W0:Y:S01]  /*2cd0*/  MUFU.TANH R49, R49 ;  /* 0x0000003100317308 */ /* 0x000e220000002400 */
[----:B------:R-:W-:Y:S01]  /*2ce0*/  FMNMX.FTZ R33, R26, R33, !PT ;  /* 0x000000211a217209 */ /* 0x000fe20007810000 */
[-CC-:B------:R-:W-:Y:S01]  /*2cf0*/  FFMA.FTZ R27, R52, R9.reuse, -R29.reuse ;  /* 0x00000009341b7223 */ /* 0x180fe2000001081d */
[----:B------:R-:W-:Y:S01]  /*2d00*/  ISETP.GT.AND P1, PT, R37, 0x49, PT ;  /* 0x000000492500780c */ /* 0x000fe20003f24270 */
[----:B------:R-:W-:Y:S01]  /*2d10*/  USHF.R.S32.HI UR4, URZ, 0x7, UR4 ;  /* 0x000000073f047899 */ /* 0x000fe20008011404 */
[----:B-1----:R-:W-:Y:S01]  /*2d20*/  FSEL R90, R31, -INF , P2 ;  /* 0xff8000001f5a7808 */ /* 0x002fe20001000000 */
[----:B------:R-:W-:Y:S01]  /*2d30*/  FFMA.FTZ R31, R48, R9, -R29 ;  /* 0x00000009301f7223 */ /* 0x000fe2000001081d */
[----:B------:R-:W-:Y:S01]  /*2d40*/  FMNMX.FTZ R33, R86, R33, !PT ;  /* 0x0000002156217209 */ /* 0x000fe20007810000 */
[----:B------:R-:W1:Y:S01]  /*2d50*/  MUFU.TANH R47, R47 ;  /* 0x0000002f002f7308 */ /* 0x000e620000002400 */
[----:B------:R-:W-:Y:S01]  /*2d60*/  ISETP.GT.AND P2, PT, R37, 0x50, PT ;  /* 0x000000502500780c */ /* 0x000fe20003f44270 */
[----:B------:R-:W-:Y:S01]  /*2d70*/  UISETP.LT.AND UP0, UPT, UR41, UR4, UPT ;  /* 0x000000042900728c */ /* 0x000fe2000bf01270 */
[----:B---3--:R-:W-:-:S02]  /*2d80*/  FSEL R88, R45, -INF , P1 ;  /* 0xff8000002d587808 */ /* 0x008fc40000800000 */
[----:B------:R-:W-:Y:S02]  /*2d90*/  CS2R R108, SRZ ;  /* 0x00000000006c7805 */ /* 0x000fe4000001ff00 */
[----:B------:R-:W-:Y:S01]  /*2da0*/  FMNMX.FTZ R33, R90, R33, !PT ;  /* 0x000000215a217209 */ /* 0x000fe20007810000 */
[----:B------:R-:W-:Y:S01]  /*2db0*/  USEL UR26, UR41, UR4, !UP0 ;  /* 0x00000004291a7287 */ /* 0x000fe2000c000000 */
[----:B------:R-:W-:Y:S01]  /*2dc0*/  ISETP.GT.AND P1, PT, R37, 0x51, PT ;  /* 0x000000512500780c */ /* 0x000fe20003f24270 */
[----:B------:R-:W2:Y:S01]  /*2dd0*/  MUFU.TANH R39, R39 ;  /* 0x0000002700277308 */ /* 0x000ea20000002400 */
[----:B----4-:R-:W-:Y:S01]  /*2de0*/  FSEL R92, R55, -INF , P2 ;  /* 0xff800000375c7808 */ /* 0x010fe20001000000 */
[----:B------:R-:W-:Y:S01]  /*2df0*/  UISETP.GE.AND UP0, UPT, UR27, UR26, UPT ;  /* 0x0000001a1b00728c */ /* 0x000fe2000bf06270 */
[----:B------:R-:W-:Y:S01]  /*2e00*/  FMNMX.FTZ R33, R88, R33, !PT ;  /* 0x0000002158217209 */ /* 0x000fe20007810000 */
[----:B------:R-:W-:Y:S01]  /*2e10*/  UMOV UR4, URZ ;  /* 0x0000003f00047c82 */ /* 0x000fe20008000000 */
[----:B------:R-:W-:-:S02]  /*2e20*/  ISETP.GT.AND P2, PT, R37, 0x58, PT ;  /* 0x000000582500780c */ /* 0x000fc40003f44270 */
[----:B------:R-:W-:Y:S02]  /*2e30*/  CS2R R106, SRZ ;  /* 0x00000000006a7805 */ /* 0x000fe4000001ff00 */
[----:B-----5:R-:W-:Y:S01]  /*2e40*/  FSEL R72, R61, -INF , P1 ;  /* 0xff8000003d487808 */ /* 0x020fe20000800000 */
[----:B------:R-:W3:Y:S01]  /*2e50*/  MUFU.TANH R59, R59 ;  /* 0x0000003b003b7308 */ /* 0x000ee20000002400 */
[----:B------:R-:W-:Y:S02]  /*2e60*/  FMNMX.FTZ R33, R92, R33, !PT ;  /* 0x000000215c217209 */ /* 0x000fe40007810000 */
[----:B------:R-:W-:Y:S02]  /*2e70*/  ISETP.GT.AND P1, PT, R37, 0x59, PT ;  /* 0x000000592500780c */ /* 0x000fe40003f24270 */
[----:B0-----:R-:W-:Y:S02]  /*2e80*/  FSEL R94, R49, -INF , P2 ;  /* 0xff800000315e7808 */ /* 0x001fe40001000000 */
[----:B------:R-:W-:Y:S01]  /*2e90*/  FMNMX.FTZ R33, R72, R33, !PT ;  /* 0x0000002148217209 */ /* 0x000fe20007810000 */
[----:B------:R-:W0:Y:S01]  /*2ea0*/  MUFU.TANH R51, R51 ;  /* 0x0000003300337308 */ /* 0x000e220000002400 */
[----:B------:R-:W-:-:S02]  /*2eb0*/  ISETP.GT.AND P2, PT, R37, 0x60, PT ;  /* 0x000000602500780c */ /* 0x000fc40003f44270 */
[----:B-1----:R-:W-:Y:S02]  /*2ec0*/  FSEL R68, R47, -INF , P1 ;  /* 0xff8000002f447808 */ /* 0x002fe40000800000 */
[----:B------:R-:W-:Y:S02]  /*2ed0*/  FMNMX.FTZ R33, R94, R33, !PT ;  /* 0x000000215e217209 */ /* 0x000fe40007810000 */
[----:B------:R-:W-:Y:S01]  /*2ee0*/  ISETP.GT.AND P1, PT, R37, 0x61, PT ;  /* 0x000000612500780c */ /* 0x000fe20003f24270 */
[----:B------:R-:W1:Y:S01]  /*2ef0*/  MUFU.TANH R53, R53 ;  /* 0x0000003500357308 */ /* 0x000e620000002400 */
[----:B--2---:R-:W-:Y:S02]  /*2f00*/  FSEL R96, R39, -INF , P2 ;  /* 0xff80000027607808 */ /* 0x004fe40001000000 */
[----:B------:R-:W-:Y:S02]  /*2f10*/  FMNMX.FTZ R33, R68, R33, !PT ;  /* 0x0000002144217209 */ /* 0x000fe40007810000 */
[----:B------:R-:W-:-:S02]  /*2f20*/  ISETP.GT.AND P2, PT, R37, 0x68, PT ;  /* 0x000000682500780c */ /* 0x000fc40003f44270 */
[----:B---3--:R-:W-:Y:S01]  /*2f30*/  FSEL R64, R59, -INF , P1 ;  /* 0xff8000003b407808 */ /* 0x008fe20000800000 */
[----:B------:R-:W2:Y:S01]  /*2f40*/  MUFU.TANH R41, R41 ;  /* 0x0000002900297308 */ /* 0x000ea20000002400 */
        /* <DEDUP_REMOVED lines=13> */
[----:B------:R-:W-:Y:S01]  /*3020*/  FMNMX.FTZ R33, R100, R33, !PT ;  /* 0x0000002164217209 */ /* 0x000fe20007810000 */
[----:B------:R-:W2:Y:S01]  /*3030*/  MUFU.TANH R63, R63 ;  /* 0x0000003f003f7308 */ /* 0x000ea20000002400 */
[----:B0-----:R-:W-:Y:S02]  /*3040*/  FSEL R58, R43, -INF , P1 ;  /* 0xff8000002b3a7808 */ /* 0x001fe40000800000 */
[----:B------:R-:W-:Y:S01]  /*3050*/  ISETP.GT.AND P1, PT, R37, 0x79, PT ;  /* 0x000000792500780c */ /* 0x000fe20003f24270 */
[----:B------:R-:W-:Y:S01]  /*3060*/  FFMA.FTZ R37, R36, R9, -R29 ;  /* 0x0000000924257223 */ /* 0x000fe2000001081d */
[----:B------:R-:W-:-:S03]  /*3070*/  FMNMX.FTZ R33, R58, R33, !PT ;  /* 0x000000213a217209 */ /* 0x000fc60007810000 */
[----:B------:R-:W-:Y:S01]  /*3080*/  MUFU.EX2 R148, R148 ;  /* 0x0000009400947308 */ /* 0x000fe20000000800 */
[----:B-1----:R-:W-:-:S04]  /*3090*/  FSEL R102, R57, -INF , P2 ;  /* 0xff80000039667808 */ /* 0x002fc80001000000 */
[----:B------:R-:W-:-:S03]  /*30a0*/  FMNMX.FTZ R33, R102, R33, !PT ;  /* 0x0000002166217209 */ /* 0x000fc60007810000 */
[----:B------:R-:W0:Y:S01]  /*30b0*/  MUFU.EX2 R7, R7 ;  /* 0x0000000700077308 */ /* 0x000e220000000800 */
[----:B--2---:R-:W-:-:S04]  /*30c0*/  FSEL R56, R63, -INF , P1 ;  /* 0xff8000003f387808 */ /* 0x004fc80000800000 */
[----:B------:R-:W-:Y:S01]  /*30d0*/  FMNMX.FTZ R12, R56, R33, !PT ;  /* 0x00000021380c7209 */ /* 0x000fe20007810000 */
[----:B------:R-:W-:Y:S02]  /*30e0*/  FFMA.FTZ R33, R44, R9, -R29 ;  /* 0x000000092c217223 */ /* 0x000fe4000001081d */
[----:B------:R-:W1:Y:S02]  /*30f0*/  MUFU.EX2 R150, R150 ;  /* 0x0000009600967308 */ /* 0x000e640000000800 */
[----:B------:R-:W2:Y:S06]  /*3100*/  SHFL.BFLY PT, R35, R12, 0x2, 0x1f ;  /* 0x0c401f000c237f89 */ /* 0x000eac00000e0000 */
[----:B------:R3:W4:Y:S01]  /*3110*/  MUFU.EX2 R11, R104 ;  /* 0x00000068000b7308 */ /* 0x0007220000000800 */
[----:B0-----:R-:W-:Y:S01]  /*3120*/  FADD.FTZ R43, R148, R7 ;  /* 0x00000007942b7221 */ /* 0x001fe20000010000 */
[----:B------:R-:W-:-:S06]  /*3130*/  F2FP.BF16.F32.PACK_AB R148, R7, R148 ;  /* 0x000000940794723e */ /* 0x000fcc00000010ff */
[----:B------:R-:W0:Y:S01]  /*3140*/  MUFU.EX2 R144, R144 ;  /* 0x0000009000907308 */ /* 0x000e220000000800 */
[----:B---3--:R-:W-:-:S07]  /*3150*/  CS2R R104, SRZ ;  /* 0x0000000000687805 */ /* 0x008fce000001ff00 */
[----:B------:R-:W3:Y:S01]  /*3160*/  MUFU.EX2 R13, R13 ;  /* 0x0000000d000d7308 */ /* 0x000ee20000000800 */
[----:B--2---:R-:W-:Y:S01]  /*3170*/  FMNMX.FTZ R39, R12, R35, !PT ;  /* 0x000000230c277209 */ /* 0x004fe20007810000 */
[-CC-:B------:R-:W-:Y:S01]  /*3180*/  FFMA.FTZ R35, R38, R9.reuse, -R29.reuse ;  /* 0x0000000926237223 */ /* 0x180fe2000001081d */
[----:B------:R-:W-:-:S03]  /*3190*/  FFMA.FTZ R29, R28, R9, -R29 ;  /* 0x000000091c1d7223 */ /* 0x000fc6000001081d */
[----:B------:R-:W2:Y:S02]  /*31a0*/  SHFL.BFLY PT, R12, R39, 0x1, 0x1f ;  /* 0x0c201f00270c7f89 */ /* 0x000ea400000e0000 */
[----:B------:R-:W5:Y:S08]  /*31b0*/  MUFU.EX2 R146, R146 ;  /* 0x0000009200927308 */ /* 0x000f700000000800 */
[----:B------:R-:W5:Y:S08]  /*31c0*/  MUFU.EX2 R15, R15 ;  /* 0x0000000f000f7308 */ /* 0x000f700000000800 */
[----:B------:R-:W5:Y:S01]  /*31d0*/  MUFU.EX2 R140, R140 ;  /* 0x0000008c008c7308 */ /* 0x000f620000000800 */
[----:B--2---:R-:W-:-:S07]  /*31e0*/  FMNMX.FTZ R12, R39, R12, !PT ;  /* 0x0000000c270c7209 */ /* 0x004fce0007810000 */
[----:B------:R-:W2:Y:S01]  /*31f0*/  MUFU.EX2 R17, R17 ;  /* 0x0000001100117308 */ /* 0x000ea20000000800 */
[C---:B------:R-:W-:Y:S01]  /*3200*/  FSETP.NEU.FTZ.AND P1, PT, R12.reuse, -INF , PT ;  /* 0xff8000000c00780b */ /* 0x040fe20003f3d000 */
[----:B------:R-:W-:-:S06]  /*3210*/  FMUL.FTZ R41, R12, R9 ;  /* 0x000000090c297220 */ /* 0x000fcc0000410000 */
[----:B------:R-:W-:Y:S01]  /*3220*/  MUFU.EX2 R142, R142 ;  /* 0x0000008e008e7308 */ /* 0x000fe20000000800 */
[----:B------:R-:W-:Y:S02]  /*3230*/  FSEL R41, R41, RZ, P1 ;  /* 0x000000ff29297208 */ /* 0x000fe40000800000 */
[----:B------:R-:W-:-:S03]  /*3240*/  PLOP3.LUT P1, PT, PT, PT, UP0, 0x80, 0x0 ;  /* 0x000000000000781c */ /* 0x000fc60003f2f008 */
[-C--:B------:R-:W-:Y:S01]  /*3250*/  FFMA.FTZ R149, R2, R9.reuse, -R41 ;  /* 0x0000000902957223 */ /* 0x080fe20000010829 */
[----:B-1----:R-:W-:Y:S01]  /*3260*/  FADD.FTZ R2, R150, R43 ;  /* 0x0000002b96027221 */ /* 0x002fe20000010000 */
[-CC-:B------:R-:W-:Y:S01]  /*3270*/  FFMA.FTZ R0, R0, R9.reuse, -R41.reuse ;  /* 0x0000000900007223 */ /* 0x180fe20000010829 */
[-CC-:B------:R-:W-:Y:S01]  /*3280*/  FFMA.FTZ R151, R8, R9.reuse, -R41.reuse ;  /* 0x0000000908977223 */ /* 0x180fe20000010829 */
[-CC-:B------:R-:W-:Y:S01]  /*3290*/  FFMA.FTZ R8, R62, R9.reuse, -R41.reuse ;  /* 0x000000093e087223 */ /* 0x180fe20000010829 */
[----:B----4-:R-:W-:Y:S01]  /*32a0*/  FADD.FTZ R43, R11, R2 ;  /* 0x000000020b2b7221 */ /* 0x010fe20000010000 */
[----:B------:R-:W-:Y:S01]  /*32b0*/  MUFU.EX2 R149, R149 ;  /* 0x0000009500957308 */ /* 0x000fe20000000800 */
[-CC-:B------:R-:W-:Y:S01]  /*32c0*/  FFMA.FTZ R145, R66, R9.reuse, -R41.reuse ;  /* 0x0000000942917223 */ /* 0x180fe20000010829 */
[-C--:B------:R-:W-:Y:S01]  /*32d0*/  FFMA.FTZ R28, R70, R9.reuse, -R41 ;  /* 0x00000009461c7223 */ /* 0x080fe20000010829 */
[----:B0-----:R-:W-:Y:S01]  /*32e0*/  FADD.FTZ R2, R144, R43 ;  /* 0x0000002b90027221 */ /* 0x001fe20000010000 */
[-CC-:B------:R-:W-:Y:S01]  /*32f0*/  FFMA.FTZ R147, R14, R9.reuse, -R41.reuse ;  /* 0x000000090e937223 */ /* 0x180fe20000010829 */
[-CC-:B------:R-:W-:Y:S01]  /*3300*/  FFMA.FTZ R14, R74, R9.reuse, -R41.reuse ;  /* 0x000000094a0e7223 */ /* 0x180fe20000010829 */
[-CC-:B------:R-:W-:Y:S01]  /*3310*/  FFMA.FTZ R141, R18, R9.reuse, -R41.reuse ;  /* 0x00000009128d7223 */ /* 0x180fe20000010829 */
[----:B---3--:R-:W-:Y:S01]  /*3320*/  FADD.FTZ R43, R13, R2 ;  /* 0x000000020d2b7221 */ /* 0x008fe20000010000 */
[----:B------:R-:W0:Y:S01]  /*3330*/  MUFU.EX2 R0, R0 ;  /* 0x0000000000007308 */ /* 0x000e220000000800 */
[-CC-:B------:R-:W-:Y:S01]  /*3340*/  FFMA.FTZ R18, R76, R9.reuse, -R41.reuse ;  /* 0x000000094c127223 */ /* 0x180fe20000010829 */
[-C--:B------:R-:W-:Y:S01]  /*3350*/  FFMA.FTZ R143, R20, R9.reuse, -R41 ;  /* 0x00000009148f7223 */ /* 0x080fe20000010829 */
[----:B-----5:R-:W-:Y:S01]  /*3360*/  FADD.FTZ R2, R146, R43 ;  /* 0x0000002b92027221 */ /* 0x020fe20000010000 */
        /* <DEDUP_REMOVED lines=10> */
[-CC-:B------:R-:W-:Y:S01]  /*3410*/  FFMA.FTZ R135, R90, R9.reuse, -R41.reuse ;  /* 0x000000095a877223 */ /* 0x180fe20000010829 */
[----:B--2---:R-:W-:Y:S01]  /*3420*/  FADD.FTZ R45, R17, R32 ;  /* 0x00000020112d7221 */ /* 0x004fe20000010000 */
[----:B------:R-:W2:Y:S01]  /*3430*/  MUFU.EX2 R8, R8 ;  /* 0x0000000800087308 */ /* 0x000ea20000000800 */
[----:B0-----:R-:W-:Y:S01]  /*3440*/  FADD.FTZ R2, R149, R0 ;  /* 0x0000000095027221 */ /* 0x001fe20000010000 */
[-CC-:B------:R-:W-:Y:S01]  /*3450*/  FFMA.FTZ R32, R88, R9.reuse, -R41.reuse ;  /* 0x0000000958207223 */ /* 0x180fe20000010829 */
[-CC-:B------:R-:W-:Y:S01]  /*3460*/  FFMA.FTZ R129, R92, R9.reuse, -R41.reuse ;  /* 0x000000095c817223 */ /* 0x180fe20000010829 */
[----:B------:R-:W-:Y:S01]  /*3470*/  F2FP.BF16.F32.PACK_AB R150, R11, R150 ;  /* 0x000000960b96723e */ /* 0x000fe200000010ff */
[-CC-:B------:R-:W-:Y:S01]  /*3480*/  FFMA.FTZ R94, R94, R9.reuse, -R41.reuse ;  /* 0x000000095e5e7223 */ /* 0x180fe20000010829 */
[-CC-:B------:R-:W-:Y:S01]  /*3490*/  FFMA.FTZ R68, R68, R9.reuse, -R41.reuse ;  /* 0x0000000944447223 */ /* 0x180fe20000010829 */
[-CC-:B------:R-:W-:Y:S01]  /*34a0*/  FFMA.FTZ R96, R96, R9.reuse, -R41.reuse ;  /* 0x0000000960607223 */ /* 0x180fe20000010829 */
[----:B------:R-:W-:Y:S01]  /*34b0*/  MUFU.EX2 R19, R19 ;  /* 0x0000001300137308 */ /* 0x000fe20000000800 */
[----:B-1----:R-:W-:Y:S01]  /*34c0*/  FADD.FTZ R43, R151, R2 ;  /* 0x00000002972b7221 */ /* 0x002fe20000010000 */
[-CC-:B------:R-:W-:Y:S01]  /*34d0*/  FFMA.FTZ R64, R64, R9.reuse, -R41.reuse ;  /* 0x0000000940407223 */ /* 0x180fe20000010829 */
[-CC-:B------:R-:W-:Y:S01]  /*34e0*/  FFMA.FTZ R98, R98, R9.reuse, -R41.reuse ;  /* 0x0000000962627223 */ /* 0x180fe20000010829 */
[-CC-:B------:R-:W-:Y:S01]  /*34f0*/  FFMA.FTZ R60, R60, R9.reuse, -R41.reuse ;  /* 0x000000093c3c7223 */ /* 0x180fe20000010829 */
[-CC-:B------:R-:W-:Y:S01]  /*3500*/  FFMA.FTZ R100, R100, R9.reuse, -R41.reuse ;  /* 0x0000000964647223 */ /* 0x180fe20000010829 */
[-CC-:B------:R-:W-:Y:S01]  /*3510*/  FFMA.FTZ R58, R58, R9.reuse, -R41.reuse ;  /* 0x000000093a3a7223 */ /* 0x180fe20000010829 */
[----:B------:R-:W-:Y:S01]  /*3520*/  FFMA.FTZ R102, R102, R9, -R41 ;  /* 0x0000000966667223 */ /* 0x000fe20000010829 */
[----:B------:R-:W0:Y:S01]  /*3530*/  MUFU.EX2 R145, R145 ;  /* 0x0000009100917308 */ /* 0x000e220000000800 */
[----:B--2---:R-:W-:Y:S01]  /*3540*/  FADD.FTZ R2, R8, R43 ;  /* 0x0000002b08027221 */ /* 0x004fe20000010000 */
[----:B------:R-:W-:-:S02]  /*3550*/  F2FP.BF16.F32.PACK_AB R149, R0, R149 ;  /* 0x000000950095723e */ /* 0x000fc400000010ff */
[----:B------:R-:W-:Y:S02]  /*3560*/  CS2R R92, SRZ ;  /* 0x00000000005c7805 */ /* 0x000fe4000001ff00 */
[----:B------:R-:W-:Y:S02]  /*3570*/  F2FP.BF16.F32.PACK_AB R144, R13, R144 ;  /* 0x000000900d90723e */ /* 0x000fe400000010ff */
[----:B------:R-:W-:Y:S02]  /*3580*/  CS2R R90, SRZ ;  /* 0x00000000005a7805 */ /* 0x000fe4000001ff00 */
[----:B------:R-:W-:Y:S02]  /*3590*/  F2FP.BF16.F32.PACK_AB R146, R15, R146 ;  /* 0x000000920f92723e */ /* 0x000fe400000010ff */
[----:B------:R-:W-:Y:S01]  /*35a0*/  CS2R R88, SRZ ;  /* 0x0000000000587805 */ /* 0x000fe2000001ff00 */
[----:B------:R-:W-:Y:S01]  /*35b0*/  MUFU.EX2 R136, R136 ;  /* 0x0000008800887308 */ /* 0x000fe20000000800 */
[----:B------:R-:W-:-:S02]  /*35c0*/  F2FP.BF16.F32.PACK_AB R140, R17, R140 ;  /* 0x0000008c118c723e */ /* 0x000fc400000010ff */
[----:B------:R-:W-:-:S05]  /*35d0*/  F2FP.BF16.F32.PACK_AB R151, R8, R151 ;  /* 0x000000970897723e */ /* 0x000fca00000010ff */
[----:B------:R-:W1:Y:S01]  /*35e0*/  MUFU.EX2 R28, R28 ;  /* 0x0000001c001c7308 */ /* 0x000e620000000800 */
[----:B0-----:R-:W-:-:S07]  /*35f0*/  FADD.FTZ R43, R145, R2 ;  /* 0x00000002912b7221 */ /* 0x001fce0000010000 */
[----:B------:R-:W-:Y:S08]  /*3600*/  MUFU.EX2 R21, R21 ;  /* 0x0000001500157308 */ /* 0x000ff00000000800 */
[----:B------:R-:W0:Y:S01]  /*3610*/  MUFU.EX2 R147, R147 ;  /* 0x0000009300937308 */ /* 0x000e220000000800 */
[C---:B-1----:R-:W-:Y:S01]  /*3620*/  FADD.FTZ R2, R28.reuse, R43 ;  /* 0x0000002b1c027221 */ /* 0x042fe20000010000 */
[----:B------:R-:W-:-:S06]  /*3630*/  F2FP.BF16.F32.PACK_AB R145, R28, R145 ;  /* 0x000000911c91723e */ /* 0x000fcc00000010ff */
[----:B------:R-:W1:Y:S08]  /*3640*/  MUFU.EX2 R138, R138 ;  /* 0x0000008a008a7308 */ /* 0x000e700000000800 */
[----:B------:R2:W-:Y:S01]  /*3650*/  MUFU.EX2 R39, R34 ;  /* 0x0000002200277308 */ /* 0x0005e20000000800 */
[----:B0-----:R-:W-:-:S07]  /*3660*/  FADD.FTZ R43, R147, R2 ;  /* 0x00000002932b7221 */ /* 0x001fce0000010000 */
[----:B------:R-:W0:Y:S01]  /*3670*/  MUFU.EX2 R14, R14 ;  /* 0x0000000e000e7308 */ /* 0x000e220000000800 */
[----:B--2---:R-:W-:Y:S01]  /*3680*/  FADD.FTZ R34, R142, R45 ;  /* 0x0000002d8e227221 */ /* 0x004fe20000010000 */
[----:B------:R-:W-:-:S03]  /*3690*/  F2FP.BF16.F32.PACK_AB R142, R19, R142 ;  /* 0x0000008e138e723e */ /* 0x000fc600000010ff */
[----:B------:R-:W-:-:S03]  /*36a0*/  FADD.FTZ R45, R19, R34 ;  /* 0x00000022132d7221 */ /* 0x000fc60000010000 */
[----:B------:R-:W2:Y:S01]  /*36b0*/  MUFU.EX2 R23, R23 ;  /* 0x0000001700177308 */ /* 0x000ea20000000800 */
[----:B------:R-:W-:Y:S01]  /*36c0*/  FADD.FTZ R34, R136, R45 ;  /* 0x0000002d88227221 */ /* 0x000fe20000010000 */
[----:B------:R-:W-:-:S03]  /*36d0*/  F2FP.BF16.F32.PACK_AB R136, R21, R136 ;  /* 0x000000881588723e */ /* 0x000fc600000010ff */
[----:B------:R-:W-:Y:S01]  /*36e0*/  FADD.FTZ R45, R21, R34 ;  /* 0x00000022152d7221 */ /* 0x000fe20000010000 */
[-CC-:B------:R-:W-:Y:S01]  /*36f0*/  FFMA.FTZ R34, R72, R9.reuse, -R41.reuse ;  /* 0x0000000948227223 */ /* 0x180fe20000010829 */
[----:B------:R-:W-:Y:S01]  /*3700*/  FFMA.FTZ R41, R56, R9, -R41 ;  /* 0x0000000938297223 */ /* 0x000fe20000010829 */
[----:B------:R-:W3:Y:S01]  /*3710*/  MUFU.EX2 R141, R141 ;  /* 0x0000008d008d7308 */ /* 0x000ee20000000800 */
[----:B-1----:R-:W-:Y:S01]  /*3720*/  FADD.FTZ R36, R138, R45 ;  /* 0x0000002d8a247221 */ /* 0x002fe20000010000 */
[C---:B0-----:R-:W-:Y:S01]  /*3730*/  FADD.FTZ R2, R14.reuse, R43 ;  /* 0x0000002b0e027221 */ /* 0x041fe20000010000 */
[----:B------:R-:W-:-:S05]  /*3740*/  F2FP.BF16.F32.PACK_AB R147, R14, R147 ;  /* 0x000000930e93723e */ /* 0x000fca00000010ff */
[----:B------:R-:W0:Y:S01]  /*3750*/  MUFU.EX2 R132, R132 ;  /* 0x0000008400847308 */ /* 0x000e220000000800 */
[C---:B--2---:R-:W-:Y:S01]  /*3760*/  FADD.FTZ R45, R23.reuse, R36 ;  /* 0x00000024172d7221 */ /* 0x044fe20000010000 */
[----:B------:R-:W-:-:S06]  /*3770*/  F2FP.BF16.F32.PACK_AB R138, R23, R138 ;  /* 0x0000008a178a723e */ /* 0x000fcc00000010ff */
[----:B------:R-:W1:Y:S01]  /*3780*/  MUFU.EX2 R18, R18 ;  /* 0x0000001200127308 */ /* 0x000e620000000800 */
[----:B---3--:R-:W-:-:S07]  /*3790*/  FADD.FTZ R43, R141, R2 ;  /* 0x000000028d2b7221 */ /* 0x008fce0000010000 */
        /* <DEDUP_REMOVED lines=61> */
[----:B0-----:R-:W-:Y:S01]  /*3b70*/  FADD.FTZ R2, R120, R11 ;  /* 0x0000000b78027221 */ /* 0x001fe20000010000 */
[----:B------:R-:W-:-:S03]  /*3b80*/  F2FP.BF16.F32.PACK_AB R120, R39, R120 ;  /* 0x000000782778723e */ /* 0x000fc600000010ff */
[----:B------:R-:W-:-:S03]  /*3b90*/  FADD.FTZ R11, R39, R2 ;  /* 0x00000002270b7221 */ /* 0x000fc60000010000 */
        /* <DEDUP_REMOVED lines=9> */
[----:B------:R-:W-:Y:S02]  /*3c30*/  F2FP.BF16.F32.PACK_AB R131, R131, R94 ;  /* 0x0000005e8383723e */ /* 0x000fe400000010ff */
[----:B------:R-:W-:-:S04]  /*3c40*/  CS2R R94, SRZ ;  /* 0x00000000005e7805 */ /* 0x000fc8000001ff00 */
[----:B------:R-:W1:Y:S01]  /*3c50*/  MUFU.EX2 R125, R64 ;  /* 0x00000040007d7308 */ /* 0x000e620000000800 */
[C---:B--2---:R-:W-:Y:S01]  /*3c60*/  FADD.FTZ R2, R29.reuse, R36 ;  /* 0x000000241d027221 */ /* 0x044fe20000010000 */
[----:B------:R-:W-:-:S06]  /*3c70*/  F2FP.BF16.F32.PACK_AB R122, R29, R122 ;  /* 0x0000007a1d7a723e */ /* 0x000fcc00000010ff */
[----:B------:R-:W2:Y:S01]  /*3c80*/  MUFU.EX2 R98, R98 ;  /* 0x0000006200627308 */ /* 0x000ea20000000800 */
[----:B0-----:R-:W-:-:S07]  /*3c90*/  FADD.FTZ R36, R96, R7 ;  /* 0x0000000760247221 */ /* 0x001fce0000010000 */
[----:B------:R-:W0:Y:S01]  /*3ca0*/  MUFU.EX2 R127, R60 ;  /* 0x0000003c007f7308 */ /* 0x000e220000000800 */
[C---:B-1----:R-:W-:Y:S01]  /*3cb0*/  FADD.FTZ R7, R125.reuse, R36 ;  /* 0x000000247d077221 */ /* 0x042fe20000010000 */
[----:B------:R-:W-:Y:S02]  /*3cc0*/  F2FP.BF16.F32.PACK_AB R125, R125, R96 ;  /* 0x000000607d7d723e */ /* 0x000fe400000010ff */
[----:B------:R-:W-:-:S04]  /*3cd0*/  CS2R R96, SRZ ;  /* 0x0000000000607805 */ /* 0x000fc8000001ff00 */
[----:B------:R-:W1:Y:S01]  /*3ce0*/  MUFU.EX2 R100, R100 ;  /* 0x0000006400647308 */ /* 0x000e620000000800 */
[----:B--2---:R-:W-:-:S07]  /*3cf0*/  FADD.FTZ R0, R98, R7 ;  /* 0x0000000762007221 */ /* 0x004fce0000010000 */
[----:B------:R-:W2:Y:S01]  /*3d00*/  MUFU.EX2 R121, R58 ;  /* 0x0000003a00797308 */ /* 0x000ea20000000800 */
[C---:B0-----:R-:W-:Y:S01]  /*3d10*/  FADD.FTZ R7, R127.reuse, R0 ;  /* 0x000000007f077221 */ /* 0x041fe20000010000 */
[----:B------:R-:W-:Y:S02]  /*3d20*/  F2FP.BF16.F32.PACK_AB R127, R127, R98 ;  /* 0x000000627f7f723e */ /* 0x000fe400000010ff */
[----:B------:R-:W-:-:S04]  /*3d30*/  CS2R R98, SRZ ;  /* 0x0000000000627805 */ /* 0x000fc8000001ff00 */
[----:B------:R-:W0:Y:S01]  /*3d40*/  MUFU.EX2 R102, R102 ;  /* 0x0000006600667308 */ /* 0x000e220000000800 */
[----:B-1----:R-:W-:-:S07]  /*3d50*/  FADD.FTZ R0, R100, R7 ;  /* 0x0000000764007221 */ /* 0x002fce0000010000 */
[----:B------:R-:W1:Y:S01]  /*3d60*/  MUFU.EX2 R41, R41 ;  /* 0x0000002900297308 */ /* 0x000e620000000800 */
[C---:B--2---:R-:W-:Y:S01]  /*3d70*/  FADD.FTZ R7, R121.reuse, R0 ;  /* 0x0000000079077221 */ /* 0x044fe20000010000 */
[----:B------:R-:W-:Y:S02]  /*3d80*/  F2FP.BF16.F32.PACK_AB R121, R121, R100 ;  /* 0x000000647979723e */ /* 0x000fe400000010ff */
[----:B------:R-:W-:Y:S01]  /*3d90*/  CS2R R100, SRZ ;  /* 0x0000000000647805 */ /* 0x000fe2000001ff00 */
[----:B0-----:R-:W-:Y:S01]  /*3da0*/  FADD.FTZ R0, R102, R7 ;  /* 0x0000000766007221 */ /* 0x001fe20000010000 */
[----:B-1----:R-:W-:-:S03]  /*3db0*/  F2FP.BF16.F32.PACK_AB R123, R41, R102 ;  /* 0x00000066297b723e */ /* 0x002fc600000010ff */
[----:B------:R-:W-:Y:S01]  /*3dc0*/  FADD.FTZ R0, R41, R0 ;  /* 0x0000000029007221 */ /* 0x000fe20000010000 */
[----:B------:R-:W-:Y:S01]  /*3dd0*/  CS2R R102, SRZ ;  /* 0x0000000000667805 */ /* 0x000fe2000001ff00 */
[----:B------:R-:W-:Y:S06]  /*3de0*/  @!P1 BRA `(.L_x_2171) ;  /* 0x0000002c00c49947 */ /* 0x000fec0003800000 */
[----:B------:R-:W-:Y:S01]  /*3df0*/  MOV R8, R12 ;  /* 0x0000000c00087202 */ /* 0x000fe20000000f00 */
[----:B------:R-:W-:Y:S01]  /*3e00*/  IMAD.MOV.U32 R7, RZ, RZ, R10 ;  /* 0x000000ffff077224 */ /* 0x000fe200078e000a */
[----:B------:R-:W-:Y:S01]  /*3e10*/  UMOV UR7, URZ ;  /* 0x0000003f00077c82 */ /* 0x000fe20008000000 */
[----:B------:R-:W-:Y:S01]  /*3e20*/  IMAD.MOV.U32 R119, RZ, RZ, RZ ;  /* 0x000000ffff777224 */ /* 0x000fe200078e00ff */
[----:B------:R-:W-:Y:S01]  /*3e30*/  UMOV UR6, URZ ;  /* 0x0000003f00067c82 */ /* 0x000fe20008000000 */
[----:B------:R-:W-:Y:S01]  /*3e40*/  ULDC UR28, c[0x0][0x288] ;  /* 0x0000a200001c7ab9 */ /* 0x000fe20000000800 */
[----:B------:R-:W-:Y:S01]  /*3e50*/  ULDC UR29, c[0x0][0x2f0] ;  /* 0x0000bc00001d7ab9 */ /* 0x000fe20000000800 */
[----:B------:R-:W-:-:S05]  /*3e60*/  ULDC UR30, c[0x0][0x9d8] ;  /* 0x00027600001e7ab9 */ /* 0x000fca0000000800 */
.L_x_2182:
[----:B------:R-:W-:Y:S01]  /*3e70*/  ISETP.NE.AND P2, PT, RZ, UR43, PT ;  /* 0x0000002bff007c0c */ /* 0x000fe2000bf45270 */
[----:B------:R-:W-:-:S04]  /*3e80*/  UISETP.NE.AND UP0, UPT, UR6, 0x1, UPT ;  /* 0x000000010600788c */ /* 0x000fc8000bf05270 */
[----:B------:R-:W-:-:S04]  /*3e90*/  USEL UR5, URZ, 0x1, UP0 ;  /* 0x000000013f057887 */ /* 0x000fc80008000000 */
[----:B------:R-:W-:-:S04]  /*3ea0*/  ULOP3.LUT UR5, UR7, UR5, URZ, 0x3c, !UPT ;  /* 0x0000000507057292 */ /* 0x000fc8000f8e3c3f */
[----:B------:R-:W-:Y:S08]  /*3eb0*/  @P2 BRA `(.L_x_2172) ;  /* 0x0000000000382947 */ /* 0x000ff00003800000 */
[----:B------:R-:W-:Y:S05]  /*3ec0*/  @!P0 BRA `(.L_x_2173) ;  /* 0x0000000000048947 */ /* 0x000fea0003800000 */
[----:B------:R-:W-:Y:S01]  /*3ed0*/  BPT.TRAP 0x1 ;  /* 0x000000040000795c */ /* 0x000fe20000300000 */
.L_x_2173:
        /* <DEDUP_REMOVED lines=9> */
.L_x_2174:
[----:B-1----:R-:W-:Y:S05]  /*3f70*/  @P1 BRA `(.L_x_2172) ;  /* 0x0000000000081947 */ /* 0x002fea0003800000 */
[----:B------:R-:W1:Y:S02]  /*3f80*/  SYNCS.PHASECHK.TRANS64.TRYWAIT P1, [UR4+0x16830], R9 ;  /* 0x01683009ff0075a7 */ /* 0x000e640008020144 */
[----:B-1----:R-:W-:Y:S05]  /*3f90*/  @!P1 BRA `(.L_x_2175) ;  /* 0x000000a800b09947 */ /* 0x002fea0003800000 */
.L_x_2172:
[----:B01----:R-:W-:Y:S01]  /*3fa0*/  IADD3 R9, R16, 0x8, RZ ;  /* 0x0000000810097810 */ /* 0x003fe20007ffe0ff */
        /* <DEDUP_REMOVED lines=29> */
.L_x_2177:
[----:B------:R-:W-:Y:S01]  /*4180*/  ULEA UR10, UR6, UR42, 0x3 ;  /* 0x0000002a060a7291 */ /* 0x000fe2000f8e183f */
[----:B------:R-:W-:-:S05]  /*4190*/  IMAD.U32 R9, RZ, RZ, UR7 ;  /* 0x00000007ff097e24 */ /* 0x000fca000f8e00ff */
[----:B------:R-:W-:-:S04]  /*41a0*/  SHF.L.U32 R9, R9, 0x1f, RZ ;  /* 0x0000001f09097819 */ /* 0x000fc800000006ff */
[----:B------:R0:W1:Y:S01]  /*41b0*/  SYNCS.PHASECHK.TRANS64.TRYWAIT P1, [UR10+0x16850], R9 ;  /* 0x01685009ff0075a7 */ /* 0x000062000802014a */
[----:B------:R-:W-:Y:S05]  /*41c0*/  @!P0 BRA `(.L_x_2178) ;  /* 0x0000000000048947 */ /* 0x000fea0003800000 */
[----:B------:R-:W-:Y:S01]  /*41d0*/  BPT.TRAP 0x1 ;  /* 0x000000040000795c */ /* 0x000fe20000300000 */
.L_x_2178:
[----:B-1----:R-:W-:Y:S05]  /*41e0*/  @P1 BRA `(.L_x_2176) ;  /* 0x0000000000081947 */ /* 0x002fea0003800000 */
[----:B------:R-:W1:Y:S02]  /*41f0*/  SYNCS.PHASECHK.TRANS64.TRYWAIT P1, [UR10+0x16850], R9 ;  /* 0x01685009ff0075a7 */ /* 0x000e64000802014a */
[----:B-1----:R-:W-:Y:S05]  /*4200*/  @!P1 BRA `(.L_x_2179) ;  /* 0x000000a8002c9947 */ /* 0x002fea0003800000 */
.L_x_2176:
        /* <DEDUP_REMOVED lines=50> */
.L_x_2180:
[----:B------:R-:W-:Y:S01]  /*4530*/  UISETP.NE.AND UP0, UPT, UR44, URZ, UPT ;  /* 0x0000003f2c00728c */ /* 0x000fe2000bf05270 */
[----:B------:R-:W-:Y:S02]  /*4540*/  IMAD.MOV.U32 R121, RZ, RZ, R3 ;  /* 0x000000ffff797224 */ /* 0x000fe400078e0003 */
[----:B------:R-:W-:Y:S01]  /*4550*/  FMUL.FTZ R14, R30, UR30 ;  /* 0x0000001e1e0e7c20 */ /* 0x000fe20008410000 */
[----:B------:R-:W-:Y:S01]  /*4560*/  FMUL.FTZ R142, R24, UR30 ;  /* 0x0000001e188e7c20 */ /* 0x000fe20008410000 */
[----:B------:R-:W-:Y:S01]  /*4570*/  FMUL.FTZ R136, R29, UR30 ;  /* 0x0000001e1d887c20 */ /* 0x000fe20008410000 */
[----:B------:R-:W-:Y:S01]  /*4580*/  FMUL.FTZ R138, R25, UR30 ;  /* 0x0000001e198a7c20 */ /* 0x000fe20008410000 */
[----:B------:R-:W-:Y:S01]  /*4590*/  PLOP3.LUT P1, PT, PT, PT, UP0, 0x80, 0x0 ;  /* 0x000000000000781c */ /* 0x000fe20003f2f008 */
[----:B------:R-:W-:Y:S01]  /*45a0*/  FMUL.FTZ R134, R32, UR30 ;  /* 0x0000001e20867c20 */ /* 0x000fe20008410000 */
[----:B------:R-:W-:Y:S01]  /*45b0*/  PLOP3.LUT P2, PT, PT, PT, UP0, 0x80, 0x0 ;  /* 0x000000000000781c */ /* 0x000fe20003f4f008 */
[----:B------:R-:W1:Y:S01]  /*45c0*/  MUFU.TANH R142, R142 ;  /* 0x0000008e008e7308 */ /* 0x000e620000002400 */
[----:B------:R-:W-:Y:S01]  /*45d0*/  IMAD.U32 R32, RZ, RZ, UR29 ;  /* 0x0000001dff207e24 */ /* 0x000fe2000f8e00ff */
[----:B------:R-:W-:Y:S01]  /*45e0*/  @UP0 ULDC UR7, c[0x0][0x44c] ;  /* 0x0001130000070ab9 */ /* 0x000fe20000000800 */
[----:B------:R-:W-:Y:S01]  /*45f0*/  FMUL.FTZ R140, R28, UR30 ;  /* 0x0000001e1c8c7c20 */ /* 0x000fe20008410000 */
[----:B------:R-:W-:Y:S01]  /*4600*/  FMUL.FTZ R132, R33, UR30 ;  /* 0x0000001e21847c20 */ /* 0x000fe20008410000 */
[----:B------:R-:W-:Y:S01]  /*4610*/  FMUL.FTZ R130, R36, UR30 ;  /* 0x0000001e24827c20 */ /* 0x000fe20008410000 */
[----:B------:R-:W-:Y:S01]  /*4620*/  FMUL.FTZ R20, R43, UR30 ;  /* 0x0000001e2b147c20 */ /* 0x000fe20008410000 */
[----:B------:R-:W-:Y:S01]  /*4630*/  FMUL.FTZ R128, R37, UR30 ;  /* 0x0000001e25807c20 */ /* 0x000fe20008410000 */
[----:B------:R-:W2:Y:S01]  /*4640*/  MUFU.TANH R138, R138 ;  /* 0x0000008a008a7308 */ /* 0x000ea20000002400 */
[----:B------:R-:W-:Y:S01]  /*4650*/  FMUL.FTZ R126, R40, UR30 ;  /* 0x0000001e287e7c20 */ /* 0x000fe20008410000 */
[----:B0-----:R-:W-:Y:S01]  /*4660*/  @P1 IMAD.HI.U32 R9, R3, UR7, RZ ;  /* 0x0000000703091c27 */ /* 0x001fe2000f8e00ff */
[----:B------:R-:W-:-:S03]  /*4670*/  @UP0 ULDC UR7, c[0x0][0x450] ;  /* 0x0001140000070ab9 */ /* 0x000fc60000000800 */
[----:B------:R-:W-:Y:S01]  /*4680*/  FMUL.FTZ R124, R41, UR30 ;  /* 0x0000001e297c7c20 */ /* 0x000fe20008410000 */
[----:B------:R-:W-:Y:S01]  /*4690*/  FMUL.FTZ R122, R44, UR30 ;  /* 0x0000001e2c7a7c20 */ /* 0x000fe20008410000 */
[----:B------:R-:W-:Y:S01]  /*46a0*/  FMUL.FTZ R120, R45, UR30 ;  /* 0x0000001e2d787c20 */ /* 0x000fe20008410000 */
[----:B------:R-:W-:Y:S01]  /*46b0*/  @P2 SHF.R.U32.HI R121, RZ, UR7, R9 ;  /* 0x00000007ff792c19 */ /* 0x000fe20008011609 */
[----:B------:R-:W-:Y:S01]  /*46c0*/  UMOV UR7, 0xffffff80 ;  /* 0xffffff8000077882 */ /* 0x000fe20000000000 */
[----:B------:R-:W0:Y:S01]  /*46d0*/  MUFU.TANH R140, R140 ;  /* 0x0000008c008c7308 */ /* 0x000e220000002400 */
[----:B------:R-:W-:Y:S01]  /*46e0*/  UIMAD UR7, UR27, UR7, 0x1 ;  /* 0x000000011b0774a4 */ /* 0x000fe2000f8e0207 */
[----:B------:R-:W-:Y:S01]  /*46f0*/  FMUL.FTZ R10, R48, UR30 ;  /* 0x0000001e300a7c20 */ /* 0x000fe20008410000 */
[----:B------:R-:W3:Y:S01]  /*4700*/  SHFL.IDX PT, R30, R121, RZ, 0x1c1f ;  /* 0x001c1fff791e7589 */ /* 0x000ee200000e0000 */
[----:B------:R-:W-:Y:S01]  /*4710*/  FMUL.FTZ R25, R49, UR30 ;  /* 0x0000001e31197c20 */ /* 0x000fe20008410000 */
[----:B------:R-:W-:Y:S01]  /*4720*/  FMUL.FTZ R12, R26, UR30 ;  /* 0x0000001e1a0c7c20 */ /* 0x000fe20008410000 */
[----:B------:R-:W-:Y:S01]  /*4730*/  FMUL.FTZ R26, R52, UR30 ;  /* 0x0000001e341a7c20 */ /* 0x000fe20008410000 */
[----:B------:R-:W-:Y:S01]  /*4740*/  MOV R29, UR7 ;  /* 0x00000007001d7c02 */ /* 0x000fe20008000f00 */
[----:B------:R-:W4:Y:S01]  /*4750*/  MUFU.TANH R136, R136 ;  /* 0x0000008800887308 */ /* 0x000f220000002400 */
[----:B------:R-:W-:Y:S01]  /*4760*/  FMUL.FTZ R11, R27, UR30 ;  /* 0x0000001e1b0b7c20 */ /* 0x000fe20008410000 */
[----:B------:R-:W-:Y:S01]  /*4770*/  FMUL.FTZ R27, R53, UR30 ;  /* 0x0000001e351b7c20 */ /* 0x000fe20008410000 */
[----:B------:R-:W-:Y:S01]  /*4780*/  FMUL.FTZ R28, R56, UR30 ;  /* 0x0000001e381c7c20 */ /* 0x000fe20008410000 */
[----:B------:R-:W-:-:S02]  /*4790*/  IMAD R29, R6, -0x2, R29 ;  /* 0xfffffffe061d7824 */ /* 0x000fc400078e021d */
[----:B------:R-:W-:Y:S01]  /*47a0*/  FMUL.FTZ R68, R68, UR30 ;  /* 0x0000001e44447c20 */ /* 0x000fe20008410000 */
[----:B------:R-:W-:Y:S01]  /*47b0*/  FMUL.FTZ R37, R54, UR30 ;  /* 0x0000001e36257c20 */ /* 0x000fe20008410000 */
[----:B------:R-:W-:Y:S01]  /*47c0*/  FMUL.FTZ R54, R57, UR30 ;  /* 0x0000001e39367c20 */ /* 0x000fe20008410000 */
[----:B------:R-:W-:Y:S01]  /*47d0*/  IMAD R29, R32, UR37, R29 ;  /* 0x00000025201d7c24 */ /* 0x000fe2000f8e021d */
        /* <DEDUP_REMOVED lines=10> */
[--C-:B---3--:R-:W-:Y:S01]  /*4880*/  IADD3 R9, R30, -UR28, R29.reuse ;  /* 0x8000001c1e097c10 */ /* 0x108fe2000fffe01d */
[----:B------:R-:W-:Y:S01]  /*4890*/  FMUL.FTZ R72, R72, UR30 ;  /* 0x0000001e48487c20 */ /* 0x000fe20008410000 */
[----:B------:R-:W-:Y:S01]  /*48a0*/  FMUL.FTZ R21, R42, UR30 ;  /* 0x0000001e2a157c20 */ /* 0x000fe20008410000 */
[----:B------:R-:W-:Y:S01]  /*48b0*/  FMUL.FTZ R73, R73, UR30 ;  /* 0x0000001e49497c20 */ /* 0x000fe20008410000 */
[C---:B------:R-:W-:Y:S01]  /*48c0*/  ISETP.GT.AND P1, PT, R9.reuse, RZ, PT ;  /* 0x000000ff0900720c */ /* 0x040fe20003f24270 */
[----:B------:R-:W-:Y:S01]  /*48d0*/  FMUL.FTZ R76, R76, UR30 ;  /* 0x0000001e4c4c7c20 */ /* 0x000fe20008410000 */
[C---:B------:R-:W-:Y:S01]  /*48e0*/  ISETP.GT.AND P2, PT, R9.reuse, 0x1, PT ;  /* 0x000000010900780c */ /* 0x040fe20003f44270 */
[----:B------:R-:W3:Y:S01]  /*48f0*/  MUFU.TANH R130, R130 ;  /* 0x0000008200827308 */ /* 0x000ee20000002400 */
[----:B-1----:R-:W-:Y:S01]  /*4900*/  FSEL R142, R142, -INF , P1 ;  /* 0xff8000008e8e7808 */ /* 0x002fe20000800000 */
[----:B------:R-:W-:Y:S01]  /*4910*/  FMUL.FTZ R19, R38, UR30 ;  /* 0x0000001e26137c20 */ /* 0x000fe20008410000 */
[----:B------:R-:W-:Y:S01]  /*4920*/  ISETP.GT.AND P1, PT, R9, 0x8, PT ;  /* 0x000000080900780c */ /* 0x000fe20003f24270 */
[----:B------:R-:W-:Y:S01]  /*4930*/  FMUL.FTZ R77, R77, UR30 ;  /* 0x0000001e4d4d7c20 */ /* 0x000fe20008410000 */
[----:B--2---:R-:W-:Y:S01]  /*4940*/  FSEL R138, R138, -INF , P2 ;  /* 0xff8000008a8a7808 */ /* 0x004fe20001000000 */
[----:B------:R-:W-:Y:S01]  /*4950*/  FMUL.FTZ R80, R80, UR30 ;  /* 0x0000001e50507c20 */ /* 0x000fe20008410000 */
[----:B------:R-:W-:Y:S01]  /*4960*/  FMNMX.FTZ R43, R142, R7, !PT ;  /* 0x000000078e2b7209 */ /* 0x000fe20007810000 */
[----:B------:R-:W1:Y:S01]  /*4970*/  MUFU.TANH R128, R128 ;  /* 0x0000008000807308 */ /* 0x000e620000002400 */
[----:B------:R-:W-:Y:S01]  /*4980*/  ISETP.GT.AND P2, PT, R9, 0x9, PT ;  /* 0x000000090900780c */ /* 0x000fe20003f44270 */
[----:B------:R-:W-:Y:S01]  /*4990*/  FMUL.FTZ R17, R34, UR30 ;  /* 0x0000001e22117c20 */ /* 0x000fe20008410000 */
[----:B0-----:R-:W-:Y:S01]  /*49a0*/  FSEL R140, R140, -INF , P1 ;  /* 0xff8000008c8c7808 */ /* 0x001fe20000800000 */
[----:B------:R-:W-:Y:S01]  /*49b0*/  FMUL.FTZ R81, R81, UR30 ;  /* 0x0000001e51517c20 */ /* 0x000fe20008410000 */
[----:B------:R-:W-:Y:S01]  /*49c0*/  FMNMX.FTZ R43, R138, R43, !PT ;  /* 0x0000002b8a2b7209 */ /* 0x000fe20007810000 */
[----:B------:R-:W-:Y:S01]  /*49d0*/  FMUL.FTZ R84, R84, UR30 ;  /* 0x0000001e54547c20 */ /* 0x000fe20008410000 */
[----:B------:R-:W-:Y:S01]  /*49e0*/  ISETP.GT.AND P1, PT, R9, 0x10, PT ;  /* 0x000000100900780c */ /* 0x000fe20003f24270 */
[----:B------:R-:W0:Y:S01]  /*49f0*/  MUFU.TANH R126, R126 ;  /* 0x0000007e007e7308 */ /* 0x000e220000002400 */
[----:B----4-:R-:W-:Y:S01]  /*4a00*/  FSEL R136, R136, -INF , P2 ;  /* 0xff80000088887808 */ /* 0x010fe20001000000 */
[----:B------:R-:W-:Y:S01]  /*4a10*/  FMUL.FTZ R15, R35, UR30 ;  /* 0x0000001e230f7c20 */ /* 0x000fe20008410000 */
[----:B------:R-:W-:Y:S01]  /*4a20*/  FMNMX.FTZ R43, R140, R43, !PT ;  /* 0x0000002b8c2b7209 */ /* 0x000fe20007810000 */
[----:B------:R-:W-:Y:S01]  /*4a30*/  FMUL.FTZ R85, R85, UR30 ;  /* 0x0000001e55557c20 */ /* 0x000fe20008410000 */
[----:B------:R-:W-:Y:S01]  /*4a40*/  ISETP.GT.AND P2, PT, R9, 0x11, PT ;  /* 0x000000110900780c */ /* 0x000fe20003f44270 */
[----:B------:R-:W-:Y:S01]  /*4a50*/  FMUL.FTZ R35, R55, UR30 ;  /* 0x0000001e37237c20 */ /* 0x000fe20008410000 */
[----:B-----5:R-:W-:Y:S01]  /*4a60*/  FSEL R134, R134, -INF , P1 ;  /* 0xff80000086867808 */ /* 0x020fe20000800000 */
[----:B------:R-:W2:Y:S01]  /*4a70*/  MUFU.TANH R124, R124 ;  /* 0x0000007c007c7308 */ /* 0x000ea20000002400 */
[----:B------:R-:W-:Y:S01]  /*4a80*/  FMNMX.FTZ R43, R136, R43, !PT ;  /* 0x0000002b882b7209 */ /* 0x000fe20007810000 */
[----:B------:R-:W-:Y:S01]  /*4a90*/  FMUL.FTZ R55, R62, UR30 ;  /* 0x0000001e3e377c20 */ /* 0x000fe20008410000 */
[----:B------:R-:W-:Y:S01]  /*4aa0*/  ISETP.GT.AND P1, PT, R9, 0x18, PT ;  /* 0x000000180900780c */ /* 0x000fe20003f24270 */
[----:B------:R-:W4:Y:S01]  /*4ab0*/  SHFL.IDX PT, R62, R121, 0x1, 0x1c1f ;  /* 0x003c1f00793e7f89 */ /* 0x000f2200000e0000 */
[----:B------:R-:W-:Y:S01]  /*4ac0*/  FSEL R132, R132, -INF , P2 ;  /* 0xff80000084847808 */ /* 0x000fe20001000000 */
[----:B------:R-:W-:Y:S01]  /*4ad0*/  FMUL.FTZ R13, R31, UR30 ;  /* 0x0000001e1f0d7c20 */ /* 0x000fe20008410000 */
[----:B------:R-:W-:Y:S01]  /*4ae0*/  FMNMX.FTZ R43, R134, R43, !PT ;  /* 0x0000002b862b7209 */ /* 0x000fe20007810000 */
[----:B------:R-:W5:Y:S01]  /*4af0*/  MUFU.TANH R122, R122 ;  /* 0x0000007a007a7308 */ /* 0x000f620000002400 */
[----:B------:R-:W-:Y:S01]  /*4b00*/  ISETP.GT.AND P2, PT, R9, 0x19, PT ;  /* 0x000000190900780c */ /* 0x000fe20003f44270 */
[----:B------:R-:W-:Y:S01]  /*4b10*/  FMUL.FTZ R61, R67, UR30 ;  /* 0x0000001e433d7c20 */ /* 0x000fe20008410000 */
[----:B---3--:R-:W-:Y:S01]  /*4b20*/  FSEL R130, R130, -INF , P1 ;  /* 0xff80000082827808 */ /* 0x008fe20000800000 */
[----:B------:R-:W-:Y:S01]  /*4b30*/  FMUL.FTZ R18, R39, UR30 ;  /* 0x0000001e27127c20 */ /* 0x000fe20008410000 */
[----:B------:R-:W-:Y:S01]  /*4b40*/  FMNMX.FTZ R43, R132, R43, !PT ;  /* 0x0000002b842b7209 */ /* 0x000fe20007810000 */
[----:B------:R-:W-:Y:S01]  /*4b50*/  FMUL.FTZ R39, R59, UR30 ;  /* 0x0000001e3b277c20 */ /* 0x000fe20008410000 */
[C---:B------:R-:W-:Y:S01]  /*4b60*/  ISETP.GT.AND P1, PT, R9.reuse, 0x20, PT ;  /* 0x000000200900780c */ /* 0x040fe20003f24270 */
[----:B------:R-:W3:Y:S01]  /*4b70*/  MUFU.TANH R120, R120 ;  /* 0x0000007800787308 */ /* 0x000ee20000002400 */
[----:B-1----:R-:W-:Y:S01]  /*4b80*/  FSEL R128, R128, -INF , P2 ;  /* 0xff80000080807808 */ /* 0x002fe20001000000 */
[----:B------:R-:W-:Y:S01]  /*4b90*/  FMUL.FTZ R59, R66, UR30 ;  /* 0x0000001e423b7c20 */ /* 0x000fe20008410000 */
[----:B------:R-:W-:Y:S01]  /*4ba0*/  FMNMX.FTZ R43, R130, R43, !PT ;  /* 0x0000002b822b7209 */ /* 0x000fe20007810000 */
[----:B------:R-:W-:Y:S01]  /*4bb0*/  FMUL.FTZ R152, R70, UR30 ;  /* 0x0000001e46987c20 */ /* 0x000fe20008410000 */
[----:B------:R-:W-:Y:S01]  /*4bc0*/  ISETP.GT.AND P2, PT, R9, 0x21, PT ;  /* 0x000000210900780c */ /* 0x000fe20003f44270 */
[----:B------:R-:W-:Y:S01]  /*4bd0*/  FMUL.FTZ R24, R47, UR30 ;  /* 0x0000001e2f187c20 */ /* 0x000fe20008410000 */
[----:B0-----:R-:W-:Y:S01]  /*4be0*/  FSEL R126, R126, -INF , P1 ;  /* 0xff8000007e7e7808 */ /* 0x001fe20000800000 */
[----:B------:R-:W0:Y:S01]  /*4bf0*/  MUFU.TANH R10, R10 ;  /* 0x0000000a000a7308 */ /* 0x000e220000002400 */
[----:B------:R-:W-:Y:S01]  /*4c00*/  FMNMX.FTZ R43, R128, R43, !PT ;  /* 0x0000002b802b7209 */ /* 0x000fe20007810000 */
[----:B------:R-:W-:Y:S01]  /*4c10*/  FMUL.FTZ R154, R74, UR30 ;  /* 0x0000001e4a9a7c20 */ /* 0x000fe20008410000 */
[----:B------:R-:W-:Y:S01]  /*4c20*/  ISETP.GT.AND P1, PT, R9, 0x28, PT ;  /* 0x000000280900780c */ /* 0x000fe20003f24270 */
[----:B------:R-:W-:Y:S01]  /*4c30*/  FMUL.FTZ R31, R51, UR30 ;  /* 0x0000001e331f7c20 */ /* 0x000fe20008410000 */
[----:B--2---:R-:W-:Y:S01]  /*4c40*/  FSEL R124, R124, -INF , P2 ;  /* 0xff8000007c7c7808 */ /* 0x004fe20001000000 */
[----:B------:R-:W-:Y:S01]  /*4c50*/  FMUL.FTZ R53, R78, UR30 ;  /* 0x0000001e4e357c20 */ /* 0x000fe20008410000 */
[----:B------:R-:W-:Y:S01]  /*4c60*/  FMNMX.FTZ R43, R126, R43, !PT ;  /* 0x0000002b7e2b7209 */ /* 0x000fe20007810000 */
[----:B------:R-:W-:Y:S01]  /*4c70*/  MUFU.TANH R25, R25 ;  /* 0x0000001900197308 */ /* 0x000fe20000002400 */
[----:B------:R-:W-:Y:S01]  /*4c80*/  ISETP.GT.AND P2, PT, R9, 0x29, PT ;  /* 0x000000290900780c */ /* 0x000fe20003f44270 */
[----:B------:R-:W-:Y:S01]  /*4c90*/  FMUL.FTZ R57, R63, UR30 ;  /* 0x0000001e3f397c20 */ /* 0x000fe20008410000 */
[----:B-----5:R-:W-:Y:S01]  /*4ca0*/  FSEL R122, R122, -INF , P1 ;  /* 0xff8000007a7a7808 */ /* 0x020fe20000800000 */
        /* <DEDUP_REMOVED lines=11> */
[----:B------:R-:W-:Y:S01]  /*4d60*/  FMNMX.FTZ R43, R120, R43, !PT ;  /* 0x0000002b782b7209 */ /* 0x000fe20007810000 */
[----:B------:R-:W-:Y:S01]  /*4d70*/  MUFU.TANH R27, R27 ;  /* 0x0000001b001b7308 */ /* 0x000fe20000002400 */
[----:B----4-:R-:W-:Y:S01]  /*4d80*/  IADD3 R67, R62, -UR28, R29 ;  /* 0x8000001c3e437c10 */ /* 0x010fe2000fffe01d */
[----:B------:R-:W-:-:S03]  /*4d90*/  ULEA UR7, UR4, UR42, 0x3 ;  /* 0x0000002a04077291 */ /* 0x000fc6000f8e183f */
[----:B------:R-:W-:Y:S01]  /*4da0*/  ISETP.GT.AND P3, PT, R67, 0x1, PT ;  /* 0x000000014300780c */ /* 0x000fe20003f64270 */
[----:B------:R-:W-:Y:S02]  /*4db0*/  UIADD3 UR7, UR7, 0x16840, URZ ;  /* 0x0001684007077890 */ /* 0x000fe4000fffe03f */
[----:B------:R-:W2:Y:S02]  /*4dc0*/  MUFU.TANH R28, R28 ;  /* 0x0000001c001c7308 */ /* 0x000ea40000002400 */
[----:B------:R-:W-:-:S06]  /*4dd0*/  UPRMT UR7, UR25, 0x654, UR7 ;  /* 0x0000065419077896 */ /* 0x000fcc0008000007 */
[----:B------:R0:W-:Y:S03]  /*4de0*/  MUFU.TANH R46, R68 ;  /* 0x00000044002e7308 */ /* 0x0001e60000002400 */
[----:B------:R-:W-:Y:S05]  /*4df0*/  SYNCS.ARRIVE.TRANS64.RED.A1T0 RZ, [UR7], RZ ;  /* 0x000000ffffff79a7 */ /* 0x000fea0008100407 */
[----:B------:R-:W3:Y:S01]  /*4e00*/  MUFU.TANH R54, R54 ;  /* 0x0000003600367308 */ /* 0x000ee20000002400 */
[----:B0-----:R-:W-:Y:S02]  /*4e10*/  FSEL R68, R10, -INF , P1 ;  /* 0xff8000000a447808 */ /* 0x001fe40000800000 */
[----:B------:R-:W-:-:S02]  /*4e20*/  ISETP.GT.AND P1, PT, R9, 0x38, PT ;  /* 0x000000380900780c */ /* 0x000fc40003f24270 */
[----:B------:R-:W-:Y:S02]  /*4e30*/  FMNMX.FTZ R43, R68, R43, !PT ;  /* 0x0000002b442b7209 */ /* 0x000fe40007810000 */
[----:B-1----:R-:W-:Y:S01]  /*4e40*/  FSEL R60, R26, -INF , P1 ;  /* 0xff8000001a3c7808 */ /* 0x002fe20000800000 */
[----:B------:R0:W-:Y:S01]  /*4e50*/  MUFU.TANH R50, R64 ;  /* 0x0000004000327308 */ /* 0x0001e20000002400 */
[----:B------:R-:W-:-:S04]  /*4e60*/  ISETP.GT.AND P1, PT, R9, 0x40, PT ;  /* 0x000000400900780c */ /* 0x000fc80003f24270 */
[----:B--2---:R-:W-:Y:S02]  /*4e70*/  FSEL R58, R28, -INF , P1 ;  /* 0xff8000001c3a7808 */ /* 0x004fe40000800000 */
[----:B------:R-:W-:Y:S01]  /*4e80*/  ISETP.GT.AND P1, PT, R9, 0x48, PT ;  /* 0x000000480900780c */ /* 0x000fe20003f24270 */
[----:B------:R-:W1:Y:S01]  /*4e90*/  MUFU.TANH R52, R52 ;  /* 0x0000003400347308 */ /* 0x000e620000002400 */
[----:B0-----:R-:W-:Y:S02]  /*4ea0*/  FSEL R64, R25, -INF , P2 ;  /* 0xff80000019407808 */ /* 0x001fe40001000000 */
[----:B------:R-:W-:Y:S02]  /*4eb0*/  ISETP.GT.AND P2, PT, R9, 0x39, PT ;  /* 0x000000390900780c */ /* 0x000fe40003f44270 */
[----:B------:R-:W-:Y:S02]  /*4ec0*/  FMNMX.FTZ R43, R64, R43, !PT ;  /* 0x0000002b402b7209 */ /* 0x000fe40007810000 */
[----:B------:R-:W-:Y:S01]  /*4ed0*/  FSEL R56, R27, -INF , P2 ;  /* 0xff8000001b387808 */ /* 0x000fe20001000000 */
[----:B------:R-:W0:Y:S01]  /*4ee0*/  MUFU.TANH R48, R48 ;  /* 0x0000003000307308 */ /* 0x000e220000002400 */
[----:B------:R-:W-:-:S02]  /*4ef0*/  FMNMX.FTZ R43, R60, R43, !PT ;  /* 0x0000002b3c2b7209 */ /* 0x000fc40007810000 */
[C---:B------:R-:W-:Y:S02]  /*4f00*/  ISETP.GT.AND P2, PT, R9.reuse, 0x41, PT ;  /* 0x000000410900780c */ /* 0x040fe40003f44270 */
[----:B------:R-:W-:Y:S02]  /*4f10*/  FMNMX.FTZ R43, R56, R43, !PT ;  /* 0x0000002b382b7209 */ /* 0x000fe40007810000 */
[----:B---3--:R-:W-:Y:S01]  /*4f20*/  FSEL R54, R54, -INF , P2 ;  /* 0xff80000036367808 */ /* 0x008fe20001000000 */
[----:B------:R2:W3:Y:S01]  /*4f30*/  MUFU.TANH R44, R65 ;  /* 0x00000041002c7308 */ /* 0x0004e20000002400 */
[----:B------:R-:W-:Y:S02]  /*4f40*/  FMNMX.FTZ R43, R58, R43, !PT ;  /* 0x0000002b3a2b7209 */ /* 0x000fe40007810000 */
[----:B------:R-:W-:Y:S02]  /*4f50*/  ISETP.GT.AND P2, PT, R9, 0x49, PT ;  /* 0x000000490900780c */ /* 0x000fe40003f44270 */
[----:B-1----:R-:W-:-:S02]  /*4f60*/  FSEL R52, R52, -INF , P1 ;  /* 0xff80000034347808 */ /* 0x002fc40000800000 */
[----:B------:R-:W-:Y:S01]  /*4f70*/  FMNMX.FTZ R43, R54, R43, !PT ;  /* 0x0000002b362b7209 */ /* 0x000fe20007810000 */
[----:B------:R-:W1:Y:S01]  /*4f80*/  MUFU.TANH R40, R69 ;  /* 0x0000004500287308 */ /* 0x000e620000002400 */
[----:B------:R-:W-:Y:S01]  /*4f90*/  ISETP.GT.AND P1, PT, R9, 0x50, PT ;  /* 0x000000500900780c */ /* 0x000fe20003f24270 */
[----:B--2---:R-:W-:Y:S01]  /*4fa0*/  FMUL.FTZ R65, R75, UR30 ;  /* 0x0000001e4b417c20 */ /* 0x004fe20008410000 */
[----:B0-----:R-:W-:Y:S02]  /*4fb0*/  FSEL R48, R48, -INF , P2 ;  /* 0xff80000030307808 */ /* 0x001fe40001000000 */
[----:B------:R-:W-:Y:S02]  /*4fc0*/  FMNMX.FTZ R43, R52, R43, !PT ;  /* 0x0000002b342b7209 */ /* 0x000fe40007810000 */
[----:B------:R-:W-:Y:S01]  /*4fd0*/  ISETP.GT.AND P2, PT, R9, 0x51, PT ;  /* 0x000000510900780c */ /* 0x000fe20003f44270 */
[----:B------:R-:W0:Y:S01]  /*4fe0*/  MUFU.TANH R42, R72 ;  /* 0x00000048002a7308 */ /* 0x000e220000002400 */
[----:B------:R-:W-:-:S02]  /*4ff0*/  FSEL R50, R50, -INF , P1 ;  /* 0xff80000032327808 */ /* 0x000fc40000800000 */
[----:B------:R-:W-:Y:S02]  /*5000*/  FMNMX.FTZ R43, R48, R43, !PT ;  /* 0x0000002b302b7209 */ /* 0x000fe40007810000 */
[C---:B------:R-:W-:Y:S02]  /*5010*/  ISETP.GT.AND P1, PT, R9.reuse, 0x58, PT ;  /* 0x000000580900780c */ /* 0x040fe40003f24270 */
[----:B---3--:R-:W-:Y:S01]  /*5020*/  FSEL R44, R44, -INF , P2 ;  /* 0xff8000002c2c7808 */ /* 0x008fe20001000000 */
[----:B------:R-:W2:Y:S01]  /*5030*/  MUFU.TANH R36, R73 ;  /* 0x0000004900247308 */ /* 0x000ea20000002400 */
[----:B------:R-:W-:Y:S02]  /*5040*/  FMNMX.FTZ R43, R50, R43, !PT ;  /* 0x0000002b322b7209 */ /* 0x000fe40007810000 */
[----:B------:R-:W-:Y:S02]  /*5050*/  ISETP.GT.AND P2, PT, R9, 0x59, PT ;  /* 0x000000590900780c */ /* 0x000fe40003f44270 */
[----:B------:R-:W-:-:S02]  /*5060*/  FSEL R46, R46, -INF , P1 ;  /* 0xff8000002e2e7808 */ /* 0x000fc40000800000 */
[----:B------:R-:W-:Y:S01]  /*5070*/  FMNMX.FTZ R43, R44, R43, !PT ;  /* 0x0000002b2c2b7209 */ /* 0x000fe20007810000 */
[----:B------:R-:W3:Y:S01]  /*5080*/  MUFU.TANH R38, R76 ;  /* 0x0000004c00267308 */ /* 0x000ee20000002400 */
[C---:B------:R-:W-:Y:S02]  /*5090*/  ISETP.GT.AND P1, PT, R9.reuse, 0x60, PT ;  /* 0x000000600900780c */ /* 0x040fe40003f24270 */
[----:B-1----:R-:W-:Y:S02]  /*50a0*/  FSEL R40, R40, -INF , P2 ;  /* 0xff80000028287808 */ /* 0x002fe40001000000 */
[----:B------:R-:W-:Y:S02]  /*50b0*/  FMNMX.FTZ R43, R46, R43, !PT ;  /* 0x0000002b2e2b7209 */ /* 0x000fe40007810000 */
[----:B------:R-:W-:Y:S01]  /*50c0*/  ISETP.GT.AND P2, PT, R9, 0x61, PT ;  /* 0x000000610900780c */ /* 0x000fe20003f44270 */
[----:B------:R-:W1:Y:S01]  /*50d0*/  MUFU.TANH R32, R77 ;  /* 0x0000004d00207308 */ /* 0x000e620000002400 */
[----:B0-----:R-:W-:-:S02]  /*50e0*/  FSEL R42, R42, -INF , P1 ;  /* 0xff8000002a2a7808 */ /* 0x001fc40000800000 */
[----:B------:R-:W-:Y:S02]  /*50f0*/  FMNMX.FTZ R43, R40, R43, !PT ;  /* 0x0000002b282b7209 */ /* 0x000fe40007810000 */
[C---:B------:R-:W-:Y:S02]  /*5100*/  ISETP.GT.AND P1, PT, R9.reuse, 0x68, PT ;  /* 0x000000680900780c */ /* 0x040fe40003f24270 */
[----:B--2---:R-:W-:Y:S01]  /*5110*/  FSEL R36, R36, -INF , P2 ;  /* 0xff80000024247808 */ /* 0x004fe20001000000 */
[----:B------:R-:W0:Y:S01]  /*5120*/  MUFU.TANH R34, R80 ;  /* 0x0000005000227308 */ /* 0x000e220000002400 */
[----:B------:R-:W-:Y:S02]  /*5130*/  FMNMX.FTZ R43, R42, R43, !PT ;  /* 0x0000002b2a2b7209 */ /* 0x000fe40007810000 */
[----:B------:R-:W-:Y:S02]  /*5140*/  ISETP.GT.AND P2, PT, R9, 0x69, PT ;  /* 0x000000690900780c */ /* 0x000fe40003f44270 */
[----:B---3--:R-:W-:-:S02]  /*5150*/  FSEL R38, R38, -INF , P1 ;  /* 0xff80000026267808 */ /* 0x008fc40000800000 */
[----:B------:R-:W-:Y:S01]  /*5160*/  FMNMX.FTZ R43, R36, R43, !PT ;  /* 0x0000002b242b7209 */ /* 0x000fe20007810000 */
[----:B------:R-:W2:Y:S01]  /*5170*/  MUFU.TANH R30, R81 ;  /* 0x00000051001e7308 */ /* 0x000ea20000002400 */
        /* <DEDUP_REMOVED lines=8> */
[----:B------:R-:W-:Y:S01]  /*5200*/  FMNMX.FTZ R43, R34, R43, !PT ;  /* 0x0000002b222b7209 */ /* 0x000fe20007810000 */
[----:B------:R-:W0:Y:S01]  /*5210*/  MUFU.TANH R26, R85 ;  /* 0x00000055001a7308 */ /* 0x000e220000002400 */
[----:B--2---:R-:W-:Y:S02]  /*5220*/  FSEL R30, R30, -INF , P2 ;  /* 0xff8000001e1e7808 */ /* 0x004fe40001000000 */
[----:B------:R-:W-:Y:S02]  /*5230*/  ISETP.GT.AND P2, PT, R9, 0x79, PT ;  /* 0x000000790900780c */ /* 0x000fe40003f44270 */
[----:B------:R-:W-:Y:S01]  /*5240*/  FMNMX.FTZ R43, R30, R43, !PT ;  /* 0x0000002b1e2b7209 */ /* 0x000fe20007810000 */
[----:B------:R-:W2:Y:S02]  /*5250*/  LDC R9, c[0x0][0x988] ;  /* 0x00026200ff097b82 */ /* 0x000ea40000000800 */
[----:B------:R-:W3:Y:S01]  /*5260*/  MUFU.TANH R12, R12 ;  /* 0x0000000c000c7308 */ /* 0x000ee20000002400 */
[----:B-1----:R-:W-:-:S04]  /*5270*/  FSEL R28, R28, -INF , P1 ;  /* 0xff8000001c1c7808 */ /* 0x002fc80000800000 */
[----:B------:R-:W-:-:S03]  /*5280*/  FMNMX.FTZ R43, R28, R43, !PT ;  /* 0x0000002b1c2b7209 */ /* 0x000fc60007810000 */
[----:B------:R-:W1:Y:S01]  /*5290*/  MUFU.TANH R11, R11 ;  /* 0x0000000b000b7308 */ /* 0x000e620000002400 */
[----:B0-----:R-:W-:Y:S02]  /*52a0*/  FSEL R26, R26, -INF , P2 ;  /* 0xff8000001a1a7808 */ /* 0x001fe40001000000 */
[----:B------:R-:W-:Y:S02]  /*52b0*/  ISETP.GT.AND P2, PT, R67, RZ, PT ;  /* 0x000000ff4300720c */ /* 0x000fe40003f44270 */
[----:B------:R-:W-:-:S03]  /*52c0*/  FMNMX.FTZ R43, R26, R43, !PT ;  /* 0x0000002b1a2b7209 */ /* 0x000fc60007810000 */
[----:B------:R-:W0:Y:S01]  /*52d0*/  MUFU.TANH R14, R14 ;  /* 0x0000000e000e7308 */ /* 0x000e220000002400 */
[----:B---3--:R-:W-:Y:S01]  /*52e0*/  FSEL R29, R12, -INF , P2 ;  /* 0xff8000000c1d7808 */ /* 0x008fe20001000000 */
[----:B------:R-:W3:Y:S01]  /*52f0*/  SHFL.BFLY PT, R10, R43, 0x2, 0x1f ;  /* 0x0c401f002b0a7f89 */ /* 0x000ee200000e0000 */
[----:B------:R-:W-:-:S05]  /*5300*/  ISETP.GT.AND P2, PT, R67, 0x8, PT ;  /* 0x000000084300780c */ /* 0x000fca0003f44270 */
[----:B------:R-:W4:Y:S01]  /*5310*/  MUFU.TANH R13, R13 ;  /* 0x0000000d000d7308 */ /* 0x000f220000002400 */
[----:B-1----:R-:W-:Y:S02]  /*5320*/  FSEL R62, R11, -INF , P3 ;  /* 0xff8000000b3e7808 */ /* 0x002fe40001800000 */
[----:B------:R-:W-:Y:S02]  /*5330*/  FMNMX.FTZ R11, R29, R8, !PT ;  /* 0x000000081d0b7209 */ /* 0x000fe40007810000 */
[C---:B------:R-:W-:Y:S02]  /*5340*/  ISETP.GT.AND P3, PT, R67.reuse, 0x9, PT ;  /* 0x000000094300780c */ /* 0x040fe40003f64270 */
[----:B------:R-:W-:Y:S01]  /*5350*/  FMNMX.FTZ R69, R62, R11, !PT ;  /* 0x0000000b3e457209 */ /* 0x000fe20007810000 */
[----:B------:R-:W1:Y:S01]  /*5360*/  MUFU.TANH R17, R17 ;  /* 0x0000001100117308 */ /* 0x000e620000002400 */
[----:B0-----:R-:W-:Y:S02]  /*5370*/  FSEL R14, R14, -INF , P2 ;  /* 0xff8000000e0e7808 */ /* 0x001fe40001000000 */
[----:B------:R-:W-:-:S02]  /*5380*/  ISETP.GT.AND P2, PT, R67, 0x10, PT ;  /* 0x000000104300780c */ /* 0x000fc40003f44270 */
[----:B------:R-:W-:-:S03]  /*5390*/  FMNMX.FTZ R69, R14, R69, !PT ;  /* 0x000000450e457209 */ /* 0x000fc60007810000 */
[----:B------:R-:W0:Y:S01]  /*53a0*/  MUFU.TANH R15, R15 ;  /* 0x0000000f000f7308 */ /* 0x000e220000002400 */
[----:B----4-:R-:W-:Y:S02]  /*53b0*/  FSEL R66, R13, -INF , P3 ;  /* 0xff8000000d427808 */ /* 0x010fe40001800000 */
[----:B------:R-:W-:Y:S02]  /*53c0*/  ISETP.GT.AND P3, PT, R67, 0x11, PT ;  /* 0x000000114300780c */ /* 0x000fe40003f64270 */
[----:B------:R-:W-:Y:S02]  /*53d0*/  FMNMX.FTZ R69, R66, R69, !PT ;  /* 0x0000004542457209 */ /* 0x000fe40007810000 */
[----:B---3--:R-:W-:Y:S01]  /*53e0*/  FMNMX.FTZ R10, R43, R10, !PT ;  /* 0x0000000a2b0a7209 */ /* 0x008fe20007810000 */
[----:B------:R-:W3:Y:S01]  /*53f0*/  MUFU.TANH R19, R19 ;  /* 0x0000001300137308 */ /* 0x000ee20000002400 */
[----:B-1----:R-:W-:Y:S01]  /*5400*/  FSEL R70, R17, -INF , P2 ;  /* 0xff80000011467808 */ /* 0x002fe20001000000 */
[----:B------:R-:W-:Y:S01]  /*5410*/  FMUL.FTZ R43, R82, UR30 ;  /* 0x0000001e522b7c20 */ /* 0x000fe20008410000 */
[----:B------:R-:W-:Y:S01]  /*5420*/  ISETP.GT.AND P2, PT, R67, 0x18, PT ;  /* 0x000000184300780c */ /* 0x000fe20003f44270 */
[----:B------:R-:W1:Y:S01]  /*5430*/  SHFL.BFLY PT, R25, R10, 0x1, 0x1f ;  /* 0x0c201f000a197f89 */ /* 0x000e6200000e0000 */
[----:B------:R-:W-:-:S03]  /*5440*/  FMNMX.FTZ R69, R70, R69, !PT ;  /* 0x0000004546457209 */ /* 0x000fc60007810000 */
[----:B------:R-:W4:Y:S01]  /*5450*/  MUFU.TANH R18, R18 ;  /* 0x0000001200127308 */ /* 0x000f220000002400 */
[----:B0-----:R-:W-:Y:S02]  /*5460*/  FSEL R72, R15, -INF , P3 ;  /* 0xff8000000f487808 */ /* 0x001fe40001800000 */
[----:B------:R-:W-:Y:S02]  /*5470*/  ISETP.GT.AND P3, PT, R67, 0x19, PT ;  /* 0x000000194300780c */ /* 0x000fe40003f64270 */
[----:B------:R-:W-:-:S03]  /*5480*/  FMNMX.FTZ R69, R72, R69, !PT ;  /* 0x0000004548457209 */ /* 0x000fc60007810000 */
[----:B------:R-:W0:Y:S01]  /*5490*/  MUFU.TANH R21, R21 ;  /* 0x0000001500157308 */ /* 0x000e220000002400 */
[----:B---3--:R-:W-:Y:S02]  /*54a0*/  FSEL R74, R19, -INF , P2 ;  /* 0xff800000134a7808 */ /* 0x008fe40001000000 */
[----:B------:R-:W-:Y:S02]  /*54b0*/  ISETP.GT.AND P2, PT, R67, 0x20, PT ;  /* 0x000000204300780c */ /* 0x000fe40003f44270 */
[----:B------:R-:W-:-:S03]  /*54c0*/  FMNMX.FTZ R69, R74, R69, !PT ;  /* 0x000000454a457209 */ /* 0x000fc60007810000 */
[----:B------:R-:W3:Y:S01]  /*54d0*/  MUFU.TANH R20, R20 ;  /* 0x0000001400147308 */ /* 0x000ee20000002400 */
[----:B----4-:R-:W-:Y:S02]  /*54e0*/  FSEL R18, R18, -INF , P3 ;  /* 0xff80000012127808 */ /* 0x010fe40001800000 */
[----:B------:R-:W-:Y:S02]  /*54f0*/  ISETP.GT.AND P3, PT, R67, 0x21, PT ;  /* 0x000000214300780c */ /* 0x000fe40003f64270 */
[----:B------:R-:W-:Y:S02]  /*5500*/  FMNMX.FTZ R69, R18, R69, !PT ;  /* 0x0000004512457209 */ /* 0x000fe40007810000 */
[----:B-1----:R-:W-:Y:S01]  /*5510*/  FMNMX.FTZ R10, R10, R25, !PT ;  /* 0x000000190a0a7209 */ /* 0x002fe20007810000 */
[----:B------:R-:W1:Y:S01]  /*5520*/  MUFU.TANH R23, R23 ;  /* 0x0000001700177308 */ /* 0x000e620000002400 */
[----:B0-----:R-:W-:Y:S02]  /*5530*/  FSEL R76, R21, -INF , P2 ;  /* 0xff800000154c7808 */ /* 0x001fe40001000000 */
[----:B------:R-:W-:Y:S01]  /*5540*/  ISETP.GT.AND P2, PT, R67, 0x28, PT ;  /* 0x000000284300780c */ /* 0x000fe20003f44270 */
[----:B--2---:R-:W-:Y:S01]  /*5550*/  FMUL.FTZ R27, R10, R9 ;  /* 0x000000090a1b7220 */ /* 0x004fe20000410000 */
[----:B------:R-:W-:-:S02]  /*5560*/  FMNMX.FTZ R69, R76, R69, !PT ;  /* 0x000000454c457209 */ /* 0x000fc40007810000 */
[----:B------:R-:W-:Y:S01]  /*5570*/  FSETP.NEU.FTZ.AND P1, PT, R10, -INF , PT ;  /* 0xff8000000a00780b */ /* 0x000fe20003f3d000 */
[----:B------:R-:W0:Y:S01]  /*5580*/  MUFU.TANH R24, R24 ;  /* 0x0000001800187308 */ /* 0x000e220000002400 */
[----:B---3--:R-:W-:Y:S02]  /*5590*/  FSEL R20, R20, -INF , P3 ;  /* 0xff80000014147808 */ /* 0x008fe40001800000 */
[----:B------:R-:W-:Y:S02]  /*55a0*/  ISETP.GT.AND P3, PT, R67, 0x29, PT ;  /* 0x000000294300780c */ /* 0x000fe40003f64270 */
[----:B------:R-:W-:Y:S02]  /*55b0*/  FMNMX.FTZ R69, R20, R69, !PT ;  /* 0x0000004514457209 */ /* 0x000fe40007810000 */
[----:B------:R-:W-:Y:S01]  /*55c0*/  FSEL R27, R27, RZ, P1 ;  /* 0x000000ff1b1b7208 */ /* 0x000fe20000800000 */
[----:B------:R-:W2:Y:S01]  /*55d0*/  MUFU.TANH R33, R33 ;  /* 0x0000002100217308 */ /* 0x000ea20000002400 */
[----:B-1----:R-:W-:-:S02]  /*55e0*/  FSEL R78, R23, -INF , P2 ;  /* 0xff800000174e7808 */ /* 0x002fc40001000000 */
[C---:B------:R-:W-:Y:S01]  /*55f0*/  ISETP.GT.AND P2, PT, R67.reuse, 0x30, PT ;  /* 0x000000304300780c */ /* 0x040fe20003f44270 */
[--C-:B------:R-:W-:Y:S01]  /*5600*/  FFMA.FTZ R17, R124, R9, -R27.reuse ;  /* 0x000000097c117223 */ /* 0x100fe2000001081b */
[----:B------:R-:W-:Y:S01]  /*5610*/  FMNMX.FTZ R69, R78, R69, !PT ;  /* 0x000000454e457209 */ /* 0x000fe20007810000 */
[-CC-:B------:R-:W-:Y:S01]  /*5620*/  FFMA.FTZ R25, R142, R9.reuse, -R27.reuse ;  /* 0x000000098e197223 */ /* 0x180fe2000001081b */
[-CC-:B------:R-:W-:Y:S01]  /*5630*/  FFMA.FTZ R142, R122, R9.reuse, -R27.reuse ;  /* 0x000000097a8e7223 */ /* 0x180fe2000001081b */
[----:B------:R-:W1:Y:S01]  /*5640*/  MUFU.TANH R31, R31 ;  /* 0x0000001f001f7308 */ /* 0x000e620000002400 */
[----:B0-----:R-:W-:Y:S01]  /*5650*/  FSEL R24, R24, -INF , P3 ;  /* 0xff80000018187808 */ /* 0x001fe20001800000 */
[-CC-:B------:R-:W-:Y:S01]  /*5660*/  FFMA.FTZ R150, R140, R9.reuse, -R27.reuse ;  /* 0x000000098c967223 */ /* 0x180fe2000001081b */
[----:B------:R-:W-:Y:S01]  /*5670*/  ISETP.GT.AND P3, PT, R67, 0x31, PT ;  /* 0x000000314300780c */ /* 0x000fe20003f64270 */
[--C-:B------:R-:W-:Y:S01]  /*5680*/  FFMA.FTZ R140, R126, R9, -R27.reuse ;  /* 0x000000097e8c7223 */ /* 0x100fe2000001081b */
[----:B------:R-:W-:Y:S01]  /*5690*/  FMNMX.FTZ R69, R24, R69, !PT ;  /* 0x0000004518457209 */ /* 0x000fe20007810000 */
[-CC-:B------:R-:W-:Y:S01]  /*56a0*/  FFMA.FTZ R19, R120, R9.reuse, -R27.reuse ;  /* 0x0000000978137223 */ /* 0x180fe2000001081b */
[-CC-:B------:R-:W-:Y:S01]  /*56b0*/  FFMA.FTZ R136, R136, R9.reuse, -R27.reuse ;  /* 0x0000000988887223 */ /* 0x180fe2000001081b */
[----:B------:R-:W0:Y:S01]  /*56c0*/  MUFU.TANH R37, R37 ;  /* 0x0000002500257308 */ /* 0x000e220000002400 */
[----:B--2---:R-:W-:Y:S01]  /*56d0*/  FSEL R80, R33, -INF , P2 ;  /* 0xff80000021507808 */ /* 0x004fe20001000000 */
[-CC-:B------:R-:W-:Y:S01]  /*56e0*/  FFMA.FTZ R15, R128, R9.reuse, -R27.reuse ;  /* 0x00000009800f7223 */ /* 0x180fe2000001081b */
[----:B------:R-:W-:Y:S01]  /*56f0*/  ISETP.GT.AND P2, PT, R67, 0x38, PT ;  /* 0x000000384300780c */ /* 0x000fe20003f44270 */
[--C-:B------:R-:W-:Y:S01]  /*5700*/  FFMA.FTZ R21, R64, R9, -R27.reuse ;  /* 0x0000000940157223 */ /* 0x100fe2000001081b */
[----:B------:R-:W-:Y:S01]  /*5710*/  FMNMX.FTZ R69, R80, R69, !PT ;  /* 0x0000004550457209 */ /* 0x000fe20007810000 */
[-CC-:B------:R-:W-:Y:S01]  /*5720*/  FFMA.FTZ R148, R138, R9.reuse, -R27.reuse ;  /* 0x000000098a947223 */ /* 0x180fe2000001081b */
[-CC-:B------:R-:W-:Y:S01]  /*5730*/  FFMA.FTZ R138, R60, R9.reuse, -R27.reuse ;  /* 0x000000093c8a7223 */ /* 0x180fe2000001081b */
[----:B------:R-:W2:Y:S01]  /*5740*/  MUFU.TANH R35, R35 ;  /* 0x0000002300237308 */ /* 0x000ea20000002400 */
[----:B-1----:R-:W-:Y:S01]  /*5750*/  FSEL R82, R31, -INF , P3 ;  /* 0xff8000001f527808 */ /* 0x002fe20001800000 */
[-CC-:B------:R-:W-:Y:S01]  /*5760*/  FFMA.FTZ R23, R56, R9.reuse, -R27.reuse ;  /* 0x0000000938177223 */ /* 0x180fe2000001081b */
[----:B------:R-:W-:Y:S01]  /*5770*/  ISETP.GT.AND P3, PT, R67, 0x39, PT ;  /* 0x000000394300780c */ /* 0x000fe20003f64270 */
        /* <DEDUP_REMOVED lines=30> */
[----:B------:R-:W-:Y:S01]  /*5960*/  FFMA.FTZ R39, R40, R9, -R27 ;  /* 0x0000000928277223 */ /* 0x000fe2000001081b */
[----:B------:R-:W-:-:S02]  /*5970*/  ISETP.GT.AND P3, PT, R67, 0x49, PT ;  /* 0x000000494300780c */ /* 0x000fc40003f64270 */
[----:B------:R-:W-:-:S03]  /*5980*/  FMNMX.FTZ R69, R122, R69, !PT ;  /* 0x000000457a457209 */ /* 0x000fc60007810000 */
[----:B------:R-:W0:Y:S01]  /*5990*/  MUFU.TANH R59, R59 ;  /* 0x0000003b003b7308 */ /* 0x000e220000002400 */
[----:B--2---:R-:W-:Y:S02]  /*59a0*/  FSEL R126, R55, -INF , P2 ;  /* 0xff800000377e7808 */ /* 0x004fe40001000000 */
[----:B------:R-:W-:Y:S02]  /*59b0*/  ISETP.GT.AND P2, PT, R67, 0x50, PT ;  /* 0x000000504300780c */ /* 0x000fe40003f44270 */
[----:B------:R-:W-:-:S03]  /*59c0*/  FMNMX.FTZ R69, R126, R69, !PT ;  /* 0x000000457e457209 */ /* 0x000fc60007810000 */
[----:B------:R-:W-:Y:S01]  /*59d0*/  MUFU.TANH R61, R61 ;  /* 0x0000003d003d7308 */ /* 0x000fe20000002400 */
[----:B-1----:R-:W-:Y:S02]  /*59e0*/  FSEL R120, R57, -INF , P3 ;  /* 0xff80000039787808 */ /* 0x002fe40001800000 */
[----:B------:R-:W-:Y:S02]  /*59f0*/  ISETP.GT.AND P3, PT, R67, 0x51, PT ;  /* 0x000000514300780c */ /* 0x000fe40003f64270 */
[----:B------:R-:W-:-:S03]  /*5a00*/  FMNMX.FTZ R69, R120, R69, !PT ;  /* 0x0000004578457209 */ /* 0x000fc60007810000 */
[----:B------:R-:W1:Y:S01]  /*5a10*/  MUFU.TANH R152, R152 ;  /* 0x0000009800987308 */ /* 0x000e620000002400 */
[----:B0-----:R-:W-:Y:S02]  /*5a20*/  FSEL R128, R59, -INF , P2 ;  /* 0xff8000003b807808 */ /* 0x001fe40001000000 */
[----:B------:R-:W-:Y:S02]  /*5a30*/  ISETP.GT.AND P2, PT, R67, 0x58, PT ;  /* 0x000000584300780c */ /* 0x000fe40003f44270 */
[----:B------:R-:W-:-:S03]  /*5a40*/  FMNMX.FTZ R69, R128, R69, !PT ;  /* 0x0000004580457209 */ /* 0x000fc60007810000 */
[----:B------:R-:W0:Y:S08]  /*5a50*/  MUFU.TANH R63, R63 ;  /* 0x0000003f003f7308 */ /* 0x000e300000002400 */
[----:B------:R-:W2:Y:S01]  /*5a60*/  MUFU.TANH R154, R154 ;  /* 0x0000009a009a7308 */ /* 0x000ea20000002400 */
[----:B-1----:R-:W-:Y:S02]  /*5a70*/  FSEL R152, R152, -INF , P2 ;  /* 0xff80000098987808 */ /* 0x002fe40001000000 */
[----:B------:R-:W-:-:S05]  /*5a80*/  ISETP.GT.AND P2, PT, R67, 0x60, PT ;  /* 0x000000604300780c */ /* 0x000fca0003f44270 */
[----:B------:R1:W-:Y:S08]  /*5a90*/  MUFU.EX2 R11, R136 ;  /* 0x00000088000b7308 */ /* 0x0003f00000000800 */
[----:B------:R-:W3:Y:S01]  /*5aa0*/  MUFU.TANH R65, R65 ;  /* 0x0000004100417308 */ /* 0x000ee20000002400 */
[----:B-1----:R-:W-:Y:S01]  /*5ab0*/  FFMA.FTZ R136, R68, R9, -R27 ;  /* 0x0000000944887223 */ /* 0x002fe2000001081b */
[----:B------:R-:W-:-:S02]  /*5ac0*/  FSEL R68, R61, -INF , P3 ;  /* 0xff8000003d447808 */ /* 0x000fc40001800000 */
[----:B------:R-:W-:Y:S02]  /*5ad0*/  ISETP.GT.AND P3, PT, R67, 0x59, PT ;  /* 0x000000594300780c */ /* 0x000fe40003f64270 */
[----:B------:R-:W-:Y:S02]  /*5ae0*/  FMNMX.FTZ R69, R68, R69, !PT ;  /* 0x0000004544457209 */ /* 0x000fe40007810000 */
[----:B------:R-:W1:Y:S01]  /*5af0*/  MUFU.TANH R53, R53 ;  /* 0x0000003500357308 */ /* 0x000e620000002400 */
[----:B0-----:R-:W-:Y:S02]  /*5b00*/  FSEL R64, R63, -INF , P3 ;  /* 0xff8000003f407808 */ /* 0x001fe40001800000 */
[----:B------:R-:W-:Y:S02]  /*5b10*/  FMNMX.FTZ R69, R152, R69, !PT ;  /* 0x0000004598457209 */ /* 0x000fe40007810000 */
[----:B------:R-:W-:Y:S02]  /*5b20*/  ISETP.GT.AND P3, PT, R67, 0x61, PT ;  /* 0x000000614300780c */ /* 0x000fe40003f64270 */
[----:B--2---:R-:W-:Y:S01]  /*5b30*/  FSEL R154, R154, -INF , P2 ;  /* 0xff8000009a9a7808 */ /* 0x004fe20001000000 */
[----:B------:R-:W0:Y:S01]  /*5b40*/  MUFU.TANH R51, R51 ;  /* 0x0000003300337308 */ /* 0x000e220000002400 */
[----:B------:R-:W-:-:S02]  /*5b50*/  FMNMX.FTZ R69, R64, R69, !PT ;  /* 0x0000004540457209 */ /* 0x000fc40007810000 */
[----:B------:R-:W-:Y:S02]  /*5b60*/  ISETP.GT.AND P2, PT, R67, 0x68, PT ;  /* 0x000000684300780c */ /* 0x000fe40003f44270 */
[----:B---3--:R-:W-:Y:S02]  /*5b70*/  FSEL R60, R65, -INF , P3 ;  /* 0xff800000413c7808 */ /* 0x008fe40001800000 */
[----:B------:R-:W-:Y:S01]  /*5b80*/  FMNMX.FTZ R69, R154, R69, !PT ;  /* 0x000000459a457209 */ /* 0x000fe20007810000 */
[----:B------:R-:W2:Y:S01]  /*5b90*/  MUFU.TANH R43, R43 ;  /* 0x0000002b002b7308 */ /* 0x000ea20000002400 */
[----:B------:R-:W-:Y:S02]  /*5ba0*/  ISETP.GT.AND P3, PT, R67, 0x69, PT ;  /* 0x000000694300780c */ /* 0x000fe40003f64270 */
[----:B-1----:R-:W-:Y:S02]  /*5bb0*/  FSEL R156, R53, -INF , P2 ;  /* 0xff800000359c7808 */ /* 0x002fe40001000000 */
[----:B------:R-:W-:-:S02]  /*5bc0*/  FMNMX.FTZ R69, R60, R69, !PT ;  /* 0x000000453c457209 */ /* 0x000fc40007810000 */
[----:B------:R-:W-:Y:S01]  /*5bd0*/  ISETP.GT.AND P2, PT, R67, 0x70, PT ;  /* 0x000000704300780c */ /* 0x000fe20003f44270 */
[----:B------:R-:W1:Y:S01]  /*5be0*/  MUFU.TANH R45, R45 ;  /* 0x0000002d002d7308 */ /* 0x000e620000002400 */
[----:B0-----:R-:W-:Y:S02]  /*5bf0*/  FSEL R56, R51, -INF , P3 ;  /* 0xff80000033387808 */ /* 0x001fe40001800000 */
[----:B------:R-:W-:Y:S02]  /*5c00*/  FMNMX.FTZ R69, R156, R69, !PT ;  /* 0x000000459c457209 */ /* 0x000fe40007810000 */
[----:B------:R-:W-:Y:S02]  /*5c10*/  ISETP.GT.AND P3, PT, R67, 0x71, PT ;  /* 0x000000714300780c */ /* 0x000fe40003f64270 */
[----:B------:R-:W-:Y:S01]  /*5c20*/  FMNMX.FTZ R12, R56, R69, !PT ;  /* 0x00000045380c7209 */ /* 0x000fe20007810000 */
[----:B------:R-:W0:Y:S01]  /*5c30*/  MUFU.TANH R47, R47 ;  /* 0x0000002f002f7308 */ /* 0x000e220000002400 */
[----:B--2---:R-:W-:Y:S01]  /*5c40*/  FSEL R51, R43, -INF , P2 ;  /* 0xff8000002b337808 */ /* 0x004fe20001000000 */
[----:B------:R-:W-:Y:S01]  /*5c50*/  FFMA.FTZ R43, R54, R9, -R27 ;  /* 0x00000009362b7223 */ /* 0x000fe2000001081b */
[----:B------:R-:W-:-:S02]  /*5c60*/  ISETP.GT.AND P2, PT, R67, 0x78, PT ;  /* 0x000000784300780c */ /* 0x000fc40003f44270 */
[----:B------:R-:W-:-:S03]  /*5c70*/  FMNMX.FTZ R31, R51, R12, !PT ;  /* 0x0000000c331f7209 */ /* 0x000fc60007810000 */
[----:B------:R-:W2:Y:S01]  /*5c80*/  MUFU.TANH R49, R49 ;  /* 0x0000003100317308 */ /* 0x000ea20000002400 */
[----:B-1----:R-:W-:Y:S02]  /*5c90*/  FSEL R58, R45, -INF , P3 ;  /* 0xff8000002d3a7808 */ /* 0x002fe40001800000 */
[----:B------:R-:W-:Y:S02]  /*5ca0*/  ISETP.GT.AND P3, PT, R67, 0x79, PT ;  /* 0x000000794300780c */ /* 0x000fe40003f64270 */
[----:B------:R-:W-:-:S03]  /*5cb0*/  FMNMX.FTZ R12, R58, R31, !PT ;  /* 0x0000001f3a0c7209 */ /* 0x000fc60007810000 */
[----:B------:R-:W-:Y:S01]  /*5cc0*/  MUFU.EX2 R25, R25 ;  /* 0x0000001900197308 */ /* 0x000fe20000000800 */
[----:B0-----:R-:W-:-:S04]  /*5cd0*/  FSEL R47, R47, -INF , P2 ;  /* 0xff8000002f2f7808 */ /* 0x001fc80001000000 */
[----:B------:R-:W-:-:S03]  /*5ce0*/  FMNMX.FTZ R31, R47, R12, !PT ;  /* 0x0000000c2f1f7209 */ /* 0x000fc60007810000 */
[----:B------:R-:W-:Y:S01]  /*5cf0*/  MUFU.EX2 R148, R148 ;  /* 0x0000009400947308 */ /* 0x000fe20000000800 */
[----:B--2---:R-:W-:-:S04]  /*5d00*/  FSEL R54, R49, -INF , P3 ;  /* 0xff80000031367808 */ /* 0x004fc80001800000 */
[----:B------:R-:W-:-:S03]  /*5d10*/  FMNMX.FTZ R31, R54, R31, !PT ;  /* 0x0000001f361f7209 */ /* 0x000fc60007810000 */
[----:B------:R-:W-:Y:S02]  /*5d20*/  MUFU.EX2 R150, R150 ;  /* 0x0000009600967308 */ /* 0x000fe40000000800 */
[----:B------:R-:W0:Y:S06]  /*5d30*/  SHFL.BFLY PT, R12, R31, 0x2, 0x1f ;  /* 0x0c401f001f0c7f89 */ /* 0x000e2c00000e0000 */
[----:B------:R-:W-:Y:S08]  /*5d40*/  MUFU.EX2 R144, R144 ;  /* 0x0000009000907308 */ /* 0x000ff00000000800 */
[----:B------:R-:W-:Y:S08]  /*5d50*/  MUFU.EX2 R13, R13 ;  /* 0x0000000d000d7308 */ /* 0x000ff00000000800 */
[----:B------:R-:W-:Y:S01]  /*5d60*/  MUFU.EX2 R146, R146 ;  /* 0x0000009200927308 */ /* 0x000fe20000000800 */
[----:B0-----:R-:W-:Y:S01]  /*5d70*/  FMNMX.FTZ R40, R31, R12, !PT ;  /* 0x0000000c1f287209 */ /* 0x001fe20007810000 */
[-CC-:B------:R-:W-:Y:S01]  /*5d80*/  FFMA.FTZ R31, R34, R9.reuse, -R27.reuse ;  /* 0x00000009221f7223 */ /* 0x180fe2000001081b */
[----:B------:R-:W-:-:S03]  /*5d90*/  FFMA.FTZ R27, R26, R9, -R27 ;  /* 0x000000091a1b7223 */ /* 0x000fc6000001081b */
[----:B------:R-:W0:Y:S02]  /*5da0*/  SHFL.BFLY PT, R45, R40, 0x1, 0x1f ;  /* 0x0c201f00282d7f89 */ /* 0x000e2400000e0000 */
[----:B------:R-:W-:Y:S08]  /*5db0*/  MUFU.EX2 R15, R15 ;  /* 0x0000000f000f7308 */ /* 0x000ff00000000800 */
[----:B------:R-:W-:Y:S08]  /*5dc0*/  MUFU.EX2 R140, R140 ;  /* 0x0000008c008c7308 */ /* 0x000ff00000000800 */
[----:B------:R-:W-:Y:S01]  /*5dd0*/  MUFU.EX2 R17, R17 ;  /* 0x0000001100117308 */ /* 0x000fe20000000800 */
[----:B0-----:R-:W-:-:S07]  /*5de0*/  FMNMX.FTZ R12, R40, R45, !PT ;  /* 0x0000002d280c7209 */ /* 0x001fce0007810000 */
[----:B------:R-:W-:Y:S01]  /*5df0*/  MUFU.EX2 R142, R142 ;  /* 0x0000008e008e7308 */ /* 0x000fe20000000800 */
[C---:B------:R-:W-:Y:S01]  /*5e00*/  FSETP.NEU.FTZ.AND P2, PT, R12.reuse, -INF , PT ;  /* 0xff8000000c00780b */ /* 0x040fe20003f5d000 */
[----:B------:R-:W-:-:S06]  /*5e10*/  FMUL.FTZ R45, R12, R9 ;  /* 0x000000090c2d7220 */ /* 0x000fcc0000410000 */
[----:B------:R-:W-:Y:S01]  /*5e20*/  MUFU.EX2 R19, R19 ;  /* 0x0000001300137308 */ /* 0x000fe20000000800 */
[----:B------:R-:W-:-:S05]  /*5e30*/  FSEL R45, R45, RZ, P2 ;  /* 0x000000ff2d2d7208 */ /* 0x000fca0001000000 */
[-CC-:B------:R-:W-:Y:S01]  /*5e40*/  FFMA.FTZ R38, R18, R9.reuse, -R45.reuse ;  /* 0x0000000912267223 */ /* 0x180fe2000001082d */
[----:B------:R-:W-:Y:S01]  /*5e50*/  FSEL R18, R10, RZ, P1 ;  /* 0x000000ff0a127208 */ /* 0x000fe20000800000 */
[-CC-:B------:R-:W-:Y:S01]  /*5e60*/  FFMA.FTZ R149, R29, R9.reuse, -R45.reuse ;  /* 0x000000091d957223 */ /* 0x180fe2000001082d */
[----:B------:R-:W-:Y:S01]  /*5e70*/  FSEL R29, R12, RZ, P2 ;  /* 0x000000ff0c1d7208 */ /* 0x000fe20001000000 */
[-CC-:B------:R-:W-:Y:S01]  /*5e80*/  FFMA.FTZ R26, R62, R9.reuse, -R45.reuse ;  /* 0x000000093e1a7223 */ /* 0x180fe2000001082d */
[-C--:B------:R-:W-:Y:S01]  /*5e90*/  FFMA.FTZ R151, R14, R9.reuse, -R45 ;  /* 0x000000090e977223 */ /* 0x080fe2000001082d */
[----:B------:R-:W-:Y:S01]  /*5ea0*/  FADD.FTZ R18, -R18, R7 ;  /* 0x0000000712127221 */ /* 0x000fe20000010100 */
[-CC-:B------:R-:W-:Y:S01]  /*5eb0*/  FFMA.FTZ R14, R66, R9.reuse, -R45.reuse ;  /* 0x00000009420e7223 */ /* 0x180fe2000001082d */
[----:B------:R-:W-:Y:S01]  /*5ec0*/  MUFU.EX2 R149, R149 ;  /* 0x0000009500957308 */ /* 0x000fe20000000800 */
[-CC-:B------:R-:W-:Y:S01]  /*5ed0*/  FFMA.FTZ R145, R70, R9.reuse, -R45.reuse ;  /* 0x0000000946917223 */ /* 0x180fe2000001082d */
[-C--:B------:R-:W-:Y:S01]  /*5ee0*/  FMUL.FTZ R7, R18, R9.reuse ;  /* 0x0000000912077220 */ /* 0x080fe20000410000 */
[----:B------:R-:W-:Y:S01]  /*5ef0*/  FADD.FTZ R18, -R29, R8 ;  /* 0x000000081d127221 */ /* 0x000fe20000010100 */
[-CC-:B------:R-:W-:Y:S01]  /*5f00*/  FFMA.FTZ R34, R72, R9.reuse, -R45.reuse ;  /* 0x0000000948227223 */ /* 0x180fe2000001082d */
[-CC-:B------:R-:W-:Y:S01]  /*5f10*/  FFMA.FTZ R147, R74, R9.reuse, -R45.reuse ;  /* 0x000000094a937223 */ /* 0x180fe2000001082d */
[-CC-:B------:R-:W-:Y:S01]  /*5f20*/  FFMA.FTZ R141, R76, R9.reuse, -R45.reuse ;  /* 0x000000094c8d7223 */ /* 0x180fe2000001082d */
[-C--:B------:R-:W-:Y:S01]  /*5f30*/  FMUL.FTZ R18, R18, R9.reuse ;  /* 0x0000000912127220 */ /* 0x080fe20000410000 */
[----:B------:R-:W0:Y:S01]  /*5f40*/  MUFU.EX2 R8, R7 ;  /* 0x0000000700087308 */ /* 0x000e220000000800 */
[-CC-:B------:R-:W-:Y:S01]  /*5f50*/  FFMA.FTZ R20, R20, R9.reuse, -R45.reuse ;  /* 0x0000000914147223 */ /* 0x180fe2000001082d */
[-CC-:B------:R-:W-:Y:S01]  /*5f60*/  FFMA.FTZ R143, R78, R9.reuse, -R45.reuse ;  /* 0x000000094e8f7223 */ /* 0x180fe2000001082d */
[-CC-:B------:R-:W-:Y:S01]  /*5f70*/  FFMA.FTZ R24, R24, R9.reuse, -R45.reuse ;  /* 0x0000000918187223 */ /* 0x180fe2000001082d */
[-CC-:B------:R-:W-:Y:S01]  /*5f80*/  FFMA.FTZ R137, R80, R9.reuse, -R45.reuse ;  /* 0x0000000950897223 */ /* 0x180fe2000001082d */
[-CC-:B------:R-:W-:Y:S01]  /*5f90*/  FFMA.FTZ R40, R82, R9.reuse, -R45.reuse ;  /* 0x0000000952287223 */ /* 0x180fe2000001082d */
[-CC-:B------:R-:W-:Y:S01]  /*5fa0*/  FFMA.FTZ R139, R84, R9.reuse, -R45.reuse ;  /* 0x00000009548b7223 */ /* 0x180fe2000001082d */
[-CC-:B------:R-:W-:Y:S01]  /*5fb0*/  FFMA.FTZ R42, R86, R9.reuse, -R45.reuse ;  /* 0x00000009562a7223 */ /* 0x180fe2000001082d */
[----:B------:R-:W1:Y:S01]  /*5fc0*/  MUFU.EX2 R18, R18 ;  /* 0x0000001200127308 */ /* 0x000e620000000800 */
[-CC-:B------:R-:W-:Y:S01]  /*5fd0*/  FFMA.FTZ R133, R124, R9.reuse, -R45.reuse ;  /* 0x000000097c857223 */ /* 0x180fe2000001082d */
[-CC-:B------:R-:W-:Y:S01]  /*5fe0*/  FFMA.FTZ R46, R122, R9.reuse, -R45.reuse ;  /* 0x000000097a2e7223 */ /* 0x180fe2000001082d */
[-CC-:B------:R-:W-:Y:S01]  /*5ff0*/  FFMA.FTZ R135, R126, R9.reuse, -R45.reuse ;  /* 0x000000097e877223 */ /* 0x180fe2000001082d */
[-CC-:B------:R-:W-:Y:S01]  /*6000*/  FFMA.FTZ R48, R120, R9.reuse, -R45.reuse ;  /* 0x0000000978307223 */ /* 0x180fe2000001082d */
[-CC-:B------:R-:W-:Y:S01]  /*6010*/  FFMA.FTZ R129, R128, R9.reuse, -R45.reuse ;  /* 0x0000000980817223 */ /* 0x180fe2000001082d */
[-CC-:B------:R-:W-:Y:S01]  /*6020*/  FFMA.FTZ R50, R68, R9.reuse, -R45.reuse ;  /* 0x0000000944327223 */ /* 0x180fe2000001082d */
[-C--:B------:R-:W-:Y:S01]  /*6030*/  FFMA.FTZ R131, R152, R9.reuse, -R45 ;  /* 0x0000000998837223 */ /* 0x080fe2000001082d */
[----:B------:R-:W2:Y:S01]  /*6040*/  MUFU.EX2 R26, R26 ;  /* 0x0000001a001a7308 */ /* 0x000ea20000000800 */
[----:B0-----:R-:W-:Y:S01]  /*6050*/  FFMA.FTZ R29, R8, R2, R25 ;  /* 0x00000002081d7223 */ /* 0x001fe20000010019 */
[-CC-:B------:R-:W-:Y:S01]  /*6060*/  FFMA.FTZ R52, R64, R9.reuse, -R45.reuse ;  /* 0x0000000940347223 */ /* 0x180fe2000001082d */
[-CC-:B------:R-:W-:Y:S01]  /*6070*/  FFMA.FTZ R125, R154, R9.reuse, -R45.reuse ;  /* 0x000000099a7d7223 */ /* 0x180fe2000001082d */
[-C--:B------:R-:W-:Y:S01]  /*6080*/  FFMA.FTZ R60, R60, R9.reuse, -R45 ;  /* 0x000000093c3c7223 */ /* 0x080fe2000001082d */
[----:B------:R-:W-:Y:S01]  /*6090*/  FADD.FTZ R29, R148, R29 ;  /* 0x0000001d941d7221 */ /* 0x000fe20000010000 */
[-CC-:B------:R-:W-:Y:S01]  /*60a0*/  FFMA.FTZ R127, R156, R9.reuse, -R45.reuse ;  /* 0x000000099c7f7223 */ /* 0x180fe2000001082d */
[-C--:B------:R-:W-:Y:S01]  /*60b0*/  FFMA.FTZ R56, R56, R9.reuse, -R45 ;  /* 0x0000000938387223 */ /* 0x080fe2000001082d */
[----:B------:R-:W0:Y:S01]  /*60c0*/  MUFU.EX2 R151, R151 ;  /* 0x0000009700977308 */ /* 0x000e220000000800 */
[----:B-1----:R-:W-:Y:S01]  /*60d0*/  FFMA.FTZ R7, R18, R0, R149 ;  /* 0x0000000012077223 */ /* 0x002fe20000010095 */
[----:B------:R-:W-:Y:S01]  /*60e0*/  FADD.FTZ R2, R150, R29 ;  /* 0x0000001d96027221 */ /* 0x000fe20000010000 */
[-CC-:B------:R-:W-:Y:S01]  /*60f0*/  FFMA.FTZ R121, R51, R9.reuse, -R45.reuse ;  /* 0x0000000933797223 */ /* 0x180fe2000001082d */
[-CC-:B------:R-:W-:Y:S01]  /*6100*/  FFMA.FTZ R58, R58, R9.reuse, -R45.reuse ;  /* 0x000000093a3a7223 */ /* 0x180fe2000001082d */
[-CC-:B------:R-:W-:Y:S01]  /*6110*/  FFMA.FTZ R47, R47, R9.reuse, -R45.reuse ;  /* 0x000000092f2f7223 */ /* 0x180fe2000001082d */
[----:B------:R-:W-:Y:S01]  /*6120*/  FADD.FTZ R29, R11, R2 ;  /* 0x000000020b1d7221 */ /* 0x000fe20000010000 */
[----:B------:R-:W-:Y:S01]  /*6130*/  FFMA.FTZ R45, R54, R9, -R45 ;  /* 0x00000009362d7223 */ /* 0x000fe2000001082d */
        /* <DEDUP_REMOVED lines=106> */
[----:B0-----:R-:W-:-:S03]  /*67e0*/  FADD.FTZ R2, R27, R2 ;  /* 0x000000021b027221 */ /* 0x001fc60000010000 */
[----:B-1----:R-:W-:Y:S01]  /*67f0*/  FADD.FTZ R0, R45, R29 ;  /* 0x0000001d2d007221 */ /* 0x002fe20000010000 */
[----:B------:R-:W-:Y:S06]  /*6800*/  @!P0 BRA `(.L_x_2181) ;  /* 0x0000000000048947 */ /* 0x000fec0003800000 */
[----:B------:R-:W-:Y:S01]  /*6810*/  BPT.TRAP 0x1 ;  /* 0x000000040000795c */ /* 0x000fe20000300000 */
.L_x_2181:
        /* <DEDUP_REMOVED lines=23> */
[-C--:B------:R-:W-:Y:S01]  /*6990*/  FMUL.FTZ R113, R113, R8.reuse ;  /* 0x0000000871717220 */ /* 0x080fe20000410000 */
[-C--:B------:R-:W-:Y:S01]  /*69a0*/  FMUL.FTZ R116, R116, R8.reuse ;  /* 0x0000000874747220 */ /* 0x080fe20000410000 */
        /* <DEDUP_REMOVED lines=51> */
[----:B------:R-:W-:Y:S06]  /*6ce0*/  @P1 BRA `(.L_x_2182) ;  /* 0xffffffd000601947 */ /* 0x000fec000383ffff */
[----:B------:R-:W-:-:S05]  /*6cf0*/  UMOV UR27, UR10 ;  /* 0x0000000a001b7c82 */ /* 0x000fca0008000000 */
.L_x_2171:
[----:B------:R-:W-:-:S06]  /*6d00*/  UISETP.GE.AND UP0, UPT, UR27, UR41, UPT ;  /* 0x000000291b00728c */ /* 0x000fcc000bf06270 */
[----:B------:R-:W-:-:S13]  /*6d10*/  PLOP3.LUT P1, PT, PT, PT, UP0, 0x80, 0x0 ;  /* 0x000000000000781c */ /* 0x000fda0003f2f008 */
[----:B------:R-:W-:Y:S05]  /*6d20*/  @!P1 BRA `(.L_x_2183) ;  /* 0x0000002400409947 */ /* 0x000fea0003800000 */
[----:B------:R-:W-:Y:S01]  /*6d30*/  VIADD R7, R16, 0x9 ;  /* 0x0000000910077836 */ /* 0x000fe20000000000 */
[----:B------:R-:W-:Y:S01]  /*6d40*/  ISETP.GE.U32.AND P1, PT, R22, 0x180, PT ;  /* 0x000001801600780c */ /* 0x000fe20003f26070 */
[----:B------:R-:W-:Y:S01]  /*6d50*/  IMAD.MOV.U32 R3, RZ, RZ, R10 ;  /* 0x000000ffff037224 */ /* 0x000fe200078e000a */
[----:B------:R-:W-:Y:S01]  /*6d60*/  MOV R6, R12 ;  /* 0x0000000c00067202 */ /* 0x000fe20000000f00 */
[----:B------:R-:W-:Y:S01]  /*6d70*/  VIADD R16, R16, 0x8 ;  /* 0x0000000810107836 */ /* 0x000fe20000000000 */
[----:B------:R-:W-:Y:S01]  /*6d80*/  SEL R7, R7, 0x9, !P1 ;  /* 0x0000000907077807 */ /* 0x000fe20004800000 */
[----:B------:R-:W-:Y:S01]  /*6d90*/  UMOV UR7, UR5 ;  /* 0x0000000500077c82 */ /* 0x000fe20008000000 */
[----:B------:R-:W-:Y:S01]  /*6da0*/  UMOV UR6, UR4 ;  /* 0x0000000400067c82 */ /* 0x000fe20008000000 */
[----:B------:R-:W-:-:S06]  /*6db0*/  ULDC UR26, c[0x0][0x9d8] ;  /* 0x00027600001a7ab9 */ /* 0x000fcc0000000800 */
.L_x_2194:
        /* <DEDUP_REMOVED lines=9> */
.L_x_2185:
[----:B------:R-:W-:Y:S01]  /*6e50*/  ULEA UR10, UR4, UR42, 0x3 ;  /* 0x0000002a040a7291 */ /* 0x000fe2000f8e183f */
[----:B------:R-:W-:-:S04]  /*6e60*/  MOV R8, UR5 ;  /* 0x0000000500087c02 */ /* 0x000fc80008000f00 */
[----:B------:R-:W-:-:S04]  /*6e70*/  SHF.L.U32 R8, R8, 0x1f, RZ ;  /* 0x0000001f08087819 */ /* 0x000fc800000006ff */
[----:B------:R0:W1:Y:S01]  /*6e80*/  SYNCS.PHASECHK.TRANS64.TRYWAIT P1, [UR10+0x16830], R8 ;  /* 0x01683008ff0075a7 */ /* 0x000062000802014a */
[----:B------:R-:W-:Y:S05]  /*6e90*/  @!P0 BRA `(.L_x_2186) ;  /* 0x0000000000048947 */ /* 0x000fea0003800000 */
[----:B------:R-:W-:Y:S01]  /*6ea0*/  BPT.TRAP 0x1 ;  /* 0x000000040000795c */ /* 0x000fe20000300000 */
.L_x_2186:
[----:B-1----:R-:W-:Y:S05]  /*6eb0*/  @P1 BRA `(.L_x_2184) ;  /* 0x0000000000081947 */ /* 0x002fea0003800000 */
[----:B------:R-:W1:Y:S02]  /*6ec0*/  SYNCS.PHASECHK.TRANS64.TRYWAIT P1, [UR10+0x16830], R8 ;  /* 0x01683008ff0075a7 */ /* 0x000e64000802014a */
[----:B-1----:R-:W-:Y:S05]  /*6ed0*/  @!P1 BRA `(.L_x_2187) ;  /* 0x0000007c00109947 */ /* 0x002fea0003800000 */
.L_x_2184:
        /* <DEDUP_REMOVED lines=26> */
.L_x_2189:
[----:B------:R-:W-:Y:S01]  /*7080*/  ULEA UR10, UR6, UR42, 0x3 ;  /* 0x0000002a060a7291 */ /* 0x000fe2000f8e183f */
[----:B01----:R-:W-:-:S05]  /*7090*/  IMAD.U32 R8, RZ, RZ, UR7 ;  /* 0x00000007ff087e24 */ /* 0x003fca000f8e00ff */
[----:B------:R-:W-:-:S04]  /*70a0*/  SHF.L.U32 R8, R8, 0x1f, RZ ;  /* 0x0000001f08087819 */ /* 0x000fc800000006ff */
[----:B------:R0:W1:Y:S01]  /*70b0*/  SYNCS.PHASECHK.TRANS64.TRYWAIT P1, [UR10+0x16850], R8 ;  /* 0x01685008ff0075a7 */ /* 0x000062000802014a */
[----:B------:R-:W-:Y:S05]  /*70c0*/  @!P0 BRA `(.L_x_2190) ;  /* 0x0000000000048947 */ /* 0x000fea0003800000 */
[----:B------:R-:W-:Y:S01]  /*70d0*/  BPT.TRAP 0x1 ;  /* 0x000000040000795c */ /* 0x000fe20000300000 */
.L_x_2190:
[----:B-1----:R-:W-:Y:S05]  /*70e0*/  @P1 BRA `(.L_x_2188) ;  /* 0x0000000000081947 */ /* 0x002fea0003800000 */
[----:B------:R-:W1:Y:S02]  /*70f0*/  SYNCS.PHASECHK.TRANS64.TRYWAIT P1, [UR10+0x16850], R8 ;  /* 0x01685008ff0075a7 */ /* 0x000e64000802014a */
[----:B-1----:R-:W-:Y:S05]  /*7100*/  @!P1 BRA `(.L_x_2191) ;  /* 0x00000078009c9947 */ /* 0x002fea0003800000 */
.L_x_2188:
[----:B------:R-:W-:Y:S01]  /*7110*/  UIADD3 UR7, UR42, 0x400, URZ ;  /* 0x000004002a077890 */ /* 0x000fe2000fffe03f */
[----:B------:R-:W-:Y:S01]  /*7120*/  WARPGROUP.ARRIVE ;  /* 0x00000000000079c5 */ /* 0x000fe20000000000 */
[----:B------:R-:W-:Y:S01]  /*7130*/  UMOV UR11, 0x40000040 ;  /* 0x40000040000b7882 */ /* 0x000fe20000000000 */
[----:B------:R-:W-:Y:S01]  /*7140*/  UMOV UR15, 0x40000040 ;  /* 0x40000040000f7882 */ /* 0x000fe20000000000 */
[----:B------:R-:W-:-:S04]  /*7150*/  USHF.R.U32.HI UR7, URZ, 0x4, UR7 ;  /* 0x000000043f077899 */ /* 0x000fc80008011607 */
[----:B------:R-:W-:-:S04]  /*7160*/  ULOP3.LUT UR7, UR7, 0x3fff, URZ, 0xc0, !UPT ;  /* 0x00003fff07077892 */ /* 0x000fc8000f8ec03f */
[----:B------:R-:W-:-:S04]  /*7170*/  ULEA UR10, UR6, UR7, 0xa ;  /* 0x00000007060a7291 */ /* 0x000fc8000f8e503f */
[----:B------:R-:W-:-:S05]  /*7180*/  UIADD3 UR14, UR10, 0x80, URZ ;  /* 0x000000800a0e7890 */ /* 0x000fca000fffe03f */
[----:B------:R-:W-:Y:S01]  /*7190*/  HGMMA.64x64x16.F32.BF16 R88, R148, gdesc[UR8].tnspB, R88, gsb0 ;  /* 0x40e0000894587df0 */ /* 0x000fe20008001858 */
[----:B------:R-:W-:Y:S02]  /*71a0*/  UMOV UR11, 0x40000040 ;  /* 0x40000040000b7882 */ /* 0x000fe40000000000 */
        /* <DEDUP_REMOVED lines=28> */
[----:B------:R-:W-:Y:S03]  /*7370*/  HGMMA.64x64x16.F32.BF16 R88, R124, gdesc[UR12].tnspB, R88, gsb0 ;  /* 0x40e0000c7c587df0 */ /* 0x000fe60008001858 */
[----:B------:R-:W-:Y:S02]  /*7380*/  WARPGROUP.DEPBAR.LE gsb0, 0x0 ;  /* 0x00008000000079c5 */ /* 0x000fe40000010000 */
[----:B------:R-:W-:-:S06]  /*7390*/  WARPGROUP.ARRIVE ;  /* 0x00000000000079c5 */ /* 0x000fcc0000000000 */
[----:B------:R-:W-:Y:S03]  /*73a0*/  HGMMA.64x64x16.F32.BF16 R88, R120, gdesc[UR8].tnspB, R88, gsb0 ;  /* 0x40e0000878587df0 */ /* 0x000fe60008001858 */
[----:B------:R-:W-:Y:S02]  /*73b0*/  WARPGROUP.DEPBAR.LE gsb0, 0x0 ;  /* 0x00008000000079c5 */ /* 0x000fe40000010000 */
[----:B------:R2:W-:Y:S06]  /*73c0*/  BAR.ARV R7, 0x100 ;  /* 0x000400070000751d */ /* 0x0005ec0000002000 */
[----:B------:R-:W-:Y:S05]  /*73d0*/  @!P0 BRA `(.L_x_2192) ;  /* 0x0000000000048947 */ /* 0x000fea0003800000 */
[----:B------:R-:W-:Y:S01]  /*73e0*/  BPT.TRAP 0x1 ;  /* 0x000000040000795c */ /* 0x000fe20000300000 */
.L_x_2192:
[----:B01----:R-:W-:Y:S01]  /*73f0*/  FMUL.FTZ R8, R24, UR26 ;  /* 0x0000001a18087c20 */ /* 0x003fe20008410000 */
        /* <DEDUP_REMOVED lines=83> */
[----:B---3--:R-:W-:Y:S01]  /*7930*/  FMNMX.FTZ R9, R124, R9, !PT ;  /* 0x000000097c097209 */ /* 0x008fe20007810000 */
[----:B------:R-:W-:-:S04]  /*7940*/  UIADD3 UR7, UR7, 0x16840, URZ ;  /* 0x0001684007077890 */ /* 0x000fc8000fffe03f */
[----:B------:R-:W-:Y:S02]  /*7950*/  UPRMT UR7, UR25, 0x654, UR7 ;  /* 0x0000065419077896 */ /* 0x000fe40008000007 */
[----:B------:R-:W3:Y:S01]  /*7960*/  MUFU.TANH R28, R28 ;  /* 0x0000001c001c7308 */ /* 0x000ee20000002400 */
[----:B0-----:R-:W-:-:S06]  /*7970*/  FMNMX.FTZ R13, R26, R13, !PT ;  /* 0x0000000d1a0d7209 */ /* 0x001fcc0007810000 */
[----:B------:R-:W-:Y:S01]  /*7980*/  SYNCS.ARRIVE.TRANS64.RED.A1T0 RZ, [UR7], RZ ;  /* 0x000000ffffff79a7 */ /* 0x000fe20008100407 */
[----:B------:R-:W0:Y:S01]  /*7990*/  MUFU.TANH R128, R128 ;  /* 0x0000008000807308 */ /* 0x000e220000002400 */
[----:B-1----:R-:W-:-:S07]  /*79a0*/  FMNMX.FTZ R9, R126, R9, !PT ;  /* 0x000000097e097209 */ /* 0x002fce0007810000 */
[----:B------:R-:W1:Y:S01]  /*79b0*/  MUFU.TANH R30, R30 ;  /* 0x0000001e001e7308 */ /* 0x000e620000002400 */
[----:B---3--:R-:W-:-:S07]  /*79c0*/  FMNMX.FTZ R13, R28, R13, !PT ;  /* 0x0000000d1c0d7209 */ /* 0x008fce0007810000 */
[----:B------:R-:W3:Y:S01]  /*79d0*/  MUFU.TANH R130, R130 ;  /* 0x0000008200827308 */ /* 0x000ee20000002400 */
[----:B0-----:R-:W-:-:S07]  /*79e0*/  FMNMX.FTZ R9, R128, R9, !PT ;  /* 0x0000000980097209 */ /* 0x001fce0007810000 */
        /* <DEDUP_REMOVED lines=55> */
[----:B-1----:R-:W-:Y:S02]  /*7d60*/  FMNMX.FTZ R10, R156, R9, !PT ;  /* 0x000000099c0a7209 */ /* 0x002fe40007810000 */
[----:B------:R-:W1:Y:S05]  /*7d70*/  LDC R9, c[0x0][0x988] ;  /* 0x00026200ff097b82 */ /* 0x000e6a0000000800 */
[----:B------:R-:W4:Y:S01]  /*7d80*/  MUFU.TANH R60, R60 ;  /* 0x0000003c003c7308 */ /* 0x000f220000002400 */
[----:B---3--:R-:W-:-:S07]  /*7d90*/  FMNMX.FTZ R13, R58, R13, !PT ;  /* 0x0000000d3a0d7209 */ /* 0x008fce0007810000 */
[----:B------:R-:W3:Y:S01]  /*7da0*/  MUFU.TANH R21, R21 ;  /* 0x0000001500157308 */ /* 0x000ee20000002400 */
[----:B0-----:R-:W-:-:S07]  /*7db0*/  FMNMX.FTZ R10, R19, R10, !PT ;  /* 0x0000000a130a7209 */ /* 0x001fce0007810000 */
[----:B------:R-:W0:Y:S01]  /*7dc0*/  MUFU.TANH R62, R62 ;  /* 0x0000003e003e7308 */ /* 0x000e220000002400 */
[----:B----4-:R-:W-:-:S07]  /*7dd0*/  FMNMX.FTZ R13, R60, R13, !PT ;  /* 0x0000000d3c0d7209 */ /* 0x010fce0007810000 */
        /* <DEDUP_REMOVED lines=35> */
[----:B----4-:R-:W-:Y:S02]  /*8010*/  FMNMX.FTZ R13, R78, R13, !PT ;  /* 0x0000000d4e0d7209 */ /* 0x010fe40007810000 */
[----:B---3--:R-:W-:-:S05]  /*8020*/  FMNMX.FTZ R15, R59, R10, !PT ;  /* 0x0000000a3b0f7209 */ /* 0x008fca0007810000 */
[----:B------:R-:W3:Y:S01]  /*8030*/  SHFL.BFLY PT, R10, R15, 0x2, 0x1f ;  /* 0x0c401f000f0a7f89 */ /* 0x000ee200000e0000 */
[----:B0-----:R-:W-:-:S05]  /*8040*/  FMNMX.FTZ R13, R80, R13, !PT ;  /* 0x0000000d500d7209 */ /* 0x001fca0007810000 */
[----:B------:R-:W0:Y:S01]  /*8050*/  SHFL.BFLY PT, R12, R13, 0x2, 0x1f ;  /* 0x0c401f000d0c7f89 */ /* 0x000e2200000e0000 */
[----:B---3--:R-:W-:-:S05]  /*8060*/  FMNMX.FTZ R17, R15, R10, !PT ;  /* 0x0000000a0f117209 */ /* 0x008fca0007810000 */
[----:B------:R-:W3:Y:S01]  /*8070*/  SHFL.BFLY PT, R10, R17, 0x1, 0x1f ;  /* 0x0c201f00110a7f89 */ /* 0x000ee200000e0000 */
[----:B0-----:R-:W-:-:S05]  /*8080*/  FMNMX.FTZ R25, R13, R12, !PT ;  /* 0x0000000c0d197209 */ /* 0x001fca0007810000 */
[----:B------:R-:W0:Y:S01]  /*8090*/  SHFL.BFLY PT, R12, R25, 0x1, 0x1f ;  /* 0x0c201f00190c7f89 */ /* 0x000e2200000e0000 */
[----:B---3--:R-:W-:-:S05]  /*80a0*/  FMNMX.FTZ R10, R17, R10, !PT ;  /* 0x0000000a110a7209 */ /* 0x008fca0007810000 */
[CC--:B-1----:R-:W-:Y:S01]  /*80b0*/  FMUL.FTZ R61, R10.reuse, R9.reuse ;  /* 0x000000090a3d7220 */ /* 0x0c2fe20000410000 */
[----:B------:R-:W-:Y:S01]  /*80c0*/  FADD.FTZ R82, -R10, R3 ;  /* 0x000000030a527221 */ /* 0x000fe20000010100 */
[----:B0-----:R-:W-:Y:S02]  /*80d0*/  FMNMX.FTZ R12, R25, R12, !PT ;  /* 0x0000000c190c7209 */ /* 0x001fe40007810000 */
[-CC-:B------:R-:W-:Y:S01]  /*80e0*/  FFMA.FTZ R25, R23, R9.reuse, -R61.reuse ;  /* 0x0000000917197223 */ /* 0x180fe2000001083d */
[-CC-:B------:R-:W-:Y:S01]  /*80f0*/  FFMA.FTZ R23, R47, R9.reuse, -R61.reuse ;  /* 0x000000092f177223 */ /* 0x180fe2000001083d */
[-C--:B------:R-:W-:Y:S01]  /*8100*/  FMUL.FTZ R27, R82, R9.reuse ;  /* 0x00000009521b7220 */ /* 0x080fe20000410000 */
[-CC-:B------:R-:W-:Y:S01]  /*8110*/  FFMA.FTZ R82, R8, R9.reuse, -R61.reuse ;  /* 0x0000000908527223 */ /* 0x180fe2000001083d */
[C---:B------:R-:W-:Y:S01]  /*8120*/  FADD.FTZ R6, -R12.reuse, R6 ;  /* 0x000000060c067221 */ /* 0x040fe20000010100 */
[-C--:B------:R-:W-:Y:S01]  /*8130*/  FMUL.FTZ R47, R12, R9.reuse ;  /* 0x000000090c2f7220 */ /* 0x080fe20000410000 */
[-CC-:B------:R-:W-:Y:S01]  /*8140*/  FFMA.FTZ R43, R14, R9.reuse, -R61.reuse ;  /* 0x000000090e2b7223 */ /* 0x180fe2000001083d */
[----:B------:R-:W-:Y:S01]  /*8150*/  MUFU.EX2 R13, R27 ;  /* 0x0000001b000d7308 */ /* 0x000fe20000000800 */
[-C--:B------:R-:W-:Y:S01]  /*8160*/  FMUL.FTZ R3, R6, R9.reuse ;  /* 0x0000000906037220 */ /* 0x080fe20000410000 */
[-CC-:B------:R-:W-:Y:S01]  /*8170*/  FFMA.FTZ R6, R136, R9.reuse, -R61.reuse ;  /* 0x0000000988067223 */ /* 0x180fe2000001083d */
[-C--:B------:R-:W-:Y:S01]  /*8180*/  FFMA.FTZ R136, R140, R9.reuse, -R61 ;  /* 0x000000098c887223 */ /* 0x080fe2000001083d */
[-CC-:B------:R-:W-:Y:S01]  /*8190*/  FFMA.FTZ R140, R11, R9.reuse, -R47.reuse ;  /* 0x000000090b8c7223 */ /* 0x180fe2000001082f */
[-C--:B------:R-:W-:Y:S01]  /*81a0*/  FFMA.FTZ R149, R18, R9.reuse, -R47 ;  /* 0x0000000912957223 */ /* 0x080fe2000001082f */
[-C--:B------:R-:W-:Y:S01]  /*81b0*/  FFMA.FTZ R17, R120, R9.reuse, -R61 ;  /* 0x0000000978117223 */ /* 0x080fe2000001083d */
[-C--:B------:R-:W-:Y:S01]  /*81c0*/  FFMA.FTZ R151, R20, R9.reuse, -R47 ;  /* 0x0000000914977223 */ /* 0x080fe2000001082f */
[----:B------:R-:W0:Y:S01]  /*81d0*/  MUFU.EX2 R82, R82 ;  /* 0x0000005200527308 */ /* 0x000e220000000800 */
[-C--:B------:R-:W-:Y:S01]  /*81e0*/  FFMA.FTZ R86, R122, R9.reuse, -R61 ;  /* 0x000000097a567223 */ /* 0x080fe2000001083d */
[-C--:B------:R-:W-:Y:S01]  /*81f0*/  FFMA.FTZ R18, R24, R9.reuse, -R47 ;  /* 0x0000000918127223 */ /* 0x080fe2000001082f */
[-C--:B------:R-:W-:Y:S01]  /*8200*/  FFMA.FTZ R15, R124, R9.reuse, -R61 ;  /* 0x000000097c0f7223 */ /* 0x080fe2000001083d */
[-C--:B------:R-:W-:Y:S01]  /*8210*/  FFMA.FTZ R145, R26, R9.reuse, -R47 ;  /* 0x000000091a917223 */ /* 0x080fe2000001082f */
[-C--:B------:R-:W-:Y:S01]  /*8220*/  FFMA.FTZ R84, R126, R9.reuse, -R61 ;  /* 0x000000097e547223 */ /* 0x080fe2000001083d */
[-C--:B------:R-:W-:Y:S01]  /*8230*/  FFMA.FTZ R20, R28, R9.reuse, -R47 ;  /* 0x000000091c147223 */ /* 0x080fe2000001082f */
        /* <DEDUP_REMOVED lines=8> */
[-C--:B------:R-:W-:Y:S01]  /*82c0*/  FFMA.FTZ R39, R134, R9.reuse, -R61 ;  /* 0x0000000986277223 */ /* 0x080fe2000001083d */
[----:B------:R-:W1:Y:S01]  /*82d0*/  MUFU.EX2 R140, R140 ;  /* 0x0000008c008c7308 */ /* 0x000e620000000800 */
[----:B0-----:R-:W-:Y:S01]  /*82e0*/  FFMA.FTZ R2, R13, R2, R82 ;  /* 0x000000020d027223 */ /* 0x001fe20000010052 */
[-CC-:B------:R-:W-:Y:S01]  /*82f0*/  FFMA.FTZ R26, R36, R9.reuse, -R47.reuse ;  /* 0x00000009241a7223 */ /* 0x180fe2000001082f */
[-C--:B------:R-:W-:Y:S01]  /*8300*/  FFMA.FTZ R143, R38, R9.reuse, -R47 ;  /* 0x00000009268f7223 */ /* 0x080fe2000001082f */
[-C--:B------:R-:W-:Y:S01]  /*8310*/  FFMA.FTZ R37, R138, R9.reuse, -R61 ;  /* 0x000000098a257223 */ /* 0x080fe2000001083d */
[-CC-:B------:R-:W-:Y:S01]  /*8320*/  FFMA.FTZ R28, R40, R9.reuse, -R47.reuse ;  /* 0x00000009281c7223 */ /* 0x180fe2000001082f */
        /* <DEDUP_REMOVED lines=10> */
[----:B------:R-:W3:Y:S01]  /*83d0*/  MUFU.EX2 R149, R149 ;  /* 0x0000009500957308 */ /* 0x000ee20000000800 */
[----:B-1----:R-:W-:Y:S01]  /*83e0*/  FFMA.FTZ R0, R3, R0, R140 ;  /* 0x0000000003007223 */ /* 0x002fe2000001008c */
[-C--:B------:R-:W-:Y:S01]  /*83f0*/  FFMA.FTZ R31, R150, R9.reuse, -R61 ;  /* 0x00000009961f7223 */ /* 0x080fe2000001083d */
[-C--:B------:R-:W-:Y:S01]  /*8400*/  FFMA.FTZ R34, R52, R9.reuse, -R47 ;  /* 0x0000000934227223 */ /* 0x080fe2000001082f */
[-C--:B------:R-:W-:Y:S01]  /*8410*/  FFMA.FTZ R134, R152, R9.reuse, -R61 ;  /* 0x0000000998867223 */ /* 0x080fe2000001083d */
[-C--:B------:R-:W-:Y:S01]  /*8420*/  FFMA.FTZ R135, R54, R9.reuse, -R47 ;  /* 0x0000000936877223 */ /* 0x080fe2000001082f */
[-C--:B------:R-:W-:Y:S01]  /*8430*/  FFMA.FTZ R29, R154, R9.reuse, -R61 ;  /* 0x000000099a1d7223 */ /* 0x080fe2000001083d */
[-C--:B------:R-:W-:Y:S01]  /*8440*/  FFMA.FTZ R36, R56, R9.reuse, -R47 ;  /* 0x0000000938247223 */ /* 0x080fe2000001082f */
[----:B------:R-:W1:Y:S01]  /*8450*/  MUFU.EX2 R17, R17 ;  /* 0x0000001100117308 */ /* 0x000e620000000800 */
[----:B0-----:R-:W-:Y:S01]  /*8460*/  FADD.FTZ R2, R43, R2 ;  /* 0x000000022b027221 */ /* 0x001fe20000010000 */
[-C--:B------:R-:W-:Y:S01]  /*8470*/  FFMA.FTZ R128, R156, R9.reuse, -R61 ;  /* 0x000000099c807223 */ /* 0x080fe2000001083d */
[-C--:B------:R-:W-:Y:S01]  /*8480*/  FFMA.FTZ R129, R58, R9.reuse, -R47 ;  /* 0x000000093a817223 */ /* 0x080fe2000001082f */
[-C--:B------:R-:W-:Y:S01]  /*8490*/  FFMA.FTZ R27, R19, R9.reuse, -R61 ;  /* 0x00000009131b7223 */ /* 0x080fe2000001083d */
[-C--:B------:R-:W-:Y:S01]  /*84a0*/  FFMA.FTZ R38, R60, R9.reuse, -R47 ;  /* 0x000000093c267223 */ /* 0x080fe2000001082f */
[-C--:B------:R-:W-:Y:S01]  /*84b0*/  FFMA.FTZ R130, R21, R9.reuse, -R61 ;  /* 0x0000000915827223 */ /* 0x080fe2000001083d */
[-CC-:B------:R-:W-:Y:S01]  /*84c0*/  FFMA.FTZ R131, R62, R9.reuse, -R47.reuse ;  /* 0x000000093e837223 */ /* 0x180fe2000001082f */
[----:B------:R-:W0:Y:S01]  /*84d0*/  MUFU.EX2 R151, R151 ;  /* 0x0000009700977308 */ /* 0x000e220000000800 */
[----:B---3--:R-:W-:Y:S01]  /*84e0*/  FADD.FTZ R0, R149, R0 ;  /* 0x0000000095007221 */ /* 0x008fe20000010000 */
[-C--:B------:R-:W-:Y:S01]  /*84f0*/  FFMA.FTZ R40, R64, R9.reuse, -R47 ;  /* 0x0000000940287223 */ /* 0x080fe2000001082f */
[-C--:B------:R-:W-:Y:S01]  /*8500*/  FFMA.FTZ R124, R45, R9.reuse, -R61 ;  /* 0x000000092d7c7223 */ /* 0x080fe2000001083d */
[-CC-:B------:R-:W-:Y:S01]  /*8510*/  FFMA.FTZ R125, R66, R9.reuse, -R47.reuse ;  /* 0x00000009427d7223 */ /* 0x180fe2000001082f */
[-CC-:B------:R-:W-:Y:S01]  /*8520*/  FFMA.FTZ R42, R68, R9.reuse, -R47.reuse ;  /* 0x00000009442a7223 */ /* 0x180fe2000001082f */
[-C--:B------:R-:W-:Y:S01]  /*8530*/  FFMA.FTZ R127, R70, R9.reuse, -R47 ;  /* 0x00000009467f7223 */ /* 0x080fe2000001082f */
[-C--:B------:R-:W-:Y:S01]  /*8540*/  FFMA.FTZ R21, R51, R9.reuse, -R61 ;  /* 0x0000000933157223 */ /* 0x080fe2000001083d */
[----:B------:R-:W3:Y:S01]  /*8550*/  MUFU.EX2 R86, R86 ;  /* 0x0000005600567308 */ /* 0x000ee20000000800 */
        /* <DEDUP_REMOVED lines=11> */
[----:B------:R-:W-:-:S04]  /*8610*/  FFMA.FTZ R47, R80, R9, -R47 ;  /* 0x00000009502f7223 */ /* 0x000fc8000001082f */
[----:B------:R-:W0:Y:S01]  /*8620*/  MUFU.EX2 R15, R15 ;  /* 0x0000000f000f7308 */ /* 0x000e220000000800 */
[----:B---3--:R-:W-:-:S07]  /*8630*/  FADD.FTZ R0, R86, R11 ;  /* 0x0000000b56007221 */ /* 0x008fce0000010000 */
[----:B------:R-:W3:Y:S01]  /*8640*/  MUFU.EX2 R145, R145 ;  /* 0x0000009100917308 */ /* 0x000ee20000000800 */
[----:B-1----:R-:W-:-:S07]  /*8650*/  FADD.FTZ R2, R18, R49 ;  /* 0x0000003112027221 */ /* 0x002fce0000010000 */
[----:B------:R-:W1:Y:S01]  /*8660*/  MUFU.EX2 R84, R84 ;  /* 0x0000005400547308 */ /* 0x000e620000000800 */
[----:B0-----:R-:W-:-:S07]  /*8670*/  FADD.FTZ R11, R15, R0 ;  /* 0x000000000f0b7221 */ /* 0x001fce0000010000 */
        /* <DEDUP_REMOVED lines=105> */
[----:B-1----:R-:W-:Y:S01]  /*8d10*/  FADD.FTZ R11, R78, R11 ;  /* 0x0000000b4e0b7221 */ /* 0x002fe20000010000 */
[----:B0-----:R-:W-:-:S03]  /*8d20*/  FADD.FTZ R2, R45, R2 ;  /* 0x000000022d027221 */ /* 0x001fc60000010000 */
[----:B---3--:R-:W-:Y:S01]  /*8d30*/  FADD.FTZ R0, R47, R11 ;  /* 0x0000000b2f007221 */ /* 0x008fe20000010000 */
[----:B------:R-:W-:Y:S06]  /*8d40*/  @!P0 BRA `(.L_x_2193) ;  /* 0x0000000000048947 */ /* 0x000fec0003800000 */
[----:B------:R-:W-:Y:S01]  /*8d50*/  BPT.TRAP 0x1 ;  /* 0x000000040000795c */ /* 0x000fe20000300000 */
.L_x_2193:
[----:B------:R-:W-:Y:S01]  /*8d60*/  ULEA UR6, UR6, UR42, 0x3 ;  /* 0x0000002a06067291 */ /* 0x000fe2000f8e183f */
[----:B------:R-:W-:Y:S01]  /*8d70*/  F2FP.BF16.F32.PACK_AB R149, R149, R140 ;  /* 0x0000008c9595723e */ /* 0x000fe200000010ff */
[----:B------:R-:W-:Y:S01]  /*8d80*/  UISETP.GT.AND UP0, UPT, UR27, UR41, UPT ;  /* 0x000000291b00728c */ /* 0x000fe2000bf04270 */
[----:B------:R-:W-:Y:S01]  /*8d90*/  F2FP.BF16.F32.PACK_AB R142, R37, R6 ;  /* 0x00000006258e723e */ /* 0x000fe200000010ff */
        /* <DEDUP_REMOVED lines=73> */
.L_x_2183:
[----:B------:R-:W-:Y:S06]  /*9230*/  BAR.ARV 0x8, 0x200 ;  /* 0x0208000000007b1d */ /* 0x000fec0000002000 */
[----:B------:R-:W-:Y:S05]  /*9240*/  @!P0 BRA `(.L_x_2195) ;  /* 0x0000000000048947 */ /* 0x000fea0003800000 */
[----:B------:R-:W-:Y:S01]  /*9250*/  BPT.TRAP 0x1 ;  /* 0x000000040000795c */ /* 0x000fe20000300000 */
.L_x_2195:
[----:B------:R-:W-:Y:S01]  /*9260*/  ULEA UR7, UR4, UR42, 0x3 ;  /* 0x0000002a04077291 */ /* 0x000fe2000f8e183f */
[----:B------:R-:W-:-:S04]  /*9270*/  MOV R3, UR5 ;  /* 0x0000000500037c02 */ /* 0x000fc80008000f00 */
[----:B------:R-:W-:-:S04]  /*9280*/  SHF.L.U32 R3, R3, 0x1f, RZ ;  /* 0x0000001f03037819 */ /* 0x000fc800000006ff */
[----:B------:R0:W1:Y:S01]  /*9290*/  SYNCS.PHASECHK.TRANS64.TRYWAIT P1, [UR7+0x16850], R3 ;  /* 0x01685003ff0075a7 */ /* 0x0000620008020147 */
[----:B------:R-:W-:Y:S05]  /*92a0*/  @!P0 BRA `(.L_x_2196) ;  /* 0x0000000000048947 */ /* 0x000fea0003800000 */
[----:B------:R-:W-:Y:S01]  /*92b0*/  BPT.TRAP 0x1 ;  /* 0x000000040000795c */ /* 0x000fe20000300000 */
.L_x_2196:
[----:B-1----:R-:W-:Y:S05]  /*92c0*/  @P1 BRA `(.L_x_2197) ;  /* 0x0000000000081947 */ /* 0x002fea0003800000 */
[----:B------:R-:W1:Y:S02]  /*92d0*/  SYNCS.PHASECHK.TRANS64.TRYWAIT P1, [UR7+0x16850], R3 ;  /* 0x01685003ff0075a7 */ /* 0x000e640008020147 */
[----:B-1----:R-:W-:Y:S05]  /*92e0*/  @!P1 BRA `(.L_x_2198) ;  /* 0x00000058003c9947 */ /* 0x002fea0003800000 */
.L_x_2197:
[----:B------:R-:W-:Y:S01]  /*92f0*/  UIADD3 UR42, UR42, 0x400, URZ ;  /* 0x000004002a2a7890 */ /* 0x000fe2000fffe03f */
[----:B------:R-:W-:Y:S01]  /*9300*/  WARPGROUP.ARRIVE ;  /* 0x00000000000079c5 */ /* 0x000fe20000000000 */
[----:B------:R-:W-:Y:S01]  /*9310*/  UMOV UR11, 0x40000040 ;  /* 0x40000040000b7882 */ /* 0x000fe20000000000 */
[----:B01----:R-:W0:Y:S01]  /*9320*/  SHFL.BFLY PT, R3, R2, 0x2, 0x1f ;  /* 0x0c401f0002037f89 */ /* 0x003e2200000e0000 */
[----:B------:R-:W-:-:S03]  /*9330*/  USHF.R.U32.HI UR42, URZ, 0x4, UR42 ;  /* 0x000000043f2a7899 */ /* 0x000fc6000801162a */
        /* <DEDUP_REMOVED lines=12> */
[----:B------:R-:W0:Y:S01]  /*9400*/  SHFL.BFLY PT, R4, R3, 0x1, 0x1f ;  /* 0x0c201f0003047f89 */ /* 0x000e2200000e0000 */
[----:B------:R-:W-:-:S03]  /*9410*/  IMAD.MOV.U32 R0, RZ, RZ, -0x800000 ;  /* 0xff800000ff007424 */ /* 0x000fc600078e00ff */
[----:B------:R-:W1:Y:S01]  /*9420*/  SHFL.BFLY PT, R6, R5, 0x1, 0x1f ;  /* 0x0c201f0005067f89 */ /* 0x000e6200000e0000 */
[----:B0-----:R-:W-:Y:S01]  /*9430*/  FADD.FTZ R8, R3, R4 ;  /* 0x0000000403087221 */ /* 0x001fe20000010000 */
[----:B-1----:R-:W-:-:S04]  /*9440*/  FADD.FTZ R11, R5, R6 ;  /* 0x00000006050b7221 */ /* 0x002fc80000010000 */
[----:B------:R-:W-:Y:S02]  /*9450*/  FSETP.NE.FTZ.AND P1, PT, R8, RZ, PT ;  /* 0x000000ff0800720b */ /* 0x000fe40003f35000 */
[----:B------:R-:W-:Y:S02]  /*9460*/  CS2R R4, SRZ ;  /* 0x0000000000047805 */ /* 0x000fe4000001ff00 */
[----:B------:R-:W-:-:S09]  /*9470*/  FSETP.NE.FTZ.AND P2, PT, R11, RZ, PT ;  /* 0x000000ff0b00720b */ /* 0x000fd20003f55000 */
[----:B------:R-:W0:Y:S01]  /*9480*/  @P1 MUFU.LG2 R6, R8 ;  /* 0x0000000800061308 */ /* 0x000e220000000c00 */
[----:B------:R-:W-:-:S03]  /*9490*/  @P1 FMUL.FTZ R3, R9, 0.69314718246459960938 ;  /* 0x3f31721809031820 */ /* 0x000fc60000410000 */
[----:B------:R-:W-:-:S04]  /*94a0*/  @P2 FMUL.FTZ R14, R9, 0.69314718246459960938 ;  /* 0x3f317218090e2820 */ /* 0x000fc80000410000 */
[----:B--2---:R-:W1:Y:S08]  /*94b0*/  @P2 MUFU.LG2 R7, R11 ;  /* 0x0000000b00072308 */ /* 0x004e700000000c00 */
        /* <DEDUP_REMOVED lines=47> */
.L_x_2199:
        /* <DEDUP_REMOVED lines=36> */
.L_x_2163:
        /* <DEDUP_REMOVED lines=17> */
[----:B------:R-:W-:Y:S01]  /*9b00*/  IADD3 R21, R22, -R5, RZ ;  /* 0x8000000516157210 */ /* 0x000fe20007ffe0ff */
[----:B------:R-:W3:Y:S01]  /*9b10*/  S2UR UR11, SR_CTAID.Y ;  /* 0x00000000000b79c3 */ /* 0x000ee20000002600 */
[----:B------:R-:W-:Y:S01]  /*9b20*/  LOP3.LUT R7, R7, 0xfffffffc, RZ, 0xc0, !PT ;  /* 0xfffffffc07077812 */ /* 0x000fe200078ec0ff */
[----:B------:R-:W-:Y:S01]  /*9b30*/  IMAD.HI R3, R4, 0x55555556, RZ ;  /* 0x5555555604037827 */ /* 0x000fe200078e02ff */
[----:B------:R-:W-:Y:S01]  /*9b40*/  SHF.R.S32.HI R8, RZ, 0x1f, R21 ;  /* 0x0000001fff087819 */ /* 0x000fe20000011415 */
[----:B------:R-:W-:Y:S02]  /*9b50*/  UIADD3 UR6, UR5, UR6, URZ ;  /* 0x0000000605067290 */ /* 0x000fe4000fffe03f */
[----:B------:R-:W-:Y:S01]  /*9b60*/  IMAD.IADD R7, R22, 0x1, -R7 ;  /* 0x0000000116077824 */ /* 0x000fe200078e0a07 */
[----:B------:R-:W-:Y:S01]  /*9b70*/  LEA.HI R23, R8, R21, RZ, 0x2 ;  /* 0x0000001508177211 */ /* 0x000fe200078f10ff */
[----:B------:R-:W3:Y:S01]  /*9b80*/  LDC R19, c[0x0][0xc50] ;  /* 0x00031400ff137b82 */ /* 0x000ee20000000800 */
[----:B------:R-:W-:Y:S01]  /*9b90*/  LEA.HI R3, R3, R3, RZ, 0x1 ;  /* 0x0000000303037211 */ /* 0x000fe200078f08ff */
[----:B------:R-:W-:Y:S01]  /*9ba0*/  ULDC.64 UR8, c[0x0][0xb38] ;  /* 0x0002ce0000087ab9 */ /* 0x000fe20000000a00 */
[--C-:B------:R-:W-:Y:S01]  /*9bb0*/  SHF.R.S32.HI R5, RZ, 0x2, R23.reuse ;  /* 0x00000002ff057819 */ /* 0x100fe20000011417 */
[----:B------:R-:W-:Y:S01]  /*9bc0*/  UIMAD UR7, UR7, UR8, URZ ;  /* 0x00000008070772a4 */ /* 0x000fe2000f8e023f */
[----:B------:R-:W-:-:S03]  /*9bd0*/  SHF.R.S32.HI R6, RZ, 0x1f, R23 ;  /* 0x0000001fff067819 */ /* 0x000fc60000011417 */
[----:B------:R-:W-:Y:S01]  /*9be0*/  BAR.SYNC.DEFER_BLOCKING 0x1, 0x180 ;  /* 0x0046000000007b1d */ /* 0x000fe20000010000 */
[----:B0-----:R-:W-:Y:S01]  /*9bf0*/  ISETP.NE.AND P0, PT, R17, 0x1, PT ;  /* 0x000000011100780c */ /* 0x001fe20003f05270 */
[----:B--2---:R-:W-:Y:S01]  /*9c00*/  USHF.R.S32.HI UR10, URZ, 0x1f, UR12 ;  /* 0x0000001f3f0a7899 */ /* 0x004fe2000801140c */
[----:B------:R-:W-:Y:S02]  /*9c10*/  LEA.HI R6, R6, R5, RZ, 0x3 ;  /* 0x0000000506067211 */ /* 0x000fe400078f18ff */
[----:B------:R-:W-:-:S03]  /*9c20*/  LEA.HI R8, R8, R21, RZ, 0x5 ;  /* 0x0000001508087211 */ /* 0x000fc600078f28ff */
[----:B------:R-:W0:Y:S01]  /*9c30*/  LDC.64 R14, c[0x0][0xb40] ;  /* 0x0002d000ff0e7b82 */ /* 0x000e220000000a00 */
[----:B------:R-:W-:Y:S01]  /*9c40*/  LOP3.LUT R10, R6, 0xfffffff8, RZ, 0xc0, !PT ;  /* 0xfffffff8060a7812 */ /* 0x000fe200078ec0ff */
[----:B------:R-:W-:Y:S01]  /*9c50*/  IMAD R6, R3, -0x3, R4 ;  /* 0xfffffffd03067824 */ /* 0x000fe200078e0204 */
[----:B------:R-:W-:Y:S02]  /*9c60*/  LEA.HI R4, R7, R7, RZ, 0x1 ;  /* 0x0000000707047211 */ /* 0x000fe400078f08ff */
[----:B------:R-:W-:Y:S01]  /*9c70*/  SHF.R.S32.HI R8, RZ, 0x5, R8 ;  /* 0x00000005ff087819 */ /* 0x000fe20000011408 */
[----:B------:R-:W-:Y:S01]  /*9c80*/  IMAD.IADD R3, R5, 0x1, -R10 ;  /* 0x0000000105037824 */ /* 0x000fe200078e0a0a */
[----:B------:R-:W-:Y:S01]  /*9c90*/  LOP3.LUT R4, R4, 0x1ffffffe, RZ, 0xc0, !PT ;  /* 0x1ffffffe04047812 */ /* 0x000fe200078ec0ff */
[----:B------:R-:W2:Y:S01]  /*9ca0*/  LDC.64 R10, c[0x0][0xbd8] ;  /* 0x0002f600ff0a7b82 */ /* 0x000ea20000000a00 */
[----:B------:R-:W-:Y:S02]  /*9cb0*/  IMAD.U32 R5, RZ, RZ, UR5 ;  /* 0x00000005ff057e24 */ /* 0x000fe4000f8e00ff */
[----:B------:R-:W-:Y:S01]  /*9cc0*/  LEA R3, R8, R3, 0x4 ;  /* 0x0000000308037211 */ /* 0x000fe200078e20ff */
[----:B------:R-:W-:-:S02]  /*9cd0*/  IMAD.IADD R12, R7, 0x1, -R4 ;  /* 0x00000001070c7824 */ /* 0x000fc400078e0a04 */
[----:B------:R-:W-:Y:S01]  /*9ce0*/  IMAD.U32 R4, RZ, RZ, UR4 ;  /* 0x00000004ff047e24 */ /* 0x000fe2000f8e00ff */
[----:B------:R-:W-:Y:S01]  /*9cf0*/  LEA R3, R6, R3, 0x6 ;  /* 0x0000000306037211 */ /* 0x000fe200078e30ff */
[----:B------:R-:W4:Y:S01]  /*9d00*/  @P0 LDC R9, c[0x0][0xbec] ;  /* 0x0002fb00ff090b82 */ /* 0x000f220000000800 */
[----:B------:R-:W-:Y:S01]  /*9d10*/  IMAD.U32 R5, RZ, RZ, UR6 ;  /* 0x00000006ff057e24 */ /* 0x000fe2000f8e00ff */
[----:B------:R-:W-:Y:S01]  /*9d20*/  UIMAD.WIDE.U32 UR4, UR36, UR8, URZ ;  /* 0x00000008240472a5 */ /* 0x000fe2000f8e003f */
[----:B---3--:R-:W-:Y:S01]  /*9d30*/  IMAD R19, R19, R18, UR11 ;  /* 0x0000000b13137e24 */ /* 0x008fe2000f8e0212 */
[----:B------:R-:W-:Y:S01]  /*9d40*/  UIMAD UR6, UR36, UR9, UR7 ;  /* 0x00000009240672a4 */ /* 0x000fe2000f8e0207 */
[----:B------:R-:W-:Y:S02]  /*9d50*/  IMAD R6, R12, 0x8, R3 ;  /* 0x000000080c067824 */ /* 0x000fe400078e0203 */
[----:B------:R-:W-:Y:S01]  /*9d60*/  ULDC.64 UR8, c[0x0][0xb28] ;  /* 0x0002ca0000087ab9 */ /* 0x000fe20000000a00 */
[----:B------:R-:W3:Y:S01]  /*9d70*/  @P0 LDC R13, c[0x0][0xbf0] ;  /* 0x0002fc00ff0d0b82 */ /* 0x000ee20000000800 */
[----:B------:R-:W-:-:S02]  /*9d80*/  UIADD3 UR6, UR5, UR6, URZ ;  /* 0x0000000605067290 */ /* 0x000fc4000fffe03f */
[----:B------:R-:W-:Y:S02]  /*9d90*/  IMAD.U32 R7, RZ, RZ, UR5 ;  /* 0x00000005ff077e24 */ /* 0x000fe4000f8e00ff */
[----:B0-----:R-:W-:Y:S02]  /*9da0*/  IMAD R12, R14, UR10, RZ ;  /* 0x0000000a0e0c7c24 */ /* 0x001fe4000f8e02ff */
[----:B-1----:R-:W-:Y:S01]  /*9db0*/  IMAD R3, R16, 0xc0, R3 ;  /* 0x000000c010037824 */ /* 0x002fe200078e0203 */
[----:B------:R-:W-:Y:S01]  /*9dc0*/  MOV R7, UR6 ;  /* 0x0000000600077c02 */ /* 0x000fe20008000f00 */
[----:B------:R-:W0:Y:S01]  /*9dd0*/  @P0 LDC R25, c[0x0][0xbec] ;  /* 0x0002fb00ff190b82 */ /* 0x000e220000000800 */
[C---:B--2---:R-:W-:Y:S01]  /*9de0*/  IMAD R8, R10.reuse, UR10, RZ ;  /* 0x0000000a0a087c24 */ /* 0x044fe2000f8e02ff */
[----:B------:R-:W-:Y:S01]  /*9df0*/  ULDC.64 UR6, c[0x0][0xb48] ;  /* 0x0002d20000067ab9 */ /* 0x000fe20000000a00 */
[----:B------:R-:W-:-:S04]  /*9e00*/  IMAD.WIDE.U32 R4, R10, UR12, R4 ;  /* 0x0000000c0a047c25 */ /* 0x000fc8000f8e0004 */
[----:B------:R-:W-:Y:S01]  /*9e10*/  IMAD R11, R11, UR12, R8 ;  /* 0x0000000c0b0b7c24 */ /* 0x000fe2000f8e0208 */
[----:B------:R-:W1:Y:S01]  /*9e20*/  @P0 LDC R20, c[0x0][0xbf0] ;  /* 0x0002fc00ff140b82 */ /* 0x000e620000000800 */
[----:B------:R-:W-:Y:S02]  /*9e30*/  IMAD R8, R16, 0xc0, R6 ;  /* 0x000000c010087824 */ /* 0x000fe400078e0206 */
[----:B------:R-:W-:Y:S01]  /*9e40*/  IMAD.U32 R6, RZ, RZ, UR4 ;  /* 0x00000004ff067e24 */ /* 0x000fe2000f8e00ff */
[----:B------:R-:W-:Y:S01]  /*9e50*/  ULDC.64 UR4, c[0x0][0xbe0] ;  /* 0x0002f80000047ab9 */ /* 0x000fe20000000a00 */
[----:B----4-:R-:W-:-:S04]  /*9e60*/  @P0 IMAD.HI.U32 R10, R8, R9, RZ ;  /* 0x00000009080a0227 */ /* 0x010fc800078e00ff */
[----:B------:R-:W-:Y:S01]  /*9e70*/  IMAD.MOV.U32 R9, RZ, RZ, R8 ;  /* 0x000000ffff097224 */ /* 0x000fe200078e0008 */
[----:B---3--:R-:W-:Y:S01]  /*9e80*/  @P0 SHF.R.U32.HI R9, RZ, R13, R10 ;  /* 0x0000000dff090219 */ /* 0x008fe2000001160a */
[----:B------:R-:W-:Y:S01]  /*9e90*/  IMAD R13, R15, UR12, R12 ;  /* 0x0000000c0f0d7c24 */ /* 0x000fe2000f8e020c */
[----:B------:R-:W-:Y:S01]  /*9ea0*/  SHF.R.S32.HI R12, RZ, 0x1f, R19 ;  /* 0x0000001fff0c7819 */ /* 0x000fe20000011413 */
[----:B------:R-:W-:-:S04]  /*9eb0*/  IMAD.WIDE.U32 R6, R14, UR12, R6 ;  /* 0x0000000c0e067c25 */ /* 0x000fc8000f8e0006 */
[----:B------:R-:W-:Y:S01]  /*9ec0*/  IMAD.IADD R5, R5, 0x1, R11 ;  /* 0x0000000105057824 */ /* 0x000fe200078e020b */
[----:B------:R-:W-:Y:S01]  /*9ed0*/  MOV R11, R8 ;  /* 0x00000008000b7202 */ /* 0x000fe20000000f00 */
[----:B0-----:R-:W-:-:S04]  /*9ee0*/  @P0 IMAD.HI.U32 R25, R8, R25, RZ ;  /* 0x0000001908190227 */ /* 0x001fc800078e00ff */
[----:B------:R-:W-:Y:S01]  /*9ef0*/  IMAD.IADD R7, R7, 0x1, R13 ;  /* 0x0000000107077824 */ /* 0x000fe200078e020d */
[----:B-1----:R-:W-:Y:S01]  /*9f00*/  @P0 SHF.R.U32.HI R11, RZ, R20, R25 ;  /* 0x00000014ff0b0219 */ /* 0x002fe20000011619 */
[----:B------:R-:W-:Y:S02]  /*9f10*/  IMAD R13, R12, UR6, RZ ;  /* 0x000000060c0d7c24 */ /* 0x000fe4000f8e02ff */
[----:B------:R-:W-:-:S04]  /*9f20*/  IMAD.WIDE.U32 R4, R19, UR4, R4 ;  /* 0x0000000413047c25 */ /* 0x000fc8000f8e0004 */
[----:B------:R-:W-:Y:S01]  /*9f30*/  IMAD R10, R12, UR4, RZ ;  /* 0x000000040c0a7c24 */ /* 0x000fe2000f8e02ff */
[----:B------:R-:W-:Y:S01]  /*9f40*/  IADD3 R4, P0, R9, R4, RZ ;  /* 0x0000000409047210 */ /* 0x000fe20007f1e0ff */
[C---:B------:R-:W-:Y:S01]  /*9f50*/  IMAD R15, R19.reuse, UR7, R13 ;  /* 0x00000007130f7c24 */ /* 0x040fe2000f8e020d */
[--C-:B------:R-:W-:Y:S01]  /*9f60*/  SHF.R.S32.HI R13, RZ, 0x1f, R9.reuse ;  /* 0x0000001fff0d7819 */ /* 0x100fe20000011409 */
[----:B------:R-:W-:Y:S02]  /*9f70*/  IMAD.MOV R9, RZ, RZ, -R9 ;  /* 0x000000ffff097224 */ /* 0x000fe400078e0a09 */
[C---:B------:R-:W-:Y:S01]  /*9f80*/  IMAD R12, R19.reuse, UR5, R10 ;  /* 0x00000005130c7c24 */ /* 0x040fe2000f8e020a */
[----:B------:R-:W-:Y:S01]  /*9f90*/  SHF.R.S32.HI R10, RZ, 0x1f, R11 ;  /* 0x0000001fff0a7819 */ /* 0x000fe2000001140b */
[----:B------:R-:W-:Y:S01]  /*9fa0*/  IMAD.WIDE.U32 R6, R19, UR6, R6 ;  /* 0x0000000613067c25 */ /* 0x000fe2000f8e0006 */
[----:B------:R-:W-:Y:S01]  /*9fb0*/  ULDC.64 UR4, c[0x0][0xb30] ;  /* 0x0002cc0000047ab9 */ /* 0x000fe20000000a00 */
[----:B------:R-:W-:Y:S01]  /*9fc0*/  ULDC.64 UR6, c[0x0][0xbc8] ;  /* 0x0002f20000067ab9 */ /* 0x000fe20000000a00 */
[----:B------:R-:W-:Y:S01]  /*9fd0*/  IADD3.X R5, R13, R5, R12, P0, !PT ;  /* 0x000000050d057210 */ /* 0x000fe200007fe40c */
[----:B------:R-:W-:Y:S01]  /*9fe0*/  IMAD.MOV R14, RZ, RZ, -R11 ;  /* 0x000000ffff0e7224 */ /* 0x000fe200078e0a0b */
[----:B------:R-:W-:Y:S01]  /*9ff0*/  IADD3 R7, R7, R15, RZ ;  /* 0x0000000f07077210 */ /* 0x000fe20007ffe0ff */
[----:B------:R-:W-:-:S02]  /*a000*/  IMAD R9, R17, R9, R8 ;  /* 0x0000000911097224 */ /* 0x000fc400078e0208 */
[----:B------:R-:W-:Y:S02]  /*a010*/  IMAD R10, R10, UR4, RZ ;  /* 0x000000040a0a7c24 */ /* 0x000fe4000f8e02ff */
[----:B------:R-:W-:Y:S01]  /*a020*/  IMAD R13, R17, R14, R8 ;  /* 0x0000000e110d7224 */ /* 0x000fe200078e0208 */
[----:B------:R-:W-:Y:S01]  /*a030*/  SHF.R.S32.HI R8, RZ, 0x1f, R9 ;  /* 0x0000001fff087819 */ /* 0x000fe20000011409 */
[C---:B------:R-:W-:Y:S01]  /*a040*/  IMAD R15, R11.reuse, UR5, R10 ;  /* 0x000000050b0f7c24 */ /* 0x040fe2000f8e020a */
[----:B------:R-:W0:Y:S01]  /*a050*/  S2UR UR5, SR_CgaCtaId ;  /* 0x00000000000579c3 */ /* 0x000e220000008800 */
[----:B------:R-:W-:Y:S01]  /*a060*/  IMAD.WIDE.U32 R6, R11, UR4, R6 ;  /* 0x000000040b067c25 */ /* 0x000fe2000f8e0006 */
[----:B------:R-:W-:Y:S01]  /*a070*/  SHF.R.S32.HI R10, RZ, 0x1f, R13 ;  /* 0x0000001fff0a7819 */ /* 0x000fe2000001140d */
[----:B------:R-:W-:Y:S02]  /*a080*/  UMOV UR4, 0x400 ;  /* 0x0000040000047882 */ /* 0x000fe40000000000 */
[----:B------:R-:W-:-:S02]  /*a090*/  IMAD R8, R8, UR6, RZ ;  /* 0x0000000608087c24 */ /* 0x000fc4000f8e02ff */
        /* <DEDUP_REMOVED lines=16> */
[----:B------:R-:W-:Y:S01]  /*a1a0*/  SHFL.IDX PT, R14, R18, RZ, 0x1c1f ;  /* 0x001c1fff120e7589 */ /* 0x000fe200000e0000 */
[----:B------:R-:W-:Y:S01]  /*a1b0*/  LEA.HI.X R20, R6, UR9, R5, 0x2, P1 ;  /* 0x0000000906147c11 */ /* 0x000fe200088f1405 */
[----:B------:R-:W-:Y:S01]  /*a1c0*/  UIADD3 UR4, UR4, 0x16820, URZ ;  /* 0x0001682004047890 */ /* 0x000fe2000fffe03f */
[----:B------:R-:W-:Y:S01]  /*a1d0*/  LOP3.LUT P0, RZ, R21, 0x3, RZ, 0xc0, !PT ;  /* 0x0000000315ff7812 */ /* 0x000fe2000780c0ff */
[----:B------:R-:W-:Y:S01]  /*a1e0*/  SHFL.IDX PT, R4, R8, RZ, 0x1c1f ;  /* 0x001c1fff08047589 */ /* 0x000fe200000e0000 */
[C---:B------:R-:W-:Y:S01]  /*a1f0*/  IADD3 R17, R3.reuse, 0x8, RZ ;  /* 0x0000000803117810 */ /* 0x040fe20007ffe0ff */
[----:B------:R-:W-:Y:S01]  /*a200*/  UPRMT UR4, URZ, 0x654, UR4 ;  /* 0x000006543f047896 */ /* 0x000fe20008000004 */
[-C--:B------:R-:W-:Y:S01]  /*a210*/  ISETP.GE.OR P1, PT, R3, R16.reuse, P0 ;  /* 0x000000100300720c */ /* 0x080fe20000726670 */
[----:B------:R-:W0:Y:S01]  /*a220*/  SHFL.IDX PT, R5, R9, RZ, 0x1c1f ;  /* 0x001c1fff09057589 */ /* 0x000e2200000e0000 */
[----:B------:R-:W-:-:S02]  /*a230*/  ISETP.GE.OR P0, PT, R17, R16, P0 ;  /* 0x000000101100720c */ /* 0x000fc40000706670 */
[----:B------:R-:W-:Y:S01]  /*a240*/  ISETP.GE.AND P2, PT, R3, R16, PT ;  /* 0x000000100300720c */ /* 0x000fe20003f46270 */
[----:B------:R1:W-:Y:S03]  /*a250*/  SHFL.IDX PT, R6, R8, 0x1, 0x1c1f ;  /* 0x003c1f0008067f89 */ /* 0x0003e600000e0000 */
[----:B------:R-:W-:Y:S01]  /*a260*/  SYNCS.ARRIVE.TRANS64.RED.A1T0 RZ, [UR4], RZ ;  /* 0x000000ffffff79a7 */ /* 0x000fe20008100404 */
[----:B------:R-:W2:Y:S01]  /*a270*/  SHFL.IDX PT, R7, R9, 0x1, 0x1c1f ;  /* 0x003c1f0009077f89 */ /* 0x000ea200000e0000 */
[----:B-1----:R-:W-:-:S03]  /*a280*/  LOP3.LUT R8, R23, 0x7ffffffc, RZ, 0xc0, !PT ;  /* 0x7ffffffc17087812 */ /* 0x002fc600078ec0ff */
[----:B------:R1:W3:Y:S02]  /*a290*/  SHFL.IDX PT, R15, R20, RZ, 0x1c1f ;  /* 0x001c1fff140f7589 */ /* 0x0002e400000e0000 */
[----:B------:R-:W-:-:S04]  /*a2a0*/  IMAD.IADD R8, R21, 0x1, -R8 ;  /* 0x0000000115087824 */ /* 0x000fc800078e0a08 */
[----:B------:R-:W-:Y:S01]  /*a2b0*/  IMAD.SHL.U32 R19, R8, 0x2, RZ ;  /* 0x0000000208137824 */ /* 0x000fe200078e00ff */
[----:B0-----:R1:W-:Y:S04]  /*a2c0*/  @!P1 ST.E desc[UR38][R4.64], R2 ;  /* 0x0000000204009985 */ /* 0x0013e8000c101926 */
[----:B--2---:R1:W-:Y:S01]  /*a2d0*/  @!P0 ST.E desc[UR38][R6.64], R0 ;  /* 0x0000000006008985 */ /* 0x0043e2000c101926 */
[----:B------:R-:W-:Y:S05]  /*a2e0*/  @P2 BRA `(.L_x_2202) ;  /* 0x0000000000b82947 */ /* 0x000fea0003800000 */
[----:B------:R-:W-:Y:S01]  /*a2f0*/  ULDC UR4, c[0x0][0xac8] ;  /* 0x0002b20000047ab9 */ /* 0x000fe20000000800 */
[C---:B-1----:R-:W-:Y:S01]  /*a300*/  VIADD R0, R19.reuse, 0x8 ;  /* 0x0000000813007836 */ /* 0x042fe20000000000 */
[C---:B------:R-:W-:Y:S01]  /*a310*/  ISETP.GE.AND P0, PT, R19.reuse, UR4, PT ;  /* 0x0000000413007c0c */ /* 0x040fe2000bf06270 */
[C---:B------:R-:W-:Y:S01]  /*a320*/  VIADD R5, R19.reuse, 0x18 ;  /* 0x0000001813057836 */ /* 0x040fe20000000000 */
[C---:B------:R-:W-:Y:S01]  /*a330*/  IADD3 R4, R19.reuse, 0x10, RZ ;  /* 0x0000001013047810 */ /* 0x040fe20007ffe0ff */
[C---:B------:R-:W-:Y:S01]  /*a340*/  VIADD R6, R19.reuse, 0x20 ;  /* 0x0000002013067836 */ /* 0x040fe20000000000 */
[C---:B------:R-:W-:Y:S01]  /*a350*/  IADD3 R9, R19.reuse, 0x30, RZ ;  /* 0x0000003013097810 */ /* 0x040fe20007ffe0ff */
[C---:B------:R-:W-:Y:S01]  /*a360*/  VIADD R7, R19.reuse, 0x28 ;  /* 0x0000002813077836 */ /* 0x040fe20000000000 */
[----:B------:R-:W-:Y:S01]  /*a370*/  ISETP.GE.AND P1, PT, R4, UR4, PT ;  /* 0x0000000404007c0c */ /* 0x000fe2000bf26270 */
[----:B------:R-:W-:Y:S01]  /*a380*/  VIADD R11, R19, 0x38 ;  /* 0x00000038130b7836 */ /* 0x000fe20000000000 */
[----:B------:R-:W-:-:S02]  /*a390*/  ISETP.GE.AND P2, PT, R5, UR4, PT ;  /* 0x0000000405007c0c */ /* 0x000fc4000bf46270 */
[----:B------:R-:W-:Y:S02]  /*a3a0*/  ISETP.GE.AND P3, PT, R6, UR4, PT ;  /* 0x0000000406007c0c */ /* 0x000fe4000bf66270 */
[----:B------:R-:W-:Y:S01]  /*a3b0*/  ISETP.GE.AND P4, PT, R7, UR4, PT ;  /* 0x0000000407007c0c */ /* 0x000fe2000bf86270 */
[----:B---3--:R-:W-:Y:S01]  /*a3c0*/  @!P0 IMAD.WIDE R2, R19, 0x4, R14 ;  /* 0x0000000413028825 */ /* 0x008fe200078e020e */
[----:B------:R-:W-:Y:S02]  /*a3d0*/  ISETP.GE.AND P5, PT, R9, UR4, PT ;  /* 0x0000000409007c0c */ /* 0x000fe4000bfa6270 */
[----:B------:R-:W-:Y:S02]  /*a3e0*/  ISETP.GE.AND P6, PT, R11, UR4, PT ;  /* 0x000000040b007c0c */ /* 0x000fe4000bfc6270 */
[----:B------:R0:W-:Y:S01]  /*a3f0*/  @!P0 ST.E.64 desc[UR38][R2.64], R88 ;  /* 0x0000005802008985 */ /* 0x0001e2000c101b26 */
[----:B------:R-:W-:Y:S02]  /*a400*/  ISETP.GE.AND P0, PT, R0, UR4, PT ;  /* 0x0000000400007c0c */ /* 0x000fe4000bf06270 */
[----:B------:R-:W-:-:S02]  /*a410*/  @!P1 LEA.HI R4, R4, R4, RZ, 0x1 ;  /* 0x0000000404049211 */ /* 0x000fc400078f08ff */
[----:B------:R-:W-:Y:S02]  /*a420*/  @!P3 LEA.HI R6, R6, R6, RZ, 0x1 ;  /* 0x000000060606b211 */ /* 0x000fe400078f08ff */
[----:B------:R-:W-:Y:S02]  /*a430*/  @!P4 LEA.HI R8, R7, R7, RZ, 0x1 ;  /* 0x000000070708c211 */ /* 0x000fe400078f08ff */
[----:B------:R-:W-:Y:S02]  /*a440*/  @!P5 LEA.HI R10, R9, R9, RZ, 0x1 ;  /* 0x00000009090ad211 */ /* 0x000fe400078f08ff */
[----:B------:R-:W-:Y:S02]  /*a450*/  @!P6 LEA.HI R12, R11, R11, RZ, 0x1 ;  /* 0x0000000b0b0ce211 */ /* 0x000fe400078f08ff */
[----:B------:R-:W-:Y:S02]  /*a460*/  @!P3 LOP3.LUT R9, R6, 0xfffffffe, RZ, 0xc0, !PT ;  /* 0xfffffffe0609b812 */ /* 0x000fe400078ec0ff */
[----:B------:R-:W-:-:S02]  /*a470*/  @!P0 LEA.HI R0, R0, R0, RZ, 0x1 ;  /* 0x0000000000008211 */ /* 0x000fc400078f08ff */
[----:B0-----:R-:W-:Y:S02]  /*a480*/  @!P2 LEA.HI R2, R5, R5, RZ, 0x1 ;  /* 0x000000050502a211 */ /* 0x001fe400078f08ff */
        /* <DEDUP_REMOVED lines=20> */
.L_x_2202:
[----:B------:R-:W-:Y:S05]  /*a5d0*/  BSYNC B0 ;  /* 0x0000000000007941 */ /* 0x000fea0003800000 */
.L_x_2201:
[----:B------:R-:W-:Y:S01]  /*a5e0*/  ISETP.GE.AND P0, PT, R17, R16, PT ;  /* 0x000000101100720c */ /* 0x000fe20003f06270 */
[----:B0-----:R0:W2:Y:S04]  /*a5f0*/  SHFL.IDX PT, R13, R20, 0x1, 0x1c1f ;  /* 0x003c1f00140d7f89 */ /* 0x0010a800000e0000 */
[----:B------:R0:W4:Y:S08]  /*a600*/  SHFL.IDX PT, R12, R18, 0x1, 0x1c1f ;  /* 0x003c1f00120c7f89 */ /* 0x00013000000e0000 */
[----:B0-----:R-:W-:Y:S05]  /*a610*/  @P0 BRA `(.L_x_2161) ;  /* 0x0000004000d80947 */ /* 0x001fea0003800000 */
[C---:B-1----:R-:W-:Y:S01]  /*a620*/  VIADD R0, R19.reuse, 0x8 ;  /* 0x0000000813007836 */ /* 0x042fe20000000000 */
        /* <DEDUP_REMOVED lines=17> */
[--C-:B--2-4-:R-:W-:Y:S01]  /*a740*/  @!P0 IMAD.WIDE R2, R19, 0x4, R12.reuse ;  /* 0x0000000413028825 */ /* 0x114fe200078e020c */
[----:B------:R-:W-:Y:S02]  /*a750*/  @!P4 LEA.HI R8, R8, R8, RZ, 0x1 ;  /* 0x000000080808c211 */ /* 0x000fe400078f08ff */
[----:B------:R-:W-:Y:S01]  /*a760*/  @!P5 LEA.HI R10, R9, R9, RZ, 0x1 ;  /* 0x00000009090ad211 */ /* 0x000fe200078f08ff */
[----:B------:R-:W-:Y:S01]  /*a770*/  @!P1 IMAD.WIDE R4, R5, 0x4, R12 ;  /* 0x0000000405049825 */ /* 0x000fe200078e020c */
[----:B------:R-:W-:Y:S01]  /*a780*/  @!P6 LEA.HI R14, R11, R11, RZ, 0x1 ;  /* 0x0000000b0b0ee211 */ /* 0x000fe200078f08ff */
[----:B------:R0:W-:Y:S01]  /*a790*/  @!P0 ST.E.64 desc[UR38][R2.64], R90 ;  /* 0x0000005a02008985 */ /* 0x0001e2000c101b26 */
[----:B------:R-:W-:Y:S02]  /*a7a0*/  @!P2 LOP3.LUT R7, R6, 0xfffffffe, RZ, 0xc0, !PT ;  /* 0xfffffffe0607a812 */ /* 0x000fe400078ec0ff */
[----:B------:R-:W-:Y:S01]  /*a7b0*/  @!P3 LOP3.LUT R9, R0, 0xfffffffe, RZ, 0xc0, !PT ;  /* 0xfffffffe0009b812 */ /* 0x000fe200078ec0ff */
[----:B------:R1:W-:Y:S01]  /*a7c0*/  @!P1 ST.E.64 desc[UR38][R4.64], R94 ;  /* 0x0000005e04009985 */ /* 0x0003e2000c101b26 */
[----:B------:R-:W-:-:S02]  /*a7d0*/  @!P4 LOP3.LUT R11, R8, 0xfffffffe, RZ, 0xc0, !PT ;  /* 0xfffffffe080bc812 */ /* 0x000fc400078ec0ff */
[----:B---3--:R-:W-:Y:S02]  /*a7e0*/  @!P5 LOP3.LUT R15, R10, 0xfffffffe, RZ, 0xc0, !PT ;  /* 0xfffffffe0a0fd812 */ /* 0x008fe400078ec0ff */
[----:B------:R-:W-:Y:S02]  /*a7f0*/  @!P6 LOP3.LUT R17, R14, 0xfffffffe, RZ, 0xc0, !PT ;  /* 0xfffffffe0e11e812 */ /* 0x000fe400078ec0ff */
[----:B------:R-:W-:Y:S01]  /*a800*/  IADD3 R19, R19, 0x38, RZ ;  /* 0x0000003813137810 */ /* 0x000fe20007ffe0ff */
[----:B0-----:R-:W-:-:S03]  /*a810*/  @!P2 IMAD.WIDE R2, R7, 0x4, R12 ;  /* 0x000000040702a825 */ /* 0x001fc600078e020c */
[----:B------:R-:W-:Y:S01]  /*a820*/  ISETP.GE.AND P0, PT, R19, UR4, PT ;  /* 0x0000000413007c0c */ /* 0x000fe2000bf06270 */
        /* <DEDUP_REMOVED lines=15> */
.L_x_2200:
        /* <DEDUP_REMOVED lines=21> */
[----:B------:R-:W-:Y:S01]  /*aa70*/  UIADD3 UR6, UR5, UR6, URZ ;  /* 0x0000000605067290 */ /* 0x000fe2000fffe03f */
[----:B------:R-:W-:Y:S01]  /*aa80*/  MOV R2, UR4 ;  /* 0x0000000400027c02 */ /* 0x000fe20008000f00 */
[----:B------:R-:W-:Y:S01]  /*aa90*/  IMAD.U32 R3, RZ, RZ, UR5 ;  /* 0x00000005ff037e24 */ /* 0x000fe2000f8e00ff */
[----:B------:R-:W2:Y:S01]  /*aaa0*/  @P0 LDC R9, c[0x0][0xbec] ;  /* 0x0002fb00ff090b82 */ /* 0x000ea20000000800 */
[----:B------:R-:W-:Y:S02]  /*aab0*/  ULDC.64 UR4, c[0x0][0xbe0] ;  /* 0x0002f80000047ab9 */ /* 0x000fe40000000a00 */
        /* <DEDUP_REMOVED lines=14> */
[C---:B------:R-:W-:Y:S02]  /*aba0*/  IADD3 R7, -R5.reuse, RZ, RZ ;  /* 0x000000ff05077210 */ /* 0x040fe40007ffe1ff */
[----:B------:R-:W-:Y:S01]  /*abb0*/  IADD3 R2, P0, R5, R2, RZ ;  /* 0x0000000205027210 */ /* 0x000fe20007f1e0ff */
        /* <DEDUP_REMOVED lines=17> */
.L_x_2159:
        /* <DEDUP_REMOVED lines=18> */
.L_x_2203:
[----:B------:R-:W-:Y:S01]  /*adf0*/  ULDC UR45, c[0x0][0xc50] ;  /* 0x00031400002d7ab9 */ /* 0x000fe20000000800 */
[----:B------:R-:W-:Y:S01]  /*ae00*/  UMOV UR42, UR6 ;  /* 0x00000006002a7c82 */ /* 0x000fe20008000000 */
[----:B------:R-:W-:-:S11]  /*ae10*/  UISETP.NE.AND UP0, UPT, UR45, 0x1, UPT ;  /* 0x000000012d00788c */ /* 0x000fd6000bf05270 */
[----:B------:R-:W-:Y:S01]  /*ae20*/  @UP0 ULDC UR4, c[0x0][0xc54] ;  /* 0x0003150000040ab9 */ /* 0x000fe20000000800 */
[----:B------:R-:W-:Y:S01]  /*ae30*/  @UP0 ULDC UR7, c[0x0][0xc58] ;  /* 0x0003160000070ab9 */ /* 0x000fe20000000800 */
[----:B------:R-:W-:-:S04]  /*ae40*/  UIMAD.WIDE.U32 UR4, UR6, UR4, URZ ;  /* 0x00000004060472a5 */ /* 0x000fc8000f8e003f */
[----:B------:R-:W-:-:S12]  /*ae50*/  @UP0 USHF.R.U32.HI UR42, URZ, UR7, UR5 ;  /* 0x000000073f2a0299 */ /* 0x000fd80008011605 */
.L_x_2204:
[----:B------:R-:W-:Y:S01]  /*ae60*/  ISETP.GE.AND P0, PT, R24, RZ, PT ;  /* 0x000000ff1800720c */ /* 0x000fe20003f06270 */
[----:B------:R-:W-:Y:S01]  /*ae70*/  UIADD3 UR4, -UR42, URZ, URZ ;  /* 0x0000003f2a047290 */ /* 0x000fe2000fffe13f */
[----:B------:R-:W-:Y:S01]  /*ae80*/  MOV R0, 0x1 ;  /* 0x0000000100007802 */ /* 0x000fe20000000f00 */
[----:B------:R-:W-:Y:S02]  /*ae90*/  IMAD.MOV.U32 R2, RZ, RZ, RZ ;  /* 0x000000ffff027224 */ /* 0x000fe400078e00ff */
[----:B------:R-:W-:Y:S01]  /*aea0*/  UIMAD UR45, UR45, UR4, UR6 ;  /* 0x000000042d2d72a4 */ /* 0x000fe2000f8e0206 */
[----:B------:R-:W-:-:S07]  /*aeb0*/  IMAD.MOV.U32 R10, RZ, RZ, 0x1 ;  /* 0x00000001ff0a7424 */ /* 0x000fce00078e00ff */
[----:B------:R-:W-:Y:S05]  /*aec0*/  @!P0 BRA `(.L_x_2205) ;  /* 0x0000003400ec8947 */ /* 0x000fea0003800000 */
[----:B------:R-:W0:Y:S01]  /*aed0*/  LDC.64 R2, c[0x0][0xa28] ;  /* 0x00028a00ff027b82 */ /* 0x000e220000000a00 */
[----:B------:R-:W-:Y:S01]  /*aee0*/  ULDC UR6, c[0x0][0x448] ;  /* 0x0001120000067ab9 */ /* 0x000fe20000000800 */
[----:B------:R-:W-:Y:S01]  /*aef0*/  ULDC.64 UR4, c[0x0][0x418] ;  /* 0x0001060000047ab9 */ /* 0x000fe20000000a00 */
[----:B------:R-:W-:-:S05]  /*af00*/  IMAD.MOV.U32 R19, RZ, RZ, RZ ;  /* 0x000000ffff137224 */ /* 0x000fca00078e00ff */
[----:B------:R-:W1:Y:S01]  /*af10*/  S2UR UR49, SR_CTAID.X ;  /* 0x00000000003179c3 */ /* 0x000e620000002500 */
[----:B------:R-:W-:Y:S02]  /*af20*/  UISETP.NE.AND UP1, UPT, UR6, 0x1, UPT ;  /* 0x000000010600788c */ /* 0x000fe4000bf25270 */
[----:B------:R-:W-:Y:S01]  /*af30*/  UISETP.NE.U32.AND UP0, UPT, UR4, URZ, UPT ;  /* 0x0000003f0400728c */ /* 0x000fe2000bf05070 */
[----:B------:R-:W-:Y:S02]  /*af40*/  UMOV UR6, 0xc0 ;  /* 0x000000c000067882 */ /* 0x000fe40000000000 */
[----:B------:R-:W-:Y:S01]  /*af50*/  ULDC UR4, c[0x0][0x424] ;  /* 0x0001090000047ab9 */ /* 0x000fe20000000800 */
[----:B------:R-:W-:Y:S01]  /*af60*/  UISETP.NE.AND.EX UP0, UPT, UR5, URZ, UPT, UP0 ;  /* 0x0000003f0500728c */ /* 0x000fe2000bf05300 */
[----:B------:R-:W-:Y:S01]  /*af70*/  ULDC UR7, c[0x0][0x2f0] ;  /* 0x0000bc0000077ab9 */ /* 0x000fe20000000800 */
[----:B------:R-:W-:Y:S02]  /*af80*/  ULDC UR8, c[0x0][0x288] ;  /* 0x0000a20000087ab9 */ /* 0x000fe40000000800 */
[----:B------:R-:W-:Y:S01]  /*af90*/  USEL UR43, UR4, 0x1, UP0 ;  /* 0x00000001042b7887 */ /* 0x000fe20008000000 */
[----:B------:R-:W-:Y:S01]  /*afa0*/  @UP1 ULDC UR5, c[0x0][0x44c] ;  /* 0x0001130000051ab9 */ /* 0x000fe20000000800 */
[----:B0-----:R-:W-:-:S04]  /*afb0*/  ISETP.NE.U32.AND P0, PT, R2, RZ, PT ;  /* 0x000000ff0200720c */ /* 0x001fc80003f05070 */
[----:B------:R-:W-:Y:S01]  /*afc0*/  ISETP.NE.AND.EX P0, PT, R3, RZ, PT, P0 ;  /* 0x000000ff0300720c */ /* 0x000fe20003f05300 */
[----:B-1----:R-:W-:Y:S02]  /*afd0*/  UIMAD UR6, UR49, UR6, 0xbf ;  /* 0x000000bf310674a4 */ /* 0x002fe4000f8e0206 */
[----:B------:R-:W-:Y:S02]  /*afe0*/  UIMAD UR43, UR43, UR7, URZ ;  /* 0x000000072b2b72a4 */ /* 0x000fe4000f8e023f */
[----:B------:R-:W-:Y:S01]  /*aff0*/  UIMAD.WIDE.U32 UR4, UR6, UR5, URZ ;  /* 0x00000005060472a5 */ /* 0x000fe2000f8e003f */
[----:B------:R-:W-:-:S03]  /*b000*/  @UP1 ULDC UR7, c[0x0][0x450] ;  /* 0x0001140000071ab9 */ /* 0x000fc60000000800 */
[----:B------:R-:W-:-:S04]  /*b010*/  @UP1 USHF.R.U32.HI UR6, URZ, UR7, UR5 ;  /* 0x000000073f061299 */ /* 0x000fc80008011605 */
[----:B------:R-:W0:Y:S01]  /*b020*/  @P0 LDC.64 R2, c[0x0][0xa28] ;  /* 0x00028a00ff020b82 */ /* 0x000e220000000a00 */
[----:B------:R-:W-:Y:S02]  /*b030*/  UIADD3 UR5, UR43, 0x80, -UR8 ;  /* 0x000000802b057890 */ /* 0x000fe4000fffe808 */
[----:B------:R-:W-:Y:S02]  /*b040*/  UIADD3 UR4, UR43, 0x7f, URZ ;  /* 0x0000007f2b047890 */ /* 0x000fe4000fffe03f */
[----:B------:R-:W-:Y:S02]  /*b050*/  UIADD3 UR6, UR5, UR6, URZ ;  /* 0x0000000605067290 */ /* 0x000fe4000fffe03f */
[----:B------:R-:W-:Y:S02]  /*b060*/  USHF.R.S32.HI UR5, URZ, 0x1f, UR4 ;  /* 0x0000001f3f057899 */ /* 0x000fe40008011404 */
[----:B------:R-:W-:Y:S02]  /*b070*/  USHF.R.S32.HI UR7, URZ, 0x1f, UR6 ;  /* 0x0000001f3f077899 */ /* 0x000fe40008011406 */
[----:B------:R-:W-:-:S02]  /*b080*/  ULEA.HI UR5, UR5, UR4, URZ, 0x7 ;  /* 0x0000000405057291 */ /* 0x000fc4000f8f383f */
[----:B------:R-:W-:Y:S02]  /*b090*/  ULEA.HI UR7, UR7, UR6, URZ, 0x7 ;  /* 0x0000000607077291 */ /* 0x000fe4000f8f383f */
[----:B------:R-:W-:Y:S02]  /*b0a0*/  USHF.R.S32.HI UR44, URZ, 0x7, UR5 ;  /* 0x000000073f2c7899 */ /* 0x000fe40008011405 */
[----:B------:R-:W-:-:S04]  /*b0b0*/  USHF.R.S32.HI UR46, URZ, 0x7, UR7 ;  /* 0x000000073f2e7899 */ /* 0x000fc80008011407 */
[----:B------:R-:W-:Y:S02]  /*b0c0*/  UISETP.LT.AND UP0, UPT, UR44, UR46, UPT ;  /* 0x0000002e2c00728c */ /* 0x000fe4000bf01270 */
[----:B------:R-:W-:Y:S01]  /*b0d0*/  UP2UR UR50, UPR, URZ, 0x2 ;  /* 0x000000023f327883 */ /* 0x000fe20008000000 */
[----:B0-----:R-:W-:Y:S01]  /*b0e0*/  @P0 IMAD.WIDE R2, R24, 0x4, R2 ;  /* 0x0000000418020825 */ /* 0x001fe200078e0202 */
[----:B------:R-:W-:-:S04]  /*b0f0*/  USEL UR11, UR44, UR46, UP0 ;  /* 0x0000002e2c0b7287 */ /* 0x000fc80008000000 */
[----:B------:R-:W-:Y:S01]  /*b100*/  UISETP.GE.AND UP1, UPT, UR11, 0x1, UPT ;  /* 0x000000010b00788c */ /* 0x000fe2000bf26270 */
[----:B------:R0:W5:Y:S01]  /*b110*/  @P0 LDG.E R19, desc[UR38][R2.64] ;  /* 0x0000002602130981 */ /* 0x000162000c1e1900 */
[----:B------:R-:W-:Y:S02]  /*b120*/  USHF.R.U32.HI UR9, URZ, 0x10, UR45 ;  /* 0x000000103f097899 */ /* 0x000fe4000801162d */
[----:B------:R-:W-:Y:S02]  /*b130*/  ULOP3.LUT UR45, UR45, 0xffff, URZ, 0xc0, !UPT ;  /* 0x0000ffff2d2d7892 */ /* 0x000fe4000f8ec03f */
[----:B------:R-:W-:Y:S01]  /*b140*/  PLOP3.LUT P0, PT, PT, PT, UP1, 0x80, 0x0 ;  /* 0x000000000000781c */ /* 0x000fe20003f0f018 */
[----:B------:R-:W-:Y:S01]  /*b150*/  UISETP.NE.AND UP0, UPT, UR9, URZ, UPT ;  /* 0x0000003f0900728c */ /* 0x000fe2000bf05270 */
[----:B------:R-:W-:-:S10]  /*b160*/  UMOV UR41, URZ ;  /* 0x0000003f00297c82 */ /* 0x000fd40008000000 */
[----:B------:R-:W-:Y:S01]  /*b170*/  @!UP0 ULDC UR9, c[0x0][0x9f0] ;  /* 0x00027c0000098ab9 */ /* 0x000fe20000000800 */
[----:B0-----:R-:W-:Y:S05]  /*b180*/  @!P0 BRA `(.L_x_2206) ;  /* 0x0000000000788947 */ /* 0x001fea0003800000 */
[----:B------:R-:W-:Y:S01]  /*b190*/  IABS R2, UR9 ;  /* 0x0000000900027c13 */ /* 0x000fe20008000000 */
[----:B------:R-:W-:Y:S02]  /*b1a0*/  UIADD3 UR6, UR9, -0x1, UR11 ;  /* 0xffffffff09067890 */ /* 0x000fe4000fffe00b */
[----:B------:R-:W-:Y:S01]  /*b1b0*/  IABS R5, UR9 ;  /* 0x0000000900057c13 */ /* 0x000fe20008000000 */
[----:B------:R-:W-:Y:S01]  /*b1c0*/  UMOV UR4, URZ ;  /* 0x0000003f00047c82 */ /* 0x000fe20008000000 */
[----:B------:R-:W-:Y:S02]  /*b1d0*/  R2UR UR10, R2 ;  /* 0x00000000020a72ca */ /* 0x000fe400000e0000 */
[----:B------:R-:W-:Y:S01]  /*b1e0*/  IABS R4, UR6 ;  /* 0x0000000600047c13 */ /* 0x000fe20008000000 */
[----:B------:R-:W-:-:S03]  /*b1f0*/  ULOP3.LUT UR6, UR6, UR9, URZ, 0x3c, !UPT ;  /* 0x0000000906067292 */ /* 0x000fc6000f8e3c3f */
[----:B------:R-:W-:-:S07]  /*b200*/  R2UR UR8, R4 ;  /* 0x00000000040872ca */ /* 0x000fce00000e0000 */
[----:B------:R-:W0:Y:S08]  /*b210*/  I2F.RP R2, UR10 ;  /* 0x0000000a00027d06 */ /* 0x000e300008209400 */
[----:B0-----:R-:W0:Y:S02]  /*b220*/  MUFU.RCP R2, R2 ;  /* 0x0000000200027308 */ /* 0x001e240000001000 */
[----:B0-----:R-:W-:Y:S01]  /*b230*/  IADD3 R3, R2, 0xffffffe, RZ ;  /* 0x0ffffffe02037810 */ /* 0x001fe20007ffe0ff */
[----:B------:R-:W-:-:S05]  /*b240*/  IMAD.MOV R2, RZ, RZ, -R5 ;  /* 0x000000ffff027224 */ /* 0x000fca00078e0a05 */
        /* <DEDUP_REMOVED lines=18> */
.L_x_2206:
[----:B------:R-:W-:Y:S02]  /*b370*/  UIMAD UR51, UR45, UR41, URZ ;  /* 0x000000292d3372a4 */ /* 0x000fe4000f8e023f */
[----:B------:R-:W-:Y:S02]  /*b380*/  IMAD.U32 R3, RZ, RZ, UR41 ;  /* 0x00000029ff037e24 */ /* 0x000fe4000f8e00ff */
[----:B------:R-:W-:Y:S02]  /*b390*/  IMAD.MOV.U32 R10, RZ, RZ, 0x1 ;  /* 0x00000001ff0a7424 */ /* 0x000fe400078e00ff */
[----:B------:R-:W-:-:S05]  /*b3a0*/  IMAD.U32 R2, RZ, RZ, UR51 ;  /* 0x00000033ff027e24 */ /* 0x000fca000f8e00ff */
[----:B------:R-:W-:-:S04]  /*b3b0*/  VIADDMNMX R2, R2, R3, UR11, PT ;  /* 0x0000000b02027e46 */ /* 0x000fc8000b800103 */
[----:B------:R-:W-:Y:S02]  /*b3c0*/  R2UR UR52, R2 ;  /* 0x00000000023472ca */ /* 0x000fe400000e0000 */
[----:B------:R-:W-:-:S11]  /*b3d0*/  MOV R2, RZ ;  /* 0x000000ff00027202 */ /* 0x000fd60000000f00 */
        /* <DEDUP_REMOVED lines=14> */
[----:B------:R-:W-:Y:S01]  /*b4c0*/  MOV R6, UR6 ;  /* 0x0000000600067c02 */ /* 0x000fe20008000f00 */
[----:B------:R-:W-:Y:S01]  /*b4d0*/  IMAD.U32 R5, RZ, RZ, UR5 ;  /* 0x00000005ff057e24 */ /* 0x000fe2000f8e00ff */
[----:B------:R-:W0:Y:S01]  /*b4e0*/  LDC.64 R2, c[0x4][R2] ;  /* 0x0100000002027b82 */ /* 0x000e220000000a00 */
[----:B------:R-:W-:Y:S01]  /*b4f0*/  ULDC.64 UR4, c[0x4][0x8] ;  /* 0x0100020000047ab9 */ /* 0x000fe20000000a00 */
[----:B------:R-:W-:Y:S01]  /*b500*/  IMAD.U32 R7, RZ, RZ, UR7 ;  /* 0x00000007ff077e24 */ /* 0x000fe2000f8e00ff */
[----:B------:R-:W-:Y:S01]  /*b510*/  MOV R8, 0x70 ;  /* 0x0000007000087802 */ /* 0x000fe20000000f00 */
[----:B------:R-:W-:-:S02]  /*b520*/  IMAD.U32 R10, RZ, RZ, UR4 ;  /* 0x00000004ff0a7e24 */ /* 0x000fc4000f8e00ff */
[----:B------:R-:W-:Y:S02]  /*b530*/  IMAD.U32 R11, RZ, RZ, UR5 ;  /* 0x00000005ff0b7e24 */ /* 0x000fe4000f8e00ff */
[----:B------:R-:W-:Y:S02]  /*b540*/  IMAD.MOV.U32 R12, RZ, RZ, 0x1 ;  /* 0x00000001ff0c7424 */ /* 0x000fe400078e00ff */
[----:B------:R-:W-:-:S07]  /*b550*/  IMAD.MOV.U32 R13, RZ, RZ, RZ ;  /* 0x000000ffff0d7224 */ /* 0x000fce00078e00ff */
[----:B------:R-:W-:-:S07]  /*b560*/  LEPC R20, `(.L_x_2207) ;  /* 0x000000001014794e */ /* 0x000fce0000000000 */
[----:B0----5:R-:W-:Y:S05]  /*b570*/  CALL.ABS.NOINC R2 ;  /* 0x0000000002007343 */ /* 0x021fea0003c00000 */
.L_x_2207:
        /* <DEDUP_REMOVED lines=9> */
[----:B------:R-:W-:Y:S01]  /*b610*/  MOV R5, UR5 ;  /* 0x0000000500057c02 */ /* 0x000fe20008000f00 */
[----:B------:R-:W-:Y:S01]  /*b620*/  ULDC.64 UR4, c[0x4][0x10] ;  /* 0x0100040000047ab9 */ /* 0x000fe20000000a00 */
[----:B------:R-:W-:Y:S01]  /*b630*/  IMAD.U32 R6, RZ, RZ, UR6 ;  /* 0x00000006ff067e24 */ /* 0x000fe2000f8e00ff */
[----:B------:R-:W-:Y:S01]  /*b640*/  MOV R11, UR5 ;  /* 0x00000005000b7c02 */ /* 0x000fe20008000f00 */
[----:B------:R-:W-:Y:S02]  /*b650*/  IMAD.U32 R7, RZ, RZ, UR7 ;  /* 0x00000007ff077e24 */ /* 0x000fe4000f8e00ff */
[----:B------:R-:W-:-:S02]  /*b660*/  IMAD.U32 R10, RZ, RZ, UR4 ;  /* 0x00000004ff0a7e24 */ /* 0x000fc4000f8e00ff */
[----:B------:R-:W-:Y:S02]  /*b670*/  IMAD.MOV.U32 R8, RZ, RZ, 0x70 ;  /* 0x00000070ff087424 */ /* 0x000fe400078e00ff */
[----:B------:R-:W-:Y:S02]  /*b680*/  IMAD.MOV.U32 R12, RZ, RZ, 0x1 ;  /* 0x00000001ff0c7424 */ /* 0x000fe400078e00ff */
[----:B0-----:R-:W-:-:S07]  /*b690*/  IMAD.MOV.U32 R13, RZ, RZ, RZ ;  /* 0x000000ffff0d7224 */ /* 0x001fce00078e00ff */
[----:B------:R-:W-:-:S07]  /*b6a0*/  LEPC R20, `(.L_x_2209) ;  /* 0x000000001014794e */ /* 0x000fce0000000000 */
[----:B-1---5:R-:W-:Y:S05]  /*b6b0*/  CALL.ABS.NOINC R2 ;  /* 0x0000000002007343 */ /* 0x022fea0003c00000 */
.L_x_2209:
[----:B------:R0:W1:Y:S01]  /*b6c0*/  LDC.64 R2, c[0x4][R16] ;  /* 0x0100000010027b82 */ /* 0x0000620000000a00 */
[----:B------:R-:W-:Y:S01]  /*b6d0*/  ULDC.64 UR4, c[0x4][0x88] ;  /* 0x0100220000047ab9 */ /* 0x000fe20000000a00 */
[----:B------:R-:W-:Y:S01]  /*b6e0*/  ULDC.64 UR6, c[0x4][0x90] ;  /* 0x0100240000067ab9 */ /* 0x000fe20000000a00 */
[----:B------:R-:W-:Y:S01]  /*b6f0*/  MOV R4, UR4 ;  /* 0x0000000400047c02 */ /* 0x000fe20008000f00 */
[----:B------:R-:W-:Y:S01]  /*b700*/  IMAD.U32 R5, RZ, RZ, UR5 ;  /* 0x00000005ff057e24 */ /* 0x000fe2000f8e00ff */
[----:B------:R-:W-:Y:S01]  /*b710*/  ULDC.64 UR4, c[0x4][0x18] ;  /* 0x0100060000047ab9 */ /* 0x000fe20000000a00 */
[----:B------:R-:W-:Y:S01]  /*b720*/  IMAD.U32 R6, RZ, RZ, UR6 ;  /* 0x00000006ff067e24 */ /* 0x000fe2000f8e00ff */
[----:B------:R-:W-:Y:S01]  /*b730*/  MOV R10, UR4 ;  /* 0x00000004000a7c02 */ /* 0x000fe20008000f00 */
[----:B------:R-:W-:Y:S01]  /*b740*/  IMAD.U32 R7, RZ, RZ, UR7 ;  /* 0x00000007ff077e24 */ /* 0x000fe2000f8e00ff */
[----:B------:R-:W-:Y:S01]  /*b750*/  MOV R13, RZ ;  /* 0x000000ff000d7202 */ /* 0x000fe20000000f00 */
[----:B------:R-:W-:-:S02]  /*b760*/  IMAD.U32 R11, RZ, RZ, UR5 ;  /* 0x00000005ff0b7e24 */ /* 0x000fc4000f8e00ff */
[----:B------:R-:W-:Y:S02]  /*b770*/  IMAD.MOV.U32 R8, RZ, RZ, 0x70 ;  /* 0x00000070ff087424 */ /* 0x000fe400078e00ff */
[----:B0-----:R-:W-:-:S07]  /*b780*/  IMAD.MOV.U32 R12, RZ, RZ, 0x1 ;  /* 0x00000001ff0c7424 */ /* 0x001fce00078e00ff */
[----:B------:R-:W-:-:S07]  /*b790*/  LEPC R20, `(.L_x_2208) ;  /* 0x000000001014794e */ /* 0x000fce0000000000 */
[----:B-1----:R-:W-:Y:S05]  /*b7a0*/  CALL.ABS.NOINC R2 ;  /* 0x0000000002007343 */ /* 0x002fea0003c00000 */
.L_x_2208:
        /* <DEDUP_REMOVED lines=8> */
[----:B------:R-:W-:Y:S01]  /*b830*/  IMAD.U32 R0, RZ, RZ, UR52 ;  /* 0x00000034ff007e24 */ /* 0x000fe2000f8e00ff */
[C---:B------:R-:W-:Y:S01]  /*b840*/  LOP3.LUT R9, R22.reuse, 0x7f, RZ, 0xc0, !PT ;  /* 0x0000007f16097812 */ /* 0x040fe200078ec0ff */
[----:B------:R-:W-:Y:S01]  /*b850*/  IMAD.SHL.U32 R23, R22, 0x10, RZ ;  /* 0x0000001016177824 */ /* 0x000fe200078e00ff */
[----:B-1----:R-:W-:Y:S01]  /*b860*/  ISETP.NE.AND P1, PT, R16, 0x1, PT ;  /* 0x000000011000780c */ /* 0x002fe20003f25270 */
[----:B------:R-:W-:Y:S01]  /*b870*/  IMAD.MOV.U32 R6, RZ, RZ, RZ ;  /* 0x000000ffff067224 */ /* 0x000fe200078e00ff */
[----:B------:R-:W-:Y:S02]  /*b880*/  IADD3 R0, R0, -0x1, RZ ;  /* 0xffffffff00007810 */ /* 0x000fe40007ffe0ff */
[----:B------:R-:W-:Y:S02]  /*b890*/  SHF.R.U32.HI R4, RZ, 0x3, R9 ;  /* 0x00000003ff047819 */ /* 0x000fe40000011609 */
[----:B------:R-:W-:-:S03]  /*b8a0*/  LOP3.LUT R23, R23, 0x70, RZ, 0xc0, !PT ;  /* 0x0000007017177812 */ /* 0x000fc600078ec0ff */
[----:B------:R-:W-:-:S04]  /*b8b0*/  IMAD R4, R0, 0x80, R4 ;  /* 0x0000008000047824 */ /* 0x000fc800078e0204 */
[----:B------:R-:W-:Y:S01]  /*b8c0*/  IMAD.IADD R4, R23, 0x1, R4 ;  /* 0x0000000117047824 */ /* 0x000fe200078e0204 */
[----:B0-----:R-:W0:Y:S03]  /*b8d0*/  @P1 LDC R2, c[0x0][0x434] ;  /* 0x00010d00ff021b82 */ /* 0x001e260000000800 */
[C---:B-----5:R-:W-:Y:S01]  /*b8e0*/  IMAD.IADD R7, R4.reuse, 0x1, R19 ;  /* 0x0000000104077824 */ /* 0x060fe200078e0213 */
[----:B------:R-:W-:-:S04]  /*b8f0*/  ISETP.GE.AND P0, PT, R4, UR43, PT ;  /* 0x0000002b04007c0c */ /* 0x000fc8000bf06270 */
[----:B------:R-:W1:Y:S01]  /*b900*/  @P1 LDC R3, c[0x0][0x438] ;  /* 0x00010e00ff031b82 */ /* 0x000e620000000800 */
[----:B------:R-:W-:-:S08]  /*b910*/  MOV R8, R7 ;  /* 0x0000000700087202 */ /* 0x000fd00000000f00 */
[----:B------:R-:W3:Y:S01]  /*b920*/  @!P0 LDC.64 R10, c[0x0][0x428] ;  /* 0x00010a00ff0a8b82 */ /* 0x000ee20000000a00 */
[----:B0-----:R-:W-:-:S07]  /*b930*/  @P1 IMAD.HI.U32 R2, R7, R2, RZ ;  /* 0x0000000207021227 */ /* 0x001fce00078e00ff */
[----:B------:R-:W0:Y:S01]  /*b940*/  @!P0 LDC.64 R4, c[0x0][0x418] ;  /* 0x00010600ff048b82 */ /* 0x000e220000000a00 */
[----:B-1----:R-:W-:-:S04]  /*b950*/  @P1 SHF.R.U32.HI R8, RZ, R3, R2 ;  /* 0x00000003ff081219 */ /* 0x002fc80000011602 */
[----:B------:R-:W-:Y:S02]  /*b960*/  @!P0 SHF.R.S32.HI R3, RZ, 0x1f, R8 ;  /* 0x0000001fff038819 */ /* 0x000fe40000011408 */
[----:B--2---:R-:W-:-:S05]  /*b970*/  SHF.R.S32.HI R29, RZ, 0x1f, R28 ;  /* 0x0000001fff1d7819 */ /* 0x004fca000001141c */
[----:B---3--:R-:W-:-:S04]  /*b980*/  @!P0 IMAD R2, R29, R10, RZ ;  /* 0x0000000a1d028224 */ /* 0x008fc800078e02ff */
[----:B------:R-:W-:Y:S02]  /*b990*/  @!P0 IMAD R11, R28, R11, R2 ;  /* 0x0000000b1c0b8224 */ /* 0x000fe400078e0202 */
[----:B------:R-:W-:-:S04]  /*b9a0*/  @!P0 IMAD.MOV.U32 R2, RZ, RZ, R8 ;  /* 0x000000ffff028224 */ /* 0x000fc800078e0008 */
[----:B------:R-:W-:-:S04]  /*b9b0*/  @!P0 IMAD.WIDE.U32 R2, R28, R10, R2 ;  /* 0x0000000a1c028225 */ /* 0x000fc800078e0002 */
[----:B------:R-:W-:Y:S01]  /*b9c0*/  @!P0 IMAD.IADD R3, R3, 0x1, R11 ;  /* 0x0000000103038824 */ /* 0x000fe200078e020b */
[----:B0-----:R-:W-:-:S04]  /*b9d0*/  @!P0 LEA R4, P1, R2, R4, 0x2 ;  /* 0x0000000402048211 */ /* 0x001fc800078210ff */
[----:B------:R-:W-:-:S05]  /*b9e0*/  @!P0 LEA.HI.X R5, R2, R5, R3, 0x2, P1 ;  /* 0x0000000502058211 */ /* 0x000fca00008f1403 */
[----:B------:R0:W5:Y:S01]  /*b9f0*/  @!P0 LDG.E R6, desc[UR38][R4.64] ;  /* 0x0000002604068981 */ /* 0x000162000c1e1900 */
[----:B------:R-:W-:-:S03]  /*ba00*/  UMOV UR4, 0xffffffff ;  /* 0xffffffff00047882 */ /* 0x000fc60000000000 */
[----:B------:R-:W-:Y:S05]  /*ba10*/  BRA.DIV UR4, `(.L_x_2210) ;  /* 0x0000003204887947 */ /* 0x000fea000b800000 */
.L_x_2250:
[----:B------:R-:W-:Y:S01]  /*ba20*/  ULOP3.LUT UR4, UR40, 0x2, URZ, 0xfc, !UPT ;  /* 0x0000000228047892 */ /* 0x000fe2000f8efc3f */
[----:B------:R-:W-:Y:S01]  /*ba30*/  IMAD.MOV R2, RZ, RZ, -R8 ;  /* 0x000000ffff027224 */ /* 0x000fe200078e0a08 */
[----:B------:R-:W-:Y:S01]  /*ba40*/  MOV R26, R0 ;  /* 0x00000000001a7202 */ /* 0x000fe20000000f00 */
[----:B------:R-:W-:Y:S02]  /*ba50*/  IMAD.U32 R27, RZ, RZ, UR42 ;  /* 0x0000002aff1b7e24 */ /* 0x000fe4000f8e00ff */
[----:B0-----:R-:W-:Y:S01]  /*ba60*/  IMAD.SHL.U32 R4, R22, 0x8, RZ ;  /* 0x0000000816047824 */ /* 0x001fe200078e00ff */
[----:B------:R-:W-:Y:S01]  /*ba70*/  MOV R3, UR4 ;  /* 0x0000000400037c02 */ /* 0x000fe20008000f00 */
[----:B------:R-:W-:Y:S01]  /*ba80*/  IMAD R7, R16, R2, R7 ;  /* 0x0000000210077224 */ /* 0x000fe200078e0207 */
[----:B------:R-:W-:Y:S02]  /*ba90*/  SHF.R.S32.HI R27, RZ, 0x1f, R27 ;  /* 0x0000001fff1b7819 */ /* 0x000fe4000001141b */
[----:B------:R-:W-:-:S02]  /*baa0*/  ISETP.NE.AND P0, PT, R3, 0x3, PT ;  /* 0x000000030300780c */ /* 0x000fc40003f05270 */
[----:B------:R-:W-:-:S11]  /*bab0*/  LOP3.LUT R16, R4, 0x38, RZ, 0xc0, !PT ;  /* 0x0000003804107812 */ /* 0x000fd600078ec0ff */
[----:B------:R-:W-:Y:S05]  /*bac0*/  @!P0 BRA `(.L_x_2211) ;  /* 0x0000000000048947 */ /* 0x000fea0003800000 */
[----:B------:R-:W-:Y:S01]  /*bad0*/  BPT.TRAP 0x1 ;  /* 0x000000040000795c */ /* 0x000fe20000300000 */
.L_x_2211:
[----:B------:R-:W-:Y:S01]  /*bae0*/  IMAD.MOV.U32 R10, RZ, RZ, 0x1 ;  /* 0x00000001ff0a7424 */ /* 0x000fe200078e00ff */
[----:B------:R-:W-:Y:S01]  /*baf0*/  SHF.R.S32.HI R8, RZ, 0x1f, R7 ;  /* 0x0000001fff087819 */ /* 0x000fe20000011407 */
[----:B------:R-:W-:Y:S01]  /*bb00*/  ULDC.64 UR4, c[0x0][0x328] ;  /* 0x0000ca0000047ab9 */ /* 0x000fe20000000a00 */
[----:B------:R-:W-:Y:S02]  /*bb10*/  R2UR UR6, R27 ;  /* 0x000000001b0672ca */ /* 0x000fe400000e0000 */
[----:B------:R-:W-:Y:S01]  /*bb20*/  SHF.L.U32 R10, R10, 0x1f, RZ ;  /* 0x0000001f0a0a7819 */ /* 0x000fe200000006ff */
[----:B------:R-:W-:-:S03]  /*bb30*/  IMAD R2, R8, UR4, RZ ;  /* 0x0000000408027c24 */ /* 0x000fc6000f8e02ff */
[----:B------:R-:W0:Y:S01]  /*bb40*/  SYNCS.PHASECHK.TRANS64.TRYWAIT P0, [UR47+0x16840], R10 ;  /* 0x0168400aff0075a7 */ /* 0x000e22000800016f */
[C---:B------:R-:W-:Y:S02]  /*bb50*/  IMAD R5, R7.reuse, UR5, R2 ;  /* 0x0000000507057c24 */ /* 0x040fe4000f8e0202 */
[----:B------:R-:W-:Y:S01]  /*bb60*/  IMAD.WIDE.U32 R2, R7, UR4, RZ ;  /* 0x0000000407027c25 */ /* 0x000fe2000f8e00ff */
[----:B------:R-:W-:-:S03]  /*bb70*/  ULDC.64 UR4, c[0x0][0x338] ;  /* 0x0000ce0000047ab9 */ /* 0x000fc60000000a00 */
[----:B------:R-:W-:Y:S01]  /*bb80*/  IMAD.IADD R3, R3, 0x1, R5 ;  /* 0x0000000103037824 */ /* 0x000fe200078e0205 */
[----:B-----5:R-:W-:Y:S01]  /*bb90*/  SHF.R.S32.HI R5, RZ, 0x1f, R6 ;  /* 0x0000001fff057819 */ /* 0x020fe20000011406 */
[----:B------:R-:W-:-:S04]  /*bba0*/  IMAD.WIDE.U32 R2, R6, UR4, R2 ;  /* 0x0000000406027c25 */ /* 0x000fc8000f8e0002 */
[----:B------:R-:W-:-:S04]  /*bbb0*/  IMAD R11, R5, UR4, RZ ;  /* 0x00000004050b7c24 */ /* 0x000fc8000f8e02ff */
        /* <DEDUP_REMOVED lines=8> */
[----:B------:R-:W-:Y:S01]  /*bc40*/  VIADD R3, R3, UR4 ;  /* 0x0000000403037c36 */ /* 0x000fe20008000000 */
[----:B------:R-:W-:-:S04]  /*bc50*/  LEA R17, P1, R2, UR6, 0x1 ;  /* 0x0000000602117c11 */ /* 0x000fc8000f8208ff */
[----:B------:R-:W-:Y:S01]  /*bc60*/  LEA.HI.X R18, R2, UR7, R3, 0x1, P1 ;  /* 0x0000000702127c11 */ /* 0x000fe200088f0c03 */
[----:B0-----:R-:W-:Y:S08]  /*bc70*/  @!P0 BRA `(.L_x_2212) ;  /* 0x0000003000108947 */ /* 0x001ff00003800000 */
.L_x_2251:
[----:B------:R-:W-:Y:S01]  /*bc80*/  ULDC.64 UR4, c[0x0][0x300] ;  /* 0x0000c00000047ab9 */ /* 0x000fe20000000a00 */
[----:B------:R-:W-:Y:S01]  /*bc90*/  R2UR UR6, R27 ;  /* 0x000000001b0672ca */ /* 0x000fe200000e0000 */
[----:B------:R-:W-:Y:S01]  /*bca0*/  IMAD R8, R8, UR4, RZ ;  /* 0x0000000408087c24 */ /* 0x000fe2000f8e02ff */
[----:B------:R-:W-:Y:S01]  /*bcb0*/  SHF.R.U32.HI R12, RZ, 0x3, R9 ;  /* 0x00000003ff0c7819 */ /* 0x000fe20000011609 */
[----:B0-----:R-:W-:-:S04]  /*bcc0*/  IMAD.WIDE.U32 R2, R7, UR4, RZ ;  /* 0x0000000407027c25 */ /* 0x001fc8000f8e00ff */
[----:B------:R-:W-:Y:S01]  /*bcd0*/  IMAD R11, R7, UR5, R8 ;  /* 0x00000005070b7c24 */ /* 0x000fe2000f8e0208 */
[----:B------:R-:W-:Y:S01]  /*bce0*/  ULDC.64 UR4, c[0x0][0x310] ;  /* 0x0000c40000047ab9 */ /* 0x000fe20000000a00 */
[----:B------:R-:W-:Y:S02]  /*bcf0*/  IMAD.MOV.U32 R7, RZ, RZ, -0x80 ;  /* 0xffffff80ff077424 */ /* 0x000fe400078e00ff */
[----:B------:R-:W-:Y:S02]  /*bd00*/  IMAD.IADD R3, R3, 0x1, R11 ;  /* 0x0000000103037824 */ /* 0x000fe400078e020b */
[----:B------:R-:W-:Y:S02]  /*bd10*/  IMAD R5, R5, UR4, RZ ;  /* 0x0000000405057c24 */ /* 0x000fe4000f8e02ff */
[----:B------:R-:W-:-:S04]  /*bd20*/  IMAD.WIDE.U32 R2, R6, UR4, R2 ;  /* 0x0000000406027c25 */ /* 0x000fc8000f8e0002 */
[----:B------:R-:W-:Y:S01]  /*bd30*/  IMAD R5, R6, UR5, R5 ;  /* 0x0000000506057c24 */ /* 0x000fe2000f8e0205 */
[----:B------:R-:W-:Y:S01]  /*bd40*/  ULDC.64 UR4, c[0x0][0x308] ;  /* 0x0000c20000047ab9 */ /* 0x000fe20000000a00 */
[----:B------:R-:W-:Y:S02]  /*bd50*/  IMAD R6, R0, R7, UR43 ;  /* 0x0000002b00067e24 */ /* 0x000fe4000f8e0207 */
[----:B------:R-:W-:Y:S01]  /*bd60*/  IMAD.IADD R3, R3, 0x1, R5 ;  /* 0x0000000103037824 */ /* 0x000fe200078e0205 */
[----:B------:R-:W-:Y:S01]  /*bd70*/  MOV R5, UR4 ;  /* 0x0000000400057c02 */ /* 0x000fe20008000f00 */
[----:B------:R-:W-:-:S03]  /*bd80*/  UIMAD UR4, UR6, UR4, URZ ;  /* 0x00000004060472a4 */ /* 0x000fc6000f8e023f */
[----:B------:R-:W-:Y:S01]  /*bd90*/  ULDC.64 UR6, c[0x0][0x2e8] ;  /* 0x0000ba0000067ab9 */ /* 0x000fe20000000a00 */
[----:B------:R-:W-:Y:S02]  /*bda0*/  UIMAD UR4, UR42, UR5, UR4 ;  /* 0x000000052a0472a4 */ /* 0x000fe4000f8e0204 */
[----:B------:R-:W-:Y:S01]  /*bdb0*/  IMAD.WIDE.U32 R2, R5, UR42, R2 ;  /* 0x0000002a05027c25 */ /* 0x000fe2000f8e0002 */
[----:B------:R-:W-:-:S03]  /*bdc0*/  LOP3.LUT R5, R4, 0x1c0, RZ, 0xc0, !PT ;  /* 0x000001c004057812 */ /* 0x000fc600078ec0ff */
[----:B------:R-:W-:Y:S01]  /*bdd0*/  VIADD R3, R3, UR4 ;  /* 0x0000000403037c36 */ /* 0x000fe20008000000 */
[----:B------:R-:W-:Y:S01]  /*bde0*/  ULDC UR4, c[0x0][0x2f4] ;  /* 0x0000bd0000047ab9 */ /* 0x000fe20000000800 */
[----:B------:R-:W-:Y:S02]  /*bdf0*/  LEA R0, P0, R2, UR6, 0x1 ;  /* 0x0000000602007c11 */ /* 0x000fe4000f8008ff */
[----:B------:R-:W-:Y:S01]  /*be00*/  ISETP.GE.AND P3, PT, R16, UR4, PT ;  /* 0x0000000410007c0c */ /* 0x000fe2000bf66270 */
[----:B------:R-:W-:Y:S01]  /*be10*/  UMOV UR4, 0xffffffff ;  /* 0xffffffff00047882 */ /* 0x000fe20000000000 */
[----:B------:R-:W-:Y:S02]  /*be20*/  LOP3.LUT R5, R5, 0x38, R4, 0xf8, !PT ;  /* 0x0000003805057812 */ /* 0x000fe400078ef804 */
[----:B------:R-:W-:Y:S02]  /*be30*/  LEA.HI.X R4, R2, UR7, R3, 0x1, P0 ;  /* 0x0000000702047c11 */ /* 0x000fe400080f0c03 */
[----:B------:R-:W-:-:S02]  /*be40*/  P2R R2, PR, RZ, 0x8 ;  /* 0x00000008ff027803 */ /* 0x000fc40000000000 */
[----:B------:R-:W-:Y:S01]  /*be50*/  LOP3.LUT R3, R5, 0x38, R22, 0x78, !PT ;  /* 0x0000003805037812 */ /* 0x000fe200078e7816 */
[----:B------:R-:W-:Y:S01]  /*be60*/  IMAD.IADD R5, R6, 0x1, -R12 ;  /* 0x0000000106057824 */ /* 0x000fe200078e0a0c */
[----:B------:R-:W-:Y:S01]  /*be70*/  SHF.L.U32 R22, R9, 0x3, RZ ;  /* 0x0000000309167819 */ /* 0x000fe200000006ff */
[----:B------:R0:W-:Y:S03]  /*be80*/  STL [R1], R2 ;  /* 0x0000000201007387 */ /* 0x0001e60000100800 */
[----:B------:R-:W-:Y:S02]  /*be90*/  ISETP.GE.AND P0, PT, R5, 0x1, PT ;  /* 0x000000010500780c */ /* 0x000fe40003f06270 */
[----:B------:R-:W-:Y:S01]  /*bea0*/  LOP3.LUT R22, R3, 0x200, R22, 0xf8, !PT ;  /* 0x0000020003167812 */ /* 0x000fe200078ef816 */
[----:B------:R-:W-:Y:S10]  /*beb0*/  BRA.DIV UR4, `(.L_x_2213) ;  /* 0x0000002e04987947 */ /* 0x000ff4000b800000 */
[----:B------:R-:W1:Y:S01]  /*bec0*/  SHFL.IDX PT, R14, R0, RZ, 0x181f ;  /* 0x00181fff000e7589 */ /* 0x000e6200000e0000 */
[----:B------:R-:W-:-:S03]  /*bed0*/  @P0 LEA R7, R22, UR47, 0x1 ;  /* 0x0000002f16070c11 */ /* 0x000fc6000f8e08ff */
[----:B0-----:R-:W0:Y:S04]  /*bee0*/  SHFL.IDX PT, R2, R4, RZ, 0x181f ;  /* 0x00181fff04027589 */ /* 0x001e2800000e0000 */
[----:B------:R-:W-:Y:S04]  /*bef0*/  SHFL.IDX PT, R8, R4, 0x1, 0x181f ;  /* 0x00381f0004087f89 */ /* 0x000fe800000e0000 */
[----:B------:R-:W-:Y:S04]  /*bf00*/  SHFL.IDX PT, R9, R0, 0x2, 0x181f ;  /* 0x00581f0000097f89 */ /* 0x000fe800000e0000 */
[----:B------:R-:W-:Y:S01]  /*bf10*/  SHFL.IDX PT, R6, R4, 0x2, 0x181f ;  /* 0x00581f0004067f89 */ /* 0x000fe200000e0000 */
[----:B-1----:R-:W-:-:S05]  /*bf20*/  @P0 LEA R14, P1, R16, R14, 0x1 ;  /* 0x0000000e100e0211 */ /* 0x002fca00078208ff */
[----:B0-----:R-:W-:Y:S01]  /*bf30*/  @P0 IMAD.X R3, RZ, RZ, R2, P1 ;  /* 0x000000ffff030224 */ /* 0x001fe200008e0602 */
[C---:B------:R-:W-:Y:S01]  /*bf40*/  ISETP.GE.AND P1, PT, R5.reuse, 0x21, PT ;  /* 0x000000210500780c */ /* 0x040fe20003f26270 */
[----:B------:R-:W-:Y:S02]  /*bf50*/  @P0 IMAD.MOV.U32 R2, RZ, RZ, R14 ;  /* 0x000000ffff020224 */ /* 0x000fe400078e000e */
[----:B------:R-:W0:Y:S04]  /*bf60*/  SHFL.IDX PT, R14, R0, 0x1, 0x181f ;  /* 0x00381f00000e7f89 */ /* 0x000e2800000e0000 */
[----:B------:R1:W-:Y:S01]  /*bf70*/  @P0 LDGSTS.E.BYPASS.LTC128B.128 [R7+0xe400], desc[UR38][R2.64], !P3 ;  /* 0x0e40000002070fae */ /* 0x0003e2000d901d66 */
[----:B------:R-:W-:-:S05]  /*bf80*/  ISETP.GE.AND P0, PT, R5, 0x11, PT ;  /* 0x000000110500780c */ /* 0x000fca0003f06270 */
[C---:B------:R-:W-:Y:S01]  /*bf90*/  @P1 LEA R25, R22.reuse, UR47, 0x1 ;  /* 0x0000002f16191c11 */ /* 0x040fe2000f8e08ff */
[----:B-1----:R-:W-:Y:S07]  /*bfa0*/  SHFL.IDX PT, R7, R4, 0x3, 0x181f ;  /* 0x00781f0004077f89 */ /* 0x002fee00000e0000 */
[----:B------:R-:W-:Y:S02]  /*bfb0*/  @P0 LEA R21, R22, UR47, 0x1 ;  /* 0x0000002f16150c11 */ /* 0x000fe4000f8e08ff */
[----:B0-----:R-:W-:-:S02]  /*bfc0*/  @P0 LEA R2, P2, R16, R14, 0x1 ;  /* 0x0000000e10020211 */ /* 0x001fc400078408ff */
[----:B------:R-:W0:Y:S03]  /*bfd0*/  SHFL.IDX PT, R14, R0, 0x3, 0x181f ;  /* 0x00781f00000e7f89 */ /* 0x000e2600000e0000 */
[----:B------:R-:W-:-:S05]  /*bfe0*/  @P0 IMAD.X R3, RZ, RZ, R8, P2 ;  /* 0x000000ffff030224 */ /* 0x000fca00010e0608 */
[----:B------:R1:W-:Y:S02]  /*bff0*/  @P0 LDGSTS.E.BYPASS.LTC128B.128 [R21+0xec00], desc[UR38][R2.64], !P3 ;  /* 0x0ec0000002150fae */ /* 0x0003e4000d901d66 */
[----:B-1----:R-:W-:Y:S02]  /*c000*/  @P1 LEA R2, P0, R16, R9, 0x1 ;  /* 0x0000000910021211 */ /* 0x002fe400078008ff */
[----:B------:R-:W1:Y:S02]  /*c010*/  SHFL.IDX PT, R9, R0, 0x4, 0x181f ;  /* 0x00981f0000097f89 */ /* 0x000e6400000e0000 */
[----:B------:R-:W-:Y:S02]  /*c020*/  @P1 IADD3.X R3, RZ, R6, RZ, P0, !PT ;  /* 0x00000006ff031210 */ /* 0x000fe400007fe4ff */
        /* <DEDUP_REMOVED lines=8> */
[----:B------:R-:W-:Y:S02]  /*c0b0*/  @P0 IMAD.X R3, RZ, RZ, R7, P2 ;  /* 0x000000ffff030224 */ /* 0x000fe400010e0607 */
[----:B------:R-:W3:Y:S04]  /*c0c0*/  SHFL.IDX PT, R7, R4, 0x5, 0x181f ;  /* 0x00b81f0004077f89 */ /* 0x000ee800000e0000 */
[----:B------:R1:W-:Y:S02]  /*c0d0*/  @P0 LDGSTS.E.BYPASS.LTC128B.128 [R21+0xfc00], desc[UR38][R2.64], !P3 ;  /* 0x0fc0000002150fae */ /* 0x0003e4000d901d66 */
[----:B-1----:R-:W-:-:S02]  /*c0e0*/  @P1 LEA R2, P0, R16, R9, 0x1 ;  /* 0x0000000910021211 */ /* 0x002fc400078008ff */
[----:B------:R-:W1:Y:S03]  /*c0f0*/  SHFL.IDX PT, R9, R0, 0x6, 0x181f ;  /* 0x00d81f0000097f89 */ /* 0x000e6600000e0000 */
[----:B--2---:R-:W-:Y:S01]  /*c100*/  @P1 IMAD.X R3, RZ, RZ, R6, P0 ;  /* 0x000000ffff031224 */ /* 0x004fe200000e0606 */
[C---:B------:R-:W-:Y:S01]  /*c110*/  ISETP.GE.AND P0, PT, R5.reuse, 0x51, PT ;  /* 0x000000510500780c */ /* 0x040fe20003f06270 */
[----:B------:R-:W2:Y:S04]  /*c120*/  SHFL.IDX PT, R6, R4, 0x6, 0x181f ;  /* 0x00d81f0004067f89 */ /* 0x000ea800000e0000 */
[----:B------:R0:W-:Y:S01]  /*c130*/  @P1 LDGSTS.E.BYPASS.LTC128B.128 [R25+0x10400], desc[UR38][R2.64], !P3 ;  /* 0x1040000002191fae */ /* 0x0001e2000d901d66 */
[----:B------:R-:W-:-:S03]  /*c140*/  ISETP.GE.AND P1, PT, R5, 0x61, PT ;  /* 0x000000610500780c */ /* 0x000fc60003f26270 */
[----:B------:R-:W4:Y:S04]  /*c150*/  SHFL.IDX PT, R4, R4, 0x7, 0x181f ;  /* 0x00f81f0004047f89 */ /* 0x000f2800000e0000 */
[----:B0-----:R-:W-:Y:S02]  /*c160*/  @P0 LEA R2, P2, R16, R14, 0x1 ;  /* 0x0000000e10020211 */ /* 0x001fe400078408ff */
[----:B------:R0:W0:Y:S03]  /*c170*/  SHFL.IDX PT, R14, R0, 0x7, 0x181f ;  /* 0x00f81f00000e7f89 */ /* 0x00002600000e0000 */
[----:B---3--:R-:W-:Y:S01]  /*c180*/  @P0 IMAD.X R3, RZ, RZ, R7, P2 ;  /* 0x000000ffff030224 */ /* 0x008fe200010e0607 */
[----:B------:R-:W-:-:S05]  /*c190*/  @P0 LEA R7, R22, UR47, 0x1 ;  /* 0x0000002f16070c11 */ /* 0x000fca000f8e08ff */
[----:B------:R1:W-:Y:S02]  /*c1a0*/  @P0 LDGSTS.E.BYPASS.LTC128B.128 [R7+0x10c00], desc[UR38][R2.64], !P3 ;  /* 0x10c0000002070fae */ /* 0x0003e4000d901d66 */
[----:B-1----:R-:W-:Y:S02]  /*c1b0*/  @P1 LEA R2, P0, R16, R9, 0x1 ;  /* 0x0000000910021211 */ /* 0x002fe400078008ff */
[----:B------:R-:W-:Y:S02]  /*c1c0*/  @P1 LEA R9, R22, UR47, 0x1 ;  /* 0x0000002f16091c11 */ /* 0x000fe4000f8e08ff */
[----:B--2---:R-:W-:-:S05]  /*c1d0*/  @P1 IADD3.X R3, RZ, R6, RZ, P0, !PT ;  /* 0x00000006ff031210 */ /* 0x004fca00007fe4ff */
[----:B0---4-:R1:W-:Y:S04]  /*c1e0*/  @P1 LDGSTS.E.BYPASS.LTC128B.128 [R9+0x11400], desc[UR38][R2.64], !P3 ;  /* 0x1140000002091fae */ /* 0x0113e8000d901d66 */
.L_x_2269:
        /* <DEDUP_REMOVED lines=17> */
.L_x_2214:
        /* <DEDUP_REMOVED lines=23> */
[----:B------:R-:W-:Y:S02]  /*c470*/  IMAD.U32 R7, RZ, RZ, UR9 ;  /* 0x00000009ff077e24 */ /* 0x000fe4000f8e00ff */
[----:B------:R-:W-:-:S02]  /*c480*/  IMAD.U32 R10, RZ, RZ, UR4 ;  /* 0x00000004ff0a7e24 */ /* 0x000fc4000f8e00ff */
[----:B------:R-:W-:Y:S02]  /*c490*/  IMAD.MOV.U32 R8, RZ, RZ, 0x70 ;  /* 0x00000070ff087424 */ /* 0x000fe400078e00ff */
[----:B------:R-:W-:Y:S02]  /*c4a0*/  IMAD.MOV.U32 R12, RZ, RZ, 0x1 ;  /* 0x00000001ff0c7424 */ /* 0x000fe400078e00ff */
[----:B------:R-:W-:-:S07]  /*c4b0*/  IMAD.MOV.U32 R13, RZ, RZ, RZ ;  /* 0x000000ffff0d7224 */ /* 0x000fce00078e00ff */
[----:B------:R-:W-:-:S07]  /*c4c0*/  LEPC R20, `(.L_x_2215) ;  /* 0x000000001014794e */ /* 0x000fce0000000000 */
[----:B0-----:R-:W-:Y:S05]  /*c4d0*/  CALL.ABS.NOINC R2 ;  /* 0x0000000002007343 */ /* 0x001fea0003c00000 */
.L_x_2215:
[----:B------:R-:W-:Y:S01]  /*c4e0*/  IMAD.U32 R4, RZ, RZ, UR36 ;  /* 0x00000024ff047e24 */ /* 0x000fe2000f8e00ff */
[----:B------:R-:W-:Y:S01]  /*c4f0*/  ULDC.64 UR4, c[0x0][0x2e0] ;  /* 0x0000b80000047ab9 */ /* 0x000fe20000000a00 */
[----:B------:R-:W-:Y:S01]  /*c500*/  MOV R3, UR48 ;  /* 0x0000003000037c02 */ /* 0x000fe20008000f00 */
[----:B------:R-:W-:Y:S01]  /*c510*/  IMAD R25, R25, UR4, RZ ;  /* 0x0000000419197c24 */ /* 0x000fe2000f8e02ff */
[----:B------:R-:W-:Y:S01]  /*c520*/  UISETP.NE.AND UP0, UPT, UR50, URZ, UPT ;  /* 0x0000003f3200728c */ /* 0x000fe2000bf05270 */
[----:B------:R-:W-:Y:S01]  /*c530*/  IMAD.MOV.U32 R2, RZ, RZ, R4 ;  /* 0x000000ffff027224 */ /* 0x000fe200078e0004 */
[----:B------:R-:W0:Y:S01]  /*c540*/  LDC R9, c[0x0][0x448] ;  /* 0x00011200ff097b82 */ /* 0x000e220000000800 */
[C---:B------:R-:W-:Y:S02]  /*c550*/  IMAD R25, R24.reuse, UR5, R25 ;  /* 0x0000000518197c24 */ /* 0x040fe4000f8e0219 */
[----:B------:R-:W-:Y:S01]  /*c560*/  IMAD.WIDE.U32 R2, R24, UR4, R2 ;  /* 0x0000000418027c25 */ /* 0x000fe2000f8e0002 */
[----:B------:R-:W-:Y:S01]  /*c570*/  PLOP3.LUT P0, PT, PT, PT, UP0, 0x80, 0x0 ;  /* 0x000000000000781c */ /* 0x000fe20003f0f008 */
[----:B------:R-:W1:Y:S01]  /*c580*/  S2R R24, SR_TID.X ;  /* 0x0000000000187919 */ /* 0x000e620000002100 */
[----:B------:R-:W-:Y:S01]  /*c590*/  PLOP3.LUT P1, PT, PT, PT, UP0, 0x80, 0x0 ;  /* 0x000000000000781c */ /* 0x000fe20003f2f008 */
[----:B------:R-:W-:Y:S01]  /*c5a0*/  IMAD.U32 R5, RZ, RZ, UR37 ;  /* 0x00000025ff057e24 */ /* 0x000fe2000f8e00ff */
[----:B------:R-:W-:Y:S01]  /*c5b0*/  PLOP3.LUT P2, PT, PT, PT, UP0, 0x80, 0x0 ;  /* 0x000000000000781c */ /* 0x000fe20003f4f008 */
[----:B------:R-:W-:Y:S01]  /*c5c0*/  IMAD.U32 R5, RZ, RZ, UR49 ;  /* 0x00000031ff057e24 */ /* 0x000fe2000f8e00ff */
[----:B------:R-:W-:Y:S01]  /*c5d0*/  @UP0 ULDC UR4, c[0x0][0x44c] ;  /* 0x0001130000040ab9 */ /* 0x000fe20000000800 */
[----:B------:R-:W-:Y:S01]  /*c5e0*/  @UP0 ULDC UR5, c[0x0][0x450] ;  /* 0x0001140000050ab9 */ /* 0x000fe20000000800 */
[----:B------:R-:W-:-:S02]  /*c5f0*/  IADD3 R3, R3, R25, RZ ;  /* 0x0000001903037210 */ /* 0x000fc40007ffe0ff */
[----:B-1----:R-:W-:-:S04]  /*c600*/  LOP3.LUT R24, R24, 0x7f, RZ, 0xc0, !PT ;  /* 0x0000007f18187812 */ /* 0x002fc800078ec0ff */
[----:B------:R-:W-:-:S05]  /*c610*/  SHF.R.U32.HI R24, RZ, 0x3, R24 ;  /* 0x00000003ff187819 */ /* 0x000fca0000011618 */
[----:B------:R-:W-:-:S04]  /*c620*/  IMAD.IADD R0, R23, 0x1, R24 ;  /* 0x0000000117007824 */ /* 0x000fc800078e0218 */
[----:B------:R-:W-:-:S04]  /*c630*/  IMAD R4, R5, 0xc0, R0 ;  /* 0x000000c005047824 */ /* 0x000fc800078e0200 */
[C---:B------:R-:W-:Y:S01]  /*c640*/  @P0 IMAD.HI.U32 R0, R4.reuse, UR4, RZ ;  /* 0x0000000404000c27 */ /* 0x040fe2000f8e00ff */
[----:B------:R-:W-:Y:S01]  /*c650*/  PLOP3.LUT P0, PT, PT, PT, UP0, 0x80, 0x0 ;  /* 0x000000000000781c */ /* 0x000fe20003f0f008 */
[----:B------:R-:W-:Y:S02]  /*c660*/  @UP0 ULDC UR4, c[0x0][0x44c] ;  /* 0x0001130000040ab9 */ /* 0x000fe40000000800 */
[----:B------:R-:W-:Y:S01]  /*c670*/  IMAD.MOV.U32 R5, RZ, RZ, R4 ;  /* 0x000000ffff057224 */ /* 0x000fe200078e0004 */
[----:B------:R-:W-:Y:S02]  /*c680*/  @P1 SHF.R.U32.HI R5, RZ, UR5, R0 ;  /* 0x00000005ff051c19 */ /* 0x000fe40008011600 */
[----:B------:R-:W-:-:S03]  /*c690*/  IADD3 R0, R4, 0x80, RZ ;  /* 0x0000008004007810 */ /* 0x000fc60007ffe0ff */
[----:B------:R-:W-:Y:S02]  /*c6a0*/  IMAD.MOV R15, RZ, RZ, -R5 ;  /* 0x000000ffff0f7224 */ /* 0x000fe400078e0a05 */
[----:B------:R-:W-:Y:S01]  /*c6b0*/  @P2 IMAD.HI.U32 R6, R0, UR4, RZ ;  /* 0x0000000400062c27 */ /* 0x000fe2000f8e00ff */
[----:B------:R-:W-:-:S03]  /*c6c0*/  @UP0 ULDC UR4, c[0x0][0x450] ;  /* 0x0001140000040ab9 */ /* 0x000fc60000000800 */
[----:B0-----:R-:W-:Y:S01]  /*c6d0*/  IMAD R15, R9, R15, R4 ;  /* 0x0000000f090f7224 */ /* 0x001fe200078e0204 */
[----:B------:R-:W-:Y:S01]  /*c6e0*/  SHF.R.S32.HI R4, RZ, 0x1f, R5 ;  /* 0x0000001fff047819 */ /* 0x000fe20000011405 */
[----:B------:R-:W-:Y:S01]  /*c6f0*/  IMAD.MOV.U32 R11, RZ, RZ, R0 ;  /* 0x000000ffff0b7224 */ /* 0x000fe200078e0000 */
[----:B------:R-:W-:Y:S01]  /*c700*/  @P0 SHF.R.U32.HI R11, RZ, UR4, R6 ;  /* 0x00000004ff0b0c19 */ /* 0x000fe20008011606 */
[----:B------:R-:W-:Y:S02]  /*c710*/  ULDC.64 UR4, c[0x0][0x2d0] ;  /* 0x0000b40000047ab9 */ /* 0x000fe40000000a00 */
[----:B------:R-:W-:Y:S01]  /*c720*/  IMAD R6, R4, UR4, RZ ;  /* 0x0000000404067c24 */ /* 0x000fe2000f8e02ff */
[--C-:B------:R-:W-:Y:S01]  /*c730*/  SHF.R.S32.HI R4, RZ, 0x1f, R11.reuse ;  /* 0x0000001fff047819 */ /* 0x100fe2000001140b */
[----:B------:R-:W-:Y:S02]  /*c740*/  IMAD.MOV R8, RZ, RZ, -R11 ;  /* 0x000000ffff087224 */ /* 0x000fe400078e0a0b */
[----:B------:R-:W-:-:S02]  /*c750*/  IMAD R13, R5, UR5, R6 ;  /* 0x00000005050d7c24 */ /* 0x000fc4000f8e0206 */
[----:B------:R-:W-:Y:S02]  /*c760*/  IMAD R10, R4, UR4, RZ ;  /* 0x00000004040a7c24 */ /* 0x000fe4000f8e02ff */
[----:B------:R-:W-:-:S04]  /*c770*/  IMAD.WIDE.U32 R6, R11, UR4, R2 ;  /* 0x000000040b067c25 */ /* 0x000fc8000f8e0002 */
[----:B------:R-:W-:Y:S02]  /*c780*/  IMAD R21, R11, UR5, R10 ;  /* 0x000000050b157c24 */ /* 0x000fe4000f8e020a */
[----:B------:R-:W-:Y:S01]  /*c790*/  IMAD R11, R9, R8, R0 ;  /* 0x00000008090b7224 */ /* 0x000fe200078e0200 */
[----:B------:R-:W-:Y:S01]  /*c7a0*/  SHF.R.S32.HI R0, RZ, 0x1f, R15 ;  /* 0x0000001fff007819 */ /* 0x000fe2000001140f */
[----:B------:R-:W-:Y:S01]  /*c7b0*/  IMAD.WIDE.U32 R4, R5, UR4, R2 ;  /* 0x0000000405047c25 */ /* 0x000fe2000f8e0002 */
[----:B------:R-:W-:-:S03]  /*c7c0*/  ULDC.64 UR4, c[0x0][0x2c8] ;  /* 0x0000b20000047ab9 */ /* 0x000fc60000000a00 */
[----:B------:R-:W-:Y:S01]  /*c7d0*/  IMAD R0, R0, UR4, RZ ;  /* 0x0000000400007c24 */ /* 0x000fe2000f8e02ff */
[----:B------:R-:W-:Y:S01]  /*c7e0*/  IADD3 R3, R5, R13, RZ ;  /* 0x0000000d05037210 */ /* 0x000fe20007ffe0ff */
[----:B------:R-:W-:Y:S02]  /*c7f0*/  IMAD.MOV.U32 R2, RZ, RZ, R4 ;  /* 0x000000ffff027224 */ /* 0x000fe400078e0004 */
[C---:B------:R-:W-:Y:S01]  /*c800*/  IMAD R13, R15.reuse, UR5, R0 ;  /* 0x000000050f0d7c24 */ /* 0x040fe2000f8e0200 */
[----:B------:R-:W-:Y:S01]  /*c810*/  SHF.R.S32.HI R0, RZ, 0x1f, R11 ;  /* 0x0000001fff007819 */ /* 0x000fe2000001140b */
[----:B------:R-:W-:-:S04]  /*c820*/  IMAD.WIDE.U32 R4, R15, UR4, R2 ;  /* 0x000000040f047c25 */ /* 0x000fc8000f8e0002 */
[----:B------:R-:W-:Y:S01]  /*c830*/  IMAD.IADD R3, R7, 0x1, R21 ;  /* 0x0000000107037824 */ /* 0x000fe200078e0215 */
[----:B------:R-:W-:Y:S01]  /*c840*/  IADD3 R13, R5, R13, RZ ;  /* 0x0000000d050d7210 */ /* 0x000fe20007ffe0ff */
[----:B------:R-:W-:Y:S02]  /*c850*/  IMAD R0, R0, UR4, RZ ;  /* 0x0000000400007c24 */ /* 0x000fe4000f8e02ff */
[----:B------:R-:W-:Y:S02]  /*c860*/  IMAD.MOV.U32 R2, RZ, RZ, R6 ;  /* 0x000000ffff027224 */ /* 0x000fe400078e0006 */
[C---:B------:R-:W-:Y:S02]  /*c870*/  IMAD R15, R11.reuse, UR5, R0 ;  /* 0x000000050b0f7c24 */ /* 0x040fe4000f8e0200 */
[----:B------:R-:W-:Y:S01]  /*c880*/  IMAD.WIDE.U32 R2, R11, UR4, R2 ;  /* 0x000000040b027c25 */ /* 0x000fe2000f8e0002 */
[----:B------:R-:W-:Y:S02]  /*c890*/  ULDC.64 UR4, c[0x0][0x280] ;  /* 0x0000a00000047ab9 */ /* 0x000fe40000000a00 */
[----:B------:R-:W-:Y:S01]  /*c8a0*/  LEA R7, P0, R4, UR4, 0x1 ;  /* 0x0000000404077c11 */ /* 0x000fe2000f8008ff */
        /* <DEDUP_REMOVED lines=8> */
[----:B------:R-:W0:Y:S01]  /*c930*/  SHFL.IDX PT, R14, R7, RZ, 0x181f ;  /* 0x00181fff070e7589 */ /* 0x000e2200000e0000 */
[----:B------:R-:W-:Y:S01]  /*c940*/  IMAD.U32 R5, RZ, RZ, UR49 ;  /* 0x00000031ff057e24 */ /* 0x000fe2000f8e00ff */
[----:B------:R-:W-:Y:S02]  /*c950*/  ULDC UR4, c[0x0][0x288] ;  /* 0x0000a20000047ab9 */ /* 0x000fe40000000800 */
[----:B------:R-:W1:Y:S01]  /*c960*/  SHFL.IDX PT, R2, R8, RZ, 0x181f ;  /* 0x00181fff08027589 */ /* 0x000e6200000e0000 */
[----:B------:R-:W-:Y:S02]  /*c970*/  IMAD R4, R9, UR4, RZ ;  /* 0x0000000409047c24 */ /* 0x000fe4000f8e02ff */
[----:B------:R-:W-:Y:S01]  /*c980*/  IMAD R5, R5, 0xc0, R24 ;  /* 0x000000c005057824 */ /* 0x000fe200078e0218 */
[----:B------:R-:W2:Y:S03]  /*c990*/  SHFL.IDX PT, R21, R7, 0x1, 0x181f ;  /* 0x00381f0007157f89 */ /* 0x000ea600000e0000 */
[C---:B------:R-:W-:Y:S01]  /*c9a0*/  VIADD R9, R5.reuse, 0x10 ;  /* 0x0000001005097836 */ /* 0x040fe20000000000 */
[C---:B------:R-:W-:Y:S01]  /*c9b0*/  ISETP.GE.AND P1, PT, R5.reuse, R4, PT ;  /* 0x000000040500720c */ /* 0x040fe20003f26270 */
[----:B------:R-:W3:Y:S01]  /*c9c0*/  SHFL.IDX PT, R10, R8, 0x1, 0x181f ;  /* 0x00381f00080a7f89 */ /* 0x000ee200000e0000 */
[----:B------:R-:W-:-:S02]  /*c9d0*/  VIADD R11, R5, 0x20 ;  /* 0x00000020050b7836 */ /* 0x000fc40000000000 */
[----:B------:R-:W-:Y:S02]  /*c9e0*/  ISETP.GE.AND P3, PT, R9, R4, PT ;  /* 0x000000040900720c */ /* 0x000fe40003f66270 */
[----:B------:R-:W-:Y:S07]  /*c9f0*/  SHFL.IDX PT, R9, R8, 0x2, 0x181f ;  /* 0x00581f0008097f89 */ /* 0x000fee00000e0000 */
[----:B0-----:R-:W-:Y:S02]  /*ca00*/  @!P1 LEA R14, P2, R16, R14, 0x1 ;  /* 0x0000000e100e9211 */ /* 0x001fe400078408ff */
[----:B------:R-:W-:-:S03]  /*ca10*/  @!P1 LEA R25, R22, UR47, 0x1 ;  /* 0x0000002f16199c11 */ /* 0x000fc6000f8e08ff */
[----:B-1----:R-:W-:Y:S01]  /*ca20*/  @!P1 IMAD.X R3, RZ, RZ, R2, P2 ;  /* 0x000000ffff039224 */ /* 0x002fe200010e0602 */
[----:B------:R-:W-:Y:S02]  /*ca30*/  @!P1 MOV R2, R14 ;  /* 0x0000000e00029202 */ /* 0x000fe40000000f00 */
[----:B------:R-:W0:Y:S04]  /*ca40*/  SHFL.IDX PT, R14, R7, 0x2, 0x181f ;  /* 0x00581f00070e7f89 */ /* 0x000e2800000e0000 */
[----:B------:R2:W-:Y:S01]  /*ca50*/  @!P1 LDGSTS.E.BYPASS.LTC128B.128 [R25+0x8400], desc[UR38][R2.64], !P0 ;  /* 0x0840000002199fae */ /* 0x0005e2000c101d66 */
[----:B------:R-:W-:Y:S01]  /*ca60*/  ISETP.GE.AND P1, PT, R11, R4, PT ;  /* 0x000000040b00720c */ /* 0x000fe20003f26270 */
[----:B------:R-:W-:Y:S01]  /*ca70*/  VIADD R11, R5, 0x40 ;  /* 0x00000040050b7836 */ /* 0x000fe20000000000 */
[----:B--2---:R-:W-:-:S02]  /*ca80*/  @!P3 LEA R2, P2, R16, R21, 0x1 ;  /* 0x000000151002b211 */ /* 0x004fc400078408ff */
[C---:B------:R-:W-:Y:S01]  /*ca90*/  @!P3 LEA R25, R22.reuse, UR47, 0x1 ;  /* 0x0000002f1619bc11 */ /* 0x040fe2000f8e08ff */
[----:B------:R-:W1:Y:S08]  /*caa0*/  SHFL.IDX PT, R21, R7, 0x3, 0x181f ;  /* 0x00781f0007157f89 */ /* 0x000e7000000e0000 */
[----:B------:R-:W-:Y:S01]  /*cab0*/  @!P1 LEA R20, R22, UR47, 0x1 ;  /* 0x0000002f16149c11 */ /* 0x000fe2000f8e08ff */
[----:B---3--:R-:W-:-:S02]  /*cac0*/  @!P3 IMAD.X R3, RZ, RZ, R10, P2 ;  /* 0x000000ffff03b224 */ /* 0x008fc400010e060a */
[----:B------:R-:W2:Y:S04]  /*cad0*/  SHFL.IDX PT, R10, R8, 0x3, 0x181f ;  /* 0x00781f00080a7f89 */ /* 0x000ea800000e0000 */
[----:B------:R0:W-:Y:S02]  /*cae0*/  @!P3 LDGSTS.E.BYPASS.LTC128B.128 [R25+0x8c00], desc[UR38][R2.64], !P0 ;  /* 0x08c000000219bfae */ /* 0x0001e4000c101d66 */
[----:B0-----:R-:W-:Y:S02]  /*caf0*/  @!P1 LEA R2, P2, R16, R14, 0x1 ;  /* 0x0000000e10029211 */ /* 0x001fe400078408ff */
[----:B------:R-:W0:Y:S02]  /*cb00*/  SHFL.IDX PT, R14, R7, 0x4, 0x181f ;  /* 0x00981f00070e7f89 */ /* 0x000e2400000e0000 */
[----:B------:R-:W-:Y:S01]  /*cb10*/  @!P1 IADD3.X R3, RZ, R9, RZ, P2, !PT ;  /* 0x00000009ff039210 */ /* 0x000fe200017fe4ff */
[----:B------:R-:W-:-:S04]  /*cb20*/  VIADD R9, R5, 0x30 ;  /* 0x0000003005097836 */ /* 0x000fc80000000000 */
[----:B------:R1:W-:Y:S01]  /*cb30*/  @!P1 LDGSTS.E.BYPASS.LTC128B.128 [R20+0x9400], desc[UR38][R2.64], !P0 ;  /* 0x0940000002149fae */ /* 0x0003e2000c101d66 */
[-C--:B------:R-:W-:Y:S02]  /*cb40*/  ISETP.GE.AND P3, PT, R9, R4.reuse, PT ;  /* 0x000000040900720c */ /* 0x080fe40003f66270 */
[----:B------:R-:W-:Y:S01]  /*cb50*/  ISETP.GE.AND P1, PT, R11, R4, PT ;  /* 0x000000040b00720c */ /* 0x000fe20003f26270 */
[----:B------:R-:W3:Y:S01]  /*cb60*/  SHFL.IDX PT, R9, R8, 0x4, 0x181f ;  /* 0x00981f0008097f89 */ /* 0x000ee200000e0000 */
[----:B------:R-:W-:-:S09]  /*cb70*/  VIADD R11, R5, 0x60 ;  /* 0x00000060050b7836 */ /* 0x000fd20000000000 */
[----:B-1----:R-:W-:Y:S02]  /*cb80*/  @!P3 LEA R2, P2, R16, R21, 0x1 ;  /* 0x000000151002b211 */ /* 0x002fe400078408ff */
[C---:B------:R-:W-:Y:S01]  /*cb90*/  @!P3 LEA R25, R22.reuse, UR47, 0x1 ;  /* 0x0000002f1619bc11 */ /* 0x040fe2000f8e08ff */
[----:B------:R-:W1:Y:S01]  /*cba0*/  SHFL.IDX PT, R21, R7, 0x5, 0x181f ;  /* 0x00b81f0007157f89 */ /* 0x000e6200000e0000 */
[----:B------:R-:W-:Y:S01]  /*cbb0*/  @!P1 LEA R20, R22, UR47, 0x1 ;  /* 0x0000002f16149c11 */ /* 0x000fe2000f8e08ff */
[----:B--2---:R-:W-:Y:S02]  /*cbc0*/  @!P3 IMAD.X R3, RZ, RZ, R10, P2 ;  /* 0x000000ffff03b224 */ /* 0x004fe400010e060a */
[----:B------:R-:W2:Y:S04]  /*cbd0*/  SHFL.IDX PT, R10, R8, 0x5, 0x181f ;  /* 0x00b81f00080a7f89 */ /* 0x000ea800000e0000 */
[----:B------:R0:W-:Y:S02]  /*cbe0*/  @!P3 LDGSTS.E.BYPASS.LTC128B.128 [R25+0x9c00], desc[UR38][R2.64], !P0 ;  /* 0x09c000000219bfae */ /* 0x0001e4000c101d66 */
[----:B0-----:R-:W-:-:S02]  /*cbf0*/  @!P1 LEA R2, P2, R16, R14, 0x1 ;  /* 0x0000000e10029211 */ /* 0x001fc400078408ff */
[----:B------:R-:W0:Y:S02]  /*cc00*/  SHFL.IDX PT, R14, R7, 0x6, 0x181f ;  /* 0x00d81f00070e7f89 */ /* 0x000e2400000e0000 */
[----:B---3--:R-:W-:Y:S01]  /*cc10*/  @!P1 IADD3.X R3, RZ, R9, RZ, P2, !PT ;  /* 0x00000009ff039210 */ /* 0x008fe200017fe4ff */
[----:B------:R-:W-:-:S04]  /*cc20*/  VIADD R9, R5, 0x50 ;  /* 0x0000005005097836 */ /* 0x000fc80000000000 */
[----:B------:R1:W-:Y:S01]  /*cc30*/  @!P1 LDGSTS.E.BYPASS.LTC128B.128 [R20+0xa400], desc[UR38][R2.64], !P0 ;  /* 0x0a40000002149fae */ /* 0x0003e2000c101d66 */
[-C--:B------:R-:W-:Y:S02]  /*cc40*/  ISETP.GE.AND P3, PT, R9, R4.reuse, PT ;  /* 0x000000040900720c */ /* 0x080fe40003f66270 */
[----:B------:R-:W-:Y:S01]  /*cc50*/  ISETP.GE.AND P1, PT, R11, R4, PT ;  /* 0x000000040b00720c */ /* 0x000fe20003f26270 */
[----:B------:R-:W3:Y:S01]  /*cc60*/  SHFL.IDX PT, R9, R8, 0x6, 0x181f ;  /* 0x00d81f0008097f89 */ /* 0x000ee200000e0000 */
[----:B------:R-:W-:-:S03]  /*cc70*/  VIADD R11, R5, 0x80 ;  /* 0x00000080050b7836 */ /* 0x000fc60000000000 */
[----:B------:R-:W-:Y:S06]  /*cc80*/  SHFL.IDX PT, R8, R8, 0x7, 0x181f ;  /* 0x00f81f0008087f89 */ /* 0x000fec00000e0000 */
[----:B-1----:R-:W-:Y:S02]  /*cc90*/  @!P3 LEA R2, P2, R16, R21, 0x1 ;  /* 0x000000151002b211 */ /* 0x002fe400078408ff */
        /* <DEDUP_REMOVED lines=11> */
[----:B0-----:R-:W-:Y:S01]  /*cd50*/  VIADD R7, R5, 0x90 ;  /* 0x0000009005077836 */ /* 0x001fe20000000000 */
[----:B------:R-:W-:Y:S01]  /*cd60*/  ISETP.GE.AND P1, PT, R11, R4, PT ;  /* 0x000000040b00720c */ /* 0x000fe20003f26270 */
[----:B------:R-:W0:Y:S01]  /*cd70*/  SHFL.IDX PT, R9, R6, RZ, 0x181f ;  /* 0x00181fff06097589 */ /* 0x000e2200000e0000 */
[----:B------:R-:W-:-:S09]  /*cd80*/  VIADD R11, R5, 0xa0 ;  /* 0x000000a0050b7836 */ /* 0x000fd20000000000 */
[----:B------:R-:W-:Y:S02]  /*cd90*/  @!P3 LEA R25, R22, UR47, 0x1 ;  /* 0x0000002f1619bc11 */ /* 0x000fe4000f8e08ff */
[----:B-1----:R-:W-:Y:S02]  /*cda0*/  @!P3 LEA R2, P2, R16, R14, 0x1 ;  /* 0x0000000e1002b211 */ /* 0x002fe400078408ff */
[----:B------:R-:W-:Y:S03]  /*cdb0*/  SHFL.IDX PT, R14, R0, 0x2, 0x181f ;  /* 0x00581f00000e7f89 */ /* 0x000fe600000e0000 */
[----:B------:R-:W-:Y:S02]  /*cdc0*/  @!P3 IMAD.X R3, RZ, RZ, R8, P2 ;  /* 0x000000ffff03b224 */ /* 0x000fe400010e0608 */
[----:B------:R-:W-:Y:S04]  /*cdd0*/  SHFL.IDX PT, R8, R6, 0x1, 0x181f ;  /* 0x00381f0006087f89 */ /* 0x000fe800000e0000 */
[----:B------:R1:W-:Y:S01]  /*cde0*/  @!P3 LDGSTS.E.BYPASS.LTC128B.128 [R25+0xbc00], desc[UR38][R2.64], !P0 ;  /* 0x0bc000000219bfae */ /* 0x0003e2000c101d66 */
[----:B------:R-:W-:-:S03]  /*cdf0*/  ISETP.GE.AND P3, PT, R7, R4, PT ;  /* 0x000000040700720c */ /* 0x000fc60003f66270 */
[----:B------:R-:W-:Y:S04]  /*ce00*/  SHFL.IDX PT, R7, R6, 0x2, 0x181f ;  /* 0x00581f0006077f89 */ /* 0x000fe800000e0000 */
[----:B------:R-:W-:Y:S01]  /*ce10*/  SHFL.IDX PT, R6, R6, 0x3, 0x181f ;  /* 0x00781f0006067f89 */ /* 0x000fe200000e0000 */
[----:B-1----:R-:W-:Y:S02]  /*ce20*/  @!P1 LEA R2, P2, R16, R21, 0x1 ;  /* 0x0000001510029211 */ /* 0x002fe400078408ff */
[----:B------:R-:W-:Y:S02]  /*ce30*/  @!P1 LEA R21, R22, UR47, 0x1 ;  /* 0x0000002f16159c11 */ /* 0x000fe4000f8e08ff */
[----:B0-----:R-:W-:Y:S02]  /*ce40*/  @!P1 IADD3.X R3, RZ, R9, RZ, P2, !PT ;  /* 0x00000009ff039210 */ /* 0x001fe400017fe4ff */
[----:B------:R-:W0:Y:S04]  /*ce50*/  SHFL.IDX PT, R9, R0, 0x1, 0x181f ;  /* 0x00381f0000097f89 */ /* 0x000e2800000e0000 */
[----:B------:R0:W-:Y:S01]  /*ce60*/  @!P1 LDGSTS.E.BYPASS.LTC128B.128 [R21+0xc400], desc[UR38][R2.64], !P0 ;  /* 0x0c40000002159fae */ /* 0x0001e2000c101d66 */
[----:B------:R-:W-:-:S02]  /*ce70*/  ISETP.GE.AND P1, PT, R11, R4, PT ;  /* 0x000000040b00720c */ /* 0x000fc40003f26270 */
[----:B0-----:R-:W-:Y:S02]  /*ce80*/  @!P3 LEA R2, P2, R16, R9, 0x1 ;  /* 0x000000091002b211 */ /* 0x001fe400078408ff */
[----:B------:R-:W-:-:S03]  /*ce90*/  @!P3 LEA R9, R22, UR47, 0x1 ;  /* 0x0000002f1609bc11 */ /* 0x000fc6000f8e08ff */
[----:B------:R-:W-:-:S05]  /*cea0*/  @!P3 IMAD.X R3, RZ, RZ, R8, P2 ;  /* 0x000000ffff03b224 */ /* 0x000fca00010e0608 */
[----:B------:R0:W-:Y:S02]  /*ceb0*/  @!P3 LDGSTS.E.BYPASS.LTC128B.128 [R9+0xcc00], desc[UR38][R2.64], !P0 ;  /* 0x0cc000000209bfae */ /* 0x0001e4000c101d66 */
[----:B0-----:R-:W-:Y:S02]  /*cec0*/  @!P1 LEA R2, P2, R16, R14, 0x1 ;  /* 0x0000000e10029211 */ /* 0x001fe400078408ff */
[----:B------:R0:W1:Y:S02]  /*ced0*/  SHFL.IDX PT, R14, R0, 0x3, 0x181f ;  /* 0x00781f00000e7f89 */ /* 0x00006400000e0000 */
[----:B------:R-:W-:Y:S02]  /*cee0*/  @!P1 IADD3.X R3, RZ, R7, RZ, P2, !PT ;  /* 0x00000007ff039210 */ /* 0x000fe400017fe4ff */
[----:B------:R-:W-:-:S05]  /*cef0*/  @!P1 LEA R7, R22, UR47, 0x1 ;  /* 0x0000002f16079c11 */ /* 0x000fca000f8e08ff */
[----:B------:R0:W-:Y:S02]  /*cf00*/  @!P1 LDGSTS.E.BYPASS.LTC128B.128 [R7+0xd400], desc[UR38][R2.64], !P0 ;  /* 0x0d40000002079fae */ /* 0x0001e4000c101d66 */
.L_x_2294:
        /* <DEDUP_REMOVED lines=18> */
.L_x_2295:
        /* <DEDUP_REMOVED lines=9> */
[----:B------:R-:W-:Y:S01]  /*d0c0*/  ULOP3.LUT UR5, URZ, UR46, URZ, 0x33, !UPT ;  /* 0x0000002e3f057292 */ /* 0x000fe2000f8e333f */
[----:B------:R-:W-:Y:S01]  /*d0d0*/  IMAD.SHL.U32 R4, R16, 0x2, RZ ;  /* 0x0000000210047824 */ /* 0x000fe200078e00ff */
[----:B------:R-:W-:Y:S01]  /*d0e0*/  UIMAD UR4, UR4, UR41, URZ ;  /* 0x00000029040472a4 */ /* 0x000fe2000f8e023f */
[----:B------:R-:W-:Y:S01]  /*d0f0*/  BSSY B0, `(.L_x_2218) ;  /* 0x00000f8000007945 */ /* 0x000fe20003800000 */
[----:B------:R-:W-:Y:S01]  /*d100*/  MOV R21, 0x1 ;  /* 0x0000000100157802 */ /* 0x000fe20000000f00 */
[----:B------:R-:W-:-:S03]  /*d110*/  IMAD.MOV.U32 R8, RZ, RZ, RZ ;  /* 0x000000ffff087224 */ /* 0x000fc600078e00ff */
[----:B------:R-:W-:Y:S01]  /*d120*/  LOP3.LUT R3, RZ, UR4, RZ, 0x33, !PT ;  /* 0x00000004ff037c12 */ /* 0x000fe2000f8e33ff */
[----:B------:R-:W-:Y:S02]  /*d130*/  ULDC UR4, c[0x0][0x2f4] ;  /* 0x0000bd0000047ab9 */ /* 0x000fe40000000800 */
[----:B------:R-:W-:Y:S02]  /*d140*/  ISETP.GE.AND P1, PT, R16, UR4, PT ;  /* 0x0000000410007c0c */ /* 0x000fe4000bf26270 */
[----:B------:R-:W-:-:S04]  /*d150*/  VIMNMX3 R3, R0, UR5, R3, !PT ;  /* 0x0000000500037c0f */ /* 0x000fc8000f800103 */
[----:B------:R-:W-:Y:S02]  /*d160*/  IADD3 R26, -R3, -0x2, RZ ;  /* 0xfffffffe031a7810 */ /* 0x000fe40007ffe1ff */
[----:B-1----:R-:W-:-:S04]  /*d170*/  LOP3.LUT R2, R2, 0x7f, RZ, 0xc0, !PT ;  /* 0x0000007f02027812 */ /* 0x002fc800078ec0ff */
[----:B------:R-:W-:-:S04]  /*d180*/  SHF.R.U32.HI R2, RZ, 0x3, R2 ;  /* 0x00000003ff027819 */ /* 0x000fc80000011602 */
[----:B------:R-:W-:Y:S02]  /*d190*/  IADD3 R19, R23, R19, R2 ;  /* 0x0000001317137210 */ /* 0x000fe40007ffe002 */
[----:B------:R-:W-:-:S03]  /*d1a0*/  IADD3 R0, -R2, UR43, RZ ;  /* 0x0000002b02007c10 */ /* 0x000fc6000fffe1ff */
[----:B------:R-:W-:Y:S02]  /*d1b0*/  VIADD R2, R19, 0xfffffe80 ;  /* 0xfffffe8013027836 */ /* 0x000fe40000000000 */
[C---:B------:R-:W-:Y:S02]  /*d1c0*/  IMAD R4, R3.reuse, 0x80, R0 ;  /* 0x0000008003047824 */ /* 0x040fe400078e0200 */
[----:B------:R-:W-:Y:S02]  /*d1d0*/  IMAD R0, R3, -0x80, R2 ;  /* 0xffffff8003007824 */ /* 0x000fe400078e0202 */
[----:B------:R-:W-:-:S07]  /*d1e0*/  VIADD R4, R4, 0x100 ;  /* 0x0000010004047836 */ /* 0x000fce0000000000 */
.L_x_2231:
[----:B------:R-:W0:Y:S01]  /*d1f0*/  LDC R2, c[0x0][0x430] ;  /* 0x00010c00ff027b82 */ /* 0x000e220000000800 */
[----:B------:R-:W-:Y:S01]  /*d200*/  MOV R9, R0 ;  /* 0x0000000000097202 */ /* 0x000fe20000000f00 */
[----:B------:R-:W-:Y:S01]  /*d210*/  ULDC.64 UR4, c[0x0][0x428] ;  /* 0x00010a0000047ab9 */ /* 0x000fe20000000a00 */
[----:B0-----:R-:W-:-:S13]  /*d220*/  ISETP.NE.AND P0, PT, R2, 0x1, PT ;  /* 0x000000010200780c */ /* 0x001fda0003f05270 */
[----:B------:R-:W0:Y:S08]  /*d230*/  @P0 LDC R3, c[0x0][0x434] ;  /* 0x00010d00ff030b82 */ /* 0x000e300000000800 */
[----:B------:R-:W1:Y:S01]  /*d240*/  @P0 LDC R5, c[0x0][0x438] ;  /* 0x00010e00ff050b82 */ /* 0x000e620000000800 */
[----:B0-----:R-:W-:-:S05]  /*d250*/  @P0 IMAD.HI.U32 R2, R0, R3, RZ ;  /* 0x0000000300020227 */ /* 0x001fca00078e00ff */
[----:B-1----:R-:W-:Y:S01]  /*d260*/  @P0 SHF.R.U32.HI R9, RZ, R5, R2 ;  /* 0x00000005ff090219 */ /* 0x002fe20000011602 */
[----:B------:R-:W-:-:S03]  /*d270*/  IMAD R5, R29, UR4, RZ ;  /* 0x000000041d057c24 */ /* 0x000fc6000f8e02ff */
[--C-:B------:R-:W-:Y:S01]  /*d280*/  SHF.R.S32.HI R3, RZ, 0x1f, R9.reuse ;  /* 0x0000001fff037819 */ /* 0x100fe20000011409 */
[----:B------:R-:W-:Y:S02]  /*d290*/  IMAD.MOV.U32 R2, RZ, RZ, R9 ;  /* 0x000000ffff027224 */ /* 0x000fe400078e0009 */
[C---:B------:R-:W-:Y:S02]  /*d2a0*/  IMAD R5, R28.reuse, UR5, R5 ;  /* 0x000000051c057c24 */ /* 0x040fe4000f8e0205 */
[----:B------:R-:W-:Y:S01]  /*d2b0*/  IMAD.WIDE.U32 R2, R28, UR4, R2 ;  /* 0x000000041c027c25 */ /* 0x000fe2000f8e0002 */
[----:B------:R-:W-:-:S03]  /*d2c0*/  ULDC.64 UR4, c[0x0][0x418] ;  /* 0x0001060000047ab9 */ /* 0x000fc60000000a00 */
[----:B------:R-:W-:Y:S01]  /*d2d0*/  IMAD.IADD R3, R5, 0x1, R3 ;  /* 0x0000000105037824 */ /* 0x000fe200078e0203 */
[----:B------:R-:W-:-:S04]  /*d2e0*/  LEA R6, P0, R2, UR4, 0x2 ;  /* 0x0000000402067c11 */ /* 0x000fc8000f8010ff */
[----:B------:R-:W-:-:S05]  /*d2f0*/  LEA.HI.X R7, R2, UR5, R3, 0x2, P0 ;  /* 0x0000000502077c11 */ /* 0x000fca00080f1403 */
[----:B------:R-:W2:Y:S01]  /*d300*/  LDG.E R5, desc[UR38][R6.64] ;  /* 0x0000002606057981 */ /* 0x000ea2000c1e1900 */
[----:B------:R-:W-:Y:S01]  /*d310*/  ULOP3.LUT UR6, UR40, 0x2, URZ, 0xfc, !UPT ;  /* 0x0000000228067892 */ /* 0x000fe2000f8efc3f */
[----:B------:R-:W-:-:S04]  /*d320*/  IADD3 R20, R8, 0x1, RZ ;  /* 0x0000000108147810 */ /* 0x000fc80007ffe0ff */
[----:B------:R-:W-:Y:S01]  /*d330*/  ISETP.NE.AND P0, PT, R20, 0x2, PT ;  /* 0x000000021400780c */ /* 0x000fe20003f05270 */
[----:B------:R-:W-:-:S03]  /*d340*/  IMAD.U32 R10, RZ, RZ, UR6 ;  /* 0x00000006ff0a7e24 */ /* 0x000fc6000f8e00ff */
[----:B------:R-:W-:Y:S02]  /*d350*/  SEL R24, RZ, 0x1, P0 ;  /* 0x00000001ff187807 */ /* 0x000fe40000000000 */
[----:B------:R-:W-:Y:S02]  /*d360*/  ISETP.NE.AND P2, PT, R10, 0x3, PT ;  /* 0x000000030a00780c */ /* 0x000fe40003f45270 */
[----:B------:R-:W-:Y:S02]  /*d370*/  SEL R20, R20, RZ, P0 ;  /* 0x000000ff14147207 */ /* 0x000fe40000000000 */
[----:B------:R-:W-:Y:S02]  /*d380*/  LOP3.LUT R24, R21, R24, RZ, 0x3c, !PT ;  /* 0x0000001815187212 */ /* 0x000fe400078e3cff */
[----:B--2---:R-:W-:-:S07]  /*d390*/  SHF.R.S32.HI R25, RZ, 0x1f, R5 ;  /* 0x0000001fff197819 */ /* 0x004fce0000011405 */
[----:B------:R-:W-:Y:S05]  /*d3a0*/  @!P2 BRA `(.L_x_2219) ;  /* 0x000000000004a947 */ /* 0x000fea0003800000 */
[----:B------:R-:W-:Y:S01]  /*d3b0*/  BPT.TRAP 0x1 ;  /* 0x000000040000795c */ /* 0x000fe20000300000 */
.L_x_2219:
[----:B------:R-:W-:Y:S01]  /*d3c0*/  LEA R7, R20, UR47, 0x3 ;  /* 0x0000002f14077c11 */ /* 0x000fe2000f8e18ff */
[----:B------:R-:W-:Y:S01]  /*d3d0*/  BSSY B1, `(.L_x_2220) ;  /* 0x0000004000017945 */ /* 0x000fe20003800000 */
[----:B------:R-:W-:-:S04]  /*d3e0*/  SHF.L.U32 R2, R24, 0x1f, RZ ;  /* 0x0000001f18027819 */ /* 0x000fc800000006ff */
[----:B------:R-:W0:Y:S02]  /*d3f0*/  SYNCS.PHASECHK.TRANS64.TRYWAIT P0, [R7+URZ+0x16840], R2 ;  /* 0x01684002070075a7 */ /* 0x000e24000800017f */
[----:B0-----:R-:W-:Y:S05]  /*d400*/  @!P0 BRA `(.L_x_2221) ;  /* 0x0000003000448947 */ /* 0x001fea0003800000 */
.L_x_2296:
[----:B------:R-:W-:Y:S05]  /*d410*/  BSYNC B1 ;  /* 0x0000000000017941 */ /* 0x000fea0003800000 */
.L_x_2220:
[----:B------:R-:W2:Y:S01]  /*d420*/  LDL R3, [R1] ;  /* 0x0000000001037983 */ /* 0x000ea20000100800 */
[----:B------:R-:W-:Y:S01]  /*d430*/  ULDC UR4, c[0x0][0x430] ;  /* 0x00010c0000047ab9 */ /* 0x000fe20000000800 */
[----:B------:R-:W-:Y:S01]  /*d440*/  R2UR UR6, R27 ;  /* 0x000000001b0672ca */ /* 0x000fe200000e0000 */
[----:B------:R-:W-:-:S06]  /*d450*/  UIADD3 UR4, -UR4, URZ, URZ ;  /* 0x0000003f04047290 */ /* 0x000fcc000fffe13f */
[----:B------:R-:W-:Y:S01]  /*d460*/  IMAD R6, R9, UR4, R0 ;  /* 0x0000000409067c24 */ /* 0x000fe2000f8e0200 */
[----:B------:R-:W-:-:S04]  /*d470*/  ULDC.64 UR4, c[0x0][0x300] ;  /* 0x0000c00000047ab9 */ /* 0x000fc80000000a00 */
[----:B------:R-:W-:Y:S02]  /*d480*/  SHF.R.S32.HI R23, RZ, 0x1f, R6 ;  /* 0x0000001fff177819 */ /* 0x000fe40000011406 */
[----:B--2---:R-:W-:-:S03]  /*d490*/  ISETP.NE.AND P2, PT, R3, RZ, PT ;  /* 0x000000ff0300720c */ /* 0x004fc60003f45270 */
        /* <DEDUP_REMOVED lines=10> */
[----:B------:R-:W-:Y:S01]  /*d540*/  IMAD.U32 R9, RZ, RZ, UR4 ;  /* 0x00000004ff097e24 */ /* 0x000fe2000f8e00ff */
[----:B------:R-:W-:-:S03]  /*d550*/  UIMAD UR4, UR6, UR4, URZ ;  /* 0x00000004060472a4 */ /* 0x000fc6000f8e023f */
[----:B------:R-:W-:Y:S01]  /*d560*/  IMAD.WIDE.U32 R2, R9, UR42, R2 ;  /* 0x0000002a09027c25 */ /* 0x000fe2000f8e0002 */
[----:B------:R-:W-:Y:S01]  /*d570*/  UIMAD UR4, UR42, UR5, UR4 ;  /* 0x000000052a0472a4 */ /* 0x000fe2000f8e0204 */
[----:B------:R-:W-:Y:S02]  /*d580*/  ULDC.64 UR6, c[0x0][0x2e8] ;  /* 0x0000ba0000067ab9 */ /* 0x000fe40000000a00 */
[----:B------:R-:W-:Y:S01]  /*d590*/  IMAD R9, R20, 0x2000, R22 ;  /* 0x0000200014097824 */ /* 0x000fe200078e0216 */
[----:B------:R-:W-:Y:S02]  /*d5a0*/  LEA R10, P0, R2, UR6, 0x1 ;  /* 0x00000006020a7c11 */ /* 0x000fe4000f8008ff */
[----:B------:R-:W-:Y:S01]  /*d5b0*/  IADD3 R19, R3, UR4, RZ ;  /* 0x0000000403137c10 */ /* 0x000fe2000fffe0ff */
[----:B------:R-:W-:-:S03]  /*d5c0*/  UMOV UR4, 0xffffffff ;  /* 0xffffffff00047882 */ /* 0x000fc60000000000 */
        /* <DEDUP_REMOVED lines=41> */
.L_x_2314:
        /* <DEDUP_REMOVED lines=9> */
.L_x_2223:
        /* <DEDUP_REMOVED lines=8> */
[----:B0-----:R-:W-:-:S04]  /*d970*/  MOV R2, UR5 ;  /* 0x0000000500027c02 */ /* 0x001fc80008000f00 */
[----:B------:R-:W-:-:S13]  /*d980*/  ISETP.NE.AND P3, PT, R2, 0x3, PT ;  /* 0x000000030200780c */ /* 0x000fda0003f65270 */
[----:B------:R-:W-:Y:S05]  /*d990*/  @!P3 BRA `(.L_x_2224) ;  /* 0x000000000004b947 */ /* 0x000fea0003800000 */
[----:B------:R-:W-:Y:S01]  /*d9a0*/  BPT.TRAP 0x1 ;  /* 0x000000040000795c */ /* 0x000fe20000300000 */
.L_x_2224:
[----:B------:R0:W-:Y:S01]  /*d9b0*/  SYNCS.ARRIVE.TRANS64.A1T0 RZ, [R7+URZ+0x16830], RZ ;  /* 0x016830ff07ff79a7 */ /* 0x0001e2000810003f */
[----:B------:R-:W-:Y:S05]  /*d9c0*/  @!P3 BRA `(.L_x_2225) ;  /* 0x000000000004b947 */ /* 0x000fea0003800000 */
[----:B------:R-:W-:Y:S01]  /*d9d0*/  BPT.TRAP 0x1 ;  /* 0x000000040000795c */ /* 0x000fe20000300000 */
.L_x_2225:
[----:B------:R-:W-:Y:S01]  /*d9e0*/  SHF.L.U32 R2, R21, 0x1f, RZ ;  /* 0x0000001f15027819 */ /* 0x000fe200000006ff */
[----:B------:R-:W-:Y:S01]  /*d9f0*/  BSSY B1, `(.L_x_2226) ;  /* 0x0000004000017945 */ /* 0x000fe20003800000 */
[----:B0-----:R-:W-:-:S04]  /*da00*/  LEA R7, R8, UR47, 0x3 ;  /* 0x0000002f08077c11 */ /* 0x001fc8000f8e18ff */
[----:B------:R-:W0:Y:S02]  /*da10*/  SYNCS.PHASECHK.TRANS64.TRYWAIT P0, [R7+URZ+0x16860], R2 ;  /* 0x01686002070075a7 */ /* 0x000e24000800017f */
[----:B0-----:R-:W-:Y:S05]  /*da20*/  @!P0 BRA `(.L_x_2227) ;  /* 0x0000003400308947 */ /* 0x001fea0003800000 */
.L_x_2315:
[----:B------:R-:W-:Y:S05]  /*da30*/  BSYNC B1 ;  /* 0x0000000000017941 */ /* 0x000fea0003800000 */
.L_x_2226:
        /* <DEDUP_REMOVED lines=18> */
[----:B------:R-:W0:Y:S02]  /*db60*/  SHFL.IDX PT, R11, R17, 0x3, 0x181f ;  /* 0x00781f00110b7f89 */ /* 0x000e2400000e0000 */
[----:B---3--:R-:W-:Y:S02]  /*db70*/  IADD3.X R3, RZ, R9, RZ, P2, !PT ;  /* 0x00000009ff037210 */ /* 0x008fe400017fe4ff */
[----:B------:R-:W1:Y:S05]  /*db80*/  SHFL.IDX PT, R9, R18, 0x3, 0x181f ;  /* 0x00781f0012097f89 */ /* 0x000e6a00000e0000 */
        /* <DEDUP_REMOVED lines=28> */
.L_x_2333:
        /* <DEDUP_REMOVED lines=17> */
[----:B------:R-:W-:-:S05]  /*de60*/  IMAD R9, R5, UR5, R6 ;  /* 0x0000000505097c24 */ /* 0x000fca000f8e0206 */
[----:B------:R-:W-:-:S07]  /*de70*/  IADD3 R19, R3, R9, RZ ;  /* 0x0000000903137210 */ /* 0x000fce0007ffe0ff */
.L_x_2229:
        /* <DEDUP_REMOVED lines=12> */
.L_x_2230:
[----:B------:R-:W-:Y:S01]  /*df40*/  R2UR UR4, R27 ;  /* 0x000000001b0472ca */ /* 0x000fe200000e0000 */
[----:B------:R-:W-:Y:S01]  /*df50*/  ULDC.64 UR6, c[0x0][0x330] ;  /* 0x0000cc0000067ab9 */ /* 0x000fe20000000a00 */
[----:B------:R-:W-:Y:S01]  /*df60*/  IADD3 R26, R26, -0x1, RZ ;  /* 0xffffffff1a1a7810 */ /* 0x000fe20007ffe0ff */
[----:B------:R-:W-:Y:S01]  /*df70*/  IMAD.U32 R3, RZ, RZ, UR6 ;  /* 0x00000006ff037e24 */ /* 0x000fe2000f8e00ff */
[----:B------:R0:W-:Y:S01]  /*df80*/  SYNCS.ARRIVE.TRANS64.A1T0 RZ, [R7+URZ+0x16850], RZ ;  /* 0x016850ff07ff79a7 */ /* 0x0001e2000810003f */
[----:B------:R-:W-:Y:S01]  /*df90*/  IMAD.MOV.U32 R18, RZ, RZ, R2 ;  /* 0x000000ffff127224 */ /* 0x000fe200078e0002 */
        /* <DEDUP_REMOVED lines=9> */
[----:B------:R-:W-:Y:S01]  /*e030*/  LEA R17, P2, R18, UR6, 0x1 ;  /* 0x0000000612117c11 */ /* 0x000fe2000f8408ff */
[----:B------:R-:W-:-:S05]  /*e040*/  VIADD R3, R19, UR4 ;  /* 0x0000000413037c36 */ /* 0x000fca0008000000 */
[----:B------:R-:W-:Y:S01]  /*e050*/  LEA.HI.X R18, R18, UR7, R3, 0x1, P2 ;  /* 0x0000000712127c11 */ /* 0x000fe200090f0c03 */
[----:B0-----:R-:W-:Y:S06]  /*e060*/  @P0 BRA `(.L_x_2231) ;  /* 0xfffffff000600947 */ /* 0x001fec000383ffff */
[----:B------:R-:W-:Y:S05]  /*e070*/  BSYNC B0 ;  /* 0x0000000000007941 */ /* 0x000fea0003800000 */
.L_x_2218:
[----:B------:R-:W-:-:S06]  /*e080*/  ULOP3.LUT UR4, UR40, 0x2, URZ, 0xfc, !UPT ;  /* 0x0000000228047892 */ /* 0x000fcc000f8efc3f */
[----:B0-----:R-:W-:-:S05]  /*e090*/  IMAD.U32 R0, RZ, RZ, UR4 ;  /* 0x00000004ff007e24 */ /* 0x001fca000f8e00ff */
[----:B------:R-:W-:-:S13]  /*e0a0*/  ISETP.NE.AND P0, PT, R0, 0x3, PT ;  /* 0x000000030000780c */ /* 0x000fda0003f05270 */
[----:B------:R-:W-:Y:S05]  /*e0b0*/  @!P0 BRA `(.L_x_2232) ;  /* 0x0000000000048947 */ /* 0x000fea0003800000 */
[----:B------:R-:W-:Y:S01]  /*e0c0*/  BPT.TRAP 0x1 ;  /* 0x000000040000795c */ /* 0x000fe20000300000 */
.L_x_2232:
[----:B------:R-:W-:Y:S01]  /*e0d0*/  LEA R0, R20, UR47, 0x3 ;  /* 0x0000002f14007c11 */ /* 0x000fe2000f8e18ff */
[----:B------:R-:W0:Y:S01]  /*e0e0*/  S2R R2, SR_TID.X ;  /* 0x0000000000027919 */ /* 0x000e220000002100 */
[----:B------:R-:W-:Y:S01]  /*e0f0*/  SHF.L.U32 R3, R24, 0x1f, RZ ;  /* 0x0000001f18037819 */ /* 0x000fe200000006ff */
[----:B------:R-:W-:Y:S01]  /*e100*/  IMAD.MOV.U32 R5, RZ, RZ, -0x80 ;  /* 0xffffff80ff057424 */ /* 0x000fe200078e00ff */
[----:B------:R-:W-:Y:S01]  /*e110*/  BSSY B0, `(.L_x_2233) ;  /* 0x0000008000007945 */ /* 0x000fe20003800000 */
[----:B------:R-:W-:Y:S01]  /*e120*/  LEA R4, R20, R22, 0xd ;  /* 0x0000001614047211 */ /* 0x000fe200078e68ff */
[----:B------:R-:W1:Y:S01]  /*e130*/  SYNCS.PHASECHK.TRANS64.TRYWAIT P0, [R0+URZ+0x16860], R3 ;  /* 0x01686003000075a7 */ /* 0x000e62000800017f */
[----:B------:R-:W-:Y:S01]  /*e140*/  IMAD R5, R26, R5, UR43 ;  /* 0x0000002b1a057e24 */ /* 0x000fe2000f8e0205 */
[----:B0-----:R-:W-:-:S04]  /*e150*/  LOP3.LUT R2, R2, 0x7f, RZ, 0xc0, !PT ;  /* 0x0000007f02027812 */ /* 0x001fc800078ec0ff */
[----:B------:R-:W-:-:S05]  /*e160*/  SHF.R.U32.HI R2, RZ, 0x3, R2 ;  /* 0x00000003ff027819 */ /* 0x000fca0000011602 */
[----:B------:R-:W-:Y:S01]  /*e170*/  IMAD.IADD R5, R5, 0x1, -R2 ;  /* 0x0000000105057824 */ /* 0x000fe200078e0a02 */
[----:B-1----:R-:W-:Y:S06]  /*e180*/  @!P0 BRA `(.L_x_2234) ;  /* 0x0000003400b88947 */ /* 0x002fec0003800000 */
.L_x_2334:
[----:B------:R-:W-:Y:S05]  /*e190*/  BSYNC B0 ;  /* 0x0000000000007941 */ /* 0x000fea0003800000 */
.L_x_2233:
        /* <DEDUP_REMOVED lines=23> */
[----:B----4-:R-:W-:-:S03]  /*e310*/  IADD3.X R7, RZ, R7, RZ, P4, !PT ;  /* 0x00000007ff077210 */ /* 0x010fc600027fe4ff */
[----:B------:R-:W2:Y:S01]  /*e320*/  SHFL.IDX PT, R25, R17, 0x5, 0x181f ;  /* 0x00b81f0011197f89 */ /* 0x000ea200000e0000 */
[----:B-----5:R-:W-:-:S03]  /*e330*/  IMAD.X R3, RZ, RZ, R19, P5 ;  /* 0x000000ffff037224 */ /* 0x020fc600028e0613 */
        /* <DEDUP_REMOVED lines=25> */
.L_x_2352:
        /* <DEDUP_REMOVED lines=9> */
.L_x_2236:
        /* <DEDUP_REMOVED lines=12> */
.L_x_2237:
[----:B------:R-:W-:Y:S01]  /*e620*/  VIADD R2, R20, 0x1 ;  /* 0x0000000114027836 */ /* 0x000fe20000000000 */
[----:B------:R0:W-:Y:S04]  /*e630*/  SYNCS.ARRIVE.TRANS64.A1T0 RZ, [R0+URZ+0x16850], RZ ;  /* 0x016850ff00ff79a7 */ /* 0x0001e8000810003f */
[----:B------:R-:W-:-:S04]  /*e640*/  ISETP.NE.AND P0, PT, R2, 0x2, PT ;  /* 0x000000020200780c */ /* 0x000fc80003f05270 */
[----:B------:R-:W-:Y:S02]  /*e650*/  SEL R3, RZ, 0x1, P0 ;  /* 0x00000001ff037807 */ /* 0x000fe40000000000 */
[----:B------:R-:W-:Y:S02]  /*e660*/  SEL R2, R2, RZ, P0 ;  /* 0x000000ff02027207 */ /* 0x000fe40000000000 */
[----:B0-----:R-:W-:-:S07]  /*e670*/  LOP3.LUT R0, R24, R3, RZ, 0x3c, !PT ;  /* 0x0000000318007212 */ /* 0x001fce00078e3cff */
.L_x_2205:
[----:B------:R-:W0:Y:S01]  /*e680*/  S2R R4, SR_CgaCtaId ;  /* 0x0000000000047919 */ /* 0x000e220000008800 */
[----:B------:R-:W-:Y:S02]  /*e690*/  MOV R3, 0x400 ;  /* 0x0000040000037802 */ /* 0x000fe40000000f00 */
[----:B------:R-:W-:Y:S02]  /*e6a0*/  SHF.L.U32 R10, R10, 0x1f, RZ ;  /* 0x0000001f0a0a7819 */ /* 0x000fe400000006ff */
[----:B0-----:R-:W-:-:S04]  /*e6b0*/  LEA R7, R4, R3, 0x18 ;  /* 0x0000000304077211 */ /* 0x001fc800078ec0ff */
[----:B------:R-:W0:Y:S02]  /*e6c0*/  SYNCS.PHASECHK.TRANS64.TRYWAIT P0, [R7+URZ+0x16820], R10 ;  /* 0x0168200a070075a7 */ /* 0x000e24000800017f */
[----:B0-----:R-:W-:Y:S05]  /*e6d0*/  @!P0 BRA `(.L_x_2238) ;  /* 0x0000003800bc8947 */ /* 0x001fea0003800000 */
.L_x_2353:
[----:B------:R-:W-:-:S03]  /*e6e0*/  UMOV UR4, 0xffffffff ;  /* 0xffffffff00047882 */ /* 0x000fc60000000000 */
[----:B------:R-:W-:Y:S05]  /*e6f0*/  BRA.DIV UR4, `(.L_x_2239) ;  /* 0x0000003a04c87947 */ /* 0x000fea000b800000 */
[----:B------:R-:W1:Y:S02]  /*e700*/  S2R R3, SR_TID.X ;  /* 0x0000000000037919 */ /* 0x000e640000002100 */
[----:B-1----:R-:W-:-:S04]  /*e710*/  SHF.R.U32.HI R3, RZ, 0x5, R3 ;  /* 0x00000005ff037819 */ /* 0x002fc80000011603 */
[----:B------:R-:W-:-:S05]  /*e720*/  LOP3.LUT R3, R3, 0x3, RZ, 0xc0, !PT ;  /* 0x0000000303037812 */ /* 0x000fca00078ec0ff */
[----:B------:R1:W2:Y:S02]  /*e730*/  SHFL.IDX PT, R14, R3, RZ, 0x1f ;  /* 0x00001fff030e7589 */ /* 0x0002a400000e0000 */
.L_x_2356:
[----:B--2---:R-:W-:-:S13]  /*e740*/  ISETP.NE.AND P0, PT, R14, RZ, PT ;  /* 0x000000ff0e00720c */ /* 0x004fda0003f05270 */
[----:B------:R-:W-:Y:S05]  /*e750*/  @P0 BRA `(.L_x_2161) ;  /* 0x0000000000880947 */ /* 0x000fea0003800000 */
[----:B------:R-:W-:-:S03]  /*e760*/  UMOV UR4, 0xffffffff ;  /* 0xffffffff00047882 */ /* 0x000fc60000000000 */
[----:B------:R-:W-:Y:S05]  /*e770*/  BRA.DIV UR4, `(.L_x_2240) ;  /* 0x0000003a04dc7947 */ /* 0x000fea000b800000 */
[----:B------:R-:W-:-:S13]  /*e780*/  ELECT P6, URZ, PT ;  /* 0x00000000003f782f */ /* 0x000fda00038c0000 */
.L_x_2359:
[----:B------:R-:W-:Y:S05]  /*e790*/  @!P6 BRA `(.L_x_2161) ;  /* 0x000000000078e947 */ /* 0x000fea0003800000 */
[----:B------:R-:W-:-:S06]  /*e7a0*/  ULOP3.LUT UR4, UR40, 0x2, URZ, 0xfc, !UPT ;  /* 0x0000000228047892 */ /* 0x000fcc000f8efc3f */
[----:B-1----:R-:W-:-:S05]  /*e7b0*/  IMAD.U32 R3, RZ, RZ, UR4 ;  /* 0x00000004ff037e24 */ /* 0x002fca000f8e00ff */
[----:B------:R-:W-:-:S13]  /*e7c0*/  ISETP.NE.AND P0, PT, R3, 0x3, PT ;  /* 0x000000030300780c */ /* 0x000fda0003f05270 */
[----:B------:R-:W-:Y:S05]  /*e7d0*/  @!P0 BRA `(.L_x_2241) ;  /* 0x0000000000048947 */ /* 0x000fea0003800000 */
[----:B------:R-:W-:Y:S01]  /*e7e0*/  BPT.TRAP 0x1 ;  /* 0x000000040000795c */ /* 0x000fe20000300000 */
.L_x_2241:
[----:B------:R-:W-:Y:S01]  /*e7f0*/  IMAD R5, R2, 0x8, R7 ;  /* 0x0000000802057824 */ /* 0x000fe200078e0207 */
[----:B------:R-:W-:Y:S02]  /*e800*/  SHF.L.U32 R4, R0, 0x1f, RZ ;  /* 0x0000001f00047819 */ /* 0x000fe400000006ff */
[----:B------:R-:W-:Y:S02]  /*e810*/  IADD3 R2, R2, 0x1, RZ ;  /* 0x0000000102027810 */ /* 0x000fe40007ffe0ff */
[----:B------:R-:W1:Y:S02]  /*e820*/  SYNCS.PHASECHK.TRANS64.TRYWAIT P1, [R5+URZ+0x16840], R4 ;  /* 0x01684004050075a7 */ /* 0x000e64000802017f */
[----:B------:R-:W-:-:S04]  /*e830*/  ISETP.NE.AND P2, PT, R2, 0x2, PT ;  /* 0x000000020200780c */ /* 0x000fc80003f45270 */
[----:B------:R-:W-:Y:S01]  /*e840*/  SEL R3, RZ, 0x1, P2 ;  /* 0x00000001ff037807 */ /* 0x000fe20001000000 */
[----:B-1----:R-:W-:Y:S08]  /*e850*/  @!P1 BRA `(.L_x_2242) ;  /* 0x0000003800c49947 */ /* 0x002ff00003800000 */
.L_x_2360:
[----:B------:R-:W-:Y:S02]  /*e860*/  SEL R2, R2, RZ, P2 ;  /* 0x000000ff02027207 */ /* 0x000fe40001000000 */
[----:B------:R-:W-:Y:S01]  /*e870*/  LOP3.LUT R0, R0, R3, RZ, 0x3c, !PT ;  /* 0x0000000300007212 */ /* 0x000fe200078e3cff */
[----:B------:R-:W-:Y:S06]  /*e880*/  @!P0 BRA `(.L_x_2243) ;  /* 0x0000000000048947 */ /* 0x000fec0003800000 */
[----:B------:R-:W-:Y:S01]  /*e890*/  BPT.TRAP 0x1 ;  /* 0x000000040000795c */ /* 0x000fe20000300000 */
.L_x_2243:
[----:B------:R-:W-:Y:S01]  /*e8a0*/  IMAD R3, R2, 0x8, R7 ;  /* 0x0000000802037824 */ /* 0x000fe200078e0207 */
[----:B------:R-:W-:-:S04]  /*e8b0*/  SHF.L.U32 R0, R0, 0x1f, RZ ;  /* 0x0000001f00007819 */ /* 0x000fc800000006ff */
[----:B------:R-:W2:Y:S02]  /*e8c0*/  SYNCS.PHASECHK.TRANS64.TRYWAIT P1, [R3+URZ+0x16840], R0 ;  /* 0x01684000030075a7 */ /* 0x000ea4000802017f */
[----:B--2---:R-:W-:Y:S05]  /*e8d0*/  @!P1 BRA `(.L_x_2244) ;  /* 0x0000003800b89947 */ /* 0x004fea0003800000 */
.L_x_2361:
[----:B------:R-:W-:Y:S05]  /*e8e0*/  @!P0 BRA `(.L_x_2245) ;  /* 0x0000000000048947 */ /* 0x000fea0003800000 */
[----:B------:R-:W-:Y:S01]  /*e8f0*/  BPT.TRAP 0x1 ;  /* 0x000000040000795c */ /* 0x000fe20000300000 */
.L_x_2245:
[----:B------:R-:W3:Y:S02]  /*e900*/  SYNCS.PHASECHK.TRANS64.TRYWAIT P1, [R5+URZ+0x16860], R4 ;  /* 0x01686004050075a7 */ /* 0x000ee4000802017f */
[----:B---3--:R-:W-:Y:S05]  /*e910*/  @!P1 BRA `(.L_x_2246) ;  /* 0x0000003800bc9947 */ /* 0x008fea0003800000 */
.L_x_2362:
[----:B------:R-:W-:Y:S05]  /*e920*/  @!P0 BRA `(.L_x_2247) ;  /* 0x0000000000048947 */ /* 0x000fea0003800000 */
[----:B------:R-:W-:Y:S01]  /*e930*/  BPT.TRAP 0x1 ;  /* 0x000000040000795c */ /* 0x000fe20000300000 */
.L_x_2247:
[----:B----4-:R4:W0:Y:S02]  /*e940*/  SYNCS.PHASECHK.TRANS64.TRYWAIT P0, [R3+URZ+0x16860], R0 ;  /* 0x01686000030075a7 */ /* 0x010824000800017f */
[----:B0-----:R-:W-:Y:S05]  /*e950*/  @!P0 NANOSLEEP.SYNCS 0x989680 ;  /* 0x009896800000895d */ /* 0x001fea0003900000 */
[----:B------:R-:W0:Y:S02]  /*e960*/  @!P0 SYNCS.PHASECHK.TRANS64 P0, [R3+URZ+0x16860], R0 ;  /* 0x01686000030085a7 */ /* 0x000e24000800007f */
[----:B0-----:R-:W-:Y:S05]  /*e970*/  @!P0 BRA `(.L_x_2247) ;  /* 0xfffffffc00f08947 */ /* 0x001fea000383ffff */
.L_x_2161:
[----:B------:R-:W-:Y:S05]  /*e980*/  BSYNC B6 ;  /* 0x0000000000067941 */ /* 0x000fea0003800000 */
.L_x_2158:
[----:B------:R-:W-:Y:S05]  /*e990*/  EXIT ;  /* 0x000000000000794d */ /* 0x000fea0003800000 */
.L_x_2165:
[----:B0-----:R-:W-:-:S04]  /*e9a0*/  IMAD.U32 R3, RZ, RZ, UR42 ;  /* 0x0000002aff037e24 */ /* 0x001fc8000f8e00ff */
[----:B------:R0:W1:Y:S03]  /*e9b0*/  SYNCS.PHASECHK.TRANS64.TRYWAIT P0, [R3+URZ+0x16800], R0 ;  /* 0x01680000030075a7 */ /* 0x000066000800017f */
[----:B-1----:R-:W-:Y:S05]  /*e9c0*/  @!P0 NANOSLEEP.SYNCS 0x989680 ;  /* 0x009896800000895d */ /* 0x002fea0003900000 */
[----:B------:R-:W1:Y:S02]  /*e9d0*/  @!P0 SYNCS.PHASECHK.TRANS64 P0, [R3+URZ+0x16800], R0 ;  /* 0x01680000030085a7 */ /* 0x000e64000800007f */
[----:B-1----:R-:W-:Y:S05]  /*e9e0*/  @!P0 BRA `(.L_x_2165) ;  /* 0xfffffffc00ec8947 */ /* 0x002fea000383ffff */
[----:B------:R-:W-:Y:S05]  /*e9f0*/  BRA `(.L_x_2248) ;  /* 0xffffff2800207947 */ /* 0x000fea000383ffff */
.L_x_2169:
[----:B0-----:R-:W-:-:S04]  /*ea00*/  IMAD.U32 R3, RZ, RZ, UR42 ;  /* 0x0000002aff037e24 */ /* 0x001fc8000f8e00ff */
[----:B------:R0:W2:Y:S03]  /*ea10*/  SYNCS.PHASECHK.TRANS64.TRYWAIT P1, [R3+URZ+0x16830], R0 ;  /* 0x01683000030075a7 */ /* 0x0000a6000802017f */
[----:B--2---:R-:W-:Y:S05]  /*ea20*/  @!P1 NANOSLEEP.SYNCS 0x989680 ;  /* 0x009896800000995d */ /* 0x004fea0003900000 */
[----:B------:R-:W2:Y:S02]  /*ea30*/  @!P1 SYNCS.PHASECHK.TRANS64 P1, [R3+URZ+0x16830], R0 ;  /* 0x01683000030095a7 */ /* 0x000ea4000802007f */
[----:B--2---:R-:W-:Y:S05]  /*ea40*/  @!P1 BRA `(.L_x_2169) ;  /* 0xfffffffc00ec9947 */ /* 0x004fea000383ffff */
[----:B------:R-:W-:Y:S05]  /*ea50*/  BRA `(.L_x_2168) ;  /* 0xffffff28003c7947 */ /* 0x000fea000383ffff */
.L_x_2175:
[----:B-1----:R-:W-:-:S04]  /*ea60*/  MOV R10, UR4 ;  /* 0x00000004000a7c02 */ /* 0x002fc80008000f00 */
[----:B------:R1:W2:Y:S03]  /*ea70*/  SYNCS.PHASECHK.TRANS64.TRYWAIT P1, [R10+URZ+0x16830], R9 ;  /* 0x016830090a0075a7 */ /* 0x0002a6000802017f */
[----:B--2---:R-:W-:Y:S05]  /*ea80*/  @!P1 NANOSLEEP.SYNCS 0x989680 ;  /* 0x009896800000995d */ /* 0x004fea0003900000 */
[----:B------:R-:W2:Y:S02]  /*ea90*/  @!P1 SYNCS.PHASECHK.TRANS64 P1, [R10+URZ+0x16830], R9 ;  /* 0x016830090a0095a7 */ /* 0x000ea4000802007f */
[----:B--2---:R-:W-:Y:S05]  /*eaa0*/  @!P1 BRA `(.L_x_2175) ;  /* 0xfffffffc00ec9947 */ /* 0x004fea000383ffff */
[----:B------:R-:W-:Y:S05]  /*eab0*/  BRA `(.L_x_2172) ;  /* 0xffffff5400387947 */ /* 0x000fea000383ffff */
.L_x_2179:
[----:B-1----:R-:W-:-:S04]  /*eac0*/  IMAD.U32 R10, RZ, RZ, UR10 ;  /* 0x0000000aff0a7e24 */ /* 0x002fc8000f8e00ff */
[----:B------:R1:W2:Y:S03]  /*ead0*/  SYNCS.PHASECHK.TRANS64.TRYWAIT P1, [R10+URZ+0x16850], R9 ;  /* 0x016850090a0075a7 */ /* 0x0002a6000802017f */
[----:B--2---:R-:W-:Y:S05]  /*eae0*/  @!P1 NANOSLEEP.SYNCS 0x989680 ;  /* 0x009896800000995d */ /* 0x004fea0003900000 */
[----:B------:R-:W2:Y:S02]  /*eaf0*/  @!P1 SYNCS.PHASECHK.TRANS64 P1, [R10+URZ+0x16850], R9 ;  /* 0x016850090a0095a7 */ /* 0x000ea4000802007f */
[----:B--2---:R-:W-:Y:S05]  /*eb00*/  @!P1 BRA `(.L_x_2179) ;  /* 0xfffffffc00ec9947 */ /* 0x004fea000383ffff */
[----:B------:R-:W-:Y:S05]  /*eb10*/  BRA `(.L_x_2176) ;  /* 0xffffff5400bc7947 */ /* 0x000fea000383ffff */
.L_x_2187:
[----:B-1----:R-:W-:-:S04]  /*eb20*/  IMAD.U32 R9, RZ, RZ, UR10 ;  /* 0x0000000aff097e24 */ /* 0x002fc8000f8e00ff */
[----:B------:R1:W2:Y:S03]  /*eb30*/  SYNCS.PHASECHK.TRANS64.TRYWAIT P1, [R9+URZ+0x16830], R8 ;  /* 0x01683008090075a7 */ /* 0x0002a6000802017f */
[----:B--2---:R-:W-:Y:S05]  /*eb40*/  @!P1 NANOSLEEP.SYNCS 0x989680 ;  /* 0x009896800000995d */ /* 0x004fea0003900000 */
[----:B------:R-:W2:Y:S02]  /*eb50*/  @!P1 SYNCS.PHASECHK.TRANS64 P1, [R9+URZ+0x16830], R8 ;  /* 0x01683008090095a7 */ /* 0x000ea4000802007f */
[----:B--2---:R-:W-:Y:S05]  /*eb60*/  @!P1 BRA `(.L_x_2187) ;  /* 0xfffffffc00ec9947 */ /* 0x004fea000383ffff */
[----:B------:R-:W-:Y:S05]  /*eb70*/  BRA `(.L_x_2184) ;  /* 0xffffff8000d87947 */ /* 0x000fea000383ffff */
.L_x_2191:
[----:B-1----:R-:W-:-:S04]  /*eb80*/  IMAD.U32 R9, RZ, RZ, UR10 ;  /* 0x0000000aff097e24 */ /* 0x002fc8000f8e00ff */
[----:B------:R1:W2:Y:S03]  /*eb90*/  SYNCS.PHASECHK.TRANS64.TRYWAIT P1, [R9+URZ+0x16850], R8 ;  /* 0x01685008090075a7 */ /* 0x0002a6000802017f */
[----:B--2---:R-:W-:Y:S05]  /*eba0*/  @!P1 NANOSLEEP.SYNCS 0x989680 ;  /* 0x009896800000995d */ /* 0x004fea0003900000 */
[----:B------:R-:W2:Y:S02]  /*ebb0*/  @!P1 SYNCS.PHASECHK.TRANS64 P1, [R9+URZ+0x16850], R8 ;  /* 0x01685008090095a7 */ /* 0x000ea4000802007f */
[----:B--2---:R-:W-:Y:S05]  /*ebc0*/  @!P1 BRA `(.L_x_2191) ;  /* 0xfffffffc00ec9947 */ /* 0x004fea000383ffff */
[----:B------:R-:W-:Y:S05]  /*ebd0*/  BRA `(.L_x_2188) ;  /* 0xffffff84004c7947 */ /* 0x000fea000383ffff */
.L_x_2198:
[----:B-1----:R-:W-:-:S04]  /*ebe0*/  MOV R4, UR7 ;  /* 0x0000000700047c02 */ /* 0x002fc80008000f00 */
[----:B------:R1:W3:Y:S03]  /*ebf0*/  SYNCS.PHASECHK.TRANS64.TRYWAIT P1, [R4+URZ+0x16850], R3 ;  /* 0x01685003040075a7 */ /* 0x0002e6000802017f */
[----:B---3--:R-:W-:Y:S05]  /*ec00*/  @!P1 NANOSLEEP.SYNCS 0x989680 ;  /* 0x009896800000995d */ /* 0x008fea0003900000 */
[----:B------:R-:W3:Y:S02]  /*ec10*/  @!P1 SYNCS.PHASECHK.TRANS64 P1, [R4+URZ+0x16850], R3 ;  /* 0x01685003040095a7 */ /* 0x000ee4000802007f */
[----:B---3--:R-:W-:Y:S05]  /*ec20*/  @!P1 BRA `(.L_x_2198) ;  /* 0xfffffffc00ec9947 */ /* 0x008fea000383ffff */
[----:B------:R-:W-:Y:S05]  /*ec30*/  BRA `(.L_x_2197) ;  /* 0xffffffa400ac7947 */ /* 0x000fea000383ffff */
.L_x_2210:
[----:B------:R-:W-:Y:S01]  /*ec40*/  IMAD.MOV.U32 R13, RZ, RZ, R17 ;  /* 0x000000ffff0d7224 */ /* 0x000fe200078e0011 */
[----:B------:R-:W-:Y:S01]  /*ec50*/  MOV R15, 0xffffffff ;  /* 0xffffffff000f7802 */ /* 0x000fe20000000f00 */
[----:B------:R-:W-:Y:S02]  /*ec60*/  IMAD.MOV.U32 R12, RZ, RZ, RZ ;  /* 0x000000ffff0c7224 */ /* 0x000fe400078e00ff */
[----:B------:R-:W-:-:S07]  /*ec70*/  IMAD.MOV.U32 R11, RZ, RZ, 0x1f ;  /* 0x0000001fff0b7424 */ /* 0x000fce00078e00ff */
[----:B0----5:R-:W-:Y:S05]  /*ec80*/  WARPSYNC.COLLECTIVE R15, `(.L_x_2249) ;  /* 0x000000000f087348 */ /* 0x021fea0003c00000 */
[----:B------:R1:W2:Y:S02]  /*ec90*/  SHFL.IDX P6, R14, R13, R12, R11 ;  /* 0x0000000c0d0e7389 */ /* 0x0002a400000c000b */
[----:B012--5:R-:W-:Y:S01]  /*eca0*/  ENDCOLLECTIVE ;  /* 0x000000000000791b */ /* 0x027fe20003800000 */
.L_x_2249:
[----:B------:R-:W-:Y:S05]  /*ecb0*/  BRA `(.L_x_2250) ;  /* 0xffffffcc00587947 */ /* 0x000fea000383ffff */
.L_x_2212:
[----:B0-----:R-:W-:-:S04]  /*ecc0*/  IMAD.U32 R3, RZ, RZ, UR47 ;  /* 0x0000002fff037e24 */ /* 0x001fc8000f8e00ff */
[----:B------:R0:W1:Y:S03]  /*ecd0*/  SYNCS.PHASECHK.TRANS64.TRYWAIT P0, [R3+URZ+0x16840], R10 ;  /* 0x0168400a030075a7 */ /* 0x000066000800017f */
[----:B-1----:R-:W-:Y:S05]  /*ece0*/  @!P0 NANOSLEEP.SYNCS 0x989680 ;  /* 0x009896800000895d */ /* 0x002fea0003900000 */
[----:B------:R-:W1:Y:S02]  /*ecf0*/  @!P0 SYNCS.PHASECHK.TRANS64 P0, [R3+URZ+0x16840], R10 ;  /* 0x0168400a030085a7 */ /* 0x000e64000800007f */
[----:B-1----:R-:W-:Y:S05]  /*ed00*/  @!P0 BRA `(.L_x_2212) ;  /* 0xfffffffc00ec8947 */ /* 0x002fea000383ffff */
[----:B------:R-:W-:Y:S05]  /*ed10*/  BRA `(.L_x_2251) ;  /* 0xffffffcc00d87947 */ /* 0x000fea000383ffff */
.L_x_2213:
        /* <DEDUP_REMOVED lines=8> */
.L_x_2253:
[----:B------:R-:W-:Y:S05]  /*eda0*/  BSYNC B0 ;  /* 0x0000000000007941 */ /* 0x000fea0003800000 */
.L_x_2252:
[----:B------:R-:W-:Y:S01]  /*edb0*/  IMAD.MOV.U32 R13, RZ, RZ, R0 ;  /* 0x000000ffff0d7224 */ /* 0x000fe200078e0000 */
[----:B------:R-:W-:Y:S01]  /*edc0*/  MOV R12, RZ ;  /* 0x000000ff000c7202 */ /* 0x000fe20000000f00 */
[----:B------:R-:W-:Y:S01]  /*edd0*/  IMAD.MOV.U32 R11, RZ, RZ, 0x181f ;  /* 0x0000181fff0b7424 */ /* 0x000fe200078e00ff */
[----:B------:R-:W-:Y:S01]  /*ede0*/  @P0 LEA R7, R22, UR47, 0x1 ;  /* 0x0000002f16070c11 */ /* 0x000fe2000f8e08ff */
[----:B------:R-:W-:Y:S02]  /*edf0*/  IMAD.MOV.U32 R15, RZ, RZ, -0x1 ;  /* 0xffffffffff0f7424 */ /* 0x000fe400078e00ff */
[----:B------:R-:W-:-:S07]  /*ee00*/  IMAD.MOV.U32 R2, RZ, RZ, R14 ;  /* 0x000000ffff027224 */ /* 0x000fce00078e000e */
[----:B------:R-:W-:Y:S05]  /*ee10*/  WARPSYNC.COLLECTIVE R15, `(.L_x_2254) ;  /* 0x000000000f087348 */ /* 0x000fea0003c00000 */
[----:B------:R0:W1:Y:S02]  /*ee20*/  SHFL.IDX P6, R14, R13, R12, R11 ;  /* 0x0000000c0d0e7389 */ /* 0x00006400000c000b */
[----:B01----:R-:W-:Y:S01]  /*ee30*/  ENDCOLLECTIVE ;  /* 0x000000000000791b */ /* 0x003fe20003800000 */
.L_x_2254:
        /* <DEDUP_REMOVED lines=8> */
.L_x_2255:
[C---:B------:R-:W-:Y:S01]  /*eec0*/  ISETP.GE.AND P1, PT, R5.reuse, 0x21, PT ;  /* 0x000000210500780c */ /* 0x040fe20003f26270 */
[----:B------:R-:W-:Y:S01]  /*eed0*/  @!PT LDS RZ, [RZ] ;  /* 0x00000000fffff984 */ /* 0x000fe20000000800 */
[----:B------:R-:W-:Y:S01]  /*eee0*/  @!PT LDS RZ, [RZ] ;  /* 0x00000000fffff984 */ /* 0x000fe20000000800 */
[----:B------:R-:W-:Y:S01]  /*eef0*/  @!PT LDS RZ, [RZ] ;  /* 0x00000000fffff984 */ /* 0x000fe20000000800 */
[----:B------:R0:W-:Y:S01]  /*ef00*/  @P0 LDGSTS.E.BYPASS.LTC128B.128 [R7+0xe400], desc[UR38][R2.64], !P3 ;  /* 0x0e40000002070fae */ /* 0x0001e2000d901d66 */
[----:B------:R-:W-:Y:S02]  /*ef10*/  ISETP.GE.AND P0, PT, R5, 0x11, PT ;  /* 0x000000110500780c */ /* 0x000fe40003f06270 */
[----:B------:R-:W-:-:S09]  /*ef20*/  MOV R13, R0 ;  /* 0x00000000000d7202 */ /* 0x000fd20000000f00 */
[C---:B------:R-:W-:Y:S02]  /*ef30*/  @P1 LEA R25, R22.reuse, UR47, 0x1 ;  /* 0x0000002f16191c11 */ /* 0x040fe4000f8e08ff */
[----:B------:R-:W-:Y:S01]  /*ef40*/  @P0 LEA R21, R22, UR47, 0x1 ;  /* 0x0000002f16150c11 */ /* 0x000fe2000f8e08ff */
[----:B0-----:R-:W-:-:S07]  /*ef50*/  IMAD.MOV.U32 R8, RZ, RZ, R14 ;  /* 0x000000ffff087224 */ /* 0x001fce00078e000e */
[----:B------:R-:W-:Y:S05]  /*ef60*/  WARPSYNC.COLLECTIVE R15, `(.L_x_2256) ;  /* 0x000000000f087348 */ /* 0x000fea0003c00000 */
[----:B------:R0:W1:Y:S02]  /*ef70*/  SHFL.IDX P6, R14, R13, R12, R11 ;  /* 0x0000000c0d0e7389 */ /* 0x00006400000c000b */
[----:B01----:R-:W-:Y:S01]  /*ef80*/  ENDCOLLECTIVE ;  /* 0x000000000000791b */ /* 0x003fe20003800000 */
.L_x_2256:
[----:B------:R-:W-:Y:S02]  /*ef90*/  IMAD.MOV.U32 R13, RZ, RZ, R4 ;  /* 0x000000ffff0d7224 */ /* 0x000fe400078e0004 */
[----:B------:R-:W-:Y:S01]  /*efa0*/  IMAD.MOV.U32 R12, RZ, RZ, 0x2 ;  /* 0x00000002ff0c7424 */ /* 0x000fe200078e00ff */
[----:B------:R-:W-:-:S13]  /*efb0*/  @P0 LEA R2, P2, R16, R14, 0x1 ;  /* 0x0000000e10020211 */ /* 0x000fda00078408ff */
[----:B------:R-:W-:Y:S05]  /*efc0*/  WARPSYNC.COLLECTIVE R15, `(.L_x_2257) ;  /* 0x000000000f087348 */ /* 0x000fea0003c00000 */
[----:B------:R0:W1:Y:S02]  /*efd0*/  SHFL.IDX P6, R14, R13, R12, R11 ;  /* 0x0000000c0d0e7389 */ /* 0x00006400000c000b */
[----:B01----:R-:W-:Y:S01]  /*efe0*/  ENDCOLLECTIVE ;  /* 0x000000000000791b */ /* 0x003fe20003800000 */
.L_x_2257:
[----:B------:R-:W-:-:S05]  /*eff0*/  @P0 IMAD.X R3, RZ, RZ, R8, P2 ;  /* 0x000000ffff030224 */ /* 0x000fca00010e0608 */
        /* <DEDUP_REMOVED lines=9> */
.L_x_2258:
[----:B------:R-:W-:Y:S01]  /*f090*/  MOV R13, R4 ;  /* 0x00000004000d7202 */ /* 0x000fe20000000f00 */
[----:B------:R-:W-:Y:S02]  /*f0a0*/  IMAD.MOV.U32 R12, RZ, RZ, 0x3 ;  /* 0x00000003ff0c7424 */ /* 0x000fe400078e00ff */
[----:B------:R-:W-:-:S07]  /*f0b0*/  IMAD.MOV.U32 R9, RZ, RZ, R14 ;  /* 0x000000ffff097224 */ /* 0x000fce00078e000e */
[----:B------:R-:W-:Y:S05]  /*f0c0*/  WARPSYNC.COLLECTIVE R15, `(.L_x_2259) ;  /* 0x000000000f087348 */ /* 0x000fea0003c00000 */
[----:B------:R0:W1:Y:S02]  /*f0d0*/  SHFL.IDX P6, R14, R13, R12, R11 ;  /* 0x0000000c0d0e7389 */ /* 0x00006400000c000b */
[----:B01----:R-:W-:Y:S01]  /*f0e0*/  ENDCOLLECTIVE ;  /* 0x000000000000791b */ /* 0x003fe20003800000 */
.L_x_2259:
        /* <DEDUP_REMOVED lines=14> */
.L_x_2260:
[----:B------:R-:W-:Y:S01]  /*f1d0*/  @P1 LEA R25, R22, UR47, 0x1 ;  /* 0x0000002f16191c11 */ /* 0x000fe2000f8e08ff */
[----:B------:R-:W-:Y:S02]  /*f1e0*/  IMAD.MOV.U32 R13, RZ, RZ, R4 ;  /* 0x000000ffff0d7224 */ /* 0x000fe400078e0004 */
[----:B------:R-:W-:Y:S01]  /*f1f0*/  IMAD.MOV.U32 R12, RZ, RZ, 0x4 ;  /* 0x00000004ff0c7424 */ /* 0x000fe200078e00ff */
[----:B------:R-:W-:-:S13]  /*f200*/  @P0 LEA R2, P2, R16, R14, 0x1 ;  /* 0x0000000e10020211 */ /* 0x000fda00078408ff */
[----:B------:R-:W-:Y:S05]  /*f210*/  WARPSYNC.COLLECTIVE R15, `(.L_x_2261) ;  /* 0x000000000f087348 */ /* 0x000fea0003c00000 */
[----:B------:R0:W1:Y:S02]  /*f220*/  SHFL.IDX P6, R14, R13, R12, R11 ;  /* 0x0000000c0d0e7389 */ /* 0x00006400000c000b */
[----:B01----:R-:W-:Y:S01]  /*f230*/  ENDCOLLECTIVE ;  /* 0x000000000000791b */ /* 0x003fe20003800000 */
.L_x_2261:
[----:B------:R-:W-:-:S05]  /*f240*/  @P0 IADD3.X R3, RZ, R7, RZ, P2, !PT ;  /* 0x00000007ff030210 */ /* 0x000fca00017fe4ff */
        /* <DEDUP_REMOVED lines=9> */
.L_x_2262:
[----:B------:R-:W-:Y:S01]  /*f2e0*/  IMAD.MOV.U32 R13, RZ, RZ, R4 ;  /* 0x000000ffff0d7224 */ /* 0x000fe200078e0004 */
[----:B------:R-:W-:Y:S01]  /*f2f0*/  MOV R12, 0x5 ;  /* 0x00000005000c7802 */ /* 0x000fe20000000f00 */
[----:B------:R-:W-:-:S07]  /*f300*/  IMAD.MOV.U32 R9, RZ, RZ, R14 ;  /* 0x000000ffff097224 */ /* 0x000fce00078e000e */
[----:B------:R-:W-:Y:S05]  /*f310*/  WARPSYNC.COLLECTIVE R15, `(.L_x_2263) ;  /* 0x000000000f087348 */ /* 0x000fea0003c00000 */
[----:B------:R0:W1:Y:S02]  /*f320*/  SHFL.IDX P6, R14, R13, R12, R11 ;  /* 0x0000000c0d0e7389 */ /* 0x00006400000c000b */
[----:B01----:R-:W-:Y:S01]  /*f330*/  ENDCOLLECTIVE ;  /* 0x000000000000791b */ /* 0x003fe20003800000 */
.L_x_2263:
        /* <DEDUP_REMOVED lines=13> */
.L_x_2264:
[----:B------:R-:W-:Y:S01]  /*f410*/  MOV R13, R4 ;  /* 0x00000004000d7202 */ /* 0x000fe20000000f00 */
[----:B------:R-:W-:Y:S01]  /*f420*/  IMAD.MOV.U32 R12, RZ, RZ, 0x6 ;  /* 0x00000006ff0c7424 */ /* 0x000fe200078e00ff */
[----:B------:R-:W-:-:S13]  /*f430*/  @P0 LEA R2, P2, R16, R14, 0x1 ;  /* 0x0000000e10020211 */ /* 0x000fda00078408ff */
[----:B------:R-:W-:Y:S05]  /*f440*/  WARPSYNC.COLLECTIVE R15, `(.L_x_2265) ;  /* 0x000000000f087348 */ /* 0x000fea0003c00000 */
[----:B------:R0:W1:Y:S02]  /*f450*/  SHFL.IDX P6, R14, R13, R12, R11 ;  /* 0x0000000c0d0e7389 */ /* 0x00006400000c000b */
[----:B01----:R-:W-:Y:S01]  /*f460*/  ENDCOLLECTIVE ;  /* 0x000000000000791b */ /* 0x003fe20003800000 */
.L_x_2265:
        /* <DEDUP_REMOVED lines=11> */
.L_x_2266:
[----:B------:R-:W-:Y:S02]  /*f520*/  IMAD.MOV.U32 R13, RZ, RZ, R4 ;  /* 0x000000ffff0d7224 */ /* 0x000fe400078e0004 */
[----:B------:R-:W-:Y:S01]  /*f530*/  IMAD.MOV.U32 R12, RZ, RZ, 0x7 ;  /* 0x00000007ff0c7424 */ /* 0x000fe200078e00ff */
[----:B------:R-:W-:-:S07]  /*f540*/  MOV R9, R14 ;  /* 0x0000000e00097202 */ /* 0x000fce0000000f00 */
[----:B------:R-:W-:Y:S05]  /*f550*/  WARPSYNC.COLLECTIVE R15, `(.L_x_2267) ;  /* 0x000000000f087348 */ /* 0x000fea0003c00000 */
[----:B------:R0:W1:Y:S02]  /*f560*/  SHFL.IDX P6, R14, R13, R12, R11 ;  /* 0x0000000c0d0e7389 */ /* 0x00006400000c000b */
[----:B01----:R-:W-:Y:S01]  /*f570*/  ENDCOLLECTIVE ;  /* 0x000000000000791b */ /* 0x003fe20003800000 */
.L_x_2267:
[----:B------:R-:W-:Y:S02]  /*f580*/  @P1 LEA R2, P0, R16, R9, 0x1 ;  /* 0x0000000910021211 */ /* 0x000fe400078008ff */
[----:B------:R-:W-:-:S03]  /*f590*/  @P1 LEA R9, R22, UR47, 0x1 ;  /* 0x0000002f16091c11 */ /* 0x000fc6000f8e08ff */
        /* <DEDUP_REMOVED lines=10> */
.L_x_2268:
[----:B------:R-:W-:Y:S05]  /*f640*/  BRA `(.L_x_2269) ;  /* 0xffffffc800e87947 */ /* 0x000fea000383ffff */
.L_x_2216:
[----:B------:R-:W-:Y:S01]  /*f650*/  IMAD.MOV.U32 R13, RZ, RZ, R8 ;  /* 0x000000ffff0d7224 */ /* 0x000fe200078e0008 */
[----:B------:R-:W-:Y:S01]  /*f660*/  MOV R11, 0x181f ;  /* 0x0000181f000b7802 */ /* 0x000fe20000000f00 */
[----:B------:R-:W-:Y:S02]  /*f670*/  IMAD.MOV.U32 R12, RZ, RZ, RZ ;  /* 0x000000ffff0c7224 */ /* 0x000fe400078e00ff */
[----:B------:R-:W-:Y:S02]  /*f680*/  IMAD.MOV.U32 R15, RZ, RZ, -0x1 ;  /* 0xffffffffff0f7424 */ /* 0x000fe400078e00ff */
[----:B------:R-:W-:-:S07]  /*f690*/  IMAD.U32 R5, RZ, RZ, UR49 ;  /* 0x00000031ff057e24 */ /* 0x000fce000f8e00ff */
[----:B------:R-:W-:Y:S05]  /*f6a0*/  WARPSYNC.COLLECTIVE R15, `(.L_x_2270) ;  /* 0x000000000f087348 */ /* 0x000fea0003c00000 */
[----:B------:R0:W1:Y:S02]  /*f6b0*/  SHFL.IDX P6, R14, R13, R12, R11 ;  /* 0x0000000c0d0e7389 */ /* 0x00006400000c000b */
[----:B01----:R-:W-:Y:S01]  /*f6c0*/  ENDCOLLECTIVE ;  /* 0x000000000000791b */ /* 0x003fe20003800000 */
.L_x_2270:
[----:B------:R-:W-:Y:S01]  /*f6d0*/  IMAD R5, R5, 0xc0, R24 ;  /* 0x000000c005057824 */ /* 0x000fe200078e0218 */
[----:B------:R-:W-:Y:S01]  /*f6e0*/  MOV R13, R7 ;  /* 0x00000007000d7202 */ /* 0x000fe20000000f00 */
[----:B------:R-:W-:-:S07]  /*f6f0*/  IMAD.MOV.U32 R2, RZ, RZ, R14 ;  /* 0x000000ffff027224 */ /* 0x000fce00078e000e */
[----:B------:R-:W-:Y:S05]  /*f700*/  WARPSYNC.COLLECTIVE R15, `(.L_x_2271) ;  /* 0x000000000f087348 */ /* 0x000fea0003c00000 */
[----:B------:R0:W1:Y:S02]  /*f710*/  SHFL.IDX P6, R14, R13, R12, R11 ;  /* 0x0000000c0d0e7389 */ /* 0x00006400000c000b */
[----:B01----:R-:W-:Y:S01]  /*f720*/  ENDCOLLECTIVE ;  /* 0x000000000000791b */ /* 0x003fe20003800000 */
.L_x_2271:
[----:B------:R-:W-:Y:S02]  /*f730*/  ULDC UR4, c[0x0][0x288] ;  /* 0x0000a20000047ab9 */ /* 0x000fe40000000800 */
[----:B------:R-:W-:Y:S02]  /*f740*/  IMAD R4, R9, UR4, RZ ;  /* 0x0000000409047c24 */ /* 0x000fe4000f8e02ff */
[----:B------:R-:W-:-:S03]  /*f750*/  VIADD R9, R5, 0x10 ;  /* 0x0000001005097836 */ /* 0x000fc60000000000 */
[----:B------:R-:W-:Y:S02]  /*f760*/  ISETP.GE.AND P1, PT, R5, R4, PT ;  /* 0x000000040500720c */ /* 0x000fe40003f26270 */
[----:B------:R-:W-:Y:S01]  /*f770*/  MOV R13, R8 ;  /* 0x00000008000d7202 */ /* 0x000fe20000000f00 */
        /* <DEDUP_REMOVED lines=8> */
.L_x_2272:
        /* <DEDUP_REMOVED lines=12> */
.L_x_2273:
[----:B------:R-:W-:Y:S01]  /*f8c0*/  IMAD.MOV.U32 R13, RZ, RZ, R8 ;  /* 0x000000ffff0d7224 */ /* 0x000fe200078e0008 */
[----:B------:R-:W-:Y:S02]  /*f8d0*/  MOV R12, 0x2 ;  /* 0x00000002000c7802 */ /* 0x000fe40000000f00 */
[----:B------:R-:W-:-:S07]  /*f8e0*/  MOV R21, R14 ;  /* 0x0000000e00157202 */ /* 0x000fce0000000f00 */
[----:B------:R-:W-:Y:S05]  /*f8f0*/  WARPSYNC.COLLECTIVE R15, `(.L_x_2274) ;  /* 0x000000000f087348 */ /* 0x000fea0003c00000 */
[----:B------:R0:W1:Y:S02]  /*f900*/  SHFL.IDX P6, R14, R13, R12, R11 ;  /* 0x0000000c0d0e7389 */ /* 0x00006400000c000b */
[----:B01----:R-:W-:Y:S01]  /*f910*/  ENDCOLLECTIVE ;  /* 0x000000000000791b */ /* 0x003fe20003800000 */
.L_x_2274:
[----:B------:R-:W-:-:S05]  /*f920*/  @!P1 LEA R2, P2, R16, R21, 0x1 ;  /* 0x0000001510029211 */ /* 0x000fca00078408ff */
[----:B------:R-:W-:-:S05]  /*f930*/  @!P1 IMAD.X R3, RZ, RZ, R10, P2 ;  /* 0x000000ffff039224 */ /* 0x000fca00010e060a */
        /* <DEDUP_REMOVED lines=10> */
.L_x_2275:
[----:B------:R-:W-:Y:S01]  /*f9e0*/  @!P1 LEA R20, R22, UR47, 0x1 ;  /* 0x0000002f16149c11 */ /* 0x000fe2000f8e08ff */
[----:B------:R-:W-:Y:S02]  /*f9f0*/  IMAD.MOV.U32 R13, RZ, RZ, R8 ;  /* 0x000000ffff0d7224 */ /* 0x000fe400078e0008 */
[----:B------:R-:W-:Y:S01]  /*fa00*/  IMAD.MOV.U32 R12, RZ, RZ, 0x3 ;  /* 0x00000003ff0c7424 */ /* 0x000fe200078e00ff */
[----:B------:R-:W-:-:S13]  /*fa10*/  @!P1 LEA R2, P2, R16, R14, 0x1 ;  /* 0x0000000e10029211 */ /* 0x000fda00078408ff */
[----:B------:R-:W-:Y:S05]  /*fa20*/  WARPSYNC.COLLECTIVE R15, `(.L_x_2276) ;  /* 0x000000000f087348 */ /* 0x000fea0003c00000 */
[----:B------:R0:W1:Y:S02]  /*fa30*/  SHFL.IDX P6, R14, R13, R12, R11 ;  /* 0x0000000c0d0e7389 */ /* 0x00006400000c000b */
[----:B01----:R-:W-:Y:S01]  /*fa40*/  ENDCOLLECTIVE ;  /* 0x000000000000791b */ /* 0x003fe20003800000 */
.L_x_2276:
[----:B------:R-:W-:Y:S01]  /*fa50*/  @!P1 IMAD.X R3, RZ, RZ, R9, P2 ;  /* 0x000000ffff039224 */ /* 0x000fe200010e0609 */
[----:B------:R-:W-:-:S04]  /*fa60*/  IADD3 R9, R5, 0x30, RZ ;  /* 0x0000003005097810 */ /* 0x000fc80007ffe0ff */
[----:B------:R-:W-:Y:S01]  /*fa70*/  @!PT LDS RZ, [RZ] ;  /* 0x00000000fffff984 */ /* 0x000fe20000000800 */
[----:B------:R-:W-:Y:S01]  /*fa80*/  @!PT LDS RZ, [RZ] ;  /* 0x00000000fffff984 */ /* 0x000fe20000000800 */
[----:B------:R-:W-:Y:S01]  /*fa90*/  @!PT LDS RZ, [RZ] ;  /* 0x00000000fffff984 */ /* 0x000fe20000000800 */
[----:B------:R0:W-:Y:S01]  /*faa0*/  @!P1 LDGSTS.E.BYPASS.LTC128B.128 [R20+0x9400], desc[UR38][R2.64], !P0 ;  /* 0x0940000002149fae */ /* 0x0001e2000c101d66 */
[----:B------:R-:W-:Y:S01]  /*fab0*/  ISETP.GE.AND P1, PT, R9, R4, PT ;  /* 0x000000040900720c */ /* 0x000fe20003f26270 */
[----:B------:R-:W-:Y:S01]  /*fac0*/  VIADD R9, R5, 0x40 ;  /* 0x0000004005097836 */ /* 0x000fe20000000000 */
[----:B------:R-:W-:-:S11]  /*fad0*/  MOV R13, R7 ;  /* 0x00000007000d7202 */ /* 0x000fd60000000f00 */
[----:B------:R-:W-:Y:S01]  /*fae0*/  @!P1 LEA R25, R22, UR47, 0x1 ;  /* 0x0000002f16199c11 */ /* 0x000fe2000f8e08ff */
[----:B0-----:R-:W-:-:S07]  /*faf0*/  IMAD.MOV.U32 R10, RZ, RZ, R14 ;  /* 0x000000ffff0a7224 */ /* 0x001fce00078e000e */
[----:B------:R-:W-:Y:S05]  /*fb00*/  WARPSYNC.COLLECTIVE R15, `(.L_x_2277) ;  /* 0x000000000f087348 */ /* 0x000fea0003c00000 */
[----:B------:R0:W1:Y:S02]  /*fb10*/  SHFL.IDX P6, R14, R13, R12, R11 ;  /* 0x0000000c0d0e7389 */ /* 0x00006400000c000b */
[----:B01----:R-:W-:Y:S01]  /*fb20*/  ENDCOLLECTIVE ;  /* 0x000000000000791b */ /* 0x003fe20003800000 */
.L_x_2277:
[----:B------:R-:W-:Y:S01]  /*fb30*/  MOV R13, R8 ;  /* 0x00000008000d7202 */ /* 0x000fe20000000f00 */
[----:B------:R-:W-:Y:S02]  /*fb40*/  IMAD.MOV.U32 R12, RZ, RZ, 0x4 ;  /* 0x00000004ff0c7424 */ /* 0x000fe400078e00ff */
[----:B------:R-:W-:-:S07]  /*fb50*/  IMAD.MOV.U32 R21, RZ, RZ, R14 ;  /* 0x000000ffff157224 */ /* 0x000fce00078e000e */
[----:B------:R-:W-:Y:S05]  /*fb60*/  WARPSYNC.COLLECTIVE R15, `(.L_x_2278) ;  /* 0x000000000f087348 */ /* 0x000fea0003c00000 */
[----:B------:R0:W1:Y:S02]  /*fb70*/  SHFL.IDX P6, R14, R13, R12, R11 ;  /* 0x0000000c0d0e7389 */ /* 0x00006400000c000b */
[----:B01----:R-:W-:Y:S01]  /*fb80*/  ENDCOLLECTIVE ;  /* 0x000000000000791b */ /* 0x003fe20003800000 */
.L_x_2278:
        /* <DEDUP_REMOVED lines=12> */
.L_x_2279:
[----:B------:R-:W-:Y:S01]  /*fc50*/  @!P1 LEA R20, R22, UR47, 0x1 ;  /* 0x0000002f16149c11 */ /* 0x000fe2000f8e08ff */
[----:B------:R-:W-:Y:S02]  /*fc60*/  IMAD.MOV.U32 R13, RZ, RZ, R8 ;  /* 0x000000ffff0d7224 */ /* 0x000fe400078e0008 */
[----:B------:R-:W-:Y:S01]  /*fc70*/  IMAD.MOV.U32 R12, RZ, RZ, 0x5 ;  /* 0x00000005ff0c7424 */ /* 0x000fe200078e00ff */
[----:B------:R-:W-:-:S13]  /*fc80*/  @!P1 LEA R2, P2, R16, R14, 0x1 ;  /* 0x0000000e10029211 */ /* 0x000fda00078408ff */
[----:B------:R-:W-:Y:S05]  /*fc90*/  WARPSYNC.COLLECTIVE R15, `(.L_x_2280) ;  /* 0x000000000f087348 */ /* 0x000fea0003c00000 */
[----:B------:R0:W1:Y:S02]  /*fca0*/  SHFL.IDX P6, R14, R13, R12, R11 ;  /* 0x0000000c0d0e7389 */ /* 0x00006400000c000b */
[----:B01----:R-:W-:Y:S01]  /*fcb0*/  ENDCOLLECTIVE ;  /* 0x000000000000791b */ /* 0x003fe20003800000 */
.L_x_2280:
[----:B------:R-:W-:Y:S01]  /*fcc0*/  @!P1 IADD3.X R3, RZ, R9, RZ, P2, !PT ;  /* 0x00000009ff039210 */ /* 0x000fe200017fe4ff */
[----:B------:R-:W-:-:S04]  /*fcd0*/  VIADD R9, R5, 0x50 ;  /* 0x0000005005097836 */ /* 0x000fc80000000000 */
[----:B------:R-:W-:Y:S01]  /*fce0*/  @!PT LDS RZ, [RZ] ;  /* 0x00000000fffff984 */ /* 0x000fe20000000800 */
[----:B------:R-:W-:Y:S01]  /*fcf0*/  @!PT LDS RZ, [RZ] ;  /* 0x00000000fffff984 */ /* 0x000fe20000000800 */
[----:B------:R-:W-:Y:S01]  /*fd00*/  @!PT LDS RZ, [RZ] ;  /* 0x00000000fffff984 */ /* 0x000fe20000000800 */
[----:B------:R0:W-:Y:S01]  /*fd10*/  @!P1 LDGSTS.E.BYPASS.LTC128B.128 [R20+0xa400], desc[UR38][R2.64], !P0 ;  /* 0x0a40000002149fae */ /* 0x0001e2000c101d66 */
[----:B------:R-:W-:Y:S02]  /*fd20*/  ISETP.GE.AND P1, PT, R9, R4, PT ;  /* 0x000000040900720c */ /* 0x000fe40003f26270 */
[----:B------:R-:W-:Y:S01]  /*fd30*/  IADD3 R9, R5, 0x60, RZ ;  /* 0x0000006005097810 */ /* 0x000fe20007ffe0ff */
[----:B------:R-:W-:-:S10]  /*fd40*/  IMAD.MOV.U32 R13, RZ, RZ, R7 ;  /* 0x000000ffff0d7224 */ /* 0x000fd400078e0007 */
[----:B------:R-:W-:Y:S02]  /*fd50*/  @!P1 LEA R25, R22, UR47, 0x1 ;  /* 0x0000002f16199c11 */ /* 0x000fe4000f8e08ff */
[----:B0-----:R-:W-:-:S07]  /*fd60*/  MOV R10, R14 ;  /* 0x0000000e000a7202 */ /* 0x001fce0000000f00 */
[----:B------:R-:W-:Y:S05]  /*fd70*/  WARPSYNC.COLLECTIVE R15, `(.L_x_2281) ;  /* 0x000000000f087348 */ /* 0x000fea0003c00000 */
[----:B------:R0:W1:Y:S02]  /*fd80*/  SHFL.IDX P6, R14, R13, R12, R11 ;  /* 0x0000000c0d0e7389 */ /* 0x00006400000c000b */
[----:B01----:R-:W-:Y:S01]  /*fd90*/  ENDCOLLECTIVE ;  /* 0x000000000000791b */ /* 0x003fe20003800000 */
.L_x_2281:
[----:B------:R-:W-:Y:S02]  /*fda0*/  IMAD.MOV.U32 R13, RZ, RZ, R8 ;  /* 0x000000ffff0d7224 */ /* 0x000fe400078e0008 */
[----:B------:R-:W-:Y:S02]  /*fdb0*/  IMAD.MOV.U32 R12, RZ, RZ, 0x6 ;  /* 0x00000006ff0c7424 */ /* 0x000fe400078e00ff */
[----:B------:R-:W-:-:S07]  /*fdc0*/  IMAD.MOV.U32 R21, RZ, RZ, R14 ;  /* 0x000000ffff157224 */ /* 0x000fce00078e000e */
[----:B------:R-:W-:Y:S05]  /*fdd0*/  WARPSYNC.COLLECTIVE R15, `(.L_x_2282) ;  /* 0x000000000f087348 */ /* 0x000fea0003c00000 */
[----:B------:R0:W1:Y:S02]  /*fde0*/  SHFL.IDX P6, R14, R13, R12, R11 ;  /* 0x0000000c0d0e7389 */ /* 0x00006400000c000b */
[----:B01----:R-:W-:Y:S01]  /*fdf0*/  ENDCOLLECTIVE ;  /* 0x000000000000791b */ /* 0x003fe20003800000 */
.L_x_2282:
[----:B------:R-:W-:-:S05]  /*fe00*/  @!P1 LEA R2, P2, R16, R21, 0x1 ;  /* 0x0000001510029211 */ /* 0x000fca00078408ff */
[----:B------:R-:W-:-:S05]  /*fe10*/  @!P1 IMAD.X R3, RZ, RZ, R10, P2 ;  /* 0x000000ffff039224 */ /* 0x000fca00010e060a */
[----:B------:R-:W-:Y:S01]  /*fe20*/  @!PT LDS RZ, [RZ] ;  /* 0x00000000fffff984 */ /* 0x000fe20000000800 */
[----:B------:R-:W-:Y:S01]  /*fe30*/  @!PT LDS RZ, [RZ] ;  /* 0x00000000fffff984 */ /* 0x000fe20000000800 */
[----:B------:R-:W-:Y:S01]  /*fe40*/  @!PT LDS RZ, [RZ] ;  /* 0x00000000fffff984 */ /* 0x000fe20000000800 */
[----:B------:R0:W-:Y:S01]  /*fe50*/  @!P1 LDGSTS.E.BYPASS.LTC128B.128 [R25+0xac00], desc[UR38][R2.64], !P0 ;  /* 0x0ac0000002199fae */ /* 0x0001e2000c101d66 */
[----:B------:R-:W-:Y:S02]  /*fe60*/  MOV R13, R7 ;  /* 0x00000007000d7202 */ /* 0x000fe40000000f00 */
[----:B------:R-:W-:Y:S01]  /*fe70*/  ISETP.GE.AND P1, PT, R9, R4, PT ;  /* 0x000000040900720c */ /* 0x000fe20003f26270 */
[----:B------:R-:W-:-:S12]  /*fe80*/  IMAD.MOV.U32 R9, RZ, RZ, R14 ;  /* 0x000000ffff097224 */ /* 0x000fd800078e000e */
[----:B0-----:R-:W-:Y:S05]  /*fe90*/  WARPSYNC.COLLECTIVE R15, `(.L_x_2283) ;  /* 0x000000000f087348 */ /* 0x001fea0003c00000 */
[----:B------:R1:W2:Y:S02]  /*fea0*/  SHFL.IDX P6, R14, R13, R12, R11 ;  /* 0x0000000c0d0e7389 */ /* 0x0002a400000c000b */
[----:B012---:R-:W-:Y:S01]  /*feb0*/  ENDCOLLECTIVE ;  /* 0x000000000000791b */ /* 0x007fe20003800000 */
.L_x_2283:
[----:B------:R-:W-:Y:S01]  /*fec0*/  @!P1 LEA R10, R22, UR47, 0x1 ;  /* 0x0000002f160a9c11 */ /* 0x000fe2000f8e08ff */
[----:B------:R-:W-:Y:S02]  /*fed0*/  IMAD.MOV.U32 R13, RZ, RZ, R8 ;  /* 0x000000ffff0d7224 */ /* 0x000fe400078e0008 */
[----:B------:R-:W-:Y:S01]  /*fee0*/  IMAD.MOV.U32 R12, RZ, RZ, 0x7 ;  /* 0x00000007ff0c7424 */ /* 0x000fe200078e00ff */
[----:B------:R-:W-:-:S13]  /*fef0*/  @!P1 LEA R2, P2, R16, R14, 0x1 ;  /* 0x0000000e10029211 */ /* 0x000fda00078408ff */
[----:B------:R-:W-:Y:S05]  /*ff00*/  WARPSYNC.COLLECTIVE R15, `(.L_x_2284) ;  /* 0x000000000f087348 */ /* 0x000fea0003c00000 */
[----:B------:R0:W1:Y:S02]  /*ff10*/  SHFL.IDX P6, R14, R13, R12, R11 ;  /* 0x0000000c0d0e7389 */ /* 0x00006400000c000b */
[----:B01----:R-:W-:Y:S01]  /*ff20*/  ENDCOLLECTIVE ;  /* 0x000000000000791b */ /* 0x003fe20003800000 */
.L_x_2284:
[----:B------:R-:W-:-:S05]  /*ff30*/  @!P1 IMAD.X R3, RZ, RZ, R9, P2 ;  /* 0x000000ffff039224 */ /* 0x000fca00010e0609 */
[----:B------:R-:W-:Y:S01]  /*ff40*/  @!PT LDS RZ, [RZ] ;  /* 0x00000000fffff984 */ /* 0x000fe20000000800 */
[----:B------:R-:W-:Y:S01]  /*ff50*/  @!PT LDS RZ, [RZ] ;  /* 0x00000000fffff984 */ /* 0x000fe20000000800 */
[----:B------:R-:W-:Y:S01]  /*ff60*/  @!PT LDS RZ, [RZ] ;  /* 0x00000000fffff984 */ /* 0x000fe20000000800 */
[----:B------:R0:W-:Y:S01]  /*ff70*/  @!P1 LDGSTS.E.BYPASS.LTC128B.128 [R10+0xb400], desc[UR38][R2.64], !P0 ;  /* 0x0b400000020a9fae */ /* 0x0001e2000c101d66 */
[----:B------:R-:W-:Y:S01]  /*ff80*/  IMAD.MOV.U32 R13, RZ, RZ, R7 ;  /* 0x000000ffff0d7224 */ /* 0x000fe200078e0007 */
[C---:B------:R-:W-:Y:S01]  /*ff90*/  IADD3 R7, R5.reuse, 0x80, RZ ;  /* 0x0000008005077810 */ /* 0x040fe20007ffe0ff */
[----:B0-----:R-:W-:Y:S01]  /*ffa0*/  VIADD R3, R5, 0x70 ;  /* 0x0000007005037836 */ /* 0x001fe20000000000 */
[----:B------:R-:W-:-:S07]  /*ffb0*/  MOV R8, R14 ;  /* 0x0000000e00087202 */ /* 0x000fce0000000f00 */
[----:B------:R-:W-:Y:S05]  /*ffc0*/  WARPSYNC.COLLECTIVE R15, `(.L_x_2285) ;  /* 0x000000000f087348 */ /* 0x000fea0003c00000 */
[----:B------:R0:W1:Y:S02]  /*ffd0*/  SHFL.IDX P6, R14, R13, R12, R11 ;  /* 0x0000000c0d0e7389 */ /* 0x00006400000c000b */
[----:B01----:R-:W-:Y:S01]  /*ffe0*/  ENDCOLLECTIVE ;  /* 0x000000000000791b */ /* 0x003fe20003800000 */
.L_x_2285:
[----:B------:R-:W-:Y:S01]  /*fff0*/  ISETP.GE.AND P1, PT, R3, R4, PT ;  /* 0x000000040300720c */ /* 0x000fe20003f26270 */
[----:B------:R-:W-:-:S12]  /*10000*/  IMAD.MOV.U32 R13, RZ, RZ, R6 ;  /* 0x000000ffff0d7224 */ /* 0x000fd800078e0006 */
[----:B------:R-:W-:Y:S01]  /*10010*/  @!P1 LEA R25, R22, UR47, 0x1 ;  /* 0x0000002f16199c11 */ /* 0x000fe2000f8e08ff */
[----:B------:R-:W-:Y:S01]  /*10020*/  IMAD.MOV.U32 R12, RZ, RZ, RZ ;  /* 0x000000ffff0c7224 */ /* 0x000fe200078e00ff */
[----:B------:R-:W-:-:S13]  /*10030*/  @!P1 LEA R2, P2, R16, R14, 0x1 ;  /* 0x0000000e10029211 */ /* 0x000fda00078408ff */
[----:B------:R-:W-:Y:S05]  /*10040*/  WARPSYNC.COLLECTIVE R15, `(.L_x_2286) ;  /* 0x000000000f087348 */ /* 0x000fea0003c00000 */
[----:B------:R0:W1:Y:S02]  /*10050*/  SHFL.IDX P6, R14, R13, R12, R11 ;  /* 0x0000000c0d0e7389 */ /* 0x00006400000c000b */
[----:B01----:R-:W-:Y:S01]  /*10060*/  ENDCOLLECTIVE ;  /* 0x000000000000791b */ /* 0x003fe20003800000 */
.L_x_2286:
[----:B------:R-:W-:-:S05]  /*10070*/  @!P1 IMAD.X R3, RZ, RZ, R8, P2 ;  /* 0x000000ffff039224 */ /* 0x000fca00010e0608 */
[----:B------:R-:W-:Y:S01]  /*10080*/  @!PT LDS RZ, [RZ] ;  /* 0x00000000fffff984 */ /* 0x000fe20000000800 */
[----:B------:R-:W-:Y:S01]  /*10090*/  @!PT LDS RZ, [RZ] ;  /* 0x00000000fffff984 */ /* 0x000fe20000000800 */
[----:B------:R-:W-:Y:S01]  /*100a0*/  @!PT LDS RZ, [RZ] ;  /* 0x00000000fffff984 */ /* 0x000fe20000000800 */
[----:B------:R0:W-:Y:S01]  /*100b0*/  @!P1 LDGSTS.E.BYPASS.LTC128B.128 [R25+0xbc00], desc[UR38][R2.64], !P0 ;  /* 0x0bc0000002199fae */ /* 0x0001e2000c101d66 */
[----:B------:R-:W-:Y:S01]  /*100c0*/  ISETP.GE.AND P1, PT, R7, R4, PT ;  /* 0x000000040700720c */ /* 0x000fe20003f26270 */
[----:B------:R-:W-:Y:S01]  /*100d0*/  VIADD R7, R5, 0x90 ;  /* 0x0000009005077836 */ /* 0x000fe20000000000 */
[----:B------:R-:W-:Y:S01]  /*100e0*/  MOV R13, R0 ;  /* 0x00000000000d7202 */ /* 0x000fe20000000f00 */
[----:B------:R-:W-:-:S10]  /*100f0*/  IMAD.MOV.U32 R9, RZ, RZ, R14 ;  /* 0x000000ffff097224 */ /* 0x000fd400078e000e */
[----:B0-----:R-:W-:Y:S05]  /*10100*/  WARPSYNC.COLLECTIVE R15, `(.L_x_2287) ;  /* 0x000000000f087348 */ /* 0x001fea0003c00000 */
[----:B------:R1:W2:Y:S02]  /*10110*/  SHFL.IDX P6, R14, R13, R12, R11 ;  /* 0x0000000c0d0e7389 */ /* 0x0002a400000c000b */
[----:B012---:R-:W-:Y:S01]  /*10120*/  ENDCOLLECTIVE ;  /* 0x000000000000791b */ /* 0x007fe20003800000 */
.L_x_2287:
[----:B------:R-:W-:Y:S01]  /*10130*/  MOV R13, R6 ;  /* 0x00000006000d7202 */ /* 0x000fe20000000f00 */
[----:B------:R-:W-:Y:S02]  /*10140*/  IMAD.MOV.U32 R12, RZ, RZ, 0x1 ;  /* 0x00000001ff0c7424 */ /* 0x000fe400078e00ff */
[----:B------:R-:W-:-:S07]  /*10150*/  IMAD.MOV.U32 R21, RZ, RZ, R14 ;  /* 0x000000ffff157224 */ /* 0x000fce00078e000e */
[----:B------:R-:W-:Y:S05]  /*10160*/  WARPSYNC.COLLECTIVE R15, `(.L_x_2288) ;  /* 0x000000000f087348 */ /* 0x000fea0003c00000 */
[----:B------:R0:W1:Y:S02]  /*10170*/  SHFL.IDX P6, R14, R13, R12, R11 ;  /* 0x0000000c0d0e7389 */ /* 0x00006400000c000b */
[----:B01----:R-:W-:Y:S01]  /*10180*/  ENDCOLLECTIVE ;  /* 0x000000000000791b */ /* 0x003fe20003800000 */
.L_x_2288:
[----:B------:R-:W-:Y:S02]  /*10190*/  @!P1 LEA R2, P2, R16, R21, 0x1 ;  /* 0x0000001510029211 */ /* 0x000fe400078408ff */
[----:B------:R-:W-:-:S03]  /*101a0*/  @!P1 LEA R21, R22, UR47, 0x1 ;  /* 0x0000002f16159c11 */ /* 0x000fc6000f8e08ff */
        /* <DEDUP_REMOVED lines=11> */
.L_x_2289:
[----:B------:R-:W-:Y:S02]  /*10260*/  IMAD.MOV.U32 R13, RZ, RZ, R6 ;  /* 0x000000ffff0d7224 */ /* 0x000fe400078e0006 */
[----:B------:R-:W-:Y:S01]  /*10270*/  IMAD.MOV.U32 R12, RZ, RZ, 0x2 ;  /* 0x00000002ff0c7424 */ /* 0x000fe200078e00ff */
[----:B------:R-:W-:-:S07]  /*10280*/  MOV R9, R14 ;  /* 0x0000000e00097202 */ /* 0x000fce0000000f00 */
[----:B------:R-:W-:Y:S05]  /*10290*/  WARPSYNC.COLLECTIVE R15, `(.L_x_2290) ;  /* 0x000000000f087348 */ /* 0x000fea0003c00000 */
[----:B------:R0:W1:Y:S02]  /*102a0*/  SHFL.IDX P6, R14, R13, R12, R11 ;  /* 0x0000000c0d0e7389 */ /* 0x00006400000c000b */
[----:B01----:R-:W-:Y:S01]  /*102b0*/  ENDCOLLECTIVE ;  /* 0x000000000000791b */ /* 0x003fe20003800000 */
.L_x_2290:
        /* <DEDUP_REMOVED lines=8> */
[----:B------:R-:W-:Y:S01]  /*10340*/  MOV R7, R14 ;  /* 0x0000000e00077202 */ /* 0x000fe20000000f00 */
[----:B0-----:R-:W-:-:S07]  /*10350*/  VIADD R3, R5, 0xa0 ;  /* 0x000000a005037836 */ /* 0x001fce0000000000 */
[----:B------:R-:W-:Y:S05]  /*10360*/  WARPSYNC.COLLECTIVE R15, `(.L_x_2291) ;  /* 0x000000000f087348 */ /* 0x000fea0003c00000 */
[----:B------:R0:W1:Y:S02]  /*10370*/  SHFL.IDX P6, R14, R13, R12, R11 ;  /* 0x0000000c0d0e7389 */ /* 0x00006400000c000b */
[----:B01----:R-:W-:Y:S01]  /*10380*/  ENDCOLLECTIVE ;  /* 0x000000000000791b */ /* 0x003fe20003800000 */
.L_x_2291:
[----:B------:R-:W-:Y:S02]  /*10390*/  ISETP.GE.AND P1, PT, R3, R4, PT ;  /* 0x000000040300720c */ /* 0x000fe40003f26270 */
[----:B------:R-:W-:Y:S01]  /*103a0*/  MOV R13, R6 ;  /* 0x00000006000d7202 */ /* 0x000fe20000000f00 */
[----:B------:R-:W-:-:S10]  /*103b0*/  IMAD.MOV.U32 R12, RZ, RZ, 0x3 ;  /* 0x00000003ff0c7424 */ /* 0x000fd400078e00ff */
[----:B------:R-:W-:-:S13]  /*103c0*/  @!P1 LEA R2, P2, R16, R14, 0x1 ;  /* 0x0000000e10029211 */ /* 0x000fda00078408ff */
[----:B------:R-:W-:Y:S05]  /*103d0*/  WARPSYNC.COLLECTIVE R15, `(.L_x_2292) ;  /* 0x000000000f087348 */ /* 0x000fea0003c00000 */
[----:B------:R0:W1:Y:S02]  /*103e0*/  SHFL.IDX P6, R14, R13, R12, R11 ;  /* 0x0000000c0d0e7389 */ /* 0x00006400000c000b */
[----:B01----:R-:W-:Y:S01]  /*103f0*/  ENDCOLLECTIVE ;  /* 0x000000000000791b */ /* 0x003fe20003800000 */
.L_x_2292:
        /* <DEDUP_REMOVED lines=11> */
.L_x_2293:
[----:B------:R-:W-:Y:S05]  /*104b0*/  BRA `(.L_x_2294) ;  /* 0xffffffc800947947 */ /* 0x000fea000383ffff */
.L_x_2217:
[----:B0-----:R-:W-:-:S04]  /*104c0*/  MOV R3, UR47 ;  /* 0x0000002f00037c02 */ /* 0x001fc80008000f00 */
[----:B------:R0:W1:Y:S03]  /*104d0*/  SYNCS.PHASECHK.TRANS64.TRYWAIT P0, [R3+URZ+0x16820], R0 ;  /* 0x01682000030075a7 */ /* 0x000066000800017f */
[----:B-1----:R-:W-:Y:S05]  /*104e0*/  @!P0 NANOSLEEP.SYNCS 0x989680 ;  /* 0x009896800000895d */ /* 0x002fea0003900000 */
[----:B------:R-:W1:Y:S02]  /*104f0*/  @!P0 SYNCS.PHASECHK.TRANS64 P0, [R3+URZ+0x16820], R0 ;  /* 0x01682000030085a7 */ /* 0x000e64000800007f */
[----:B-1----:R-:W-:Y:S05]  /*10500*/  @!P0 BRA `(.L_x_2217) ;  /* 0xfffffffc00ec8947 */ /* 0x002fea000383ffff */
[----:B------:R-:W-:Y:S05]  /*10510*/  BRA `(.L_x_2295) ;  /* 0xffffffc800c47947 */ /* 0x000fea000383ffff */
.L_x_2221:
[----:B0-----:R0:W1:Y:S02]  /*10520*/  SYNCS.PHASECHK.TRANS64.TRYWAIT P0, [R7+URZ+0x16840], R2 ;  /* 0x01684002070075a7 */ /* 0x001064000800017f */
[----:B-1----:R-:W-:Y:S05]  /*10530*/  @!P0 NANOSLEEP.SYNCS 0x989680 ;  /* 0x009896800000895d */ /* 0x002fea0003900000 */
[----:B------:R-:W1:Y:S02]  /*10540*/  @!P0 SYNCS.PHASECHK.TRANS64 P0, [R7+URZ+0x16840], R2 ;  /* 0x01684002070085a7 */ /* 0x000e64000800007f */
[----:B-1----:R-:W-:Y:S05]  /*10550*/  @!P0 BRA `(.L_x_2221) ;  /* 0xfffffffc00f08947 */ /* 0x002fea000383ffff */
[----:B------:R-:W-:Y:S05]  /*10560*/  BRA `(.L_x_2296) ;  /* 0xffffffcc00a87947 */ /* 0x000fea000383ffff */
.L_x_2222:
[----:B------:R-:W-:Y:S01]  /*10570*/  BSSY B1, `(.L_x_2297) ;  /* 0x0000008000017945 */ /* 0x000fe20003800000 */
[----:B------:R-:W-:Y:S01]  /*10580*/  IMAD.MOV.U32 R13, RZ, RZ, R19 ;  /* 0x000000ffff0d7224 */ /* 0x000fe200078e0013 */
[----:B------:R-:W-:Y:S01]  /*10590*/  MOV R15, 0xffffffff ;  /* 0xffffffff000f7802 */ /* 0x000fe20000000f00 */
[----:B------:R-:W-:Y:S02]  /*105a0*/  IMAD.MOV.U32 R12, RZ, RZ, RZ ;  /* 0x000000ffff0c7224 */ /* 0x000fe400078e00ff */
[----:B------:R-:W-:-:S07]  /*105b0*/  IMAD.MOV.U32 R11, RZ, RZ, 0x181f ;  /* 0x0000181fff0b7424 */ /* 0x000fce00078e00ff */
[----:B------:R-:W-:Y:S05]  /*105c0*/  WARPSYNC.COLLECTIVE R15, `(.L_x_2298) ;  /* 0x000000000f087348 */ /* 0x000fea0003c00000 */
[----:B------:R0:W1:Y:S02]  /*105d0*/  SHFL.IDX P6, R14, R13, R12, R11 ;  /* 0x0000000c0d0e7389 */ /* 0x00006400000c000b */
[----:B01----:R-:W-:Y:S01]  /*105e0*/  ENDCOLLECTIVE ;  /* 0x000000000000791b */ /* 0x003fe20003800000 */
.L_x_2298:
[----:B------:R-:W-:Y:S05]  /*105f0*/  BSYNC B1 ;  /* 0x0000000000017941 */ /* 0x000fea0003800000 */
.L_x_2297:
[----:B------:R-:W-:Y:S01]  /*10600*/  IMAD.MOV.U32 R13, RZ, RZ, R10 ;  /* 0x000000ffff0d7224 */ /* 0x000fe200078e000a */
[----:B------:R-:W-:Y:S01]  /*10610*/  MOV R11, 0x181f ;  /* 0x0000181f000b7802 */ /* 0x000fe20000000f00 */
[----:B------:R-:W-:Y:S01]  /*10620*/  IMAD.MOV.U32 R12, RZ, RZ, RZ ;  /* 0x000000ffff0c7224 */ /* 0x000fe200078e00ff */
[----:B------:R-:W-:Y:S01]  /*10630*/  LEA R9, R9, UR47, 0x1 ;  /* 0x0000002f09097c11 */ /* 0x000fe2000f8e08ff */
[----:B------:R-:W-:Y:S02]  /*10640*/  IMAD.MOV.U32 R15, RZ, RZ, -0x1 ;  /* 0xffffffffff0f7424 */ /* 0x000fe400078e00ff */
[----:B------:R-:W-:-:S07]  /*10650*/  IMAD.MOV.U32 R3, RZ, RZ, R14 ;  /* 0x000000ffff037224 */ /* 0x000fce00078e000e */
[----:B------:R-:W-:Y:S05]  /*10660*/  WARPSYNC.COLLECTIVE R15, `(.L_x_2299) ;  /* 0x000000000f087348 */ /* 0x000fea0003c00000 */
[----:B------:R0:W1:Y:S02]  /*10670*/  SHFL.IDX P6, R14, R13, R12, R11 ;  /* 0x0000000c0d0e7389 */ /* 0x00006400000c000b */
[----:B01----:R-:W-:Y:S01]  /*10680*/  ENDCOLLECTIVE ;  /* 0x000000000000791b */ /* 0x003fe20003800000 */
.L_x_2299:
[----:B------:R-:W-:Y:S02]  /*10690*/  IMAD.SHL.U32 R15, R16, 0x2, RZ ;  /* 0x00000002100f7824 */ /* 0x000fe400078e00ff */
[----:B------:R-:W-:Y:S02]  /*106a0*/  IMAD.MOV.U32 R13, RZ, RZ, R19 ;  /* 0x000000ffff0d7224 */ /* 0x000fe400078e0013 */
[----:B------:R-:W-:Y:S02]  /*106b0*/  IMAD.MOV.U32 R12, RZ, RZ, 0x1 ;  /* 0x00000001ff0c7424 */ /* 0x000fe400078e00ff */
[----:B------:R-:W-:-:S05]  /*106c0*/  IMAD.MOV.U32 R2, RZ, RZ, R14 ;  /* 0x000000ffff027224 */ /* 0x000fca00078e000e */
[----:B------:R-:W-:Y:S01]  /*106d0*/  IADD3 R2, P0, R2, R15, RZ ;  /* 0x0000000f02027210 */ /* 0x000fe20007f1e0ff */
[----:B------:R-:W-:-:S03]  /*106e0*/  IMAD.MOV.U32 R15, RZ, RZ, -0x1 ;  /* 0xffffffffff0f7424 */ /* 0x000fc600078e00ff */
[----:B------:R-:W-:-:S09]  /*106f0*/  IADD3.X R3, RZ, R3, RZ, P0, !PT ;  /* 0x00000003ff037210 */ /* 0x000fd200007fe4ff */
[----:B------:R-:W-:Y:S05]  /*10700*/  WARPSYNC.COLLECTIVE R15, `(.L_x_2300) ;  /* 0x000000000f087348 */ /* 0x000fea0003c00000 */
[----:B------:R0:W1:Y:S02]  /*10710*/  SHFL.IDX P6, R14, R13, R12, R11 ;  /* 0x0000000c0d0e7389 */ /* 0x00006400000c000b */
[----:B01----:R-:W-:Y:S01]  /*10720*/  ENDCOLLECTIVE ;  /* 0x000000000000791b */ /* 0x003fe20003800000 */
.L_x_2300:
        /* <DEDUP_REMOVED lines=9> */
.L_x_2301:
        /* <DEDUP_REMOVED lines=10> */
.L_x_2302:
        /* <DEDUP_REMOVED lines=9> */
.L_x_2303:
        /* <DEDUP_REMOVED lines=10> */
.L_x_2304:
        /* <DEDUP_REMOVED lines=9> */
.L_x_2305:
        /* <DEDUP_REMOVED lines=10> */
.L_x_2306:
        /* <DEDUP_REMOVED lines=9> */
.L_x_2307:
        /* <DEDUP_REMOVED lines=10> */
.L_x_2308:
        /* <DEDUP_REMOVED lines=9> */
.L_x_2309:
        /* <DEDUP_REMOVED lines=10> */
.L_x_2310:
        /* <DEDUP_REMOVED lines=9> */
.L_x_2311:
        /* <DEDUP_REMOVED lines=10> */
.L_x_2312:
        /* <DEDUP_REMOVED lines=9> */
.L_x_2313:
[----:B------:R-:W-:Y:S05]  /*10ee0*/  BRA `(.L_x_2314) ;  /* 0xffffffc8005c7947 */ /* 0x000fea000383ffff */
.L_x_2227:
[----:B0-----:R0:W1:Y:S02]  /*10ef0*/  SYNCS.PHASECHK.TRANS64.TRYWAIT P0, [R7+URZ+0x16860], R2 ;  /* 0x01686002070075a7 */ /* 0x001064000800017f */
[----:B-1----:R-:W-:Y:S05]  /*10f00*/  @!P0 NANOSLEEP.SYNCS 0x989680 ;  /* 0x009896800000895d */ /* 0x002fea0003900000 */
[----:B------:R-:W1:Y:S02]  /*10f10*/  @!P0 SYNCS.PHASECHK.TRANS64 P0, [R7+URZ+0x16860], R2 ;  /* 0x01686002070085a7 */ /* 0x000e64000800007f */
[----:B-1----:R-:W-:Y:S05]  /*10f20*/  @!P0 BRA `(.L_x_2227) ;  /* 0xfffffffc00f08947 */ /* 0x002fea000383ffff */
[----:B------:R-:W-:Y:S05]  /*10f30*/  BRA `(.L_x_2315) ;  /* 0xffffffc800bc7947 */ /* 0x000fea000383ffff */
.L_x_2228:
        /* <DEDUP_REMOVED lines=8> */
.L_x_2317:
[----:B------:R-:W-:Y:S05]  /*10fc0*/  BSYNC B1 ;  /* 0x0000000000017941 */ /* 0x000fea0003800000 */
.L_x_2316:
[----:B------:R-:W-:Y:S01]  /*10fd0*/  IMAD.MOV.U32 R13, RZ, RZ, R17 ;  /* 0x000000ffff0d7224 */ /* 0x000fe200078e0011 */
[----:B------:R-:W-:Y:S01]  /*10fe0*/  MOV R12, RZ ;  /* 0x000000ff000c7202 */ /* 0x000fe20000000f00 */
[----:B------:R-:W-:Y:S01]  /*10ff0*/  IMAD.MOV.U32 R11, RZ, RZ, 0x181f ;  /* 0x0000181fff0b7424 */ /* 0x000fe200078e00ff */
[----:B------:R-:W-:Y:S01]  /*11000*/  ISETP.LT.OR P2, PT, R4, 0x1, P1 ;  /* 0x000000010400780c */ /* 0x000fe20000f41670 */
[----:B------:R-:W-:Y:S01]  /*11010*/  IMAD.MOV.U32 R15, RZ, RZ, -0x1 ;  /* 0xffffffffff0f7424 */ /* 0x000fe200078e00ff */
[----:B------:R-:W-:Y:S01]  /*11020*/  LEA R8, R8, UR47, 0x1 ;  /* 0x0000002f08087c11 */ /* 0x000fe2000f8e08ff */
[----:B------:R-:W-:-:S10]  /*11030*/  IMAD.MOV.U32 R3, RZ, RZ, R14 ;  /* 0x000000ffff037224 */ /* 0x000fd400078e000e */
[----:B------:R-:W-:Y:S05]  /*11040*/  WARPSYNC.COLLECTIVE R15, `(.L_x_2318) ;  /* 0x000000000f087348 */ /* 0x000fea0003c00000 */
[----:B------:R0:W1:Y:S02]  /*11050*/  SHFL.IDX P6, R14, R13, R12, R11 ;  /* 0x0000000c0d0e7389 */ /* 0x00006400000c000b */
[----:B01----:R-:W-:Y:S01]  /*11060*/  ENDCOLLECTIVE ;  /* 0x000000000000791b */ /* 0x003fe20003800000 */
.L_x_2318:
[----:B------:R-:W-:Y:S01]  /*11070*/  MOV R13, R18 ;  /* 0x00000012000d7202 */ /* 0x000fe20000000f00 */
[----:B------:R-:W-:Y:S01]  /*11080*/  IMAD.MOV.U32 R12, RZ, RZ, 0x1 ;  /* 0x00000001ff0c7424 */ /* 0x000fe200078e00ff */
[----:B------:R-:W-:-:S13]  /*11090*/  IADD3 R2, P0, R14, R19, RZ ;  /* 0x000000130e027210 */ /* 0x000fda0007f1e0ff */
[----:B------:R-:W-:Y:S05]  /*110a0*/  WARPSYNC.COLLECTIVE R15, `(.L_x_2319) ;  /* 0x000000000f087348 */ /* 0x000fea0003c00000 */
[----:B------:R0:W1:Y:S02]  /*110b0*/  SHFL.IDX P6, R14, R13, R12, R11 ;  /* 0x0000000c0d0e7389 */ /* 0x00006400000c000b */
[----:B01----:R-:W-:Y:S01]  /*110c0*/  ENDCOLLECTIVE ;  /* 0x000000000000791b */ /* 0x003fe20003800000 */
.L_x_2319:
        /* <DEDUP_REMOVED lines=11> */
.L_x_2320:
        /* <DEDUP_REMOVED lines=9> */
.L_x_2321:
        /* <DEDUP_REMOVED lines=10> */
.L_x_2322:
        /* <DEDUP_REMOVED lines=8> */
.L_x_2323:
        /* <DEDUP_REMOVED lines=10> */
.L_x_2324:
        /* <DEDUP_REMOVED lines=9> */
.L_x_2325:
        /* <DEDUP_REMOVED lines=10> */
.L_x_2326:
        /* <DEDUP_REMOVED lines=8> */
.L_x_2327:
        /* <DEDUP_REMOVED lines=10> */
.L_x_2328:
        /* <DEDUP_REMOVED lines=9> */
.L_x_2329:
        /* <DEDUP_REMOVED lines=10> */
.L_x_2330:
        /* <DEDUP_REMOVED lines=8> */
.L_x_2331:
        /* <DEDUP_REMOVED lines=9> */
.L_x_2332:
[----:B------:R-:W-:Y:S05]  /*11860*/  BRA `(.L_x_2333) ;  /* 0xffffffc400387947 */ /* 0x000fea000383ffff */
.L_x_2234:
[----:B0-----:R0:W1:Y:S02]  /*11870*/  SYNCS.PHASECHK.TRANS64.TRYWAIT P0, [R0+URZ+0x16860], R3 ;  /* 0x01686003000075a7 */ /* 0x001064000800017f */
[----:B-1----:R-:W-:Y:S05]  /*11880*/  @!P0 NANOSLEEP.SYNCS 0x989680 ;  /* 0x009896800000895d */ /* 0x002fea0003900000 */
[----:B------:R-:W1:Y:S02]  /*11890*/  @!P0 SYNCS.PHASECHK.TRANS64 P0, [R0+URZ+0x16860], R3 ;  /* 0x01686003000085a7 */ /* 0x000e64000800007f */
[----:B-1----:R-:W-:Y:S05]  /*118a0*/  @!P0 BRA `(.L_x_2234) ;  /* 0xfffffffc00f08947 */ /* 0x002fea000383ffff */
[----:B------:R-:W-:Y:S05]  /*118b0*/  BRA `(.L_x_2334) ;  /* 0xffffffc800347947 */ /* 0x000fea000383ffff */
.L_x_2235:
        /* <DEDUP_REMOVED lines=8> */
.L_x_2336:
[----:B------:R-:W-:Y:S05]  /*11940*/  BSYNC B0 ;  /* 0x0000000000007941 */ /* 0x000fea0003800000 */
.L_x_2335:
        /* <DEDUP_REMOVED lines=11> */
.L_x_2337:
[----:B------:R-:W-:Y:S01]  /*11a00*/  IMAD.MOV.U32 R13, RZ, RZ, R18 ;  /* 0x000000ffff0d7224 */ /* 0x000fe200078e0012 */
[----:B------:R-:W-:Y:S02]  /*11a10*/  MOV R12, 0x1 ;  /* 0x00000001000c7802 */ /* 0x000fe40000000f00 */
[----:B------:R-:W-:-:S13]  /*11a20*/  IADD3 R2, P1, R14, R16, RZ ;  /* 0x000000100e027210 */ /* 0x000fda0007f3e0ff */
[----:B------:R-:W-:Y:S05]  /*11a30*/  WARPSYNC.COLLECTIVE R15, `(.L_x_2338) ;  /* 0x000000000f087348 */ /* 0x000fea0003c00000 */
[----:B------:R0:W1:Y:S02]  /*11a40*/  SHFL.IDX P6, R14, R13, R12, R11 ;  /* 0x0000000c0d0e7389 */ /* 0x00006400000c000b */
[----:B01----:R-:W-:Y:S01]  /*11a50*/  ENDCOLLECTIVE ;  /* 0x000000000000791b */ /* 0x003fe20003800000 */
.L_x_2338:
        /* <DEDUP_REMOVED lines=11> */
.L_x_2339:
[----:B------:R-:W-:Y:S01]  /*11b10*/  IMAD.MOV.U32 R13, RZ, RZ, R18 ;  /* 0x000000ffff0d7224 */ /* 0x000fe200078e0012 */
[----:B------:R-:W-:Y:S02]  /*11b20*/  MOV R12, 0x2 ;  /* 0x00000002000c7802 */ /* 0x000fe40000000f00 */
[----:B------:R-:W-:-:S07]  /*11b30*/  MOV R9, R14 ;  /* 0x0000000e00097202 */ /* 0x000fce0000000f00 */
[----:B------:R-:W-:Y:S05]  /*11b40*/  WARPSYNC.COLLECTIVE R15, `(.L_x_2340) ;  /* 0x000000000f087348 */ /* 0x000fea0003c00000 */
[----:B------:R0:W1:Y:S02]  /*11b50*/  SHFL.IDX P6, R14, R13, R12, R11 ;  /* 0x0000000c0d0e7389 */ /* 0x00006400000c000b */
[----:B01----:R-:W-:Y:S01]  /*11b60*/  ENDCOLLECTIVE ;  /* 0x000000000000791b */ /* 0x003fe20003800000 */
.L_x_2340:
        /* <DEDUP_REMOVED lines=12> */
.L_x_2341:
[----:B------:R-:W-:Y:S01]  /*11c30*/  IMAD.MOV.U32 R13, RZ, RZ, R18 ;  /* 0x000000ffff0d7224 */ /* 0x000fe200078e0012 */
[----:B------:R-:W-:Y:S02]  /*11c40*/  MOV R12, 0x3 ;  /* 0x00000003000c7802 */ /* 0x000fe40000000f00 */
[----:B------:R-:W-:-:S07]  /*11c50*/  MOV R21, R14 ;  /* 0x0000000e00157202 */ /* 0x000fce0000000f00 */
[----:B------:R-:W-:Y:S05]  /*11c60*/  WARPSYNC.COLLECTIVE R15, `(.L_x_2342) ;  /* 0x000000000f087348 */ /* 0x000fea0003c00000 */
[----:B------:R0:W1:Y:S02]  /*11c70*/  SHFL.IDX P6, R14, R13, R12, R11 ;  /* 0x0000000c0d0e7389 */ /* 0x00006400000c000b */
[----:B01----:R-:W-:Y:S01]  /*11c80*/  ENDCOLLECTIVE ;  /* 0x000000000000791b */ /* 0x003fe20003800000 */
.L_x_2342:
        /* <DEDUP_REMOVED lines=12> */
.L_x_2343:
[----:B------:R-:W-:Y:S02]  /*11d50*/  IMAD.MOV.U32 R13, RZ, RZ, R18 ;  /* 0x000000ffff0d7224 */ /* 0x000fe400078e0012 */
[----:B------:R-:W-:Y:S01]  /*11d60*/  IMAD.MOV.U32 R12, RZ, RZ, 0x4 ;  /* 0x00000004ff0c7424 */ /* 0x000fe200078e00ff */
[----:B------:R-:W-:-:S13]  /*11d70*/  IADD3 R2, P1, R14, R16, RZ ;  /* 0x000000100e027210 */ /* 0x000fda0007f3e0ff */
[----:B------:R-:W-:Y:S05]  /*11d80*/  WARPSYNC.COLLECTIVE R15, `(.L_x_2344) ;  /* 0x000000000f087348 */ /* 0x000fea0003c00000 */
[----:B------:R0:W1:Y:S02]  /*11d90*/  SHFL.IDX P6, R14, R13, R12, R11 ;  /* 0x0000000c0d0e7389 */ /* 0x00006400000c000b */
[----:B01----:R-:W-:Y:S01]  /*11da0*/  ENDCOLLECTIVE ;  /* 0x000000000000791b */ /* 0x003fe20003800000 */
.L_x_2344:
        /* <DEDUP_REMOVED lines=12> */
.L_x_2345:
[----:B------:R-:W-:Y:S02]  /*11e70*/  IMAD.MOV.U32 R13, RZ, RZ, R18 ;  /* 0x000000ffff0d7224 */ /* 0x000fe400078e0012 */
[----:B------:R-:W-:Y:S02]  /*11e80*/  IMAD.MOV.U32 R12, RZ, RZ, 0x5 ;  /* 0x00000005ff0c7424 */ /* 0x000fe400078e00ff */
[----:B------:R-:W-:-:S07]  /*11e90*/  IMAD.MOV.U32 R23, RZ, RZ, R14 ;  /* 0x000000ffff177224 */ /* 0x000fce00078e000e */
[----:B------:R-:W-:Y:S05]  /*11ea0*/  WARPSYNC.COLLECTIVE R15, `(.L_x_2346) ;  /* 0x000000000f087348 */ /* 0x000fea0003c00000 */
[----:B------:R0:W1:Y:S02]  /*11eb0*/  SHFL.IDX P6, R14, R13, R12, R11 ;  /* 0x0000000c0d0e7389 */ /* 0x00006400000c000b */
[----:B01----:R-:W-:Y:S01]  /*11ec0*/  ENDCOLLECTIVE ;  /* 0x000000000000791b */ /* 0x003fe20003800000 */
.L_x_2346:
        /* <DEDUP_REMOVED lines=12> */
.L_x_2347:
[----:B------:R-:W-:Y:S02]  /*11f90*/  IMAD.MOV.U32 R13, RZ, RZ, R18 ;  /* 0x000000ffff0d7224 */ /* 0x000fe400078e0012 */
[----:B------:R-:W-:Y:S02]  /*11fa0*/  IMAD.MOV.U32 R12, RZ, RZ, 0x6 ;  /* 0x00000006ff0c7424 */ /* 0x000fe400078e00ff */
[----:B------:R-:W-:-:S07]  /*11fb0*/  IMAD.MOV.U32 R25, RZ, RZ, R14 ;  /* 0x000000ffff197224 */ /* 0x000fce00078e000e */
[----:B------:R-:W-:Y:S05]  /*11fc0*/  WARPSYNC.COLLECTIVE R15, `(.L_x_2348) ;  /* 0x000000000f087348 */ /* 0x000fea0003c00000 */
[----:B------:R0:W1:Y:S02]  /*11fd0*/  SHFL.IDX P6, R14, R13, R12, R11 ;  /* 0x0000000c0d0e7389 */ /* 0x00006400000c000b */
[----:B01----:R-:W-:Y:S01]  /*11fe0*/  ENDCOLLECTIVE ;  /* 0x000000000000791b */ /* 0x003fe20003800000 */
.L_x_2348:
        /* <DEDUP_REMOVED lines=12> */
.L_x_2349:
[----:B------:R-:W-:Y:S02]  /*120b0*/  IMAD.MOV.U32 R13, RZ, RZ, R18 ;  /* 0x000000ffff0d7224 */ /* 0x000fe400078e0012 */
[----:B------:R-:W-:Y:S02]  /*120c0*/  IMAD.MOV.U32 R12, RZ, RZ, 0x7 ;  /* 0x00000007ff0c7424 */ /* 0x000fe400078e00ff */
[----:B------:R-:W-:-:S07]  /*120d0*/  IMAD.MOV.U32 R27, RZ, RZ, R14 ;  /* 0x000000ffff1b7224 */ /* 0x000fce00078e000e */
[----:B------:R-:W-:Y:S05]  /*120e0*/  WARPSYNC.COLLECTIVE R15, `(.L_x_2350) ;  /* 0x000000000f087348 */ /* 0x000fea0003c00000 */
[----:B------:R0:W1:Y:S02]  /*120f0*/  SHFL.IDX P6, R14, R13, R12, R11 ;  /* 0x0000000c0d0e7389 */ /* 0x00006400000c000b */
[----:B01----:R-:W-:Y:S01]  /*12100*/  ENDCOLLECTIVE ;  /* 0x000000000000791b */ /* 0x003fe20003800000 */
.L_x_2350:
        /* <DEDUP_REMOVED lines=11> */
.L_x_2351:
[----:B------:R-:W-:Y:S05]  /*121c0*/  BRA `(.L_x_2352) ;  /* 0xffffffc000c07947 */ /* 0x000fea000383ffff */
.L_x_2238:
[----:B0-----:R0:W1:Y:S02]  /*121d0*/  SYNCS.PHASECHK.TRANS64.TRYWAIT P0, [R7+URZ+0x16820], R10 ;  /* 0x0168200a070075a7 */ /* 0x001064000800017f */
[----:B-1----:R-:W-:Y:S05]  /*121e0*/  @!P0 NANOSLEEP.SYNCS 0x989680 ;  /* 0x009896800000895d */ /* 0x002fea0003900000 */
[----:B------:R-:W1:Y:S02]  /*121f0*/  @!P0 SYNCS.PHASECHK.TRANS64 P0, [R7+URZ+0x16820], R10 ;  /* 0x0168200a070085a7 */ /* 0x000e64000800007f */
[----:B-1----:R-:W-:Y:S05]  /*12200*/  @!P0 BRA `(.L_x_2238) ;  /* 0xfffffffc00f08947 */ /* 0x002fea000383ffff */
[----:B------:R-:W-:Y:S05]  /*12210*/  BRA `(.L_x_2353) ;  /* 0xffffffc400307947 */ /* 0x000fea000383ffff */
.L_x_2239:
        /* <DEDUP_REMOVED lines=11> */
.L_x_2355:
[----:B------:R-:W-:Y:S05]  /*122d0*/  BSYNC B0 ;  /* 0x0000000000007941 */ /* 0x000fea0003800000 */
.L_x_2354:
[----:B------:R-:W-:Y:S05]  /*122e0*/  BRA `(.L_x_2356) ;  /* 0xffffffc400147947 */ /* 0x000fea000383ffff */
.L_x_2240:
[----:B------:R-:W-:Y:S01]  /*122f0*/  BSSY B0, `(.L_x_2357) ;  /* 0x0000006000007945 */ /* 0x000fe20003800000 */
[----:B------:R-:W-:-:S07]  /*12300*/  IMAD.MOV.U32 R15, RZ, RZ, -0x1 ;  /* 0xffffffffff0f7424 */ /* 0x000fce00078e00ff */
[----:B01---5:R-:W-:Y:S05]  /*12310*/  WARPSYNC.COLLECTIVE R15, `(.L_x_2358) ;  /* 0x000000000f0c7348 */ /* 0x023fea0003c00000 */
[----:B------:R-:W-:Y:S02]  /*12320*/  ELECT P6, UR62, PT ;  /* 0x00000000003e782f */ /* 0x000fe400038c0000 */
[----:B------:R-:W-:Y:S01]  /*12330*/  MOV R14, UR62 ;  /* 0x0000003e000e7c02 */ /* 0x000fe20008000f00 */
[----:B01---5:R-:W-:Y:S10]  /*12340*/  ENDCOLLECTIVE ;  /* 0x000000000000791b */ /* 0x023ff40003800000 */
.L_x_2358:
[----:B------:R-:W-:Y:S05]  /*12350*/  BSYNC B0 ;  /* 0x0000000000007941 */ /* 0x000fea0003800000 */
.L_x_2357:
[----:B------:R-:W-:Y:S05]  /*12360*/  BRA `(.L_x_2359) ;  /* 0xffffffc400087947 */ /* 0x000fea000383ffff */
.L_x_2242:
[----:B-1----:R1:W2:Y:S02]  /*12370*/  SYNCS.PHASECHK.TRANS64.TRYWAIT P1, [R5+URZ+0x16840], R4 ;  /* 0x01684004050075a7 */ /* 0x0022a4000802017f */
[----:B--2---:R-:W-:Y:S05]  /*12380*/  @!P1 NANOSLEEP.SYNCS 0x989680 ;  /* 0x009896800000995d */ /* 0x004fea0003900000 */
[----:B------:R-:W2:Y:S02]  /*12390*/  @!P1 SYNCS.PHASECHK.TRANS64 P1, [R5+URZ+0x16840], R4 ;  /* 0x01684004050095a7 */ /* 0x000ea4000802007f */
[----:B--2---:R-:W-:Y:S05]  /*123a0*/  @!P1 BRA `(.L_x_2242) ;  /* 0xfffffffc00f09947 */ /* 0x004fea000383ffff */
[----:B------:R-:W-:Y:S05]  /*123b0*/  BRA `(.L_x_2360) ;  /* 0xffffffc400287947 */ /* 0x000fea000383ffff */
.L_x_2244:
[----:B--2---:R2:W3:Y:S02]  /*123c0*/  SYNCS.PHASECHK.TRANS64.TRYWAIT P1, [R3+URZ+0x16840], R0 ;  /* 0x01684000030075a7 */ /* 0x0044e4000802017f */
[----:B---3--:R-:W-:Y:S05]  /*123d0*/  @!P1 NANOSLEEP.SYNCS 0x989680 ;  /* 0x009896800000995d */ /* 0x008fea0003900000 */
[----:B------:R-:W3:Y:S02]  /*123e0*/  @!P1 SYNCS.PHASECHK.TRANS64 P1, [R3+URZ+0x16840], R0 ;  /* 0x01684000030095a7 */ /* 0x000ee4000802007f */
[----:B---3--:R-:W-:Y:S05]  /*123f0*/  @!P1 BRA `(.L_x_2244) ;  /* 0xfffffffc00f09947 */ /* 0x008fea000383ffff */
[----:B------:R-:W-:Y:S05]  /*12400*/  BRA `(.L_x_2361) ;  /* 0xffffffc400347947 */ /* 0x000fea000383ffff */
.L_x_2246:
[----:B---3--:R3:W4:Y:S02]  /*12410*/  SYNCS.PHASECHK.TRANS64.TRYWAIT P1, [R5+URZ+0x16860], R4 ;  /* 0x01686004050075a7 */ /* 0x008724000802017f */
[----:B----4-:R-:W-:Y:S05]  /*12420*/  @!P1 NANOSLEEP.SYNCS 0x989680 ;  /* 0x009896800000995d */ /* 0x010fea0003900000 */
[----:B------:R-:W4:Y:S02]  /*12430*/  @!P1 SYNCS.PHASECHK.TRANS64 P1, [R5+URZ+0x16860], R4 ;  /* 0x01686004050095a7 */ /* 0x000f24000802007f */
[----:B----4-:R-:W-:Y:S05]  /*12440*/  @!P1 BRA `(.L_x_2246) ;  /* 0xfffffffc00f09947 */ /* 0x010fea000383ffff */
[----:B------:R-:W-:Y:S05]  /*12450*/  BRA `(.L_x_2362) ;  /* 0xffffffc400307947 */ /* 0x000fea000383ffff */
.L_x_2363:
        /* <DEDUP_REMOVED lines=10> */
.L_x_3172:


//--------------------- .text._ZN7cutlass13device_kernelIN5flash11enable_sm90INS1_16FlashAttnFwdSm90INS1_25CollectiveMainloopFwdSm90ILi2EN4cute5tupleIJNS5_1CILi1EEES8_S8_EEENS6_IJNS7_ILi192EEENS7_ILi128EEENS7_ILi64EEEEEELi64ENS_10bfloat16_tEfNS_4arch4Sm90ELb1ELb0ELb1ELb1ELb1ELb0ELb0ELb1ELb1ELb1ELb1ELb0EEENS1_21CollectiveEpilogueFwdINS6_IJSA_SC_SB_EEES9_SE_SG_Li384ELb1ELb1ELb1ELb0EEENS1_36VarlenDynamicPersistentTileSchedulerILi192ELi128ELi384ELi128ELb1ELb1ELb1ELb1ELb1ELb1EEEEEEEEEvNT_6ParamsE --------------------------
	.section	.text._ZN7cutlass13device_kernelIN5flash11enable_sm90INS1_16FlashAttnFwdSm90INS1_25CollectiveMainloopFwdSm90ILi2EN4cute5tupleIJNS5_1CILi1EEES8_S8_EEENS6_IJNS7_ILi192EEENS7_ILi128EEENS7_ILi64EEEEEELi64ENS_10bfloat16_tEfNS_4arch4Sm90ELb1ELb0ELb1ELb1ELb1ELb0ELb0ELb1ELb1ELb1ELb1ELb0EEENS1_21CollectiveEpilogueFwdINS6_IJSA_SC_SB_EEES9_SE_SG_Li384ELb1ELb1ELb1ELb0EEENS1_36VarlenDynamicPersistentTileSchedulerILi192ELi128ELi384ELi128ELb1ELb1ELb1ELb1ELb1ELb1EEEEEEEEEvNT_6ParamsE,"ax",@progbits
	.align	128
.text._ZN7cutlass13device_kernelIN5flash11enable_sm90INS1_16FlashAttnFwdSm90INS1_25CollectiveMainloopFwdSm90ILi2EN4cute5tupleIJNS5_1CILi1EEES8_S8_EEENS6_IJNS7_ILi192EEENS7_ILi128EEENS7_ILi64EEEEEELi64ENS_10bfloat16_tEfNS_4arch4Sm90ELb1ELb0ELb1ELb1ELb1ELb0ELb0ELb1ELb1ELb1ELb1ELb0EEENS1_21CollectiveEpilogueFwdINS6_IJSA_SC_SB_EEES9_SE_SG_Li384ELb1ELb1ELb1ELb0EEENS1_36VarlenDynamicPersistentTileSchedulerILi192ELi128ELi384ELi128ELb1ELb1ELb1ELb1ELb1ELb1EEEEEEEEEvNT_6ParamsE:
        .type           _ZN7cutlass13device_kernelIN5flash11enable_sm90INS1_16FlashAttnFwdSm90INS1_25CollectiveMainloopFwdSm90ILi2EN4cute5tupleIJNS5_1CILi1EEES8_S8_EEENS6_IJNS7_ILi192EEENS7_ILi128EEENS7_ILi64EEEEEELi64ENS_10bfloat16_tEfNS_4arch4Sm90ELb1ELb0ELb1ELb1ELb1ELb0ELb0ELb1ELb1ELb1ELb1ELb0EEENS1_21CollectiveEpilogueFwdINS6_IJSA_SC_SB_EEES9_SE_SG_Li384ELb1ELb1ELb1ELb0EEENS1_36VarlenDynamicPersistentTileSchedulerILi192ELi128ELi384ELi128ELb1ELb1ELb1ELb1ELb1ELb1EEEEEEEEEvNT_6ParamsE,@function
        .size           _ZN7cutlass13device_kernelIN5flash11enable_sm90INS1_16FlashAttnFwdSm90INS1_25CollectiveMainloopFwdSm90ILi2EN4cute5tupleIJNS5_1CILi1EEES8_S8_EEENS6_IJNS7_ILi192EEENS7_ILi128EEENS7_ILi64EEEEEELi64ENS_10bfloat16_tEfNS_4arch4Sm90ELb1ELb0ELb1ELb1ELb1ELb0ELb0ELb1ELb1ELb1ELb1ELb0EEENS1_21CollectiveEpilogueFwdINS6_IJSA_SC_SB_EEES9_SE_SG_Li384ELb1ELb1ELb1ELb0EEENS1_36VarlenDynamicPersistentTileSchedulerILi192ELi128ELi384ELi128ELb1ELb1ELb1ELb1ELb1ELb1EEEEEEEEEvNT_6ParamsE,(.L_x_3173 - _ZN7cutlass13device_kernelIN5flash11enable_sm90INS1_16FlashAttnFwdSm90INS1_25CollectiveMainloopFwdSm90ILi2EN4cute5tupleIJNS5_1CILi1EEES8_S8_EEENS6_IJNS7_ILi192EEENS7_ILi128EEENS7_ILi64EEEEEELi64ENS_10bfloat16_tEfNS_4arch4Sm90ELb1ELb0ELb1ELb1ELb1ELb0ELb0ELb1ELb1ELb1ELb1ELb0EEENS1_21CollectiveEpilogueFwdINS6_IJSA_SC_SB_EEES9_SE_SG_Li384ELb1ELb1ELb1ELb0EEENS1_36VarlenDynamicPersistentTileSchedulerILi192ELi128ELi384ELi128ELb1ELb1ELb1ELb1ELb1ELb1EEEEEEEEEvNT_6ParamsE)
        .other          _ZN7cutlass13device_kernelIN5flash11enable_sm90INS1_16FlashAttnFwdSm90INS1_25CollectiveMainloopFwdSm90ILi2EN4cute5tupleIJNS5_1CILi1EEES8_S8_EEENS6_IJNS7_ILi192EEENS7_ILi128EEENS7_ILi64EEEEEELi64ENS_10bfloat16_tEfNS_4arch4Sm90ELb1ELb0ELb1ELb1ELb1ELb0ELb0ELb1ELb1ELb1ELb1ELb0EEENS1_21CollectiveEpilogueFwdINS6_IJSA_SC_SB_EEES9_SE_SG_Li384ELb1ELb1ELb1ELb0EEENS1_36VarlenDynamicPersistentTileSchedulerILi192ELi128ELi384ELi128ELb1ELb1ELb1ELb1ELb1ELb1EEEEEEEEEvNT_6ParamsE,@"STO_CUDA_ENTRY STV_DEFAULT"
_ZN7cutlass13device_kernelIN5flash11enable_sm90INS1_16FlashAttnFwdSm90INS1_25CollectiveMainloopFwdSm90ILi2EN4cute5tupleIJNS5_1CILi1EEES8_S8_EEENS6_IJNS7_ILi192EEENS7_ILi128EEENS7_ILi64EEEEEELi64ENS_10bfloat16_tEfNS_4arch4Sm90ELb1ELb0ELb1ELb1ELb1ELb0ELb0ELb1ELb1ELb1ELb1ELb0EEENS1_21CollectiveEpilogueFwdINS6_IJSA_SC_SB_EEES9_SE_SG_Li384ELb1ELb1ELb1ELb0EEENS1_36VarlenDynamicPersistentTileSchedulerILi192ELi128ELi384ELi128ELb1ELb1ELb1ELb1ELb1ELb1EEEEEEEEEvNT_6ParamsE:
        /* <DEDUP_REMOVED lines=45> */
.L_x_2364:
        /* <DEDUP_REMOVED lines=22> */
.L_x_2365:
        /* <DEDUP_REMOVED lines=18> */
.L_x_2366:
        /* <DEDUP_REMOVED lines=22> */
.L_x_2367:
        /* <DEDUP_REMOVED lines=23> */
.L_x_2368:
        /* <DEDUP_REMOVED lines=8> */
.L_x_2370:
        /* <DEDUP_REMOVED lines=25> */
[----:B------:R-:W-:Y:S02]  /*0a30*/  UMOV UR47, URZ ;  /* 0x0000003f002f7c82 */ /* 0x000fe40008000000 */
[CC--:B------:R-:W-:Y:S02]  /*0a40*/  LEA.HI R2, R0.reuse, R13.reuse, RZ, 0x7 ;  /* 0x0000000d00027211 */ /* 0x0c0fe400078f38ff */
[----:B------:R-:W-:-:S02]  /*0a50*/  LEA.HI R3, R0, R13, RZ, 0x4 ;  /* 0x0000000d00037211 */ /* 0x000fc400078f20ff */
[----:B------:R-:W-:Y:S02]  /*0a60*/  LOP3.LUT R4, R2, 0xffffff80, RZ, 0xc0, !PT ;  /* 0xffffff8002047812 */ /* 0x000fe400078ec0ff */
[----:B------:R-:W-:Y:S02]  /*0a70*/  SHF.R.S32.HI R6, RZ, 0x4, R3 ;  /* 0x00000004ff067819 */ /* 0x000fe40000011403 */
[----:B------:R-:W-:Y:S01]  /*0a80*/  SHF.R.S32.HI R14, RZ, 0x7, R2 ;  /* 0x00000007ff0e7819 */ /* 0x000fe20000011402 */
[----:B------:R-:W-:Y:S01]  /*0a90*/  IMAD.IADD R12, R13, 0x1, -R4 ;  /* 0x000000010d0c7824 */ /* 0x000fe200078e0a04 */
[CC--:B------:R-:W-:Y:S02]  /*0aa0*/  LEA.HI R4, R0.reuse, R13.reuse, RZ, 0x5 ;  /* 0x0000000d00047211 */ /* 0x0c0fe400078f28ff */
[----:B------:R-:W-:Y:S01]  /*0ab0*/  LEA.HI R11, R0, R13, RZ, 0x2 ;  /* 0x0000000d000b7211 */ /* 0x000fe200078f10ff */
[----:B------:R-:W-:Y:S01]  /*0ac0*/  IMAD.HI R2, R14, 0x55555556, RZ ;  /* 0x555555560e027827 */ /* 0x000fe200078e02ff */
[----:B------:R-:W-:-:S02]  /*0ad0*/  SHF.R.S32.HI R7, RZ, 0x1f, R12 ;  /* 0x0000001fff077819 */ /* 0x000fc4000001140c */
[----:B------:R-:W-:Y:S01]  /*0ae0*/  LOP3.LUT R11, R11, 0xfffffffc, RZ, 0xc0, !PT ;  /* 0xfffffffc0b0b7812 */ /* 0x000fe200078ec0ff */
[----:B------:R-:W-:Y:S01]  /*0af0*/  IMAD.SHL.U32 R5, R4, 0x20, RZ ;  /* 0x0000002004057824 */ /* 0x000fe200078e00ff */
[----:B------:R-:W-:Y:S02]  /*0b00*/  LEA.HI R8, R7, R12, RZ, 0x2 ;  /* 0x0000000c07087211 */ /* 0x000fe400078f10ff */
[----:B------:R-:W-:Y:S01]  /*0b10*/  LOP3.LUT R4, R3, 0x3fffff0, RZ, 0xc0, !PT ;  /* 0x03fffff003047812 */ /* 0x000fe200078ec0ff */
[C---:B------:R-:W-:Y:S01]  /*0b20*/  IMAD.IADD R11, R13.reuse, 0x1, -R11 ;  /* 0x000000010d0b7824 */ /* 0x040fe200078e0a0b */
[--C-:B------:R-:W-:Y:S02]  /*0b30*/  SHF.R.S32.HI R9, RZ, 0x2, R8.reuse ;  /* 0x00000002ff097819 */ /* 0x100fe40000011408 */
[----:B------:R-:W-:Y:S01]  /*0b40*/  SHF.R.S32.HI R10, RZ, 0x1f, R8 ;  /* 0x0000001fff0a7819 */ /* 0x000fe20000011408 */
[----:B------:R-:W-:Y:S01]  /*0b50*/  IMAD.IADD R4, R13, 0x1, -R4 ;  /* 0x000000010d047824 */ /* 0x000fe200078e0a04 */
[----:B------:R-:W-:-:S02]  /*0b60*/  LEA.HI R3, R3, R6, RZ, 0x1 ;  /* 0x0000000603037211 */ /* 0x000fc400078f08ff */
[----:B------:R-:W-:Y:S02]  /*0b70*/  LEA.HI R10, R10, R9, RZ, 0x3 ;  /* 0x000000090a0a7211 */ /* 0x000fe400078f18ff */
[----:B------:R-:W-:Y:S02]  /*0b80*/  LEA.HI R7, R7, R12, RZ, 0x5 ;  /* 0x0000000c07077211 */ /* 0x000fe400078f28ff */
[----:B------:R-:W-:Y:S02]  /*0b90*/  LOP3.LUT R10, R10, 0xfffffff8, RZ, 0xc0, !PT ;  /* 0xfffffff80a0a7812 */ /* 0x000fe400078ec0ff */
[----:B------:R-:W-:Y:S02]  /*0ba0*/  LOP3.LUT R5, R5, 0xfffffc00, RZ, 0xc0, !PT ;  /* 0xfffffc0005057812 */ /* 0x000fe400078ec0ff */
[----:B------:R-:W-:Y:S01]  /*0bb0*/  LOP3.LUT R3, R3, 0x1ffffffe, RZ, 0xc0, !PT ;  /* 0x1ffffffe03037812 */ /* 0x000fe200078ec0ff */
[----:B------:R-:W-:Y:S01]  /*0bc0*/  IMAD.IADD R10, R9, 0x1, -R10 ;  /* 0x00000001090a7824 */ /* 0x000fe200078e0a0a */
[----:B------:R-:W-:Y:S01]  /*0bd0*/  LEA.HI R2, R2, R2, RZ, 0x1 ;  /* 0x0000000202027211 */ /* 0x000fe200078f08ff */
[----:B------:R-:W-:Y:S01]  /*0be0*/  IMAD R4, R4, 0x40, R5 ;  /* 0x0000004004047824 */ /* 0x000fe200078e0205 */
[----:B------:R-:W-:Y:S01]  /*0bf0*/  SHF.R.S32.HI R7, RZ, 0x5, R7 ;  /* 0x00000005ff077819 */ /* 0x000fe20000011407 */
[----:B------:R-:W-:Y:S01]  /*0c00*/  IMAD.IADD R3, R6, 0x1, -R3 ;  /* 0x0000000106037824 */ /* 0x000fe200078e0a03 */
[----:B------:R-:W-:Y:S01]  /*0c10*/  LEA.HI R0, R0, R13, RZ, 0x3 ;  /* 0x0000000d00007211 */ /* 0x000fe200078f18ff */
[----:B------:R-:W-:Y:S01]  /*0c20*/  IMAD R2, R2, -0x3, R14 ;  /* 0xfffffffd02027824 */ /* 0x000fe200078e020e */
[----:B------:R-:W-:Y:S01]  /*0c30*/  LOP3.LUT R8, R8, 0x7ffffffc, RZ, 0xc0, !PT ;  /* 0x7ffffffc08087812 */ /* 0x000fe200078ec0ff */
[----:B------:R-:W-:Y:S01]  /*0c40*/  IMAD R7, R7, 0x10, R10 ;  /* 0x0000001007077824 */ /* 0x000fe200078e020a */
[----:B------:R-:W-:-:S02]  /*0c50*/  LEA R3, R3, R4, 0x3 ;  /* 0x0000000403037211 */ /* 0x000fc400078e18ff */
[----:B------:R-:W-:Y:S01]  /*0c60*/  LOP3.LUT R18, R0, 0xfffffff8, RZ, 0xc0, !PT ;  /* 0xfffffff800127812 */ /* 0x000fe200078ec0ff */
[----:B------:R-:W-:Y:S01]  /*0c70*/  IMAD R5, R2, 0x40, R7 ;  /* 0x0000004002057824 */ /* 0x000fe200078e0207 */
[----:B------:R-:W-:Y:S01]  /*0c80*/  SHF.R.S32.HI R157, RZ, 0x3, R0 ;  /* 0x00000003ff9d7819 */ /* 0x000fe20000011400 */
[----:B------:R0:W-:Y:S01]  /*0c90*/  STL [R1+0x2c], R3 ;  /* 0x00002c0301007387 */ /* 0x0001e20000100800 */
[----:B------:R-:W-:Y:S02]  /*0ca0*/  IMAD.IADD R8, R12, 0x1, -R8 ;  /* 0x000000010c087824 */ /* 0x000fe400078e0a08 */
[----:B------:R-:W-:Y:S01]  /*0cb0*/  IMAD.IADD R18, R13, 0x1, -R18 ;  /* 0x000000010d127824 */ /* 0x000fe200078e0a12 */
[----:B------:R1:W-:Y:S01]  /*0cc0*/  STL [R1+0x28], R5 ;  /* 0x0000280501007387 */ /* 0x0003e20000100800 */
[----:B------:R-:W-:-:S03]  /*0cd0*/  IMAD.SHL.U32 R16, R8, 0x2, RZ ;  /* 0x0000000208107824 */ /* 0x000fc600078e00ff */
[----:B------:R-:W-:Y:S01]  /*0ce0*/  SHF.L.U32 R19, R18, 0x3, RZ ;  /* 0x0000000312137819 */ /* 0x000fe200000006ff */
[C---:B------:R-:W-:Y:S01]  /*0cf0*/  VIADD R156, R16.reuse, 0x8 ;  /* 0x00000008109c7836 */ /* 0x040fe20000000000 */
[----:B0-----:R-:W-:Y:S01]  /*0d00*/  LEA.HI R3, R11, R11, RZ, 0x1 ;  /* 0x0000000b0b037211 */ /* 0x001fe200078f08ff */
[C---:B------:R-:W-:Y:S01]  /*0d10*/  VIADD R155, R16.reuse, 0x10 ;  /* 0x00000010109b7836 */ /* 0x040fe20000000000 */
[C---:B------:R-:W-:Y:S01]  /*0d20*/  IADD3 R22, R16.reuse, 0x38, RZ ;  /* 0x0000003810167810 */ /* 0x040fe20007ffe0ff */
[C---:B------:R-:W-:Y:S01]  /*0d30*/  VIADD R154, R16.reuse, 0x18 ;  /* 0x00000018109a7836 */ /* 0x040fe20000000000 */
[----:B------:R-:W-:Y:S01]  /*0d40*/  LOP3.LUT R4, R3, 0x1ffffffe, RZ, 0xc0, !PT ;  /* 0x1ffffffe03047812 */ /* 0x000fe200078ec0ff */
        /* <DEDUP_REMOVED lines=10> */
[----:B------:R-:W-:Y:S02]  /*0df0*/  SHF.R.S32.HI R3, RZ, 0x1f, R152 ;  /* 0x0000001fff037819 */ /* 0x000fe40000011498 */
[----:B------:R-:W-:Y:S02]  /*0e00*/  SHF.R.S32.HI R2, RZ, 0x1f, R23 ;  /* 0x0000001fff027819 */ /* 0x000fe40000011417 */
[----:B-1----:R-:W-:-:S07]  /*0e10*/  SHF.R.S32.HI R0, RZ, 0x1f, R22 ;  /* 0x0000001fff007819 */ /* 0x002fce0000011416 */
.L_x_2422:
[----:B012-4-:R-:W0:Y:S01]  /*0e20*/  LDC.64 R2, c[0x0][0xc88] ;  /* 0x00032200ff027b82 */ /* 0x017e220000000a00 */
[----:B------:R-:W-:Y:S01]  /*0e30*/  ULDC.64 UR8, c[0x0][0xa28] ;  /* 0x00028a0000087ab9 */ /* 0x000fe20000000a00 */
[----:B------:R-:W-:Y:S01]  /*0e40*/  ULDC.64 UR10, c[0x0][0xa18] ;  /* 0x00028600000a7ab9 */ /* 0x000fe20000000a00 */
[----:B------:R-:W-:Y:S01]  /*0e50*/  ULDC UR4, c[0x0][0x424] ;  /* 0x0001090000047ab9 */ /* 0x000fe20000000800 */
[----:B------:R-:W-:Y:S01]  /*0e60*/  ULDC UR7, c[0x0][0x2f0] ;  /* 0x0000bc0000077ab9 */ /* 0x000fe20000000800 */
[----:B0-----:R-:W-:-:S06]  /*0e70*/  IMAD.WIDE R2, R31, 0x4, R2 ;  /* 0x000000041f027825 */ /* 0x001fcc00078e0202 */
[----:B------:R-:W2:Y:S01]  /*0e80*/  LDG.E R2, desc[UR54][R2.64] ;  /* 0x0000003602027981 */ /* 0x000ea2000c1e1900 */
[----:B------:R-:W-:Y:S02]  /*0e90*/  UISETP.NE.U32.AND UP0, UPT, UR8, URZ, UPT ;  /* 0x0000003f0800728c */ /* 0x000fe4000bf05070 */
[----:B------:R-:W-:Y:S02]  /*0ea0*/  UISETP.NE.U32.AND UP1, UPT, UR10, URZ, UPT ;  /* 0x0000003f0a00728c */ /* 0x000fe4000bf25070 */
[----:B------:R-:W-:Y:S02]  /*0eb0*/  UISETP.NE.AND.EX UP0, UPT, UR9, URZ, UPT, UP0 ;  /* 0x0000003f0900728c */ /* 0x000fe4000bf05300 */
[----:B------:R-:W-:-:S04]  /*0ec0*/  UISETP.NE.AND.EX UP1, UPT, UR11, URZ, UPT, UP1 ;  /* 0x0000003f0b00728c */ /* 0x000fc8000bf25310 */
[----:B------:R-:W-:Y:S02]  /*0ed0*/  PLOP3.LUT P0, PT, PT, PT, UP0, 0x80, 0x0 ;  /* 0x000000000000781c */ /* 0x000fe40003f0f008 */
[----:B------:R-:W-:Y:S02]  /*0ee0*/  PLOP3.LUT P2, PT, PT, PT, UP1, 0x80, 0x0 ;  /* 0x000000000000781c */ /* 0x000fe40003f4f018 */
[----:B--2---:R-:W-:-:S13]  /*0ef0*/  R2UR UR37, R2 ;  /* 0x00000000022572ca */ /* 0x004fda00000e0000 */
[----:B------:R-:W-:Y:S02]  /*0f00*/  USHF.R.S32.HI UR38, URZ, 0x1f, UR37 ;  /* 0x0000001f3f267899 */ /* 0x000fe40008011425 */
[----:B------:R-:W-:-:S04]  /*0f10*/  @UP0 ULEA UR8, UP2, UR37, UR8, 0x2 ;  /* 0x0000000825080291 */ /* 0x000fc8000f84103f */
[----:B------:R-:W-:Y:S02]  /*0f20*/  @UP0 ULEA.HI.X UR9, UR37, UR9, UR38, 0x2, UP2 ;  /* 0x0000000925090291 */ /* 0x000fe400090f1426 */
[----:B------:R-:W-:Y:S01]  /*0f30*/  @UP1 ULEA UR10, UP0, UR37, UR10, 0x2 ;  /* 0x0000000a250a1291 */ /* 0x000fe2000f80103f */
[----:B------:R-:W-:-:S03]  /*0f40*/  IMAD.U32 R2, RZ, RZ, UR8 ;  /* 0x00000008ff027e24 */ /* 0x000fc6000f8e00ff */
[----:B------:R-:W-:Y:S01]  /*0f50*/  @UP1 ULEA.HI.X UR11, UR37, UR11, UR38, 0x2, UP0 ;  /* 0x0000000b250b1291 */ /* 0x000fe200080f1426 */
[----:B------:R-:W-:Y:S01]  /*0f60*/  IMAD.U32 R3, RZ, RZ, UR9 ;  /* 0x00000009ff037e24 */ /* 0x000fe2000f8e00ff */
[----:B------:R-:W-:Y:S01]  /*0f70*/  ULDC.64 UR8, c[0x0][0x418] ;  /* 0x0001060000087ab9 */ /* 0x000fe20000000a00 */
[----:B------:R-:W-:-:S03]  /*0f80*/  IMAD.U32 R4, RZ, RZ, UR10 ;  /* 0x0000000aff047e24 */ /* 0x000fc6000f8e00ff */
[----:B---3--:R-:W-:Y:S01]  /*0f90*/  IMAD.U32 R5, RZ, RZ, UR11 ;  /* 0x0000000bff057e24 */ /* 0x008fe2000f8e00ff */
[----:B------:R-:W2:Y:S01]  /*0fa0*/  @P0 LDG.E R2, desc[UR54][R2.64] ;  /* 0x0000003602020981 */ /* 0x000ea2000c1e1900 */
[----:B------:R-:W-:Y:S01]  /*0fb0*/  UISETP.NE.U32.AND UP0, UPT, UR8, URZ, UPT ;  /* 0x0000003f0800728c */ /* 0x000fe2000bf05070 */
[----:B------:R-:W-:Y:S02]  /*0fc0*/  ULDC.64 UR10, c[0x0][0xa20] ;  /* 0x00028800000a7ab9 */ /* 0x000fe40000000a00 */
[----:B------:R-:W3:Y:S01]  /*0fd0*/  @P2 LDG.E R4, desc[UR54][R4.64] ;  /* 0x0000003604042981 */ /* 0x000ee2000c1e1900 */
[----:B------:R-:W-:Y:S01]  /*0fe0*/  UISETP.NE.AND.EX UP0, UPT, UR9, URZ, UPT, UP0 ;  /* 0x0000003f0900728c */ /* 0x000fe2000bf05300 */
[----:B------:R-:W-:Y:S01]  /*0ff0*/  ISETP.NE.U32.AND P1, PT, RZ, UR10, PT ;  /* 0x0000000aff007c0c */ /* 0x000fe2000bf25070 */
[----:B------:R-:W-:Y:S01]  /*1000*/  UMOV UR51, URZ ;  /* 0x0000003f00337c82 */ /* 0x000fe20008000000 */
[----:B------:R-:W-:Y:S02]  /*1010*/  ULOP3.LUT UR39, UR5, 0xffff, URZ, 0xc0, !UPT ;  /* 0x0000ffff05277892 */ /* 0x000fe4000f8ec03f */
[----:B------:R-:W-:Y:S01]  /*1020*/  USEL UR4, UR4, 0x1, UP0 ;  /* 0x0000000104047887 */ /* 0x000fe20008000000 */
[----:B------:R-:W-:-:S03]  /*1030*/  ISETP.NE.AND.EX P1, PT, RZ, UR11, PT, P1 ;  /* 0x0000000bff007c0c */ /* 0x000fc6000bf25310 */
[----:B------:R-:W-:Y:S01]  /*1040*/  UIMAD UR4, UR4, UR7, URZ ;  /* 0x00000007040472a4 */ /* 0x000fe2000f8e023f */
[----:B--2---:R-:W-:Y:S02]  /*1050*/  @P0 R2UR UR51, R2 ;  /* 0x00000000023302ca */ /* 0x004fe400000e0000 */
[----:B---3--:R-:W-:Y:S01]  /*1060*/  @P2 R2UR UR52, R4 ;  /* 0x00000000043422ca */ /* 0x008fe200000e0000 */
[----:B-----5:R-:W-:-:S14]  /*1070*/  @P2 BRA `(.L_x_2371) ;  /* 0x0000000000382947 */ /* 0x020fdc0003800000 */
        /* <DEDUP_REMOVED lines=14> */
.L_x_2371:
[----:B------:R-:W-:Y:S05]  /*1160*/  @!P1 BRA `(.L_x_2372) ;  /* 0x00000000001c9947 */ /* 0x000fea0003800000 */
[----:B------:R-:W-:-:S04]  /*1170*/  ULEA UR4, UP0, UR37, UR10, 0x2 ;  /* 0x0000000a25047291 */ /* 0x000fc8000f80103f */
[----:B------:R-:W-:Y:S02]  /*1180*/  ULEA.HI.X UR7, UR37, UR11, UR38, 0x2, UP0 ;  /* 0x0000000b25077291 */ /* 0x000fe400080f1426 */
[----:B------:R-:W-:-:S04]  /*1190*/  MOV R2, UR4 ;  /* 0x0000000400027c02 */ /* 0x000fc80008000f00 */
[----:B------:R-:W-:-:S05]  /*11a0*/  IMAD.U32 R3, RZ, RZ, UR7 ;  /* 0x00000007ff037e24 */ /* 0x000fca000f8e00ff */
[----:B------:R-:W2:Y:S02]  /*11b0*/  LDG.E R2, desc[UR54][R2.64] ;  /* 0x0000003602027981 */ /* 0x000ea4000c1e1900 */
[----:B--2---:R-:W-:Y:S01]  /*11c0*/  R2UR UR4, R2 ;  /* 0x00000000020472ca */ /* 0x004fe200000e0000 */
[----:B------:R-:W-:-:S14]  /*11d0*/  BRA `(.L_x_2373) ;  /* 0x0000000000347947 */ /* 0x000fdc0003800000 */
.L_x_2372:
        /* <DEDUP_REMOVED lines=13> */
.L_x_2373:
[----:B------:R-:W-:Y:S01]  /*12b0*/  ULDC UR7, c[0x0][0x448] ;  /* 0x0001120000077ab9 */ /* 0x000fe20000000800 */
[----:B------:R-:W-:Y:S02]  /*12c0*/  UIMAD UR40, UR6, 0xc0, URZ ;  /* 0x000000c0062878a4 */ /* 0x000fe4000f8e023f */
[----:B------:R-:W-:Y:S02]  /*12d0*/  UISETP.NE.AND UP0, UPT, UR7, 0x1, UPT ;  /* 0x000000010700788c */ /* 0x000fe4000bf05270 */
[----:B------:R-:W-:Y:S02]  /*12e0*/  UIADD3 UR8, UR40, 0xbf, URZ ;  /* 0x000000bf28087890 */ /* 0x000fe4000fffe03f */
[----:B------:R-:W-:Y:S02]  /*12f0*/  UIADD3 UR51, -UR51, UR4, URZ ;  /* 0x0000000433337290 */ /* 0x000fe4000fffe13f */
[----:B------:R-:W-:Y:S02]  /*1300*/  UP2UR UR53, UPR, URZ, 0x1 ;  /* 0x000000013f357883 */ /* 0x000fe40008000000 */
[----:B------:R-:W-:-:S03]  /*1310*/  UIADD3 UR9, UR51, 0x80, -UR52 ;  /* 0x0000008033097890 */ /* 0x000fc6000fffe834 */
[----:B------:R-:W-:Y:S01]  /*1320*/  @UP0 ULDC UR6, c[0x0][0x44c] ;  /* 0x0001130000060ab9 */ /* 0x000fe20000000800 */
[----:B------:R-:W-:Y:S01]  /*1330*/  @UP0 ULDC UR4, c[0x0][0x450] ;  /* 0x0001140000040ab9 */ /* 0x000fe20000000800 */
[----:B------:R-:W-:-:S04]  /*1340*/  UIMAD.WIDE.U32 UR6, UR8, UR6, URZ ;  /* 0x00000006080672a5 */ /* 0x000fc8000f8e003f */
[----:B------:R-:W-:Y:S02]  /*1350*/  @UP0 USHF.R.U32.HI UR8, URZ, UR4, UR7 ;  /* 0x000000043f080299 */ /* 0x000fe40008011607 */
[----:B------:R-:W-:Y:S02]  /*1360*/  UIADD3 UR4, UR51, 0x7f, URZ ;  /* 0x0000007f33047890 */ /* 0x000fe4000fffe03f */
[----:B------:R-:W-:Y:S02]  /*1370*/  UIADD3 UR8, UR9, UR8, URZ ;  /* 0x0000000809087290 */ /* 0x000fe4000fffe03f */
[----:B------:R-:W-:Y:S02]  /*1380*/  USHF.R.S32.HI UR6, URZ, 0x1f, UR4 ;  /* 0x0000001f3f067899 */ /* 0x000fe40008011404 */
[----:B------:R-:W-:Y:S02]  /*1390*/  USHF.R.S32.HI UR7, URZ, 0x1f, UR8 ;  /* 0x0000001f3f077899 */ /* 0x000fe40008011408 */
[----:B------:R-:W-:-:S02]  /*13a0*/  ULEA.HI UR6, UR6, UR4, URZ, 0x7 ;  /* 0x0000000406067291 */ /* 0x000fc4000f8f383f */
[----:B------:R-:W-:Y:S02]  /*13b0*/  ULEA.HI UR7, UR7, UR8, URZ, 0x7 ;  /* 0x0000000807077291 */ /* 0x000fe4000f8f383f */
[----:B------:R-:W-:Y:S02]  /*13c0*/  USHF.R.S32.HI UR6, URZ, 0x7, UR6 ;  /* 0x000000073f067899 */ /* 0x000fe40008011406 */
[----:B------:R-:W-:Y:S02]  /*13d0*/  USHF.R.S32.HI UR7, URZ, 0x7, UR7 ;  /* 0x000000073f077899 */ /* 0x000fe40008011407 */
[----:B------:R-:W-:Y:S02]  /*13e0*/  ULOP3.LUT UR4, UR5, 0xff000000, URZ, 0xc0, !UPT ;  /* 0xff00000005047892 */ /* 0x000fe4000f8ec03f */
[----:B------:R-:W-:Y:S02]  /*13f0*/  UISETP.LT.AND UP0, UPT, UR6, UR7, UPT ;  /* 0x000000070600728c */ /* 0x000fe4000bf01270 */
[----:B------:R-:W-:-:S02]  /*1400*/  ULOP3.LUT UR5, UR5, 0xff0000, URZ, 0xc0, !UPT ;  /* 0x00ff000005057892 */ /* 0x000fc4000f8ec03f */
[----:B------:R-:W-:Y:S02]  /*1410*/  USEL UR9, UR6, UR7, UP0 ;  /* 0x0000000706097287 */ /* 0x000fe40008000000 */
[----:B------:R-:W-:Y:S02]  /*1420*/  USHF.R.U32.HI UR4, URZ, 0x8, UR4 ;  /* 0x000000083f047899 */ /* 0x000fe40008011604 */
[----:B------:R-:W-:Y:S02]  /*1430*/  UISETP.GE.AND UP0, UPT, UR9, 0x1, UPT ;  /* 0x000000010900788c */ /* 0x000fe4000bf06270 */
        /* <DEDUP_REMOVED lines=8> */
[----:B------:R-:W-:-:S03]  /*14c0*/  USEL UR10, UR46, UR4, UP0 ;  /* 0x000000042e0a7287 */ /* 0x000fc60008000000 */
[----:B------:R-:W-:Y:S01]  /*14d0*/  UMOV UR4, URZ ;  /* 0x0000003f00047c82 */ /* 0x000fe20008000000 */
[----:B------:R-:W-:Y:S02]  /*14e0*/  UIADD3 UR6, UR10, -0x1, UR9 ;  /* 0xffffffff0a067890 */ /* 0x000fe4000fffe009 */
[----:B------:R-:W-:-:S04]  /*14f0*/  IMAD.U32 R3, RZ, RZ, UR10 ;  /* 0x0000000aff037e24 */ /* 0x000fc8000f8e00ff */
[----:B------:R-:W-:Y:S01]  /*1500*/  IMAD.U32 R4, RZ, RZ, UR6 ;  /* 0x00000006ff047e24 */ /* 0x000fe2000f8e00ff */
[-C--:B------:R-:W-:Y:S01]  /*1510*/  IABS R0, R3.reuse ;  /* 0x0000000300007213 */ /* 0x080fe20000000000 */
[----:B------:R-:W-:Y:S01]  /*1520*/  ULOP3.LUT UR6, UR6, UR10, URZ, 0x3c, !UPT ;  /* 0x0000000a06067292 */ /* 0x000fe2000f8e3c3f */
[----:B------:R-:W-:Y:S02]  /*1530*/  IABS R5, R3 ;  /* 0x0000000300057213 */ /* 0x000fe40000000000 */
[----:B------:R-:W-:Y:S02]  /*1540*/  R2UR UR11, R0 ;  /* 0x00000000000b72ca */ /* 0x000fe400000e0000 */
[----:B------:R-:W-:-:S05]  /*1550*/  IABS R4, R4 ;  /* 0x0000000400047213 */ /* 0x000fca0000000000 */
[----:B------:R-:W-:-:S05]  /*1560*/  IMAD.MOV.U32 R3, RZ, RZ, R4 ;  /* 0x000000ffff037224 */ /* 0x000fca00078e0004 */
[----:B------:R-:W-:Y:S01]  /*1570*/  R2UR UR8, R3 ;  /* 0x00000000030872ca */ /* 0x000fe200000e0000 */
[----:B------:R-:W0:Y:S08]  /*1580*/  I2F.RP R0, UR11 ;  /* 0x0000000b00007d06 */ /* 0x000e300008209400 */
[----:B0-----:R-:W0:Y:S02]  /*1590*/  MUFU.RCP R0, R0 ;  /* 0x0000000000007308 */ /* 0x001e240000001000 */
[----:B0-----:R-:W-:Y:S01]  /*15a0*/  VIADD R2, R0, 0xffffffe ;  /* 0x0ffffffe00027836 */ /* 0x001fe20000000000 */
[----:B------:R-:W-:-:S05]  /*15b0*/  IADD3 R0, RZ, -R5, RZ ;  /* 0x80000005ff007210 */ /* 0x000fca0007ffe0ff */
        /* <DEDUP_REMOVED lines=18> */
.L_x_2374:
[----:B------:R-:W-:Y:S01]  /*16e0*/  UIMAD UR42, UR41, UR4, URZ ;  /* 0x00000004292a72a4 */ /* 0x000fe2000f8e023f */
        /* <DEDUP_REMOVED lines=11> */
[----:B------:R-:W-:Y:S02]  /*17a0*/  R2UR UR56, R0 ;  /* 0x00000000003872ca */ /* 0x000fe400000e0000 */
        /* <DEDUP_REMOVED lines=10> */
[----:B------:R-:W-:-:S06]  /*1850*/  UISETP.GT.AND UP0, UPT, UR56, UR42, UPT ;  /* 0x0000002a3800728c */ /* 0x000fcc000bf04270 */
[----:B------:R-:W-:-:S13]  /*1860*/  PLOP3.LUT P1, PT, PT, PT, UP0, 0x80, 0x0 ;  /* 0x000000000000781c */ /* 0x000fda0003f2f008 */
[----:B------:R-:W-:Y:S05]  /*1870*/  @!P1 BRA `(.L_x_2375) ;  /* 0x0000008800089947 */ /* 0x000fea0003800000 */
[----:B------:R-:W0:Y:S01]  /*1880*/  S2R R4, SR_TID.X ;  /* 0x0000000000047919 */ /* 0x000e220000002100 */
[----:B------:R-:W1:Y:S01]  /*1890*/  S2UR UR43, SR_CgaCtaId ;  /* 0x00000000002b79c3 */ /* 0x000e620000008800 */
[----:B------:R-:W-:Y:S02]  /*18a0*/  UMOV UR45, 0x400 ;  /* 0x00000400002d7882 */ /* 0x000fe40000000000 */
[----:B-1----:R-:W-:Y:S01]  /*18b0*/  ULEA UR45, UR43, UR45, 0x18 ;  /* 0x0000002d2b2d7291 */ /* 0x002fe2000f8ec03f */
[----:B0-----:R-:W-:-:S05]  /*18c0*/  VIADD R5, R4, 0xffffff80 ;  /* 0xffffff8004057836 */ /* 0x001fca0000000000 */
[----:B------:R-:W-:-:S04]  /*18d0*/  SHF.R.S32.HI R4, RZ, 0x1f, R5 ;  /* 0x0000001fff047819 */ /* 0x000fc80000011405 */
[----:B------:R-:W-:-:S04]  /*18e0*/  LEA.HI R4, R4, R5, RZ, 0x7 ;  /* 0x0000000504047211 */ /* 0x000fc800078f38ff */
[----:B------:R-:W-:-:S05]  /*18f0*/  SHF.R.S32.HI R4, RZ, 0x7, R4 ;  /* 0x00000007ff047819 */ /* 0x000fca0000011404 */
        /* <DEDUP_REMOVED lines=19> */
[----:B------:R-:W-:Y:S01]  /*1a30*/  MOV R10, UR6 ;  /* 0x00000006000a7c02 */ /* 0x000fe20008000f00 */
        /* <DEDUP_REMOVED lines=8> */
.L_x_2376:
        /* <DEDUP_REMOVED lines=9> */
.L_x_2509:
[----:B------:R-:W-:Y:S05]  /*1b50*/  @!P0 BRA `(.L_x_2378) ;  /* 0x0000000000048947 */ /* 0x000fea0003800000 */
[----:B------:R-:W-:Y:S01]  /*1b60*/  BPT.TRAP 0x1 ;  /* 0x000000040000795c */ /* 0x000fe20000300000 */
.L_x_2378:
[----:B0-----:R-:W-:Y:S01]  /*1b70*/  IMAD.U32 R0, RZ, RZ, UR47 ;  /* 0x0000002fff007e24 */ /* 0x001fe2000f8e00ff */
[----:B------:R-:W-:-:S04]  /*1b80*/  MOV R3, UR48 ;  /* 0x0000003000037c02 */ /* 0x000fc80008000f00 */
[----:B------:R-:W-:Y:S02]  /*1b90*/  LEA R0, R0, UR45, 0x3 ;  /* 0x0000002d00007c11 */ /* 0x000fe4000f8e18ff */
[----:B------:R-:W-:-:S04]  /*1ba0*/  SHF.L.U32 R3, R3, 0x1f, RZ ;  /* 0x0000001f03037819 */ /* 0x000fc800000006ff */
[----:B------:R0:W1:Y:S01]  /*1bb0*/  SYNCS.PHASECHK.TRANS64.TRYWAIT P1, [R0+URZ+0x16830], R3 ;  /* 0x01683003000075a7 */ /* 0x000062000802017f */
[----:B------:R-:W-:Y:S05]  /*1bc0*/  @!P0 BRA `(.L_x_2379) ;  /* 0x0000000000048947 */ /* 0x000fea0003800000 */
[----:B------:R-:W-:Y:S01]  /*1bd0*/  BPT.TRAP 0x1 ;  /* 0x000000040000795c */ /* 0x000fe20000300000 */
.L_x_2379:
[----:B-1----:R-:W-:Y:S05]  /*1be0*/  @P1 BRA `(.L_x_2380) ;  /* 0x0000000000081947 */ /* 0x002fea0003800000 */
[----:B------:R-:W1:Y:S02]  /*1bf0*/  SYNCS.PHASECHK.TRANS64.TRYWAIT P1, [R0+URZ+0x16830], R3 ;  /* 0x01683003000075a7 */ /* 0x000e64000802017f */
[----:B-1----:R-:W-:Y:S05]  /*1c00*/  @!P1 BRA `(.L_x_2381) ;  /* 0x0000010c00e09947 */ /* 0x002fea0003800000 */
.L_x_2380:
        /* <DEDUP_REMOVED lines=35> */
.L_x_2382:
[----:B------:R-:W-:Y:S01]  /*1e40*/  UISETP.NE.AND UP0, UPT, UR53, URZ, UPT ;  /* 0x0000003f3500728c */ /* 0x000fe2000bf05270 */
[----:B------:R-:W-:Y:S01]  /*1e50*/  R2UR UR11, R0 ;  /* 0x00000000000b72ca */ /* 0x000fe200000e0000 */
[----:B------:R-:W-:Y:S01]  /*1e60*/  ULDC UR7, c[0x0][0x9d8] ;  /* 0x0002760000077ab9 */ /* 0x000fe20000000800 */
[----:B------:R-:W-:Y:S01]  /*1e70*/  ULDC UR21, c[0x0][0x988] ;  /* 0x0002620000157ab9 */ /* 0x000fe20000000800 */
[----:B------:R-:W-:Y:S01]  /*1e80*/  FMUL.FTZ R10, R41, UR7 ;  /* 0x00000007290a7c20 */ /* 0x000fe20008410000 */
[----:B------:R-:W-:Y:S01]  /*1e90*/  FMUL.FTZ R41, R48, UR7 ;  /* 0x0000000730297c20 */ /* 0x000fe20008410000 */
[----:B------:R-:W-:Y:S01]  /*1ea0*/  PLOP3.LUT P1, PT, PT, PT, UP0, 0x80, 0x0 ;  /* 0x000000000000781c */ /* 0x000fe20003f2f008 */
[----:B------:R-:W-:Y:S01]  /*1eb0*/  VIADD R48, R17, UR40 ;  /* 0x0000002811307c36 */ /* 0x000fe20008000000 */
[----:B------:R-:W-:Y:S01]  /*1ec0*/  PLOP3.LUT P2, PT, PT, PT, UP0, 0x80, 0x0 ;  /* 0x000000000000781c */ /* 0x000fe20003f4f008 */
[----:B------:R-:W-:Y:S01]  /*1ed0*/  FMUL.FTZ R99, R26, UR7 ;  /* 0x000000071a637c20 */ /* 0x000fe20008410000 */
[----:B------:R-:W-:Y:S01]  /*1ee0*/  FMUL.FTZ R6, R28, UR7 ;  /* 0x000000071c067c20 */ /* 0x000fe20008410000 */
[----:B------:R-:W-:Y:S01]  /*1ef0*/  @UP0 ULDC UR6, c[0x0][0x44c] ;  /* 0x0001130000060ab9 */ /* 0x000fe20000000800 */
[----:B------:R-:W-:Y:S01]  /*1f00*/  FMUL.FTZ R97, R27, UR7 ;  /* 0x000000071b617c20 */ /* 0x000fe20008410000 */
[----:B------:R-:W-:Y:S01]  /*1f10*/  FMUL.FTZ R50, R50, UR7 ;  /* 0x0000000732327c20 */ /* 0x000fe20008410000 */
[----:B------:R-:W-:Y:S01]  /*1f20*/  FMUL.FTZ R95, R30, UR7 ;  /* 0x000000071e5f7c20 */ /* 0x000fe20008410000 */
[----:B------:R-:W-:Y:S01]  /*1f30*/  FMUL.FTZ R4, R29, UR7 ;  /* 0x000000071d047c20 */ /* 0x000fe20008410000 */
[----:B------:R-:W-:Y:S01]  /*1f40*/  FMUL.FTZ R5, R33, UR7 ;  /* 0x0000000721057c20 */ /* 0x000fe20008410000 */
[----:B------:R-:W2:Y:S01]  /*1f50*/  MUFU.TANH R99, R99 ;  /* 0x0000006300637308 */ /* 0x000ea20000002400 */
[----:B------:R-:W-:-:S02]  /*1f60*/  IMAD.U32 R33, RZ, RZ, UR52 ;  /* 0x00000034ff217e24 */ /* 0x000fc4000f8e00ff */
[----:B------:R-:W-:Y:S01]  /*1f70*/  FMUL.FTZ R91, R31, UR7 ;  /* 0x000000071f5b7c20 */ /* 0x000fe20008410000 */
[----:B------:R-:W-:Y:S01]  /*1f80*/  @P1 IMAD.HI.U32 R26, R48, UR6, RZ ;  /* 0x00000006301a1c27 */ /* 0x000fe2000f8e00ff */
[----:B------:R-:W-:-:S03]  /*1f90*/  @UP0 ULDC UR6, c[0x0][0x450] ;  /* 0x0001140000060ab9 */ /* 0x000fc60000000800 */
[----:B------:R-:W-:Y:S01]  /*1fa0*/  FMUL.FTZ R89, R34, UR7 ;  /* 0x0000000722597c20 */ /* 0x000fe20008410000 */
[----:B------:R-:W-:Y:S01]  /*1fb0*/  FMUL.FTZ R15, R35, UR7 ;  /* 0x00000007230f7c20 */ /* 0x000fe20008410000 */
[----:B------:R-:W-:Y:S01]  /*1fc0*/  FMUL.FTZ R21, R38, UR7 ;  /* 0x0000000726157c20 */ /* 0x000fe20008410000 */
[----:B------:R-:W-:Y:S01]  /*1fd0*/  @P2 SHF.R.U32.HI R48, RZ, UR6, R26 ;  /* 0x00000006ff302c19 */ /* 0x000fe2000801161a */
[----:B------:R-:W-:Y:S01]  /*1fe0*/  UMOV UR6, 0xffffff80 ;  /* 0xffffff8000067882 */ /* 0x000fe20000000000 */
[----:B------:R-:W3:Y:S01]  /*1ff0*/  MUFU.TANH R97, R97 ;  /* 0x0000006100617308 */ /* 0x000ee20000002400 */
[----:B------:R-:W-:Y:S01]  /*2000*/  UIMAD UR6, UR56, UR6, 0x80 ;  /* 0x00000080380674a4 */ /* 0x000fe2000f8e0206 */
[----:B------:R-:W-:Y:S01]  /*2010*/  FMUL.FTZ R20, R39, UR7 ;  /* 0x0000000727147c20 */ /* 0x000fe20008410000 */
[----:B------:R-:W4:Y:S01]  /*2020*/  SHFL.IDX PT, R28, R48, 0x1, 0x1c1f ;  /* 0x003c1f00301c7f89 */ /* 0x000f2200000e0000 */
[----:B------:R-:W-:Y:S01]  /*2030*/  FMUL.FTZ R2, R25, UR7 ;  /* 0x0000000719027c20 */ /* 0x000fe20008410000 */
[----:B------:R-:W-:Y:S01]  /*2040*/  FMUL.FTZ R25, R42, UR7 ;  /* 0x000000072a197c20 */ /* 0x000fe20008410000 */
[----:B01----:R-:W-:Y:S01]  /*2050*/  FMUL.FTZ R3, R24, UR7 ;  /* 0x0000000718037c20 */ /* 0x003fe20008410000 */
[----:B------:R-:W-:Y:S01]  /*2060*/  IMAD.U32 R93, RZ, RZ, UR6 ;  /* 0x00000006ff5d7e24 */ /* 0x000fe2000f8e00ff */
[----:B------:R0:W-:Y:S01]  /*2070*/  MUFU.TANH R29, R50 ;  /* 0x00000032001d7308 */ /* 0x0001e20000002400 */
        /* <DEDUP_REMOVED lines=8> */
[C-C-:B0-----:R-:W-:Y:S01]  /*2100*/  IADD3 R50, -R16.reuse, 0x1, R93.reuse ;  /* 0x0000000110327810 */ /* 0x141fe20007ffe15d */
[----:B------:R-:W-:Y:S01]  /*2110*/  FMUL.FTZ R45, R57, UR7 ;  /* 0x00000007392d7c20 */ /* 0x000fe20008410000 */
[----:B------:R-:W-:Y:S01]  /*2120*/  IADD3 R93, -R16, UR51, R93 ;  /* 0x00000033105d7c10 */ /* 0x000fe2000fffe15d */
[----:B------:R-:W-:Y:S01]  /*2130*/  FMUL.FTZ R8, R32, UR7 ;  /* 0x0000000720087c20 */ /* 0x000fe20008410000 */
[----:B------:R-:W-:Y:S01]  /*2140*/  IADD3 R50, -R33, UR51, R50 ;  /* 0x0000003321327c10 */ /* 0x000fe2000fffe132 */
[----:B------:R-:W-:Y:S01]  /*2150*/  FMUL.FTZ R51, R51, UR7 ;  /* 0x0000000733337c20 */ /* 0x000fe20008410000 */
[----:B------:R-:W-:Y:S01]  /*2160*/  FMUL.FTZ R54, R54, UR7 ;  /* 0x0000000736367c20 */ /* 0x000fe20008410000 */
[----:B------:R-:W0:Y:S01]  /*2170*/  MUFU.TANH R91, R91 ;  /* 0x0000005b005b7308 */ /* 0x000e220000002400 */
[----:B------:R-:W-:Y:S01]  /*2180*/  FMUL.FTZ R43, R53, UR7 ;  /* 0x00000007352b7c20 */ /* 0x000fe20008410000 */
[----:B------:R-:W-:Y:S01]  /*2190*/  FMUL.FTZ R58, R58, UR7 ;  /* 0x000000073a3a7c20 */ /* 0x000fe20008410000 */
[----:B----4-:R-:W-:Y:S01]  /*21a0*/  VIADDMNMX R28, R28, R50, R93, PT ;  /* 0x000000321c1c7246 */ /* 0x010fe2000380015d */
[----:B------:R-:W-:Y:S01]  /*21b0*/  FMUL.FTZ R14, R49, UR7 ;  /* 0x00000007310e7c20 */ /* 0x000fe20008410000 */
[----:B------:R-:W-:Y:S01]  /*21c0*/  FMUL.FTZ R62, R62, UR7 ;  /* 0x000000073e3e7c20 */ /* 0x000fe20008410000 */
[----:B------:R-:W-:Y:S01]  /*21d0*/  FMUL.FTZ R66, R66, UR7 ;  /* 0x0000000742427c20 */ /* 0x000fe20008410000 */
[C---:B------:R-:W-:Y:S01]  /*21e0*/  ISETP.GT.AND P1, PT, R28.reuse, RZ, PT ;  /* 0x000000ff1c00720c */ /* 0x040fe20003f24270 */
[----:B------:R-:W4:Y:S01]  /*21f0*/  MUFU.TANH R89, R89 ;  /* 0x0000005900597308 */ /* 0x000f220000002400 */
[C---:B------:R-:W-:Y:S01]  /*2200*/  ISETP.GT.AND P2, PT, R28.reuse, 0x1, PT ;  /* 0x000000011c00780c */ /* 0x040fe20003f44270 */
[----:B------:R-:W-:Y:S01]  /*2210*/  FMUL.FTZ R67, R67, UR7 ;  /* 0x0000000743437c20 */ /* 0x000fe20008410000 */
[----:B------:R-:W-:Y:S01]  /*2220*/  ISETP.GT.AND P3, PT, R28, 0x8, PT ;  /* 0x000000081c00780c */ /* 0x000fe20003f64270 */
[----:B------:R-:W-:Y:S01]  /*2230*/  FMUL.FTZ R70, R70, UR7 ;  /* 0x0000000746467c20 */ /* 0x000fe20008410000 */
[----:B--2---:R-:W-:Y:S01]  /*2240*/  FSEL R99, R99, -INF , P1 ;  /* 0xff80000063637808 */ /* 0x004fe20000800000 */
[----:B------:R-:W-:Y:S01]  /*2250*/  FMUL.FTZ R71, R71, UR7 ;  /* 0x0000000747477c20 */ /* 0x000fe20008410000 */
[----:B---3--:R-:W-:Y:S01]  /*2260*/  FSEL R97, R97, -INF , P2 ;  /* 0xff80000061617808 */ /* 0x008fe20001000000 */
[----:B------:R-:W2:Y:S01]  /*2270*/  MUFU.TANH R15, R15 ;  /* 0x0000000f000f7308 */ /* 0x000ea20000002400 */
        /* <DEDUP_REMOVED lines=8> */
[----:B0-----:R-:W-:Y:S01]  /*2300*/  FSEL R91, R91, -INF , P1 ;  /* 0xff8000005b5b7808 */ /* 0x001fe20000800000 */
[----:B------:R-:W-:Y:S01]  /*2310*/  FMUL.FTZ R79, R79, UR7 ;  /* 0x000000074f4f7c20 */ /* 0x000fe20008410000 */
[----:B------:R-:W-:Y:S01]  /*2320*/  FMNMX.FTZ R30, R95, R30, !PT ;  /* 0x0000001e5f1e7209 */ /* 0x000fe20007810000 */
[----:B------:R-:W-:Y:S01]  /*2330*/  FMUL.FTZ R82, R82, UR7 ;  /* 0x0000000752527c20 */ /* 0x000fe20008410000 */
[----:B------:R-:W-:Y:S01]  /*2340*/  ISETP.GT.AND P1, PT, R28, 0x11, PT ;  /* 0x000000111c00780c */ /* 0x000fe20003f24270 */
[----:B------:R-:W-:Y:S01]  /*2350*/  FMUL.FTZ R83, R83, UR7 ;  /* 0x0000000753537c20 */ /* 0x000fe20008410000 */
[----:B----4-:R-:W-:Y:S01]  /*2360*/  FSEL R89, R89, -INF , P2 ;  /* 0xff80000059597808 */ /* 0x010fe20001000000 */
        /* <DEDUP_REMOVED lines=11> */
[----:B------:R-:W-:Y:S01]  /*2420*/  FMNMX.FTZ R30, R63, R30, !PT ;  /* 0x0000001e3f1e7209 */ /* 0x000fe20007810000 */
[----:B------:R-:W-:Y:S01]  /*2430*/  FMUL.FTZ R12, R40, UR7 ;  /* 0x00000007280c7c20 */ /* 0x000fe20008410000 */
[----:B------:R-:W1:Y:S01]  /*2440*/  SHFL.IDX PT, R48, R48, RZ, 0x1c1f ;  /* 0x001c1fff30307589 */ /* 0x000e6200000e0000 */
[----:B------:R-:W-:Y:S01]  /*2450*/  FMUL.FTZ R13, R44, UR7 ;  /* 0x000000072c0d7c20 */ /* 0x000fe20008410000 */
[----:B------:R-:W-:Y:S01]  /*2460*/  FMUL.FTZ R44, R52, UR7 ;  /* 0x00000007342c7c20 */ /* 0x000fe20008410000 */
[----:B------:R-:W2:Y:S01]  /*2470*/  MUFU.TANH R24, R24 ;  /* 0x0000001800187308 */ /* 0x000ea20000002400 */
[----:B0-----:R-:W-:Y:S01]  /*2480*/  FSEL R57, R20, -INF , P1 ;  /* 0xff80000014397808 */ /* 0x001fe20000800000 */
[----:B------:R-:W-:Y:S01]  /*2490*/  @UP0 ULDC UR6, c[0x0][0x44c] ;  /* 0x0001130000060ab9 */ /* 0x000fe20000000800 */
[----:B------:R-:W-:Y:S01]  /*24a0*/  ISETP.GT.AND P1, PT, R28, 0x21, PT ;  /* 0x000000211c00780c */ /* 0x000fe20003f24270 */
[----:B------:R-:W-:Y:S01]  /*24b0*/  @UP0 ULDC UR14, c[0x0][0x450] ;  /* 0x00011400000e0ab9 */ /* 0x000fe20000000800 */
[----:B------:R-:W-:Y:S01]  /*24c0*/  UMOV UR10, UR40 ;  /* 0x00000028000a7c82 */ /* 0x000fe20008000000 */
[----:B------:R-:W-:Y:S01]  /*24d0*/  UIADD3 UR25, UR56, -0x2, URZ ;  /* 0xfffffffe38197890 */ /* 0x000fe2000fffe03f */
[----:B------:R-:W-:Y:S01]  /*24e0*/  CS2R R118, SRZ ;  /* 0x0000000000767805 */ /* 0x000fe2000001ff00 */
[----:B------:R0:W-:Y:S01]  /*24f0*/  MUFU.TANH R27, R46 ;  /* 0x0000002e001b7308 */ /* 0x0001e20000002400 */
[----:B------:R-:W-:-:S02]  /*2500*/  CS2R R116, SRZ ;  /* 0x0000000000747805 */ /* 0x000fc4000001ff00 */
[----:B------:R-:W-:Y:S02]  /*2510*/  CS2R R114, SRZ ;  /* 0x0000000000727805 */ /* 0x000fe4000001ff00 */
[----:B------:R-:W-:Y:S02]  /*2520*/  CS2R R112, SRZ ;  /* 0x0000000000707805 */ /* 0x000fe4000001ff00 */
[----:B------:R-:W-:Y:S02]  /*2530*/  CS2R R110, SRZ ;  /* 0x00000000006e7805 */ /* 0x000fe4000001ff00 */
[----:B------:R-:W-:Y:S02]  /*2540*/  CS2R R108, SRZ ;  /* 0x00000000006c7805 */ /* 0x000fe4000001ff00 */
[----:B------:R-:W-:Y:S02]  /*2550*/  CS2R R106, SRZ ;  /* 0x00000000006a7805 */ /* 0x000fe4000001ff00 */
[----:B------:R-:W-:Y:S01]  /*2560*/  CS2R R104, SRZ ;  /* 0x0000000000687805 */ /* 0x000fe2000001ff00 */
[----:B------:R3:W-:Y:S01]  /*2570*/  MUFU.TANH R33, R59 ;  /* 0x0000003b00217308 */ /* 0x0007e20000002400 */
[----:B--2---:R-:W-:Y:S01]  /*2580*/  FSEL R53, R24, -INF , P1 ;  /* 0xff80000018357808 */ /* 0x004fe20000800000 */
[----:B0-----:R-:W-:Y:S01]  /*2590*/  FMUL.FTZ R46, R56, UR7 ;  /* 0x00000007382e7c20 */ /* 0x001fe20008410000 */
[----:B------:R-:W-:Y:S01]  /*25a0*/  ISETP.GT.AND P1, PT, R28, 0x29, PT ;  /* 0x000000291c00780c */ /* 0x000fe20003f24270 */
[----:B------:R-:W-:Y:S01]  /*25b0*/  FMUL.FTZ R56, R60, UR7 ;  /* 0x000000073c387c20 */ /* 0x000fe20008410000 */
[----:B------:R-:W-:Y:S01]  /*25c0*/  FMUL.FTZ R60, R65, UR7 ;  /* 0x00000007413c7c20 */ /* 0x000fe20008410000 */
[----:B------:R-:W-:Y:S01]  /*25d0*/  FMUL.FTZ R65, R73, UR7 ;  /* 0x0000000749417c20 */ /* 0x000fe20008410000 */
[----:B-1----:R-:W-:Y:S01]  /*25e0*/  VIADDMNMX R93, R48, R50, R93, PT ;  /* 0x00000032305d7246 */ /* 0x002fe2000380015d */
[----:B------:R-:W0:Y:S01]  /*25f0*/  MUFU.TANH R47, R47 ;  /* 0x0000002f002f7308 */ /* 0x000e220000002400 */
[----:B---3--:R-:W-:-:S02]  /*2600*/  FSEL R59, R21, -INF , P2 ;  /* 0xff800000153b7808 */ /* 0x008fc40001000000 */
[----:B------:R-:W-:Y:S02]  /*2610*/  CS2R R102, SRZ ;  /* 0x0000000000667805 */ /* 0x000fe4000001ff00 */
[----:B------:R-:W-:Y:S02]  /*2620*/  ISETP.GT.AND P2, PT, R28, 0x20, PT ;  /* 0x000000201c00780c */ /* 0x000fe40003f44270 */
[----:B------:R-:W-:Y:S02]  /*2630*/  CS2R R100, SRZ ;  /* 0x0000000000647805 */ /* 0x000fe4000001ff00 */
[----:B------:R-:W-:Y:S02]  /*2640*/  FMNMX.FTZ R30, R59, R30, !PT ;  /* 0x0000001e3b1e7209 */ /* 0x000fe40007810000 */
[----:B------:R-:W-:Y:S01]  /*2650*/  ISETP.GT.AND P3, PT, R93, 0x8, PT ;  /* 0x000000085d00780c */ /* 0x000fe20003f64270 */
[----:B------:R1:W-:Y:S01]  /*2660*/  MUFU.TANH R32, R55 ;  /* 0x0000003700207308 */ /* 0x0003e20000002400 */
[----:B------:R-:W-:-:S07]  /*2670*/  FMNMX.FTZ R30, R57, R30, !PT ;  /* 0x0000001e391e7209 */ /* 0x000fce0007810000 */
[----:B------:R2:W3:Y:S01]  /*2680*/  MUFU.TANH R31, R51 ;  /* 0x00000033001f7308 */ /* 0x0004e20000002400 */
[----:B-1----:R-:W-:Y:S02]  /*2690*/  FSEL R55, R25, -INF , P2 ;  /* 0xff80000019377808 */ /* 0x002fe40001000000 */
[----:B------:R-:W-:Y:S02]  /*26a0*/  ISETP.GT.AND P2, PT, R28, 0x28, PT ;  /* 0x000000281c00780c */ /* 0x000fe40003f44270 */
[----:B------:R-:W-:Y:S02]  /*26b0*/  FMNMX.FTZ R30, R55, R30, !PT ;  /* 0x0000001e371e7209 */ /* 0x000fe40007810000 */
[----:B0-----:R-:W-:Y:S01]  /*26c0*/  FSEL R49, R47, -INF , P1 ;  /* 0xff8000002f317808 */ /* 0x001fe20000800000 */
[----:B------:R-:W0:Y:S01]  /*26d0*/  MUFU.TANH R54, R54 ;  /* 0x0000003600367308 */ /* 0x000e220000002400 */
[----:B--2---:R-:W-:Y:S02]  /*26e0*/  FSEL R51, R27, -INF , P2 ;  /* 0xff8000001b337808 */ /* 0x004fe40001000000 */
[----:B------:R-:W-:-:S02]  /*26f0*/  FMNMX.FTZ R30, R53, R30, !PT ;  /* 0x0000001e351e7209 */ /* 0x000fc40007810000 */
[C---:B------:R-:W-:Y:S02]  /*2700*/  ISETP.GT.AND P2, PT, R28.reuse, 0x30, PT ;  /* 0x000000301c00780c */ /* 0x040fe40003f44270 */
[----:B------:R-:W-:Y:S01]  /*2710*/  FMNMX.FTZ R30, R51, R30, !PT ;  /* 0x0000001e331e7209 */ /* 0x000fe20007810000 */
[----:B------:R-:W1:Y:S01]  /*2720*/  MUFU.TANH R58, R58 ;  /* 0x0000003a003a7308 */ /* 0x000e620000002400 */
[C---:B------:R-:W-:Y:S02]  /*2730*/  ISETP.GT.AND P1, PT, R28.reuse, 0x31, PT ;  /* 0x000000311c00780c */ /* 0x040fe40003f24270 */
[----:B------:R-:W-:Y:S02]  /*2740*/  FSEL R47, R29, -INF , P2 ;  /* 0xff8000001d2f7808 */ /* 0x000fe40001000000 */
[----:B------:R-:W-:Y:S02]  /*2750*/  FMNMX.FTZ R30, R49, R30, !PT ;  /* 0x0000001e311e7209 */ /* 0x000fe40007810000 */
[----:B------:R-:W-:Y:S01]  /*2760*/  ISETP.GT.AND P2, PT, R28, 0x38, PT ;  /* 0x000000381c00780c */ /* 0x000fe20003f44270 */
[----:B------:R-:W2:Y:S01]  /*2770*/  MUFU.TANH R62, R62 ;  /* 0x0000003e003e7308 */ /* 0x000ea20000002400 */
[----:B---3--:R-:W-:-:S02]  /*2780*/  FSEL R25, R31, -INF , P1 ;  /* 0xff8000001f197808 */ /* 0x008fc40000800000 */
[----:B------:R-:W-:Y:S02]  /*2790*/  FMNMX.FTZ R30, R47, R30, !PT ;  /* 0x0000001e2f1e7209 */ /* 0x000fe40007810000 */
[----:B------:R-:W-:Y:S02]  /*27a0*/  ISETP.GT.AND P1, PT, R28, 0x39, PT ;  /* 0x000000391c00780c */ /* 0x000fe40003f24270 */
[----:B0-----:R-:W-:Y:S01]  /*27b0*/  FSEL R24, R54, -INF , P2 ;  /* 0xff80000036187808 */ /* 0x001fe20001000000 */
[----:B------:R0:W3:Y:S01]  /*27c0*/  MUFU.TANH R34, R26 ;  /* 0x0000001a00227308 */ /* 0x0000e20000002400 */
[----:B------:R-:W-:Y:S02]  /*27d0*/  FMNMX.FTZ R21, R25, R30, !PT ;  /* 0x0000001e19157209 */ /* 0x000fe40007810000 */
[----:B------:R-:W-:Y:S02]  /*27e0*/  ISETP.GT.AND P2, PT, R28, 0x40, PT ;  /* 0x000000401c00780c */ /* 0x000fe40003f44270 */
[----:B------:R-:W-:-:S02]  /*27f0*/  FSEL R15, R32, -INF , P1 ;  /* 0xff800000200f7808 */ /* 0x000fc40000800000 */
[----:B------:R-:W-:Y:S01]  /*2800*/  FMNMX.FTZ R20, R24, R21, !PT ;  /* 0x0000001518147209 */ /* 0x000fe20007810000 */
[----:B------:R-:W4:Y:S01]  /*2810*/  MUFU.TANH R66, R66 ;  /* 0x0000004200427308 */ /* 0x000f220000002400 */
[----:B------:R-:W-:Y:S02]  /*2820*/  ISETP.GT.AND P1, PT, R28, 0x41, PT ;  /* 0x000000411c00780c */ /* 0x000fe40003f24270 */
[----:B-1----:R-:W-:Y:S01]  /*2830*/  FSEL R21, R58, -INF , P2 ;  /* 0xff8000003a157808 */ /* 0x002fe20001000000 */
[----:B------:R-:W-:Y:S01]  /*2840*/  FMUL.FTZ R58, R61, UR7 ;  /* 0x000000073d3a7c20 */ /* 0x000fe20008410000 */
[----:B0-----:R-:W-:Y:S01]  /*2850*/  FMNMX.FTZ R26, R15, R20, !PT ;  /* 0x000000140f1a7209 */ /* 0x001fe20007810000 */
[----:B------:R-:W-:Y:S01]  /*2860*/  FMUL.FTZ R61, R64, UR7 ;  /* 0x00000007403d7c20 */ /* 0x000fe20008410000 */
[C---:B------:R-:W-:Y:S01]  /*2870*/  ISETP.GT.AND P2, PT, R28.reuse, 0x48, PT ;  /* 0x000000481c00780c */ /* 0x040fe20003f44270 */
[----:B------:R-:W0:Y:S01]  /*2880*/  MUFU.TANH R67, R67 ;  /* 0x0000004300437308 */ /* 0x000e220000002400 */
[----:B------:R-:W-:Y:S01]  /*2890*/  FSEL R20, R33, -INF , P1 ;  /* 0xff80000021147808 */ /* 0x000fe20000800000 */
[----:B------:R-:W-:Y:S01]  /*28a0*/  FMUL.FTZ R64, R69, UR7 ;  /* 0x0000000745407c20 */ /* 0x000fe20008410000 */
[----:B------:R-:W-:Y:S01]  /*28b0*/  FMNMX.FTZ R27, R21, R26, !PT ;  /* 0x0000001a151b7209 */ /* 0x000fe20007810000 */
[----:B------:R-:W-:Y:S01]  /*28c0*/  FMUL.FTZ R69, R77, UR7 ;  /* 0x000000074d457c20 */ /* 0x000fe20008410000 */
[----:B------:R-:W-:-:S02]  /*28d0*/  ISETP.GT.AND P1, PT, R28, 0x49, PT ;  /* 0x000000491c00780c */ /* 0x000fc40003f24270 */
[----:B--2---:R-:W-:Y:S01]  /*28e0*/  FSEL R26, R62, -INF , P2 ;  /* 0xff8000003e1a7808 */ /* 0x004fe20001000000 */
[----:B------:R-:W1:Y:S01]  /*28f0*/  MUFU.TANH R70, R70 ;  /* 0x0000004600467308 */ /* 0x000e620000002400 */
[----:B------:R-:W-:Y:S01]  /*2900*/  FMNMX.FTZ R29, R20, R27, !PT ;  /* 0x0000001b141d7209 */ /* 0x000fe20007810000 */
[----:B------:R-:W-:Y:S01]  /*2910*/  FMUL.FTZ R62, R68, UR7 ;  /* 0x00000007443e7c20 */ /* 0x000fe20008410000 */
[----:B------:R-:W-:Y:S01]  /*2920*/  ISETP.GT.AND P2, PT, R28, 0x50, PT ;  /* 0x000000501c00780c */ /* 0x000fe20003f44270 */
[----:B------:R-:W-:Y:S01]  /*2930*/  FMUL.FTZ R68, R76, UR7 ;  /* 0x000000074c447c20 */ /* 0x000fe20008410000 */
[----:B---3--:R-:W-:Y:S02]  /*2940*/  FSEL R27, R34, -INF , P1 ;  /* 0xff800000221b7808 */ /* 0x008fe40000800000 */
[----:B------:R-:W-:Y:S01]  /*2950*/  FMNMX.FTZ R30, R26, R29, !PT ;  /* 0x0000001d1a1e7209 */ /* 0x000fe20007810000 */
[----:B------:R-:W2:Y:S01]  /*2960*/  MUFU.TANH R71, R71 ;  /* 0x0000004700477308 */ /* 0x000ea20000002400 */
[----:B------:R-:W-:-:S02]  /*2970*/  ISETP.GT.AND P1, PT, R28, 0x51, PT ;  /* 0x000000511c00780c */ /* 0x000fc40003f24270 */
[----:B----4-:R-:W-:Y:S02]  /*2980*/  FSEL R29, R66, -INF , P2 ;  /* 0xff800000421d7808 */ /* 0x010fe40001000000 */
[----:B------:R-:W-:Y:S02]  /*2990*/  FMNMX.FTZ R32, R27, R30, !PT ;  /* 0x0000001e1b207209 */ /* 0x000fe40007810000 */
[C---:B------:R-:W-:Y:S01]  /*29a0*/  ISETP.GT.AND P2, PT, R28.reuse, 0x58, PT ;  /* 0x000000581c00780c */ /* 0x040fe20003f44270 */
[----:B------:R-:W3:Y:S01]  /*29b0*/  MUFU.TANH R74, R74 ;  /* 0x0000004a004a7308 */ /* 0x000ee20000002400 */
[----:B0-----:R-:W-:Y:S02]  /*29c0*/  FSEL R30, R67, -INF , P1 ;  /* 0xff800000431e7808 */ /* 0x001fe40000800000 */
[----:B------:R-:W-:Y:S02]  /*29d0*/  FMNMX.FTZ R33, R29, R32, !PT ;  /* 0x000000201d217209 */ /* 0x000fe40007810000 */
[----:B------:R-:W-:-:S02]  /*29e0*/  ISETP.GT.AND P1, PT, R28, 0x59, PT ;  /* 0x000000591c00780c */ /* 0x000fc40003f24270 */
[----:B-1----:R-:W-:Y:S01]  /*29f0*/  FSEL R31, R70, -INF , P2 ;  /* 0xff800000461f7808 */ /* 0x002fe20001000000 */
[----:B------:R-:W0:Y:S01]  /*2a00*/  MUFU.TANH R75, R75 ;  /* 0x0000004b004b7308 */ /* 0x000e220000002400 */
[----:B------:R-:W-:Y:S02]  /*2a10*/  FMNMX.FTZ R34, R30, R33, !PT ;  /* 0x000000211e227209 */ /* 0x000fe40007810000 */
[C---:B------:R-:W-:Y:S02]  /*2a20*/  ISETP.GT.AND P2, PT, R28.reuse, 0x60, PT ;  /* 0x000000601c00780c */ /* 0x040fe40003f44270 */
[----:B--2---:R-:W-:Y:S02]  /*2a30*/  FSEL R32, R71, -INF , P1 ;  /* 0xff80000047207808 */ /* 0x004fe40000800000 */
[----:B------:R-:W-:Y:S01]  /*2a40*/  FMNMX.FTZ R35, R31, R34, !PT ;  /* 0x000000221f237209 */ /* 0x000fe20007810000 */
[----:B------:R-:W1:Y:S01]  /*2a50*/  MUFU.TANH R78, R78 ;  /* 0x0000004e004e7308 */ /* 0x000e620000002400 */
[----:B------:R-:W-:-:S02]  /*2a60*/  ISETP.GT.AND P1, PT, R28, 0x61, PT ;  /* 0x000000611c00780c */ /* 0x000fc40003f24270 */
[----:B---3--:R-:W-:Y:S01]  /*2a70*/  FSEL R33, R74, -INF , P2 ;  /* 0xff8000004a217808 */ /* 0x008fe20001000000 */
[----:B------:R-:W-:Y:S01]  /*2a80*/  FMUL.FTZ R74, R84, UR7 ;  /* 0x00000007544a7c20 */ /* 0x000fe20008410000 */
[----:B------:R-:W-:Y:S02]  /*2a90*/  FMNMX.FTZ R36, R32, R35, !PT ;  /* 0x0000002320247209 */ /* 0x000fe40007810000 */
[C---:B------:R-:W-:Y:S01]  /*2aa0*/  ISETP.GT.AND P2, PT, R28.reuse, 0x68, PT ;  /* 0x000000681c00780c */ /* 0x040fe20003f44270 */
[----:B------:R-:W2:Y:S01]  /*2ab0*/  MUFU.TANH R38, R79 ;  /* 0x0000004f00267308 */ /* 0x000ea20000002400 */
[----:B0-----:R-:W-:Y:S02]  /*2ac0*/  FSEL R34, R75, -INF , P1 ;  /* 0xff8000004b227808 */ /* 0x001fe40000800000 */
[----:B------:R-:W-:Y:S02]  /*2ad0*/  FMNMX.FTZ R35, R33, R36, !PT ;  /* 0x0000002421237209 */ /* 0x000fe40007810000 */
[----:B------:R-:W-:-:S02]  /*2ae0*/  ISETP.GT.AND P1, PT, R28, 0x69, PT ;  /* 0x000000691c00780c */ /* 0x000fc40003f24270 */
[----:B------:R-:W-:Y:S01]  /*2af0*/  FMNMX.FTZ R35, R34, R35, !PT ;  /* 0x0000002322237209 */ /* 0x000fe20007810000 */
[----:B------:R-:W0:Y:S01]  /*2b00*/  MUFU.TANH R82, R82 ;  /* 0x0000005200527308 */ /* 0x000e220000002400 */
[----:B-1----:R-:W-:Y:S02]  /*2b10*/  FSEL R36, R78, -INF , P2 ;  /* 0xff8000004e247808 */ /* 0x002fe40001000000 */
[----:B------:R-:W-:Y:S02]  /*2b20*/  ISETP.GT.AND P2, PT, R28, 0x70, PT ;  /* 0x000000701c00780c */ /* 0x000fe40003f44270 */
[----:B------:R-:W-:-:S03]  /*2b30*/  FMNMX.FTZ R37, R36, R35, !PT ;  /* 0x0000002324257209 */ /* 0x000fc60007810000 */
[----:B------:R-:W1:Y:S01]  /*2b40*/  MUFU.TANH R83, R83 ;  /* 0x0000005300537308 */ /* 0x000e620000002400 */
[----:B--2---:R-:W-:Y:S02]  /*2b50*/  FSEL R38, R38, -INF , P1 ;  /* 0xff80000026267808 */ /* 0x004fe40000800000 */
[----:B------:R-:W-:Y:S02]  /*2b60*/  ISETP.GT.AND P1, PT, R28, 0x71, PT ;  /* 0x000000711c00780c */ /* 0x000fe40003f24270 */
[----:B------:R-:W-:-:S03]  /*2b70*/  FMNMX.FTZ R40, R38, R37, !PT ;  /* 0x0000002526287209 */ /* 0x000fc60007810000 */
[----:B------:R-:W2:Y:S01]  /*2b80*/  MUFU.TANH R39, R86 ;  /* 0x0000005600277308 */ /* 0x000ea20000002400 */
[----:B0-----:R-:W-:Y:S02]  /*2b90*/  FSEL R35, R82, -INF , P2 ;  /* 0xff80000052237808 */ /* 0x001fe40001000000 */
[----:B------:R-:W-:Y:S02]  /*2ba0*/  ISETP.GT.AND P2, PT, R28, 0x78, PT ;  /* 0x000000781c00780c */ /* 0x000fe40003f44270 */
[----:B------:R-:W-:-:S03]  /*2bb0*/  FMNMX.FTZ R40, R35, R40, !PT ;  /* 0x0000002823287209 */ /* 0x000fc60007810000 */
[----:B------:R-:W0:Y:S01]  /*2bc0*/  MUFU.TANH R87, R87 ;  /* 0x0000005700577308 */ /* 0x000e220000002400 */
[----:B-1----:R-:W-:Y:S02]  /*2bd0*/  FSEL R37, R83, -INF , P1 ;  /* 0xff80000053257808 */ /* 0x002fe40000800000 */
[----:B------:R-:W-:Y:S02]  /*2be0*/  ISETP.GT.AND P1, PT, R28, 0x79, PT ;  /* 0x000000791c00780c */ /* 0x000fe40003f24270 */
[----:B------:R-:W-:-:S03]  /*2bf0*/  FMNMX.FTZ R28, R37, R40, !PT ;  /* 0x00000028251c7209 */ /* 0x000fc60007810000 */
[----:B------:R-:W-:Y:S01]  /*2c00*/  MUFU.TANH R3, R3 ;  /* 0x0000000300037308 */ /* 0x000fe20000002400 */
[----:B--2---:R-:W-:Y:S02]  /*2c10*/  FSEL R39, R39, -INF , P2 ;  /* 0xff80000027277808 */ /* 0x004fe40001000000 */
[----:B------:R-:W-:Y:S02]  /*2c20*/  ISETP.GT.AND P2, PT, R93, 0x1, PT ;  /* 0x000000015d00780c */ /* 0x000fe40003f44270 */
[----:B------:R-:W-:-:S03]  /*2c30*/  FMNMX.FTZ R67, R39, R28, !PT ;  /* 0x0000001c27437209 */ /* 0x000fc60007810000 */
[----:B------:R-:W1:Y:S01]  /*2c40*/  MUFU.TANH R2, R2 ;  /* 0x0000000200027308 */ /* 0x000e620000002400 */
[----:B0-----:R-:W-:-:S04]  /*2c50*/  FSEL R40, R87, -INF , P1 ;  /* 0xff80000057287808 */ /* 0x001fc80000800000 */
[----:B------:R-:W-:Y:S01]  /*2c60*/  FMNMX.FTZ R28, R40, R67, !PT ;  /* 0x00000043281c7209 */ /* 0x000fe20007810000 */
[----:B------:R-:W-:Y:S01]  /*2c70*/  FMUL.FTZ R67, R72, UR7 ;  /* 0x0000000748437c20 */ /* 0x000fe20008410000 */
[----:B------:R-:W-:Y:S01]  /*2c80*/  FMUL.FTZ R72, R81, UR7 ;  /* 0x0000000751487c20 */ /* 0x000fe20008410000 */
[----:B------:R-:W0:Y:S02]  /*2c90*/  MUFU.TANH R6, R6 ;  /* 0x0000000600067308 */ /* 0x000e240000002400 */
[----:B------:R-:W2:Y:S06]  /*2ca0*/  SHFL.BFLY PT, R71, R28, 0x2, 0x1f ;  /* 0x0c401f001c477f89 */ /* 0x000eac00000e0000 */
[----:B------:R-:W-:Y:S01]  /*2cb0*/  MUFU.TANH R4, R4 ;  /* 0x0000000400047308 */ /* 0x000fe20000002400 */
[----:B-1----:R-:W-:-:S02]  /*2cc0*/  FSEL R50, R2, -INF , P2 ;  /* 0xff80000002327808 */ /* 0x002fc40001000000 */
[----:B------:R-:W-:-:S05]  /*2cd0*/  ISETP.GT.AND P2, PT, R93, 0x10, PT ;  /* 0x000000105d00780c */ /* 0x000fca0003f44270 */
[----:B------:R-:W1:Y:S01]  /*2ce0*/  MUFU.TANH R8, R8 ;  /* 0x0000000800087308 */ /* 0x000e620000002400 */
[----:B0-----:R-:W-:-:S07]  /*2cf0*/  FSEL R48, R6, -INF , P3 ;  /* 0xff80000006307808 */ /* 0x001fce0001800000 */
[----:B------:R-:W-:Y:S01]  /*2d00*/  MUFU.TANH R5, R5 ;  /* 0x0000000500057308 */ /* 0x000fe20000002400 */
[----:B--2---:R-:W-:Y:S01]  /*2d10*/  FMNMX.FTZ R42, R28, R71, !PT ;  /* 0x000000471c2a7209 */ /* 0x004fe20007810000 */
[----:B------:R-:W-:-:S04]  /*2d20*/  FMUL.FTZ R71, R80, UR7 ;  /* 0x0000000750477c20 */ /* 0x000fc80008410000 */
[----:B------:R-:W0:Y:S02]  /*2d30*/  SHFL.BFLY PT, R73, R42, 0x1, 0x1f ;  /* 0x0c201f002a497f89 */ /* 0x000e2400000e0000 */
[----:B------:R-:W2:Y:S01]  /*2d40*/  MUFU.TANH R9, R9 ;  /* 0x0000000900097308 */ /* 0x000ea20000002400 */
[----:B-1----:R-:W-:Y:S02]  /*2d50*/  FSEL R54, R8, -INF , P2 ;  /* 0xff80000008367808 */ /* 0x002fe40001000000 */
[----:B------:R-:W-:-:S05]  /*2d60*/  ISETP.GT.AND P2, PT, R93, 0x18, PT ;  /* 0x000000185d00780c */ /* 0x000fca0003f44270 */
[----:B------:R-:W-:Y:S08]  /*2d70*/  MUFU.TANH R7, R7 ;  /* 0x0000000700077308 */ /* 0x000ff00000002400 */
[----:B------:R-:W1:Y:S01]  /*2d80*/  MUFU.TANH R12, R12 ;  /* 0x0000000c000c7308 */ /* 0x000e620000002400 */
[----:B--2---:R-:W-:Y:S02]  /*2d90*/  FSEL R9, R9, -INF , P2 ;  /* 0xff80000009097808 */ /* 0x004fe40001000000 */
[----:B------:R-:W-:-:S02]  /*2da0*/  ISETP.GT.AND P2, PT, R93, 0x20, PT ;  /* 0x000000205d00780c */ /* 0x000fc40003f44270 */
[----:B0-----:R-:W-:-:S03]  /*2db0*/  FMNMX.FTZ R28, R42, R73, !PT ;  /* 0x000000492a1c7209 */ /* 0x001fc60007810000 */
[----:B------:R-:W0:Y:S01]  /*2dc0*/  MUFU.TANH R10, R10 ;  /* 0x0000000a000a7308 */ /* 0x000e220000002400 */
[----:B------:R-:W-:Y:S01]  /*2dd0*/  FMUL.FTZ R73, R85, UR7 ;  /* 0x0000000755497c20 */ /* 0x000fe20008410000 */
[----:B------:R-:W-:Y:S01]  /*2de0*/  UIMAD.WIDE.U32 UR6, UR40, UR6, URZ ;  /* 0x00000006280672a5 */ /* 0x000fe2000f8e003f */
[C---:B------:R-:W-:Y:S01]  /*2df0*/  FSETP.NEU.FTZ.AND P1, PT, R28.reuse, -INF , PT ;  /* 0xff8000001c00780b */ /* 0x040fe20003f3d000 */
[----:B------:R-:W-:Y:S01]  /*2e00*/  FMUL.FTZ R42, R28, UR21 ;  /* 0x000000151c2a7c20 */ /* 0x000fe20008410000 */
[----:B------:R-:W-:Y:S02]  /*2e10*/  UIADD3 UR6, UR11, 0x16840, URZ ;  /* 0x000168400b067890 */ /* 0x000fe4000fffe03f */
[----:B------:R-:W-:Y:S01]  /*2e20*/  @UP0 USHF.R.U32.HI UR10, URZ, UR14, UR7 ;  /* 0x0000000e3f0a0299 */ /* 0x000fe20008011607 */
[----:B------:R-:W2:Y:S01]  /*2e30*/  MUFU.TANH R13, R13 ;  /* 0x0000000d000d7308 */ /* 0x000ea20000002400 */
[----:B------:R-:W-:Y:S01]  /*2e40*/  FSEL R42, R42, RZ, P1 ;  /* 0x000000ff2a2a7208 */ /* 0x000fe20000800000 */
[----:B------:R-:W-:Y:S01]  /*2e50*/  UPRMT UR6, UR43, 0x654, UR6 ;  /* 0x000006542b067896 */ /* 0x000fe20008000006 */
[----:B------:R-:W-:Y:S01]  /*2e60*/  ISETP.GT.AND P1, PT, R93, RZ, PT ;  /* 0x000000ff5d00720c */ /* 0x000fe20003f24270 */
[----:B------:R-:W-:Y:S01]  /*2e70*/  UIADD3 UR7, UR10, UR51, -UR52 ;  /* 0x000000330a077290 */ /* 0x000fe2000fffe834 */
[----:B-1----:R-:W-:Y:S01]  /*2e80*/  FSEL R66, R12, -INF , P2 ;  /* 0xff8000000c427808 */ /* 0x002fe20001000000 */
[--C-:B------:R-:W-:Y:S01]  /*2e90*/  FFMA.FTZ R12, R57, UR21, -R42.reuse ;  /* 0x00000015390c7c23 */ /* 0x100fe2000801082a */
[----:B------:R-:W-:Y:S01]  /*2ea0*/  FSEL R3, R3, -INF , P1 ;  /* 0xff80000003037808 */ /* 0x000fe20000800000 */
[----:B------:R-:W1:Y:S01]  /*2eb0*/  MUFU.TANH R11, R11 ;  /* 0x0000000b000b7308 */ /* 0x000e620000002400 */
[----:B------:R-:W-:Y:S01]  /*2ec0*/  ISETP.GT.AND P1, PT, R93, 0x9, PT ;  /* 0x000000095d00780c */ /* 0x000fe20003f24270 */
[--C-:B------:R-:W-:Y:S01]  /*2ed0*/  FFMA.FTZ R141, R55, UR21, -R42.reuse ;  /* 0x00000015378d7c23 */ /* 0x100fe2000801082a */
[----:B------:R-:W-:Y:S01]  /*2ee0*/  FMNMX.FTZ R75, R3, R50, !PT ;  /* 0x00000032034b7209 */ /* 0x000fe20007810000 */
[--C-:B------:R-:W-:Y:S01]  /*2ef0*/  FFMA.FTZ R137, R47, UR21, -R42.reuse ;  /* 0x000000152f897c23 */ /* 0x100fe2000801082a */
[----:B------:R-:W-:Y:S01]  /*2f00*/  FSEL R52, R4, -INF , P1 ;  /* 0xff80000004347808 */ /* 0x000fe20000800000 */
[--C-:B------:R-:W-:Y:S01]  /*2f10*/  FFMA.FTZ R47, R25, UR21, -R42.reuse ;  /* 0x00000015192f7c23 */ /* 0x100fe2000801082a */
[----:B------:R-:W-:Y:S01]  /*2f20*/  FMNMX.FTZ R75, R48, R75, !PT ;  /* 0x0000004b304b7209 */ /* 0x000fe20007810000 */
[----:B------:R-:W3:Y:S01]  /*2f30*/  MUFU.TANH R41, R41 ;  /* 0x0000002900297308 */ /* 0x000ee20000002400 */
[----:B------:R-:W-:Y:S01]  /*2f40*/  ISETP.GT.AND P1, PT, R93, 0x11, PT ;  /* 0x000000115d00780c */ /* 0x000fe20003f24270 */
[--C-:B------:R-:W-:Y:S01]  /*2f50*/  FFMA.FTZ R139, R24, UR21, -R42.reuse ;  /* 0x00000015188b7c23 */ /* 0x100fe2000801082a */
[----:B------:R-:W-:Y:S01]  /*2f60*/  FMNMX.FTZ R75, R52, R75, !PT ;  /* 0x0000004b344b7209 */ /* 0x000fe20007810000 */
[--C-:B------:R-:W-:Y:S01]  /*2f70*/  FFMA.FTZ R135, R26, UR21, -R42.reuse ;  /* 0x000000151a877c23 */ /* 0x100fe2000801082a */
[----:B------:R-:W-:Y:S01]  /*2f80*/  FSEL R5, R5, -INF , P1 ;  /* 0xff80000005057808 */ /* 0x000fe20000800000 */
[--C-:B------:R-:W-:Y:S01]  /*2f90*/  FFMA.FTZ R26, R30, UR21, -R42.reuse ;  /* 0x000000151e1a7c23 */ /* 0x100fe2000801082a */
[----:B------:R-:W-:Y:S01]  /*2fa0*/  FMNMX.FTZ R6, R54, R75, !PT ;  /* 0x0000004b36067209 */ /* 0x000fe20007810000 */
[----:B------:R-:W4:Y:S01]  /*2fb0*/  MUFU.TANH R14, R14 ;  /* 0x0000000e000e7308 */ /* 0x000f220000002400 */
[----:B------:R-:W-:Y:S01]  /*2fc0*/  ISETP.GT.AND P1, PT, R93, 0x19, PT ;  /* 0x000000195d00780c */ /* 0x000fe20003f24270 */
[--C-:B------:R-:W-:Y:S01]  /*2fd0*/  FFMA.FTZ R30, R34, UR21, -R42.reuse ;  /* 0x00000015221e7c23 */ /* 0x100fe2000801082a */
[----:B------:R-:W-:Y:S01]  /*2fe0*/  FMNMX.FTZ R6, R5, R6, !PT ;  /* 0x0000000605067209 */ /* 0x000fe20007810000 */
[--C-:B------:R-:W-:Y:S01]  /*2ff0*/  FFMA.FTZ R34, R38, UR21, -R42.reuse ;  /* 0x0000001526227c23 */ /* 0x100fe2000801082a */
[----:B------:R-:W-:Y:S01]  /*3000*/  FSEL R7, R7, -INF , P1 ;  /* 0xff80000007077808 */ /* 0x000fe20000800000 */
[--C-:B------:R-:W-:Y:S01]  /*3010*/  FFMA.FTZ R149, R99, UR21, -R42.reuse ;  /* 0x0000001563957c23 */ /* 0x100fe2000801082a */
[----:B------:R-:W-:Y:S01]  /*3020*/  FMNMX.FTZ R6, R9, R6, !PT ;  /* 0x0000000609067209 */ /* 0x000fe20007810000 */
[----:B------:R-:W5:Y:S01]  /*3030*/  MUFU.TANH R44, R44 ;  /* 0x0000002c002c7308 */ /* 0x000f620000002400 */
[----:B------:R-:W-:Y:S01]  /*3040*/  ISETP.GT.AND P1, PT, R93, 0x21, PT ;  /* 0x000000215d00780c */ /* 0x000fe20003f24270 */
[--C-:B------:R-:W-:Y:S01]  /*3050*/  FFMA.FTZ R97, R97, UR21, -R42.reuse ;  /* 0x0000001561617c23 */ /* 0x100fe2000801082a */
[----:B------:R-:W-:Y:S01]  /*3060*/  FMNMX.FTZ R75, R7, R6, !PT ;  /* 0x00000006074b7209 */ /* 0x000fe20007810000 */
[--C-:B------:R-:W-:Y:S01]  /*3070*/  FFMA.FTZ R151, R95, UR21, -R42.reuse ;  /* 0x000000155f977c23 */ /* 0x100fe2000801082a */
[----:B------:R-:W-:Y:S01]  /*3080*/  ISETP.GT.AND P2, PT, R93, 0x28, PT ;  /* 0x000000285d00780c */ /* 0x000fe20003f44270 */
[--C-:B------:R-:W-:Y:S01]  /*3090*/  FFMA.FTZ R4, R91, UR21, -R42.reuse ;  /* 0x000000155b047c23 */ /* 0x100fe2000801082a */
[----:B0-----:R-:W-:Y:S01]  /*30a0*/  FSEL R70, R10, -INF , P1 ;  /* 0xff8000000a467808 */ /* 0x001fe20000800000 */
[----:B------:R-:W0:Y:S01]  /*30b0*/  MUFU.TANH R43, R43 ;  /* 0x0000002b002b7308 */ /* 0x000e220000002400 */
[----:B------:R-:W-:Y:S01]  /*30c0*/  FMNMX.FTZ R75, R66, R75, !PT ;  /* 0x0000004b424b7209 */ /* 0x000fe20007810000 */
[--C-:B------:R-:W-:Y:S01]  /*30d0*/  FFMA.FTZ R145, R89, UR21, -R42.reuse ;  /* 0x0000001559917c23 */ /* 0x100fe2000801082a */
[----:B------:R-:W-:Y:S01]  /*30e0*/  ISETP.GT.AND P1, PT, R93, 0x29, PT ;  /* 0x000000295d00780c */ /* 0x000fe20003f24270 */
[--C-:B------:R-:W-:Y:S01]  /*30f0*/  FFMA.FTZ R6, R63, UR21, -R42.reuse ;  /* 0x000000153f067c23 */ /* 0x100fe2000801082a */
[----:B--2---:R-:W-:Y:S01]  /*3100*/  FSEL R13, R13, -INF , P2 ;  /* 0xff8000000d0d7808 */ /* 0x004fe20001000000 */
[--C-:B------:R-:W-:Y:S01]  /*3110*/  FFMA.FTZ R147, R59, UR21, -R42.reuse ;  /* 0x000000153b937c23 */ /* 0x100fe2000801082a */
[----:B------:R-:W-:Y:S01]  /*3120*/  FMNMX.FTZ R8, R70, R75, !PT ;  /* 0x0000004b46087209 */ /* 0x000fe20007810000 */
[----:B------:R-:W2:Y:S01]  /*3130*/  MUFU.TANH R46, R46 ;  /* 0x0000002e002e7308 */ /* 0x000ea20000002400 */
[----:B------:R-:W-:Y:S01]  /*3140*/  ISETP.GT.AND P2, PT, R93, 0x30, PT ;  /* 0x000000305d00780c */ /* 0x000fe20003f44270 */
[--C-:B------:R-:W-:Y:S01]  /*3150*/  FFMA.FTZ R131, R31, UR21, -R42.reuse ;  /* 0x000000151f837c23 */ /* 0x100fe2000801082a */
[----:B-1----:R-:W-:Y:S01]  /*3160*/  FSEL R11, R11, -INF , P1 ;  /* 0xff8000000b0b7808 */ /* 0x002fe20000800000 */
[--C-:B------:R-:W-:Y:S01]  /*3170*/  FFMA.FTZ R125, R33, UR21, -R42.reuse ;  /* 0x00000015217d7c23 */ /* 0x100fe2000801082a */
[----:B------:R-:W-:Y:S01]  /*3180*/  FMNMX.FTZ R8, R13, R8, !PT ;  /* 0x000000080d087209 */ /* 0x000fe20007810000 */
[--C-:B------:R-:W-:Y:S01]  /*3190*/  FFMA.FTZ R143, R51, UR21, -R42.reuse ;  /* 0x00000015338f7c23 */ /* 0x100fe2000801082a */
[----:B------:R-:W-:Y:S01]  /*31a0*/  ISETP.GT.AND P1, PT, R93, 0x31, PT ;  /* 0x000000315d00780c */ /* 0x000fe20003f24270 */
[----:B------:R-:W1:Y:S01]  /*31b0*/  MUFU.TANH R45, R45 ;  /* 0x0000002d002d7308 */ /* 0x000e620000002400 */
[----:B---3--:R-:W-:Y:S01]  /*31c0*/  FSEL R41, R41, -INF , P2 ;  /* 0xff80000029297808 */ /* 0x008fe20001000000 */
[--C-:B------:R-:W-:Y:S01]  /*31d0*/  FFMA.FTZ R121, R35, UR21, -R42.reuse ;  /* 0x0000001523797c23 */ /* 0x100fe2000801082a */
[----:B------:R-:W-:Y:S01]  /*31e0*/  FMNMX.FTZ R8, R11, R8, !PT ;  /* 0x000000080b087209 */ /* 0x000fe20007810000 */
[--C-:B------:R-:W-:Y:S01]  /*31f0*/  FFMA.FTZ R127, R36, UR21, -R42.reuse ;  /* 0x00000015247f7c23 */ /* 0x100fe2000801082a */
[----:B------:R-:W-:Y:S01]  /*3200*/  ISETP.GT.AND P2, PT, R93, 0x38, PT ;  /* 0x000000385d00780c */ /* 0x000fe20003f44270 */
[--C-:B------:R-:W-:Y:S01]  /*3210*/  FFMA.FTZ R133, R21, UR21, -R42.reuse ;  /* 0x0000001515857c23 */ /* 0x100fe2000801082a */
[----:B----4-:R-:W-:Y:S01]  /*3220*/  FSEL R14, R14, -INF , P1 ;  /* 0xff8000000e0e7808 */ /* 0x010fe20000800000 */
[----:B------:R-:W3:Y:S01]  /*3230*/  MUFU.TANH R56, R56 ;  /* 0x0000003800387308 */ /* 0x000ee20000002400 */
[----:B------:R-:W-:Y:S01]  /*3240*/  FMNMX.FTZ R57, R41, R8, !PT ;  /* 0x0000000829397209 */ /* 0x000fe20007810000 */
[--C-:B------:R-:W-:Y:S01]  /*3250*/  FFMA.FTZ R129, R29, UR21, -R42.reuse ;  /* 0x000000151d817c23 */ /* 0x100fe2000801082a */
[----:B------:R-:W-:Y:S01]  /*3260*/  ISETP.GT.AND P1, PT, R93, 0x39, PT ;  /* 0x000000395d00780c */ /* 0x000fe20003f24270 */
[--C-:B------:R-:W-:Y:S01]  /*3270*/  FFMA.FTZ R32, R32, UR21, -R42.reuse ;  /* 0x0000001520207c23 */ /* 0x100fe2000801082a */
[----:B-----5:R-:W-:Y:S01]  /*3280*/  FSEL R44, R44, -INF , P2 ;  /* 0xff8000002c2c7808 */ /* 0x020fe20001000000 */
[--C-:B------:R-:W-:Y:S01]  /*3290*/  FFMA.FTZ R36, R37, UR21, -R42.reuse ;  /* 0x0000001525247c23 */ /* 0x100fe2000801082a */
[----:B------:R-:W-:Y:S01]  /*32a0*/  FMNMX.FTZ R57, R14, R57, !PT ;  /* 0x000000390e397209 */ /* 0x000fe20007810000 */
[----:B------:R-:W4:Y:S01]  /*32b0*/  MUFU.TANH R58, R58 ;  /* 0x0000003a003a7308 */ /* 0x000f220000002400 */
[----:B------:R-:W-:Y:S01]  /*32c0*/  ISETP.GT.AND P2, PT, R93, 0x40, PT ;  /* 0x000000405d00780c */ /* 0x000fe20003f44270 */
[--C-:B------:R-:W-:Y:S01]  /*32d0*/  FFMA.FTZ R123, R39, UR21, -R42.reuse ;  /* 0x00000015277b7c23 */ /* 0x100fe2000801082a */
[----:B0-----:R-:W-:Y:S01]  /*32e0*/  FSEL R43, R43, -INF , P1 ;  /* 0xff8000002b2b7808 */ /* 0x001fe20000800000 */
[--C-:B------:R-:W-:Y:S01]  /*32f0*/  FFMA.FTZ R40, R40, UR21, -R42.reuse ;  /* 0x0000001528287c23 */ /* 0x100fe2000801082a */
[----:B------:R-:W-:Y:S01]  /*3300*/  FMNMX.FTZ R10, R44, R57, !PT ;  /* 0x000000392c0a7209 */ /* 0x000fe20007810000 */
[----:B------:R-:W-:Y:S01]  /*3310*/  USHF.R.S32.HI UR10, URZ, 0x1f, UR7 ;  /* 0x0000001f3f0a7899 */ /* 0x000fe20008011407 */
[----:B------:R-:W-:Y:S01]  /*3320*/  ISETP.GT.AND P1, PT, R93, 0x41, PT ;  /* 0x000000415d00780c */ /* 0x000fe20003f24270 */
[----:B------:R-:W0:Y:S01]  /*3330*/  MUFU.TANH R61, R61 ;  /* 0x0000003d003d7308 */ /* 0x000e220000002400 */
[----:B--2---:R-:W-:Y:S01]  /*3340*/  FSEL R55, R46, -INF , P2 ;  /* 0xff8000002e377808 */ /* 0x004fe20001000000 */
[----:B------:R-:W-:Y:S01]  /*3350*/  FFMA.FTZ R46, R53, UR21, -R42 ;  /* 0x00000015352e7c23 */ /* 0x000fe2000801082a */
[----:B------:R-:W-:Y:S01]  /*3360*/  FMNMX.FTZ R10, R43, R10, !PT ;  /* 0x0000000a2b0a7209 */ /* 0x000fe20007810000 */
[----:B------:R-:W-:Y:S01]  /*3370*/  ULEA.HI UR10, UR10, UR7, URZ, 0x7 ;  /* 0x000000070a0a7291 */ /* 0x000fe2000f8f383f */
[----:B------:R-:W-:Y:S01]  /*3380*/  ISETP.GT.AND P2, PT, R93, 0x48, PT ;  /* 0x000000485d00780c */ /* 0x000fe20003f44270 */
[----:B------:R-:W-:Y:S01]  /*3390*/  SYNCS.ARRIVE.TRANS64.RED.A1T0 RZ, [UR6], RZ ;  /* 0x000000ffffff79a7 */ /* 0x000fe20008100406 */
[----:B-1----:R-:W-:Y:S01]  /*33a0*/  FSEL R45, R45, -INF , P1 ;  /* 0xff8000002d2d7808 */ /* 0x002fe20000800000 */
[----:B------:R-:W1:Y:S01]  /*33b0*/  MUFU.TANH R60, R60 ;  /* 0x0000003c003c7308 */ /* 0x000e620000002400 */
[----:B------:R-:W-:Y:S01]  /*33c0*/  ISETP.GT.AND P1, PT, R93, 0x49, PT ;  /* 0x000000495d00780c */ /* 0x000fe20003f24270 */
[----:B------:R-:W-:Y:S01]  /*33d0*/  USHF.R.S32.HI UR10, URZ, 0x7, UR10 ;  /* 0x000000073f0a7899 */ /* 0x000fe2000801140a */
[----:B---3--:R-:W-:-:S02]  /*33e0*/  FSEL R56, R56, -INF , P2 ;  /* 0xff80000038387808 */ /* 0x008fc40001000000 */
[----:B------:R-:W-:Y:S02]  /*33f0*/  CS2R R98, SRZ ;  /* 0x0000000000627805 */ /* 0x000fe4000001ff00 */
[C---:B------:R-:W-:Y:S01]  /*3400*/  ISETP.GT.AND P2, PT, R93.reuse, 0x50, PT ;  /* 0x000000505d00780c */ /* 0x040fe20003f44270 */
[----:B------:R-:W-:Y:S01]  /*3410*/  UISETP.LT.AND UP0, UPT, UR42, UR10, UPT ;  /* 0x0000000a2a00728c */ /* 0x000fe2000bf01270 */
[----:B----4-:R-:W-:Y:S01]  /*3420*/  FSEL R58, R58, -INF , P1 ;  /* 0xff8000003a3a7808 */ /* 0x010fe20000800000 */
[----:B------:R2:W-:Y:S01]  /*3430*/  MUFU.EX2 R8, R12 ;  /* 0x0000000c00087308 */ /* 0x0005e20000000800 */
[----:B------:R-:W-:Y:S01]  /*3440*/  ISETP.GT.AND P1, PT, R93, 0x51, PT ;  /* 0x000000515d00780c */ /* 0x000fe20003f24270 */
[----:B------:R-:W-:Y:S01]  /*3450*/  USEL UR23, UR42, UR10, !UP0 ;  /* 0x0000000a2a177287 */ /* 0x000fe2000c000000 */
[----:B0-----:R-:W-:Y:S02]  /*3460*/  FSEL R61, R61, -INF , P2 ;  /* 0xff8000003d3d7808 */ /* 0x001fe40001000000 */
[----:B------:R-:W-:-:S02]  /*3470*/  CS2R R94, SRZ ;  /* 0x00000000005e7805 */ /* 0x000fc4000001ff00 */
[----:B------:R-:W-:Y:S01]  /*3480*/  ISETP.GT.AND P2, PT, R93, 0x58, PT ;  /* 0x000000585d00780c */ /* 0x000fe20003f44270 */
[----:B------:R-:W-:Y:S01]  /*3490*/  UISETP.GE.AND UP0, UPT, UR25, UR23, UPT ;  /* 0x000000171900728c */ /* 0x000fe2000bf06270 */
[----:B------:R-:W-:Y:S01]  /*34a0*/  CS2R R90, SRZ ;  /* 0x00000000005a7805 */ /* 0x000fe2000001ff00 */
[----:B------:R-:W0:Y:S01]  /*34b0*/  MUFU.TANH R62, R62 ;  /* 0x0000003e003e7308 */ /* 0x000e220000002400 */
[----:B--2---:R-:W-:Y:S02]  /*34c0*/  FMNMX.FTZ R12, R55, R10, !PT ;  /* 0x0000000a370c7209 */ /* 0x004fe40007810000 */
[----:B------:R-:W-:Y:S02]  /*34d0*/  CS2R R88, SRZ ;  /* 0x0000000000587805 */ /* 0x000fe4000001ff00 */
[----:B-1----:R-:W-:Y:S02]  /*34e0*/  FSEL R60, R60, -INF , P1 ;  /* 0xff8000003c3c7808 */ /* 0x002fe40000800000 */
[----:B------:R-:W-:-:S02]  /*34f0*/  FMNMX.FTZ R53, R45, R12, !PT ;  /* 0x0000000c2d357209 */ /* 0x000fc40007810000 */
[----:B------:R-:W-:Y:S01]  /*3500*/  ISETP.GT.AND P1, PT, R93, 0x59, PT ;  /* 0x000000595d00780c */ /* 0x000fe20003f24270 */
[----:B------:R-:W1:Y:S01]  /*3510*/  MUFU.TANH R64, R64 ;  /* 0x0000004000407308 */ /* 0x000e620000002400 */
[----:B------:R-:W-:-:S04]  /*3520*/  FMNMX.FTZ R53, R56, R53, !PT ;  /* 0x0000003538357209 */ /* 0x000fc80007810000 */
[----:B------:R-:W-:-:S03]  /*3530*/  FMNMX.FTZ R12, R58, R53, !PT ;  /* 0x000000353a0c7209 */ /* 0x000fc60007810000 */
[----:B------:R-:W2:Y:S01]  /*3540*/  MUFU.TANH R67, R67 ;  /* 0x0000004300437308 */ /* 0x000ea20000002400 */
[----:B0-----:R-:W-:Y:S02]  /*3550*/  FSEL R62, R62, -INF , P2 ;  /* 0xff8000003e3e7808 */ /* 0x001fe40001000000 */
[----:B------:R-:W-:-:S05]  /*3560*/  ISETP.GT.AND P2, PT, R93, 0x60, PT ;  /* 0x000000605d00780c */ /* 0x000fca0003f44270 */
[----:B------:R0:W-:Y:S01]  /*3570*/  MUFU.EX2 R10, R46 ;  /* 0x0000002e000a7308 */ /* 0x0001e20000000800 */
[----:B-1----:R-:W-:Y:S02]  /*3580*/  FSEL R64, R64, -INF , P1 ;  /* 0xff80000040407808 */ /* 0x002fe40000800000 */
[----:B------:R-:W-:-:S05]  /*3590*/  ISETP.GT.AND P1, PT, R93, 0x61, PT ;  /* 0x000000615d00780c */ /* 0x000fca0003f24270 */
[----:B------:R-:W1:Y:S01]  /*35a0*/  MUFU.TANH R65, R65 ;  /* 0x0000004100417308 */ /* 0x000e620000002400 */
[----:B0-----:R-:W-:Y:S01]  /*35b0*/  FFMA.FTZ R46, R49, UR21, -R42 ;  /* 0x00000015312e7c23 */ /* 0x001fe2000801082a */
[----:B------:R-:W-:Y:S02]  /*35c0*/  FMNMX.FTZ R49, R61, R12, !PT ;  /* 0x0000000c3d317209 */ /* 0x000fe40007810000 */
[----:B--2---:R-:W-:Y:S02]  /*35d0*/  FSEL R67, R67, -INF , P2 ;  /* 0xff80000043437808 */ /* 0x004fe40001000000 */
[----:B------:R-:W-:Y:S02]  /*35e0*/  FMNMX.FTZ R49, R60, R49, !PT ;  /* 0x000000313c317209 */ /* 0x000fe40007810000 */
[----:B------:R-:W0:Y:S01]  /*35f0*/  MUFU.TANH R68, R68 ;  /* 0x0000004400447308 */ /* 0x000e220000002400 */
[----:B------:R-:W-:Y:S02]  /*3600*/  ISETP.GT.AND P2, PT, R93, 0x68, PT ;  /* 0x000000685d00780c */ /* 0x000fe40003f44270 */
[----:B------:R-:W-:-:S04]  /*3610*/  FMNMX.FTZ R49, R62, R49, !PT ;  /* 0x000000313e317209 */ /* 0x000fc80007810000 */
[----:B------:R-:W-:Y:S01]  /*3620*/  FMNMX.FTZ R12, R64, R49, !PT ;  /* 0x00000031400c7209 */ /* 0x000fe20007810000 */
[----:B------:R-:W2:Y:S01]  /*3630*/  MUFU.TANH R69, R69 ;  /* 0x0000004500457308 */ /* 0x000ea20000002400 */
[----:B-1----:R-:W-:Y:S02]  /*3640*/  FSEL R65, R65, -INF , P1 ;  /* 0xff80000041417808 */ /* 0x002fe40000800000 */
[----:B------:R-:W-:Y:S02]  /*3650*/  FMNMX.FTZ R76, R67, R12, !PT ;  /* 0x0000000c434c7209 */ /* 0x000fe40007810000 */
[----:B------:R-:W-:Y:S02]  /*3660*/  ISETP.GT.AND P1, PT, R93, 0x69, PT ;  /* 0x000000695d00780c */ /* 0x000fe40003f24270 */
[----:B------:R-:W-:Y:S01]  /*3670*/  FMNMX.FTZ R76, R65, R76, !PT ;  /* 0x0000004c414c7209 */ /* 0x000fe20007810000 */
[----:B------:R-:W1:Y:S01]  /*3680*/  MUFU.TANH R71, R71 ;  /* 0x0000004700477308 */ /* 0x000e620000002400 */
[----:B0-----:R-:W-:Y:S01]  /*3690*/  FSEL R25, R68, -INF , P2 ;  /* 0xff80000044197808 */ /* 0x001fe20001000000 */
[----:B------:R-:W-:Y:S01]  /*36a0*/  FFMA.FTZ R68, R15, UR21, -R42 ;  /* 0x000000150f447c23 */ /* 0x000fe2000801082a */
[----:B------:R-:W-:-:S02]  /*36b0*/  ISETP.GT.AND P2, PT, R93, 0x70, PT ;  /* 0x000000705d00780c */ /* 0x000fc40003f44270 */
[----:B------:R-:W-:-:S03]  /*36c0*/  FMNMX.FTZ R76, R25, R76, !PT ;  /* 0x0000004c194c7209 */ /* 0x000fc60007810000 */
[----:B------:R-:W-:Y:S01]  /*36d0*/  MUFU.TANH R72, R72 ;  /* 0x0000004800487308 */ /* 0x000fe20000002400 */
[----:B--2---:R-:W-:Y:S02]  /*36e0*/  FSEL R69, R69, -INF , P1 ;  /* 0xff80000045457808 */ /* 0x004fe40000800000 */
[----:B------:R-:W-:Y:S02]  /*36f0*/  ISETP.GT.AND P1, PT, R93, 0x71, PT ;  /* 0x000000715d00780c */ /* 0x000fe40003f24270 */
[----:B------:R-:W-:-:S03]  /*3700*/  FMNMX.FTZ R76, R69, R76, !PT ;  /* 0x0000004c454c7209 */ /* 0x000fc60007810000 */
[----:B------:R-:W0:Y:S01]  /*3710*/  MUFU.TANH R74, R74 ;  /* 0x0000004a004a7308 */ /* 0x000e220000002400 */
[----:B-1----:R-:W-:Y:S02]  /*3720*/  FSEL R71, R71, -INF , P2 ;  /* 0xff80000047477808 */ /* 0x002fe40001000000 */
[----:B------:R-:W-:Y:S02]  /*3730*/  ISETP.GT.AND P2, PT, R93, 0x78, PT ;  /* 0x000000785d00780c */ /* 0x000fe40003f44270 */
[----:B------:R-:W-:-:S03]  /*3740*/  FMNMX.FTZ R76, R71, R76, !PT ;  /* 0x0000004c474c7209 */ /* 0x000fc60007810000 */
[----:B------:R-:W1:Y:S08]  /*3750*/  MUFU.TANH R73, R73 ;  /* 0x0000004900497308 */ /* 0x000e700000002400 */
[----:B------:R2:W-:Y:S01]  /*3760*/  MUFU.EX2 R12, R47 ;  /* 0x0000002f000c7308 */ /* 0x0005e20000000800 */
[----:B0-----:R-:W-:-:S07]  /*3770*/  FSEL R74, R74, -INF , P2 ;  /* 0xff8000004a4a7808 */ /* 0x001fce0001000000 */
[----:B------:R-:W-:Y:S01]  /*3780*/  MUFU.EX2 R149, R149 ;  /* 0x0000009500957308 */ /* 0x000fe20000000800 */
[----:B--2---:R-:W-:Y:S01]  /*3790*/  FSEL R47, R72, -INF , P1 ;  /* 0xff800000482f7808 */ /* 0x004fe20000800000 */
[--C-:B------:R-:W-:Y:S01]  /*37a0*/  FFMA.FTZ R72, R20, UR21, -R42.reuse ;  /* 0x0000001514487c23 */ /* 0x100fe2000801082a */
[----:B------:R-:W-:Y:S01]  /*37b0*/  ISETP.GT.AND P1, PT, R93, 0x79, PT ;  /* 0x000000795d00780c */ /* 0x000fe20003f24270 */
[----:B------:R-:W-:Y:S01]  /*37c0*/  FFMA.FTZ R20, R27, UR21, -R42 ;  /* 0x000000151b147c23 */ /* 0x000fe2000801082a */
[----:B------:R-:W-:Y:S02]  /*37d0*/  FMNMX.FTZ R15, R47, R76, !PT ;  /* 0x0000004c2f0f7209 */ /* 0x000fe40007810000 */
[----:B------:R-:W-:Y:S02]  /*37e0*/  CS2R R92, SRZ ;  /* 0x00000000005c7805 */ /* 0x000fe4000001ff00 */
[----:B-1----:R-:W-:Y:S01]  /*37f0*/  FSEL R73, R73, -INF , P1 ;  /* 0xff80000049497808 */ /* 0x002fe20000800000 */
[----:B------:R0:W1:Y:S01]  /*3800*/  MUFU.EX2 R2, R97 ;  /* 0x0000006100027308 */ /* 0x0000620000000800 */
[----:B------:R-:W-:-:S04]  /*3810*/  FMNMX.FTZ R24, R74, R15, !PT ;  /* 0x0000000f4a187209 */ /* 0x000fc80007810000 */
[----:B------:R-:W-:-:S03]  /*3820*/  FMNMX.FTZ R24, R73, R24, !PT ;  /* 0x0000001849187209 */ /* 0x000fc60007810000 */
[----:B------:R-:W-:Y:S01]  /*3830*/  MUFU.EX2 R151, R151 ;  /* 0x0000009700977308 */ /* 0x000fe20000000800 */
[----:B0-----:R-:W-:Y:S01]  /*3840*/  CS2R R96, SRZ ;  /* 0x0000000000607805 */ /* 0x001fe2000001ff00 */
[----:B------:R-:W0:Y:S06]  /*3850*/  SHFL.BFLY PT, R15, R24, 0x2, 0x1f ;  /* 0x0c401f00180f7f89 */ /* 0x000e2c00000e0000 */
        /* <DEDUP_REMOVED lines=13> */
[----:B------:R-:W-:Y:S02]  /*3930*/  FSEL R38, R38, RZ, P1 ;  /* 0x000000ff26267208 */ /* 0x000fe40000800000 */
[----:B------:R-:W-:-:S03]  /*3940*/  PLOP3.LUT P1, PT, PT, PT, UP0, 0x80, 0x0 ;  /* 0x000000000000781c */ /* 0x000fc60003f2f008 */
        /* <DEDUP_REMOVED lines=10> */
[----:B------:R-:W-:Y:S01]  /*39f0*/  FFMA.FTZ R7, R7, UR21, -R38 ;  /* 0x0000001507077c23 */ /* 0x000fe20008010826 */
[----:B-1----:R-:W-:Y:S01]  /*3a00*/  FADD.FTZ R14, R149, R2 ;  /* 0x00000002950e7221 */ /* 0x002fe20000010000 */
        /* <DEDUP_REMOVED lines=11> */
[----:B------:R-:W-:Y:S01]  /*3ac0*/  F2FP.BF16.F32.PACK_AB R149, R2, R149 ;  /* 0x000000950295723e */ /* 0x000fe200000010ff */
[--C-:B------:R-:W-:Y:S01]  /*3ad0*/  FFMA.FTZ R29, R58, UR21, -R38.reuse ;  /* 0x000000153a1d7c23 */ /* 0x100fe20008010826 */
[--C-:B------:R-:W-:Y:S01]  /*3ae0*/  FFMA.FTZ R128, R61, UR21, -R38.reuse ;  /* 0x000000153d807c23 */ /* 0x100fe20008010826 */
[--C-:B------:R-:W-:Y:S01]  /*3af0*/  FFMA.FTZ R130, R62, UR21, -R38.reuse ;  /* 0x000000153e827c23 */ /* 0x100fe20008010826 */
[--C-:B------:R-:W-:Y:S01]  /*3b00*/  FFMA.FTZ R64, R64, UR21, -R38.reuse ;  /* 0x0000001540407c23 */ /* 0x100fe20008010826 */
[--C-:B------:R-:W-:Y:S01]  /*3b10*/  FFMA.FTZ R124, R67, UR21, -R38.reuse ;  /* 0x00000015437c7c23 */ /* 0x100fe20008010826 */
[--C-:B------:R-:W-:Y:S01]  /*3b20*/  FFMA.FTZ R65, R65, UR21, -R38.reuse ;  /* 0x0000001541417c23 */ /* 0x100fe20008010826 */
[----:B------:R-:W2:Y:S01]  /*3b30*/  MUFU.EX2 R15, R15 ;  /* 0x0000000f000f7308 */ /* 0x000ea20000000800 */
[----:B0-----:R-:W-:Y:S01]  /*3b40*/  FADD.FTZ R31, R148, R3 ;  /* 0x00000003941f7221 */ /* 0x001fe20000010000 */
[----:B------:R-:W-:Y:S01]  /*3b50*/  F2FP.BF16.F32.PACK_AB R148, R3, R148 ;  /* 0x000000940394723e */ /* 0x000fe200000010ff */
[--C-:B------:R-:W-:Y:S01]  /*3b60*/  FFMA.FTZ R69, R69, UR21, -R38.reuse ;  /* 0x0000001545457c23 */ /* 0x100fe20008010826 */
[--C-:B------:R-:W-:Y:S01]  /*3b70*/  FFMA.FTZ R71, R71, UR21, -R38.reuse ;  /* 0x0000001547477c23 */ /* 0x100fe20008010826 */
[--C-:B------:R-:W-:Y:S01]  /*3b80*/  FFMA.FTZ R47, R47, UR21, -R38.reuse ;  /* 0x000000152f2f7c23 */ /* 0x100fe20008010826 */
[----:B------:R-:W-:-:S02]  /*3b90*/  FFMA.FTZ R74, R74, UR21, -R38 ;  /* 0x000000154a4a7c23 */ /* 0x000fc40008010826 */
[----:B------:R-:W0:Y:S01]  /*3ba0*/  MUFU.EX2 R144, R144 ;  /* 0x0000009000907308 */ /* 0x000e220000000800 */
[----:B-1----:R-:W-:Y:S01]  /*3bb0*/  FADD.FTZ R44, R150, R31 ;  /* 0x0000001f962c7221 */ /* 0x002fe20000010000 */
[----:B------:R-:W-:Y:S01]  /*3bc0*/  FADD.FTZ R31, R151, R14 ;  /* 0x0000000e971f7221 */ /* 0x000fe20000010000 */
[----:B------:R-:W-:-:S03]  /*3bd0*/  F2FP.BF16.F32.PACK_AB R151, R4, R151 ;  /* 0x000000970497723e */ /* 0x000fc600000010ff */
[----:B------:R-:W-:Y:S01]  /*3be0*/  FADD.FTZ R0, R4, R31 ;  /* 0x0000001f04007221 */ /* 0x000fe20000010000 */
[----:B------:R-:W-:Y:S01]  /*3bf0*/  FFMA.FTZ R31, R60, UR21, -R38 ;  /* 0x000000153c1f7c23 */ /* 0x000fe20008010826 */
[----:B------:R-:W1:Y:S01]  /*3c00*/  MUFU.EX2 R5, R5 ;  /* 0x0000000500057308 */ /* 0x000e620000000800 */
[C---:B--2---:R-:W-:Y:S01]  /*3c10*/  FADD.FTZ R33, R15.reuse, R44 ;  /* 0x0000002c0f217221 */ /* 0x044fe20000010000 */
[----:B------:R-:W-:-:S06]  /*3c20*/  F2FP.BF16.F32.PACK_AB R150, R15, R150 ;  /* 0x000000960f96723e */ /* 0x000fcc00000010ff */
        /* <DEDUP_REMOVED lines=8> */
[--C-:B------:R-:W-:Y:S01]  /*3cb0*/  FFMA.FTZ R0, R25, UR21, -R38.reuse ;  /* 0x0000001519007c23 */ /* 0x100fe20008010826 */
[----:B------:R-:W-:Y:S01]  /*3cc0*/  F2FP.BF16.F32.PACK_AB R144, R5, R144 ;  /* 0x000000900590723e */ /* 0x000fe200000010ff */
[----:B------:R-:W-:Y:S01]  /*3cd0*/  FFMA.FTZ R38, R73, UR21, -R38 ;  /* 0x0000001549267c23 */ /* 0x000fe20008010826 */
[----:B------:R-:W-:Y:S02]  /*3ce0*/  F2FP.BF16.F32.PACK_AB R147, R8, R147 ;  /* 0x000000930893723e */ /* 0x000fe400000010ff */
[----:B------:R-:W1:Y:S01]  /*3cf0*/  MUFU.EX2 R140, R140 ;  /* 0x0000008c008c7308 */ /* 0x000e620000000800 */
[----:B--2---:R-:W-:-:S07]  /*3d00*/  FADD.FTZ R14, R146, R35 ;  /* 0x00000023920e7221 */ /* 0x004fce0000010000 */
[----:B------:R-:W2:Y:S01]  /*3d10*/  MUFU.EX2 R9, R9 ;  /* 0x0000000900097308 */ /* 0x000ea20000000800 */
[C---:B0-----:R-:W-:Y:S01]  /*3d20*/  FADD.FTZ R35, R7.reuse, R14 ;  /* 0x0000000e07237221 */ /* 0x041fe20000010000 */
[----:B------:R-:W-:Y:S01]  /*3d30*/  FADD.FTZ R14, R8, R33 ;  /* 0x00000021080e7221 */ /* 0x000fe20000010000 */
[----:B------:R-:W-:-:S03]  /*3d40*/  F2FP.BF16.F32.PACK_AB R146, R7, R146 ;  /* 0x000000920792723e */ /* 0x000fc600000010ff */
[----:B------:R-:W-:Y:S01]  /*3d50*/  FADD.FTZ R33, R141, R14 ;  /* 0x0000000e8d217221 */ /* 0x000fe20000010000 */
[----:B------:R-:W-:Y:S01]  /*3d60*/  F2FP.BF16.F32.PACK_AB R141, R10, R141 ;  /* 0x0000008d0a8d723e */ /* 0x000fe200000010ff */
[----:B------:R-:W0:Y:S01]  /*3d70*/  MUFU.EX2 R142, R142 ;  /* 0x0000008e008e7308 */ /* 0x000e220000000800 */
[----:B-1----:R-:W-:Y:S01]  /*3d80*/  FADD.FTZ R42, R140, R35 ;  /* 0x000000238c2a7221 */ /* 0x002fe20000010000 */
[----:B------:R-:W-:-:S04]  /*3d90*/  FADD.FTZ R14, R10, R33 ;  /* 0x000000210a0e7221 */ /* 0x000fc80000010000 */
[----:B------:R-:W-:Y:S01]  /*3da0*/  FADD.FTZ R33, R143, R14 ;  /* 0x0000000e8f217221 */ /* 0x000fe20000010000 */
[C---:B------:R-:W-:Y:S01]  /*3db0*/  F2FP.BF16.F32.PACK_AB R143, R46.reuse, R143 ;  /* 0x0000008f2e8f723e */ /* 0x040fe200000010ff */
[----:B------:R-:W1:Y:S01]  /*3dc0*/  MUFU.EX2 R11, R11 ;  /* 0x0000000b000b7308 */ /* 0x000e620000000800 */
[C---:B--2---:R-:W-:Y:S01]  /*3dd0*/  FADD.FTZ R35, R9.reuse, R42 ;  /* 0x0000002a09237221 */ /* 0x044fe20000010000 */
[----:B------:R-:W-:Y:S01]  /*3de0*/  FADD.FTZ R14, R46, R33 ;  /* 0x000000212e0e7221 */ /* 0x000fe20000010000 */
[----:B------:R-:W-:-:S03]  /*3df0*/  F2FP.BF16.F32.PACK_AB R140, R9, R140 ;  /* 0x0000008c098c723e */ /* 0x000fc600000010ff */
[----:B------:R-:W-:Y:S01]  /*3e00*/  FADD.FTZ R33, R137, R14 ;  /* 0x0000000e89217221 */ /* 0x000fe20000010000 */
[----:B------:R-:W-:Y:S01]  /*3e10*/  F2FP.BF16.F32.PACK_AB R137, R12, R137 ;  /* 0x000000890c89723e */ /* 0x000fe200000010ff */
[----:B------:R-:W2:Y:S01]  /*3e20*/  MUFU.EX2 R136, R136 ;  /* 0x0000008800887308 */ /* 0x000ea20000000800 */
[----:B0-----:R-:W-:Y:S01]  /*3e30*/  FADD.FTZ R42, R142, R35 ;  /* 0x000000238e2a7221 */ /* 0x001fe20000010000 */
[----:B------:R-:W-:-:S06]  /*3e40*/  FADD.FTZ R2, R12, R33 ;  /* 0x000000210c027221 */ /* 0x000fcc0000010000 */
        /* <DEDUP_REMOVED lines=97> */
[----:B------:R-:W-:Y:S01]  /*4460*/  IMAD.MOV.U32 R4, RZ, RZ, R28 ;  /* 0x000000ffff047224 */ /* 0x000fe200078e001c */
[----:B------:R-:W-:Y:S01]  /*4470*/  UMOV UR26, UR48 ;  /* 0x00000030001a7c82 */ /* 0x000fe20008000000 */
[----:B------:R-:W-:Y:S01]  /*4480*/  IMAD.MOV.U32 R3, RZ, RZ, R24 ;  /* 0x000000ffff037224 */ /* 0x000fe200078e0018 */
[----:B------:R-:W-:Y:S01]  /*4490*/  UMOV UR24, UR47 ;  /* 0x0000002f00187c82 */ /* 0x000fe20008000000 */
[----:B------:R-:W-:Y:S01]  /*44a0*/  IMAD.MOV.U32 R119, RZ, RZ, RZ ;  /* 0x000000ffff777224 */ /* 0x000fe200078e00ff */
[----:B------:R-:W-:Y:S01]  /*44b0*/  ULDC UR22, c[0x0][0x9d8] ;  /* 0x0002760000167ab9 */ /* 0x000fe20000000800 */
[----:B------:R-:W-:-:S05]  /*44c0*/  ULDC UR21, c[0x0][0x988] ;  /* 0x0002620000157ab9 */ /* 0x000fca0000000800 */
.L_x_2394:
[----:B------:R-:W-:Y:S01]  /*44d0*/  ISETP.NE.AND P2, PT, RZ, UR44, PT ;  /* 0x0000002cff007c0c */ /* 0x000fe2000bf45270 */
[----:B------:R-:W-:-:S04]  /*44e0*/  UISETP.NE.AND UP0, UPT, UR24, 0x1, UPT ;  /* 0x000000011800788c */ /* 0x000fc8000bf05270 */
[----:B------:R-:W-:-:S04]  /*44f0*/  USEL UR48, URZ, 0x1, UP0 ;  /* 0x000000013f307887 */ /* 0x000fc80008000000 */
[----:B------:R-:W-:-:S04]  /*4500*/  ULOP3.LUT UR48, UR26, UR48, URZ, 0x3c, !UPT ;  /* 0x000000301a307292 */ /* 0x000fc8000f8e3c3f */
[----:B------:R-:W-:Y:S08]  /*4510*/  @P2 BRA `(.L_x_2384) ;  /* 0x0000000000382947 */ /* 0x000ff00003800000 */
[----:B------:R-:W-:Y:S05]  /*4520*/  @!P0 BRA `(.L_x_2385) ;  /* 0x0000000000048947 */ /* 0x000fea0003800000 */
[----:B------:R-:W-:Y:S01]  /*4530*/  BPT.TRAP 0x1 ;  /* 0x000000040000795c */ /* 0x000fe20000300000 */
.L_x_2385:
        /* <DEDUP_REMOVED lines=9> */
.L_x_2386:
[----:B-1----:R-:W-:Y:S05]  /*45d0*/  @P1 BRA `(.L_x_2384) ;  /* 0x0000000000081947 */ /* 0x002fea0003800000 */
[----:B------:R-:W1:Y:S02]  /*45e0*/  SYNCS.PHASECHK.TRANS64.TRYWAIT P1, [UR6+0x16830], R5 ;  /* 0x01683005ff0075a7 */ /* 0x000e640008020146 */
[----:B-1----:R-:W-:Y:S05]  /*45f0*/  @!P1 BRA `(.L_x_2387) ;  /* 0x000000e400789947 */ /* 0x002fea0003800000 */
.L_x_2384:
        /* <DEDUP_REMOVED lines=12> */
[----:B-1----:R-:W-:-:S04]  /*46c0*/  SHF.R.U32.HI R6, RZ, 0x7, R6 ;  /* 0x00000007ff067819 */ /* 0x002fc80000011606 */
[----:B0-----:R-:W-:-:S05]  /*46d0*/  IADD3 R5, R6, 0x8, RZ ;  /* 0x0000000806057810 */ /* 0x001fca0007ffe0ff */
        /* <DEDUP_REMOVED lines=16> */
.L_x_2389:
[----:B------:R-:W-:Y:S01]  /*47e0*/  ULEA UR6, UR24, UR45, 0x3 ;  /* 0x0000002d18067291 */ /* 0x000fe2000f8e183f */
[----:B------:R-:W-:-:S05]  /*47f0*/  IMAD.U32 R5, RZ, RZ, UR26 ;  /* 0x0000001aff057e24 */ /* 0x000fca000f8e00ff */
[----:B------:R-:W-:-:S04]  /*4800*/  SHF.L.U32 R5, R5, 0x1f, RZ ;  /* 0x0000001f05057819 */ /* 0x000fc800000006ff */
[----:B------:R0:W1:Y:S01]  /*4810*/  SYNCS.PHASECHK.TRANS64.TRYWAIT P1, [UR6+0x16850], R5 ;  /* 0x01685005ff0075a7 */ /* 0x0000620008020146 */
[----:B------:R-:W-:Y:S05]  /*4820*/  @!P0 BRA `(.L_x_2390) ;  /* 0x0000000000048947 */ /* 0x000fea0003800000 */
[----:B------:R-:W-:Y:S01]  /*4830*/  BPT.TRAP 0x1 ;  /* 0x000000040000795c */ /* 0x000fe20000300000 */
.L_x_2390:
[----:B-1----:R-:W-:Y:S05]  /*4840*/  @P1 BRA `(.L_x_2388) ;  /* 0x0000000000081947 */ /* 0x002fea0003800000 */
[----:B------:R-:W1:Y:S02]  /*4850*/  SYNCS.PHASECHK.TRANS64.TRYWAIT P1, [UR6+0x16850], R5 ;  /* 0x01685005ff0075a7 */ /* 0x000e640008020146 */
[----:B-1----:R-:W-:Y:S05]  /*4860*/  @!P1 BRA `(.L_x_2391) ;  /* 0x000000e000f49947 */ /* 0x002fea0003800000 */
.L_x_2388:
        /* <DEDUP_REMOVED lines=52> */
.L_x_2392:
[----:B------:R-:W-:Y:S01]  /*4bb0*/  UISETP.NE.AND UP0, UPT, UR53, URZ, UPT ;  /* 0x0000003f3500728c */ /* 0x000fe2000bf05270 */
[----:B------:R-:W-:Y:S01]  /*4bc0*/  FMUL.FTZ R125, R24, UR22 ;  /* 0x00000016187d7c20 */ /* 0x000fe20008410000 */
[----:B------:R-:W-:Y:S02]  /*4bd0*/  VIADD R24, R17, UR40 ;  /* 0x0000002811187c36 */ /* 0x000fe40008000000 */
[----:B------:R-:W-:Y:S01]  /*4be0*/  FMUL.FTZ R6, R27, UR22 ;  /* 0x000000161b067c20 */ /* 0x000fe20008410000 */
[----:B------:R-:W-:Y:S01]  /*4bf0*/  FMUL.FTZ R14, R43, UR22 ;  /* 0x000000162b0e7c20 */ /* 0x000fe20008410000 */
[----:B------:R-:W-:Y:S01]  /*4c00*/  FMUL.FTZ R121, R29, UR22 ;  /* 0x000000161d797c20 */ /* 0x000fe20008410000 */
[----:B------:R-:W-:Y:S01]  /*4c10*/  PLOP3.LUT P1, PT, PT, PT, UP0, 0x80, 0x0 ;  /* 0x000000000000781c */ /* 0x000fe20003f2f008 */
[----:B------:R-:W-:Y:S01]  /*4c20*/  IMAD.U32 R29, RZ, RZ, UR51 ;  /* 0x00000033ff1d7e24 */ /* 0x000fe2000f8e00ff */
[----:B------:R-:W-:Y:S01]  /*4c30*/  PLOP3.LUT P2, PT, PT, PT, UP0, 0x80, 0x0 ;  /* 0x000000000000781c */ /* 0x000fe20003f4f008 */
[----:B------:R-:W-:Y:S01]  /*4c40*/  FMUL.FTZ R124, R25, UR22 ;  /* 0x00000016197c7c20 */ /* 0x000fe20008410000 */
[----:B------:R-:W1:Y:S01]  /*4c50*/  MUFU.TANH R125, R125 ;  /* 0x0000007d007d7308 */ /* 0x000e620000002400 */
[----:B------:R-:W-:Y:S01]  /*4c60*/  @UP0 ULDC UR6, c[0x0][0x44c] ;  /* 0x0001130000060ab9 */ /* 0x000fe20000000800 */
[----:B------:R-:W-:Y:S01]  /*4c70*/  FMUL.FTZ R123, R28, UR22 ;  /* 0x000000161c7b7c20 */ /* 0x000fe20008410000 */
[----:B------:R-:W-:Y:S01]  /*4c80*/  FMUL.FTZ R9, R34, UR22 ;  /* 0x0000001622097c20 */ /* 0x000fe20008410000 */
[----:B------:R-:W-:Y:S01]  /*4c90*/  FMUL.FTZ R34, R41, UR22 ;  /* 0x0000001629227c20 */ /* 0x000fe20008410000 */
[----:B------:R-:W-:Y:S01]  /*4ca0*/  FMUL.FTZ R41, R56, UR22 ;  /* 0x0000001638297c20 */ /* 0x000fe20008410000 */
[----:B------:R-:W-:Y:S01]  /*4cb0*/  FMUL.FTZ R120, R32, UR22 ;  /* 0x0000001620787c20 */ /* 0x000fe20008410000 */
[----:B------:R-:W-:Y:S01]  /*4cc0*/  FMUL.FTZ R7, R30, UR22 ;  /* 0x000000161e077c20 */ /* 0x000fe20008410000 */
[----:B------:R-:W2:Y:S01]  /*4cd0*/  MUFU.TANH R124, R124 ;  /* 0x0000007c007c7308 */ /* 0x000ea20000002400 */
        /* <DEDUP_REMOVED lines=10> */
[----:B------:R-:W4:Y:S01]  /*4d80*/  SHFL.IDX PT, R43, R24, RZ, 0x1c1f ;  /* 0x001c1fff182b7589 */ /* 0x000f2200000e0000 */
[----:B------:R-:W-:Y:S01]  /*4d90*/  FMUL.FTZ R31, R37, UR22 ;  /* 0x00000016251f7c20 */ /* 0x000fe20008410000 */
[----:B------:R-:W-:Y:S01]  /*4da0*/  FMUL.FTZ R15, R46, UR22 ;  /* 0x000000162e0f7c20 */ /* 0x000fe20008410000 */
[----:B------:R-:W-:Y:S01]  /*4db0*/  FMUL.FTZ R33, R40, UR22 ;  /* 0x0000001628217c20 */ /* 0x000fe20008410000 */
[----:B------:R-:W-:Y:S01]  /*4dc0*/  IADD3 R122, R29, UR6, -R16 ;  /* 0x000000061d7a7c10 */ /* 0x000fe2000fffe810 */
[----:B------:R-:W5:Y:S01]  /*4dd0*/  MUFU.TANH R121, R121 ;  /* 0x0000007900797308 */ /* 0x000f620000002400 */
[----:B------:R-:W-:Y:S01]  /*4de0*/  FMUL.FTZ R20, R47, UR22 ;  /* 0x000000162f147c20 */ /* 0x000fe20008410000 */
[----:B------:R-:W-:Y:S01]  /*4df0*/  FMUL.FTZ R10, R35, UR22 ;  /* 0x00000016230a7c20 */ /* 0x000fe20008410000 */
[----:B------:R-:W-:Y:S01]  /*4e00*/  FMUL.FTZ R35, R44, UR22 ;  /* 0x000000162c237c20 */ /* 0x000fe20008410000 */
[----:B------:R-:W-:-:S02]  /*4e10*/  VIADD R122, R122, -UR52 ;  /* 0x800000347a7a7c36 */ /* 0x000fc40008000000 */
        /* <DEDUP_REMOVED lines=14> */
[----:B----4-:R-:W-:-:S02]  /*4f00*/  IMAD.IADD R56, R122, 0x1, R43 ;  /* 0x000000017a387824 */ /* 0x010fc400078e022b */
[----:B------:R-:W-:Y:S01]  /*4f10*/  FMUL.FTZ R43, R61, UR22 ;  /* 0x000000163d2b7c20 */ /* 0x000fe20008410000 */
[----:B------:R-:W-:Y:S01]  /*4f20*/  FMUL.FTZ R80, R80, UR22 ;  /* 0x0000001650507c20 */ /* 0x000fe20008410000 */
[----:B------:R-:W-:Y:S01]  /*4f30*/  FMUL.FTZ R81, R81, UR22 ;  /* 0x0000001651517c20 */ /* 0x000fe20008410000 */
[----:B------:R-:W-:Y:S01]  /*4f40*/  FMUL.FTZ R84, R84, UR22 ;  /* 0x0000001654547c20 */ /* 0x000fe20008410000 */
[C---:B------:R-:W-:Y:S01]  /*4f50*/  ISETP.GT.AND P1, PT, R56.reuse, RZ, PT ;  /* 0x000000ff3800720c */ /* 0x040fe20003f24270 */
[----:B------:R-:W4:Y:S01]  /*4f60*/  MUFU.TANH R32, R32 ;  /* 0x0000002000207308 */ /* 0x000f220000002400 */
[----:B------:R-:W-:Y:S01]  /*4f70*/  ISETP.GT.AND P2, PT, R56, 0x1, PT ;  /* 0x000000013800780c */ /* 0x000fe20003f44270 */
[----:B------:R-:W-:Y:S01]  /*4f80*/  FMUL.FTZ R85, R85, UR22 ;  /* 0x0000001655557c20 */ /* 0x000fe20008410000 */
[----:B-1----:R-:W-:Y:S01]  /*4f90*/  FSEL R125, R125, -INF , P1 ;  /* 0xff8000007d7d7808 */ /* 0x002fe20000800000 */
[----:B0-----:R-:W-:Y:S01]  /*4fa0*/  FMUL.FTZ R5, R26, UR22 ;  /* 0x000000161a057c20 */ /* 0x001fe20008410000 */
[----:B------:R-:W-:Y:S01]  /*4fb0*/  ISETP.GT.AND P1, PT, R56, 0x8, PT ;  /* 0x000000083800780c */ /* 0x000fe20003f24270 */
[----:B------:R-:W-:Y:S01]  /*4fc0*/  FMUL.FTZ R26, R54, UR22 ;  /* 0x00000016361a7c20 */ /* 0x000fe20008410000 */
[----:B--2---:R-:W-:Y:S01]  /*4fd0*/  FSEL R124, R124, -INF , P2 ;  /* 0xff8000007c7c7808 */ /* 0x004fe20001000000 */
[----:B------:R-:W0:Y:S01]  /*4fe0*/  MUFU.TANH R31, R31 ;  /* 0x0000001f001f7308 */ /* 0x000e220000002400 */
[----:B------:R-:W-:Y:S01]  /*4ff0*/  FMNMX.FTZ R45, R125, R3, !PT ;  /* 0x000000037d2d7209 */ /* 0x000fe20007810000 */
        /* <DEDUP_REMOVED lines=9> */
[----:B-----5:R-:W-:Y:S01]  /*5090*/  FSEL R121, R121, -INF , P2 ;  /* 0xff80000079797808 */ /* 0x020fe20001000000 */
[----:B------:R-:W-:Y:S01]  /*50a0*/  FMUL.FTZ R55, R62, UR22 ;  /* 0x000000163e377c20 */ /* 0x000fe20008410000 */
[----:B------:R-:W-:Y:S01]  /*50b0*/  FMNMX.FTZ R46, R123, R46, !PT ;  /* 0x0000002e7b2e7209 */ /* 0x000fe20007810000 */
[----:B------:R-:W-:Y:S01]  /*50c0*/  FMUL.FTZ R62, R71, UR22 ;  /* 0x00000016473e7c20 */ /* 0x000fe20008410000 */
[----:B------:R-:W-:Y:S01]  /*50d0*/  ISETP.GT.AND P2, PT, R56, 0x11, PT ;  /* 0x000000113800780c */ /* 0x000fe20003f44270 */
[----:B------:R-:W2:Y:S01]  /*50e0*/  MUFU.TANH R34, R34 ;  /* 0x0000002200227308 */ /* 0x000ea20000002400 */
[----:B------:R-:W-:Y:S01]  /*50f0*/  FSEL R120, R120, -INF , P1 ;  /* 0xff80000078787808 */ /* 0x000fe20000800000 */
[----:B------:R-:W-:Y:S01]  /*5100*/  FMUL.FTZ R60, R67, UR22 ;  /* 0x00000016433c7c20 */ /* 0x000fe20008410000 */
[----:B------:R-:W-:Y:S01]  /*5110*/  FMNMX.FTZ R47, R121, R46, !PT ;  /* 0x0000002e792f7209 */ /* 0x000fe20007810000 */
[----:B------:R-:W-:Y:S01]  /*5120*/  FMUL.FTZ R46, R65, UR22 ;  /* 0x00000016412e7c20 */ /* 0x000fe20008410000 */
[----:B------:R-:W-:Y:S01]  /*5130*/  ISETP.GT.AND P1, PT, R56, 0x18, PT ;  /* 0x000000183800780c */ /* 0x000fe20003f24270 */
[----:B------:R-:W-:Y:S01]  /*5140*/  FMUL.FTZ R67, R82, UR22 ;  /* 0x0000001652437c20 */ /* 0x000fe20008410000 */
[----:B------:R-:W-:Y:S01]  /*5150*/  FSEL R30, R30, -INF , P2 ;  /* 0xff8000001e1e7808 */ /* 0x000fe20001000000 */
[----:B------:R-:W3:Y:S01]  /*5160*/  MUFU.TANH R35, R35 ;  /* 0x0000002300237308 */ /* 0x000ee20000002400 */
[----:B------:R-:W-:Y:S01]  /*5170*/  FMNMX.FTZ R47, R120, R47, !PT ;  /* 0x0000002f782f7209 */ /* 0x000fe20007810000 */
[----:B------:R-:W-:Y:S01]  /*5180*/  ULEA UR6, UR47, UR45, 0x3 ;  /* 0x0000002d2f067291 */ /* 0x000fe2000f8e183f */
[----:B------:R-:W-:-:S02]  /*5190*/  ISETP.GT.AND P2, PT, R56, 0x19, PT ;  /* 0x000000193800780c */ /* 0x000fc40003f44270 */
[----:B----4-:R-:W-:Y:S01]  /*51a0*/  FSEL R32, R32, -INF , P1 ;  /* 0xff80000020207808 */ /* 0x010fe20000800000 */
[----:B------:R-:W-:Y:S01]  /*51b0*/  UIADD3 UR6, UR6, 0x16840, URZ ;  /* 0x0001684006067890 */ /* 0x000fe2000fffe03f */
[----:B------:R-:W-:Y:S01]  /*51c0*/  FMNMX.FTZ R47, R30, R47, !PT ;  /* 0x0000002f1e2f7209 */ /* 0x000fe20007810000 */
[----:B------:R-:W4:Y:S01]  /*51d0*/  MUFU.TANH R36, R36 ;  /* 0x0000002400247308 */ /* 0x000f220000002400 */
[----:B------:R-:W-:Y:S01]  /*51e0*/  ISETP.GT.AND P1, PT, R56, 0x20, PT ;  /* 0x000000203800780c */ /* 0x000fe20003f24270 */
[----:B------:R-:W-:Y:S01]  /*51f0*/  UPRMT UR6, UR43, 0x654, UR6 ;  /* 0x000006542b067896 */ /* 0x000fe20008000006 */
[----:B0-----:R-:W-:Y:S02]  /*5200*/  FSEL R31, R31, -INF , P2 ;  /* 0xff8000001f1f7808 */ /* 0x001fe40001000000 */
[----:B------:R-:W-:Y:S01]  /*5210*/  FMNMX.FTZ R48, R32, R47, !PT ;  /* 0x0000002f20307209 */ /* 0x000fe20007810000 */
[----:B------:R-:W-:Y:S01]  /*5220*/  FMUL.FTZ R47, R68, UR22 ;  /* 0x00000016442f7c20 */ /* 0x000fe20008410000 */
[C---:B------:R-:W-:Y:S01]  /*5230*/  ISETP.GT.AND P2, PT, R56.reuse, 0x21, PT ;  /* 0x000000213800780c */ /* 0x040fe20003f44270 */
[----:B------:R-:W0:Y:S01]  /*5240*/  MUFU.TANH R37, R37 ;  /* 0x0000002500257308 */ /* 0x000e220000002400 */
[----:B-1----:R-:W-:Y:S01]  /*5250*/  FSEL R33, R33, -INF , P1 ;  /* 0xff80000021217808 */ /* 0x002fe20000800000 */
[----:B------:R-:W-:Y:S01]  /*5260*/  FMUL.FTZ R68, R83, UR22 ;  /* 0x0000001653447c20 */ /* 0x000fe20008410000 */
[----:B------:R-:W-:Y:S01]  /*5270*/  FMNMX.FTZ R48, R31, R48, !PT ;  /* 0x000000301f307209 */ /* 0x000fe20007810000 */
[----:B------:R-:W-:Y:S01]  /*5280*/  SYNCS.ARRIVE.TRANS64.RED.A1T0 RZ, [UR6], RZ ;  /* 0x000000ffffff79a7 */ /* 0x000fe20008100406 */
[----:B------:R-:W-:-:S02]  /*5290*/  ISETP.GT.AND P1, PT, R56, 0x28, PT ;  /* 0x000000283800780c */ /* 0x000fc40003f24270 */
[----:B--2---:R-:W-:Y:S01]  /*52a0*/  FSEL R34, R34, -INF , P2 ;  /* 0xff80000022227808 */ /* 0x004fe20001000000 */
[----:B------:R-:W1:Y:S01]  /*52b0*/  MUFU.TANH R38, R38 ;  /* 0x0000002600267308 */ /* 0x000e620000002400 */
[----:B------:R-:W-:Y:S01]  /*52c0*/  FMNMX.FTZ R49, R33, R48, !PT ;  /* 0x0000003021317209 */ /* 0x000fe20007810000 */
[----:B------:R-:W-:Y:S01]  /*52d0*/  FMUL.FTZ R48, R69, UR22 ;  /* 0x0000001645307c20 */ /* 0x000fe20008410000 */
[----:B------:R-:W-:Y:S02]  /*52e0*/  ISETP.GT.AND P2, PT, R56, 0x29, PT ;  /* 0x000000293800780c */ /* 0x000fe40003f44270 */
[----:B---3--:R-:W-:Y:S02]  /*52f0*/  FSEL R35, R35, -INF , P1 ;  /* 0xff80000023237808 */ /* 0x008fe40000800000 */
[----:B------:R-:W-:Y:S01]  /*5300*/  FMNMX.FTZ R50, R34, R49, !PT ;  /* 0x0000003122327209 */ /* 0x000fe20007810000 */
[----:B------:R-:W2:Y:S01]  /*5310*/  MUFU.TANH R39, R39 ;  /* 0x0000002700277308 */ /* 0x000ea20000002400 */
[----:B------:R-:W-:-:S02]  /*5320*/  ISETP.GT.AND P1, PT, R56, 0x30, PT ;  /* 0x000000303800780c */ /* 0x000fc40003f24270 */
[----:B----4-:R-:W-:Y:S02]  /*5330*/  FSEL R36, R36, -INF , P2 ;  /* 0xff80000024247808 */ /* 0x010fe40001000000 */
[----:B------:R-:W-:Y:S01]  /*5340*/  FMNMX.FTZ R49, R35, R50, !PT ;  /* 0x0000003223317209 */ /* 0x000fe20007810000 */
[----:B------:R-:W-:Y:S01]  /*5350*/  FMUL.FTZ R50, R72, UR22 ;  /* 0x0000001648327c20 */ /* 0x000fe20008410000 */
[----:B------:R-:W-:Y:S01]  /*5360*/  ISETP.GT.AND P2, PT, R56, 0x31, PT ;  /* 0x000000313800780c */ /* 0x000fe20003f44270 */
[----:B------:R-:W3:Y:S01]  /*5370*/  MUFU.TANH R40, R40 ;  /* 0x0000002800287308 */ /* 0x000ee20000002400 */
[----:B0-----:R-:W-:Y:S01]  /*5380*/  FSEL R37, R37, -INF , P1 ;  /* 0xff80000025257808 */ /* 0x001fe20000800000 */
[----:B------:R-:W-:Y:S01]  /*5390*/  FMUL.FTZ R72, R87, UR22 ;  /* 0x0000001657487c20 */ /* 0x000fe20008410000 */
[----:B------:R-:W-:Y:S01]  /*53a0*/  FMNMX.FTZ R52, R36, R49, !PT ;  /* 0x0000003124347209 */ /* 0x000fe20007810000 */
[----:B------:R-:W-:Y:S01]  /*53b0*/  FMUL.FTZ R49, R73, UR22 ;  /* 0x0000001649317c20 */ /* 0x000fe20008410000 */
[----:B------:R-:W-:Y:S01]  /*53c0*/  ISETP.GT.AND P1, PT, R56, 0x38, PT ;  /* 0x000000383800780c */ /* 0x000fe20003f24270 */
[----:B------:R-:W0:Y:S01]  /*53d0*/  SHFL.IDX PT, R73, R24, 0x1, 0x1c1f ;  /* 0x003c1f0018497f89 */ /* 0x000e2200000e0000 */
[----:B-1----:R-:W-:Y:S01]  /*53e0*/  FSEL R38, R38, -INF , P2 ;  /* 0xff80000026267808 */ /* 0x002fe20001000000 */
[----:B------:R-:W1:Y:S01]  /*53f0*/  MUFU.TANH R41, R41 ;  /* 0x0000002900297308 */ /* 0x000e620000002400 */
[----:B------:R-:W-:-:S02]  /*5400*/  FMNMX.FTZ R51, R37, R52, !PT ;  /* 0x0000003425337209 */ /* 0x000fc40007810000 */
[----:B------:R-:W-:Y:S02]  /*5410*/  ISETP.GT.AND P2, PT, R56, 0x39, PT ;  /* 0x000000393800780c */ /* 0x000fe40003f44270 */
[----:B--2---:R-:W-:Y:S02]  /*5420*/  FSEL R39, R39, -INF , P1 ;  /* 0xff80000027277808 */ /* 0x004fe40000800000 */
[----:B------:R-:W-:Y:S01]  /*5430*/  FMNMX.FTZ R52, R38, R51, !PT ;  /* 0x0000003326347209 */ /* 0x000fe20007810000 */
[----:B------:R-:W2:Y:S01]  /*5440*/  MUFU.TANH R42, R42 ;  /* 0x0000002a002a7308 */ /* 0x000ea20000002400 */
[----:B------:R-:W-:Y:S01]  /*5450*/  ISETP.GT.AND P1, PT, R56, 0x40, PT ;  /* 0x000000403800780c */ /* 0x000fe20003f24270 */
[----:B------:R-:W-:Y:S01]  /*5460*/  FMUL.FTZ R51, R76, UR22 ;  /* 0x000000164c337c20 */ /* 0x000fe20008410000 */
[----:B---3--:R-:W-:Y:S02]  /*5470*/  FSEL R40, R40, -INF , P2 ;  /* 0xff80000028287808 */ /* 0x008fe40001000000 */
[----:B------:R-:W-:-:S02]  /*5480*/  FMNMX.FTZ R53, R39, R52, !PT ;  /* 0x0000003427357209 */ /* 0x000fc40007810000 */
[----:B------:R-:W-:Y:S01]  /*5490*/  ISETP.GT.AND P2, PT, R56, 0x41, PT ;  /* 0x000000413800780c */ /* 0x000fe20003f44270 */
[----:B------:R-:W3:Y:S01]  /*54a0*/  MUFU.TANH R44, R44 ;  /* 0x0000002c002c7308 */ /* 0x000ee20000002400 */
[----:B-1----:R-:W-:Y:S02]  /*54b0*/  FSEL R41, R41, -INF , P1 ;  /* 0xff80000029297808 */ /* 0x002fe40000800000 */
[----:B------:R-:W-:Y:S02]  /*54c0*/  FMNMX.FTZ R52, R40, R53, !PT ;  /* 0x0000003528347209 */ /* 0x000fe40007810000 */
[----:B------:R-:W-:Y:S01]  /*54d0*/  ISETP.GT.AND P1, PT, R56, 0x48, PT ;  /* 0x000000483800780c */ /* 0x000fe20003f24270 */
[----:B0-----:R-:W-:Y:S01]  /*54e0*/  IMAD.IADD R73, R122, 0x1, R73 ;  /* 0x000000017a497824 */ /* 0x001fe200078e0249 */
[----:B------:R-:W-:Y:S01]  /*54f0*/  FMNMX.FTZ R53, R41, R52, !PT ;  /* 0x0000003429357209 */ /* 0x000fe20007810000 */
[----:B------:R-:W0:Y:S01]  /*5500*/  MUFU.TANH R43, R43 ;  /* 0x0000002b002b7308 */ /* 0x000e220000002400 */
[----:B--2---:R-:W-:-:S02]  /*5510*/  FSEL R42, R42, -INF , P2 ;  /* 0xff8000002a2a7808 */ /* 0x004fc40001000000 */
[----:B------:R-:W-:Y:S02]  /*5520*/  ISETP.GT.AND P2, PT, R56, 0x49, PT ;  /* 0x000000493800780c */ /* 0x000fe40003f44270 */
[----:B------:R-:W-:Y:S02]  /*5530*/  FMNMX.FTZ R53, R42, R53, !PT ;  /* 0x000000352a357209 */ /* 0x000fe40007810000 */
[----:B------:R-:W-:Y:S01]  /*5540*/  ISETP.GT.AND P3, PT, R73, 0x1, PT ;  /* 0x000000014900780c */ /* 0x000fe20003f64270 */
[----:B------:R-:W1:Y:S01]  /*5550*/  MUFU.TANH R45, R45 ;  /* 0x0000002d002d7308 */ /* 0x000e620000002400 */
[----:B---3--:R-:W-:Y:S02]  /*5560*/  FSEL R44, R44, -INF , P1 ;  /* 0xff8000002c2c7808 */ /* 0x008fe40000800000 */
        /* <DEDUP_REMOVED lines=37> */
[----:B------:R-:W-:Y:S01]  /*57c0*/  FMNMX.FTZ R58, R52, R57, !PT ;  /* 0x00000039343a7209 */ /* 0x000fe20007810000 */
[----:B------:R-:W-:Y:S01]  /*57d0*/  FMUL.FTZ R57, R63, UR22 ;  /* 0x000000163f397c20 */ /* 0x000fe20008410000 */
[----:B------:R-:W-:Y:S01]  /*57e0*/  FMUL.FTZ R63, R74, UR22 ;  /* 0x000000164a3f7c20 */ /* 0x000fe20008410000 */
[----:B------:R-:W2:Y:S01]  /*57f0*/  MUFU.TANH R84, R84 ;  /* 0x0000005400547308 */ /* 0x000ea20000002400 */
[----:B0-----:R-:W-:Y:S02]  /*5800*/  FSEL R53, R80, -INF , P1 ;  /* 0xff80000050357808 */ /* 0x001fe40000800000 */
[----:B------:R-:W-:-:S02]  /*5810*/  ISETP.GT.AND P1, PT, R56, 0x78, PT ;  /* 0x000000783800780c */ /* 0x000fc40003f24270 */
[----:B------:R-:W-:-:S03]  /*5820*/  FMNMX.FTZ R59, R53, R58, !PT ;  /* 0x0000003a353b7209 */ /* 0x000fc60007810000 */
[----:B------:R-:W0:Y:S01]  /*5830*/  MUFU.TANH R85, R85 ;  /* 0x0000005500557308 */ /* 0x000e220000002400 */
[----:B-1----:R-:W-:Y:S02]  /*5840*/  FSEL R54, R81, -INF , P2 ;  /* 0xff80000051367808 */ /* 0x002fe40001000000 */
[----:B------:R-:W-:Y:S02]  /*5850*/  ISETP.GT.AND P2, PT, R56, 0x79, PT ;  /* 0x000000793800780c */ /* 0x000fe40003f44270 */
[----:B------:R-:W-:-:S03]  /*5860*/  FMNMX.FTZ R59, R54, R59, !PT ;  /* 0x0000003b363b7209 */ /* 0x000fc60007810000 */
[----:B------:R-:W1:Y:S01]  /*5870*/  MUFU.TANH R5, R5 ;  /* 0x0000000500057308 */ /* 0x000e620000002400 */
[----:B--2---:R-:W-:-:S04]  /*5880*/  FSEL R58, R84, -INF , P1 ;  /* 0xff800000543a7808 */ /* 0x004fc80000800000 */
[----:B------:R-:W-:Y:S01]  /*5890*/  FMNMX.FTZ R61, R58, R59, !PT ;  /* 0x0000003b3a3d7209 */ /* 0x000fe20007810000 */
[----:B------:R-:W-:Y:S01]  /*58a0*/  FMUL.FTZ R59, R66, UR22 ;  /* 0x00000016423b7c20 */ /* 0x000fe20008410000 */
[----:B------:R-:W-:Y:S01]  /*58b0*/  FMUL.FTZ R66, R79, UR22 ;  /* 0x000000164f427c20 */ /* 0x000fe20008410000 */
[----:B------:R-:W2:Y:S01]  /*58c0*/  MUFU.TANH R6, R6 ;  /* 0x0000000600067308 */ /* 0x000ea20000002400 */
[----:B0-----:R-:W-:Y:S02]  /*58d0*/  FSEL R56, R85, -INF , P2 ;  /* 0xff80000055387808 */ /* 0x001fe40001000000 */
[----:B------:R-:W-:Y:S02]  /*58e0*/  ISETP.GT.AND P2, PT, R73, RZ, PT ;  /* 0x000000ff4900720c */ /* 0x000fe40003f44270 */
[----:B------:R-:W-:Y:S01]  /*58f0*/  FMNMX.FTZ R65, R56, R61, !PT ;  /* 0x0000003d38417209 */ /* 0x000fe20007810000 */
[----:B------:R-:W-:Y:S02]  /*5900*/  FMUL.FTZ R61, R70, UR22 ;  /* 0x00000016463d7c20 */ /* 0x000fe40008410000 */
[----:B------:R-:W0:Y:S01]  /*5910*/  MUFU.TANH R7, R7 ;  /* 0x0000000700077308 */ /* 0x000e220000002400 */
[----:B-1----:R-:W-:Y:S01]  /*5920*/  FSEL R5, R5, -INF , P2 ;  /* 0xff80000005057808 */ /* 0x002fe20001000000 */
[----:B------:R-:W1:Y:S01]  /*5930*/  SHFL.BFLY PT, R64, R65, 0x2, 0x1f ;  /* 0x0c401f0041407f89 */ /* 0x000e6200000e0000 */
[----:B------:R-:W-:-:S05]  /*5940*/  ISETP.GT.AND P2, PT, R73, 0x8, PT ;  /* 0x000000084900780c */ /* 0x000fca0003f44270 */
[----:B------:R-:W3:Y:S01]  /*5950*/  MUFU.TANH R8, R8 ;  /* 0x0000000800087308 */ /* 0x000ee20000002400 */
[----:B--2---:R-:W-:Y:S02]  /*5960*/  FSEL R74, R6, -INF , P3 ;  /* 0xff800000064a7808 */ /* 0x004fe40001800000 */
[----:B------:R-:W-:-:S05]  /*5970*/  ISETP.GT.AND P3, PT, R73, 0x9, PT ;  /* 0x000000094900780c */ /* 0x000fca0003f64270 */
[----:B------:R-:W2:Y:S01]  /*5980*/  MUFU.TANH R9, R9 ;  /* 0x0000000900097308 */ /* 0x000ea20000002400 */
[----:B0-----:R-:W-:Y:S02]  /*5990*/  FSEL R7, R7, -INF , P2 ;  /* 0xff80000007077808 */ /* 0x001fe40001000000 */
[----:B------:R-:W-:-:S05]  /*59a0*/  ISETP.GT.AND P2, PT, R73, 0x10, PT ;  /* 0x000000104900780c */ /* 0x000fca0003f44270 */
[----:B------:R-:W0:Y:S01]  /*59b0*/  MUFU.TANH R10, R10 ;  /* 0x0000000a000a7308 */ /* 0x000e220000002400 */
[----:B---3--:R-:W-:Y:S02]  /*59c0*/  FSEL R8, R8, -INF , P3 ;  /* 0xff80000008087808 */ /* 0x008fe40001800000 */
[----:B-1----:R-:W-:Y:S01]  /*59d0*/  FMNMX.FTZ R69, R65, R64, !PT ;  /* 0x0000004041457209 */ /* 0x002fe20007810000 */
[----:B------:R-:W-:Y:S01]  /*59e0*/  FMUL.FTZ R64, R75, UR22 ;  /* 0x000000164b407c20 */ /* 0x000fe20008410000 */
[----:B------:R-:W-:Y:S01]  /*59f0*/  FMNMX.FTZ R75, R5, R4, !PT ;  /* 0x00000004054b7209 */ /* 0x000fe20007810000 */
[----:B------:R-:W-:Y:S01]  /*5a00*/  FMUL.FTZ R65, R78, UR22 ;  /* 0x000000164e417c20 */ /* 0x000fe20008410000 */
[----:B------:R-:W-:Y:S01]  /*5a10*/  ISETP.GT.AND P3, PT, R73, 0x11, PT ;  /* 0x000000114900780c */ /* 0x000fe20003f64270 */
[----:B------:R-:W1:Y:S01]  /*5a20*/  SHFL.BFLY PT, R70, R69, 0x1, 0x1f ;  /* 0x0c201f0045467f89 */ /* 0x000e6200000e0000 */
[----:B------:R-:W3:Y:S01]  /*5a30*/  MUFU.TANH R11, R11 ;  /* 0x0000000b000b7308 */ /* 0x000ee20000002400 */
[----:B------:R-:W-:-:S02]  /*5a40*/  FMNMX.FTZ R76, R74, R75, !PT ;  /* 0x0000004b4a4c7209 */ /* 0x000fc40007810000 */
[----:B--2---:R-:W-:Y:S02]  /*5a50*/  FSEL R75, R9, -INF , P2 ;  /* 0xff800000094b7808 */ /* 0x004fe40001000000 */
[----:B------:R-:W-:Y:S02]  /*5a60*/  FMNMX.FTZ R77, R7, R76, !PT ;  /* 0x0000004c074d7209 */ /* 0x000fe40007810000 */
[----:B------:R-:W-:Y:S01]  /*5a70*/  ISETP.GT.AND P2, PT, R73, 0x18, PT ;  /* 0x000000184900780c */ /* 0x000fe20003f44270 */
[----:B------:R-:W-:Y:S01]  /*5a80*/  MUFU.TANH R12, R12 ;  /* 0x0000000c000c7308 */ /* 0x000fe20000002400 */
[----:B------:R-:W-:Y:S02]  /*5a90*/  FMNMX.FTZ R76, R8, R77, !PT ;  /* 0x0000004d084c7209 */ /* 0x000fe40007810000 */
[----:B0-----:R-:W-:Y:S02]  /*5aa0*/  FSEL R10, R10, -INF , P3 ;  /* 0xff8000000a0a7808 */ /* 0x001fe40001800000 */
[----:B------:R-:W-:-:S02]  /*5ab0*/  FMNMX.FTZ R9, R75, R76, !PT ;  /* 0x0000004c4b097209 */ /* 0x000fc40007810000 */
[----:B------:R-:W-:Y:S01]  /*5ac0*/  ISETP.GT.AND P3, PT, R73, 0x19, PT ;  /* 0x000000194900780c */ /* 0x000fe20003f64270 */
[----:B------:R-:W0:Y:S01]  /*5ad0*/  MUFU.TANH R13, R13 ;  /* 0x0000000d000d7308 */ /* 0x000e220000002400 */
[----:B---3--:R-:W-:Y:S02]  /*5ae0*/  FSEL R11, R11, -INF , P2 ;  /* 0xff8000000b0b7808 */ /* 0x008fe40001000000 */
[----:B------:R-:W-:Y:S02]  /*5af0*/  FMNMX.FTZ R76, R10, R9, !PT ;  /* 0x000000090a4c7209 */ /* 0x000fe40007810000 */
[----:B------:R-:W-:Y:S02]  /*5b00*/  ISETP.GT.AND P2, PT, R73, 0x20, PT ;  /* 0x000000204900780c */ /* 0x000fe40003f44270 */
[----:B-1----:R-:W-:Y:S01]  /*5b10*/  FMNMX.FTZ R24, R69, R70, !PT ;  /* 0x0000004645187209 */ /* 0x002fe20007810000 */
[----:B------:R-:W1:Y:S01]  /*5b20*/  MUFU.TANH R14, R14 ;  /* 0x0000000e000e7308 */ /* 0x000e620000002400 */
[----:B------:R-:W-:Y:S01]  /*5b30*/  FMNMX.FTZ R77, R11, R76, !PT ;  /* 0x0000004c0b4d7209 */ /* 0x000fe20007810000 */
[----:B------:R-:W-:Y:S01]  /*5b40*/  FMUL.FTZ R69, R86, UR22 ;  /* 0x0000001656457c20 */ /* 0x000fe20008410000 */
[C---:B------:R-:W-:Y:S01]  /*5b50*/  FSETP.NEU.FTZ.AND P1, PT, R24.reuse, -INF , PT ;  /* 0xff8000001800780b */ /* 0x040fe20003f3d000 */
[----:B------:R-:W-:-:S04]  /*5b60*/  FMUL.FTZ R71, R24, UR21 ;  /* 0x0000001518477c20 */ /* 0x000fc80008410000 */
[----:B------:R-:W2:Y:S01]  /*5b70*/  MUFU.TANH R15, R15 ;  /* 0x0000000f000f7308 */ /* 0x000ea20000002400 */
[----:B------:R-:W-:Y:S02]  /*5b80*/  FSEL R71, R71, RZ, P1 ;  /* 0x000000ff47477208 */ /* 0x000fe40000800000 */
[----:B0-----:R-:W-:Y:S02]  /*5b90*/  FSEL R13, R13, -INF , P2 ;  /* 0xff8000000d0d7808 */ /* 0x001fe40001000000 */
[C---:B------:R-:W-:Y:S01]  /*5ba0*/  ISETP.GT.AND P2, PT, R73.reuse, 0x28, PT ;  /* 0x000000284900780c */ /* 0x040fe20003f44270 */
[--C-:B------:R-:W-:Y:S01]  /*5bb0*/  FFMA.FTZ R78, R30, UR21, -R71.reuse ;  /* 0x000000151e4e7c23 */ /* 0x100fe20008010847 */
[----:B------:R-:W-:Y:S01]  /*5bc0*/  FSEL R30, R12, -INF , P3 ;  /* 0xff8000000c1e7808 */ /* 0x000fe20001800000 */
[----:B------:R-:W0:Y:S01]  /*5bd0*/  MUFU.TANH R20, R20 ;  /* 0x0000001400147308 */ /* 0x000e220000002400 */
[----:B------:R-:W-:Y:S01]  /*5be0*/  ISETP.GT.AND P3, PT, R73, 0x21, PT ;  /* 0x000000214900780c */ /* 0x000fe20003f64270 */
[--C-:B------:R-:W-:Y:S01]  /*5bf0*/  FFMA.FTZ R146, R32, UR21, -R71.reuse ;  /* 0x0000001520927c23 */ /* 0x100fe20008010847 */
[----:B------:R-:W-:Y:S01]  /*5c00*/  FMNMX.FTZ R12, R30, R77, !PT ;  /* 0x0000004d1e0c7209 */ /* 0x000fe20007810000 */
[--C-:B------:R-:W-:Y:S01]  /*5c10*/  FFMA.FTZ R140, R33, UR21, -R71.reuse ;  /* 0x00000015218c7c23 */ /* 0x100fe20008010847 */
[----:B-1----:R-:W-:Y:S01]  /*5c20*/  FSEL R14, R14, -INF , P3 ;  /* 0xff8000000e0e7808 */ /* 0x002fe20001800000 */
[--C-:B------:R-:W-:Y:S01]  /*5c30*/  FFMA.FTZ R142, R35, UR21, -R71.reuse ;  /* 0x00000015238e7c23 */ /* 0x100fe20008010847 */
[----:B------:R-:W-:Y:S01]  /*5c40*/  FMNMX.FTZ R77, R13, R12, !PT ;  /* 0x0000000c0d4d7209 */ /* 0x000fe20007810000 */
[----:B------:R-:W1:Y:S01]  /*5c50*/  MUFU.TANH R21, R21 ;  /* 0x0000001500157308 */ /* 0x000e620000002400 */
[----:B------:R-:W-:Y:S01]  /*5c60*/  ISETP.GT.AND P3, PT, R73, 0x29, PT ;  /* 0x000000294900780c */ /* 0x000fe20003f64270 */
[--C-:B------:R-:W-:Y:S01]  /*5c70*/  FFMA.FTZ R12, R31, UR21, -R71.reuse ;  /* 0x000000151f0c7c23 */ /* 0x100fe20008010847 */
[----:B--2---:R-:W-:Y:S01]  /*5c80*/  FSEL R32, R15, -INF , P2 ;  /* 0xff8000000f207808 */ /* 0x004fe20001000000 */
[--C-:B------:R-:W-:Y:S01]  /*5c90*/  FFMA.FTZ R15, R34, UR21, -R71.reuse ;  /* 0x00000015220f7c23 */ /* 0x100fe20008010847 */
[----:B------:R-:W-:Y:S01]  /*5ca0*/  FMNMX.FTZ R77, R14, R77, !PT ;  /* 0x0000004d0e4d7209 */ /* 0x000fe20007810000 */
[--C-:B------:R-:W-:Y:S01]  /*5cb0*/  FFMA.FTZ R136, R37, UR21, -R71.reuse ;  /* 0x0000001525887c23 */ /* 0x100fe20008010847 */
[----:B------:R-:W-:Y:S01]  /*5cc0*/  ISETP.GT.AND P2, PT, R73, 0x30, PT ;  /* 0x000000304900780c */ /* 0x000fe20003f44270 */
[----:B------:R-:W2:Y:S01]  /*5cd0*/  MUFU.TANH R25, R25 ;  /* 0x0000001900197308 */ /* 0x000ea20000002400 */
[----:B0-----:R-:W-:Y:S01]  /*5ce0*/  FSEL R20, R20, -INF , P3 ;  /* 0xff80000014147808 */ /* 0x001fe20001800000 */
[--C-:B------:R-:W-:Y:S01]  /*5cf0*/  FFMA.FTZ R132, R41, UR21, -R71.reuse ;  /* 0x0000001529847c23 */ /* 0x100fe20008010847 */
[----:B------:R-:W-:Y:S01]  /*5d00*/  FMNMX.FTZ R77, R32, R77, !PT ;  /* 0x0000004d204d7209 */ /* 0x000fe20007810000 */
[--C-:B------:R-:W-:Y:S01]  /*5d10*/  FFMA.FTZ R41, R43, UR21, -R71.reuse ;  /* 0x000000152b297c23 */ /* 0x100fe20008010847 */
[----:B------:R-:W-:Y:S01]  /*5d20*/  ISETP.GT.AND P3, PT, R73, 0x31, PT ;  /* 0x000000314900780c */ /* 0x000fe20003f64270 */
[--C-:B------:R-:W-:Y:S01]  /*5d30*/  FFMA.FTZ R134, R44, UR21, -R71.reuse ;  /* 0x000000152c867c23 */ /* 0x100fe20008010847 */
[----:B------:R-:W-:Y:S01]  /*5d40*/  FMNMX.FTZ R76, R20, R77, !PT ;  /* 0x0000004d144c7209 */ /* 0x000fe20007810000 */
[----:B------:R-:W0:Y:S01]  /*5d50*/  MUFU.TANH R26, R26 ;  /* 0x0000001a001a7308 */ /* 0x000e220000002400 */
[----:B-1----:R-:W-:Y:S01]  /*5d60*/  FSEL R21, R21, -INF , P2 ;  /* 0xff80000015157808 */ /* 0x002fe20001000000 */
[--C-:B------:R-:W-:Y:S01]  /*5d70*/  FFMA.FTZ R40, R40, UR21, -R71.reuse ;  /* 0x0000001528287c23 */ /* 0x100fe20008010847 */
[----:B------:R-:W-:Y:S01]  /*5d80*/  ISETP.GT.AND P2, PT, R73, 0x38, PT ;  /* 0x000000384900780c */ /* 0x000fe20003f44270 */
[--C-:B------:R-:W-:Y:S01]  /*5d90*/  FFMA.FTZ R148, R125, UR21, -R71.reuse ;  /* 0x000000157d947c23 */ /* 0x100fe20008010847 */
[----:B------:R-:W-:Y:S01]  /*5da0*/  FMNMX.FTZ R76, R21, R76, !PT ;  /* 0x0000004c154c7209 */ /* 0x000fe20007810000 */
[--C-:B------:R-:W-:Y:S01]  /*5db0*/  FFMA.FTZ R70, R124, UR21, -R71.reuse ;  /* 0x000000157c467c23 */ /* 0x100fe20008010847 */
[--C-:B------:R-:W-:Y:S01]  /*5dc0*/  FFMA.FTZ R130, R47, UR21, -R71.reuse ;  /* 0x000000152f827c23 */ /* 0x100fe20008010847 */
[----:B------:R-:W1:Y:S01]  /*5dd0*/  MUFU.TANH R27, R27 ;  /* 0x0000001b001b7308 */ /* 0x000e620000002400 */
[----:B--2---:R-:W-:Y:S01]  /*5de0*/  FSEL R31, R25, -INF , P3 ;  /* 0xff800000191f7808 */ /* 0x004fe20001800000 */
[--C-:B------:R-:W-:Y:S01]  /*5df0*/  FFMA.FTZ R150, R123, UR21, -R71.reuse ;  /* 0x000000157b967c23 */ /* 0x100fe20008010847 */
[----:B------:R-:W-:Y:S01]  /*5e00*/  ISETP.GT.AND P3, PT, R73, 0x39, PT ;  /* 0x000000394900780c */ /* 0x000fe20003f64270 */
[--C-:B------:R-:W-:Y:S01]  /*5e10*/  FFMA.FTZ R6, R121, UR21, -R71.reuse ;  /* 0x0000001579067c23 */ /* 0x100fe20008010847 */
[----:B------:R-:W-:Y:S01]  /*5e20*/  FMNMX.FTZ R25, R31, R76, !PT ;  /* 0x0000004c1f197209 */ /* 0x000fe20007810000 */
[--C-:B------:R-:W-:Y:S01]  /*5e30*/  FFMA.FTZ R144, R120, UR21, -R71.reuse ;  /* 0x0000001578907c23 */ /* 0x100fe20008010847 */
[--C-:B------:R-:W-:Y:S01]  /*5e40*/  FFMA.FTZ R128, R45, UR21, -R71.reuse ;  /* 0x000000152d807c23 */ /* 0x100fe20008010847 */
[----:B------:R-:W2:Y:S01]  /*5e50*/  MUFU.TANH R28, R28 ;  /* 0x0000001c001c7308 */ /* 0x000ea20000002400 */
[----:B0-----:R-:W-:Y:S01]  /*5e60*/  FSEL R26, R26, -INF , P2 ;  /* 0xff8000001a1a7808 */ /* 0x001fe20001000000 */
[--C-:B------:R-:W-:Y:S01]  /*5e70*/  FFMA.FTZ R38, R38, UR21, -R71.reuse ;  /* 0x0000001526267c23 */ /* 0x100fe20008010847 */
[----:B------:R-:W-:Y:S01]  /*5e80*/  ISETP.GT.AND P2, PT, R73, 0x40, PT ;  /* 0x000000404900780c */ /* 0x000fe20003f44270 */
[--C-:B------:R-:W-:Y:S01]  /*5e90*/  FFMA.FTZ R138, R39, UR21, -R71.reuse ;  /* 0x00000015278a7c23 */ /* 0x100fe20008010847 */
[----:B------:R-:W-:Y:S01]  /*5ea0*/  FMNMX.FTZ R76, R26, R25, !PT ;  /* 0x000000191a4c7209 */ /* 0x000fe20007810000 */
[--C-:B------:R-:W-:Y:S01]  /*5eb0*/  FFMA.FTZ R42, R42, UR21, -R71.reuse ;  /* 0x000000152a2a7c23 */ /* 0x100fe20008010847 */
[--C-:B------:R-:W-:Y:S01]  /*5ec0*/  FFMA.FTZ R39, R48, UR21, -R71.reuse ;  /* 0x0000001530277c23 */ /* 0x100fe20008010847 */
        /* <DEDUP_REMOVED lines=10> */
[----:B------:R-:W-:Y:S01]  /*5f70*/  FFMA.FTZ R122, R58, UR21, -R71 ;  /* 0x000000153a7a7c23 */ /* 0x000fe20008010847 */
[----:B------:R-:W-:-:S02]  /*5f80*/  ISETP.GT.AND P2, PT, R73, 0x48, PT ;  /* 0x000000484900780c */ /* 0x000fc40003f44270 */
[----:B------:R-:W-:Y:S01]  /*5f90*/  FMNMX.FTZ R28, R34, R25, !PT ;  /* 0x00000019221c7209 */ /* 0x000fe20007810000 */
[----:B------:R-:W-:Y:S02]  /*5fa0*/  FFMA.FTZ R25, R36, UR21, -R71 ;  /* 0x0000001524197c23 */ /* 0x000fe40008010847 */
        /* <DEDUP_REMOVED lines=52> */
[----:B------:R0:W-:Y:S01]  /*62f0*/  MUFU.EX2 R35, R40 ;  /* 0x0000002800237308 */ /* 0x0001e20000000800 */
[----:B-1----:R-:W-:-:S04]  /*6300*/  FSEL R69, R69, -INF , P2 ;  /* 0xff80000045457808 */ /* 0x002fc80001000000 */
[----:B------:R-:W-:-:S03]  /*6310*/  FMNMX.FTZ R37, R69, R28, !PT ;  /* 0x0000001c45257209 */ /* 0x000fc60007810000 */
[----:B------:R-:W-:Y:S01]  /*6320*/  MUFU.EX2 R148, R148 ;  /* 0x0000009400947308 */ /* 0x000fe20000000800 */
[----:B--2---:R-:W-:Y:S01]  /*6330*/  FSEL R72, R72, -INF , P3 ;  /* 0xff80000048487808 */ /* 0x004fe20001800000 */
[----:B0-----:R-:W-:-:S03]  /*6340*/  FFMA.FTZ R40, R46, UR21, -R71 ;  /* 0x000000152e287c23 */ /* 0x001fc60008010847 */
[----:B------:R-:W-:-:S03]  /*6350*/  FMNMX.FTZ R37, R72, R37, !PT ;  /* 0x0000002548257209 */ /* 0x000fc60007810000 */
[----:B------:R-:W-:Y:S02]  /*6360*/  MUFU.EX2 R70, R70 ;  /* 0x0000004600467308 */ /* 0x000fe40000000800 */
[----:B------:R-:W0:Y:S06]  /*6370*/  SHFL.BFLY PT, R28, R37, 0x2, 0x1f ;  /* 0x0c401f00251c7f89 */ /* 0x000e2c00000e0000 */
[----:B------:R-:W-:Y:S08]  /*6380*/  MUFU.EX2 R150, R150 ;  /* 0x0000009600967308 */ /* 0x000ff00000000800 */
[----:B------:R-:W-:Y:S08]  /*6390*/  MUFU.EX2 R6, R6 ;  /* 0x0000000600067308 */ /* 0x000ff00000000800 */
[----:B------:R-:W-:Y:S01]  /*63a0*/  MUFU.EX2 R144, R144 ;  /* 0x0000009000907308 */ /* 0x000fe20000000800 */
[----:B0-----:R-:W-:Y:S01]  /*63b0*/  FMNMX.FTZ R36, R37, R28, !PT ;  /* 0x0000001c25247209 */ /* 0x001fe20007810000 */
[----:B------:R-:W-:-:S04]  /*63c0*/  FFMA.FTZ R37, R52, UR21, -R71 ;  /* 0x0000001534257c23 */ /* 0x000fc80008010847 */
[----:B------:R-:W0:Y:S02]  /*63d0*/  SHFL.BFLY PT, R43, R36, 0x1, 0x1f ;  /* 0x0c201f00242b7f89 */ /* 0x000e2400000e0000 */
[----:B------:R-:W-:Y:S08]  /*63e0*/  MUFU.EX2 R9, R78 ;  /* 0x0000004e00097308 */ /* 0x000ff00000000800 */
[----:B------:R-:W-:Y:S08]  /*63f0*/  MUFU.EX2 R146, R146 ;  /* 0x0000009200927308 */ /* 0x000ff00000000800 */
[----:B------:R-:W-:Y:S01]  /*6400*/  MUFU.EX2 R12, R12 ;  /* 0x0000000c000c7308 */ /* 0x000fe20000000800 */
[----:B0-----:R-:W-:-:S07]  /*6410*/  FMNMX.FTZ R28, R36, R43, !PT ;  /* 0x0000002b241c7209 */ /* 0x001fce0007810000 */
[----:B------:R-:W-:Y:S01]  /*6420*/  MUFU.EX2 R140, R140 ;  /* 0x0000008c008c7308 */ /* 0x000fe20000000800 */
[----:B------:R-:W-:Y:S01]  /*6430*/  FFMA.FTZ R43, R56, UR21, -R71 ;  /* 0x00000015382b7c23 */ /* 0x000fe20008010847 */
[C---:B------:R-:W-:Y:S01]  /*6440*/  FSETP.NEU.FTZ.AND P2, PT, R28.reuse, -INF , PT ;  /* 0xff8000001c00780b */ /* 0x040fe20003f5d000 */
[----:B------:R-:W-:-:S05]  /*6450*/  FMUL.FTZ R44, R28, UR21 ;  /* 0x000000151c2c7c20 */ /* 0x000fca0008410000 */
[----:B------:R-:W-:Y:S01]  /*6460*/  MUFU.EX2 R15, R15 ;  /* 0x0000000f000f7308 */ /* 0x000fe20000000800 */
[----:B------:R-:W-:-:S05]  /*6470*/  FSEL R44, R44, RZ, P2 ;  /* 0x000000ff2c2c7208 */ /* 0x000fca0001000000 */
[--C-:B------:R-:W-:Y:S01]  /*6480*/  FFMA.FTZ R46, R8, UR21, -R44.reuse ;  /* 0x00000015082e7c23 */ /* 0x100fe2000801082c */
[--C-:B------:R-:W-:Y:S01]  /*6490*/  FFMA.FTZ R8, R14, UR21, -R44.reuse ;  /* 0x000000150e087c23 */ /* 0x100fe2000801082c */
[--C-:B------:R-:W-:Y:S01]  /*64a0*/  FFMA.FTZ R147, R11, UR21, -R44.reuse ;  /* 0x000000150b937c23 */ /* 0x100fe2000801082c */
[----:B------:R-:W-:Y:S01]  /*64b0*/  FSEL R14, R24, RZ, P1 ;  /* 0x000000ff180e7208 */ /* 0x000fe20000800000 */
[--C-:B------:R-:W-:Y:S01]  /*64c0*/  FFMA.FTZ R149, R5, UR21, -R44.reuse ;  /* 0x0000001505957c23 */ /* 0x100fe2000801082c */
[----:B------:R-:W-:Y:S01]  /*64d0*/  FSEL R11, R28, RZ, P2 ;  /* 0x000000ff1c0b7208 */ /* 0x000fe20001000000 */
[--C-:B------:R-:W-:Y:S01]  /*64e0*/  FFMA.FTZ R47, R74, UR21, -R44.reuse ;  /* 0x000000154a2f7c23 */ /* 0x100fe2000801082c */
[--C-:B------:R-:W-:Y:S01]  /*64f0*/  FFMA.FTZ R151, R7, UR21, -R44.reuse ;  /* 0x0000001507977c23 */ /* 0x100fe2000801082c */
[----:B------:R-:W-:Y:S01]  /*6500*/  FADD.FTZ R14, -R14, R3 ;  /* 0x000000030e0e7221 */ /* 0x000fe20000010100 */
[----:B------:R-:W-:Y:S01]  /*6510*/  FFMA.FTZ R145, R75, UR21, -R44 ;  /* 0x000000154b917c23 */ /* 0x000fe2000801082c */
[----:B------:R-:W-:Y:S01]  /*6520*/  FADD.FTZ R11, -R11, R4 ;  /* 0x000000040b0b7221 */ /* 0x000fe20000010100 */
[----:B------:R-:W-:Y:S01]  /*6530*/  MUFU.EX2 R149, R149 ;  /* 0x0000009500957308 */ /* 0x000fe20000000800 */
[----:B------:R-:W-:Y:S01]  /*6540*/  FMUL.FTZ R3, R14, UR21 ;  /* 0x000000150e037c20 */ /* 0x000fe20008410000 */
[--C-:B------:R-:W-:Y:S01]  /*6550*/  FFMA.FTZ R45, R10, UR21, -R44.reuse ;  /* 0x000000150a2d7c23 */ /* 0x100fe2000801082c */
[----:B------:R-:W-:Y:S01]  /*6560*/  FMUL.FTZ R4, R11, UR21 ;  /* 0x000000150b047c20 */ /* 0x000fe20008410000 */
        /* <DEDUP_REMOVED lines=24> */
[----:B------:R-:W-:Y:S01]  /*66f0*/  FFMA.FTZ R123, R69, UR21, -R44 ;  /* 0x00000015457b7c23 */ /* 0x000fe2000801082c */
[----:B------:R-:W-:-:S03]  /*6700*/  FADD.FTZ R11, R70, R11 ;  /* 0x0000000b460b7221 */ /* 0x000fc60000010000 */
[----:B------:R-:W0:Y:S01]  /*6710*/  MUFU.EX2 R151, R151 ;  /* 0x0000009700977308 */ /* 0x000e220000000800 */
[----:B-1----:R-:W-:Y:S01]  /*6720*/  FFMA.FTZ R0, R4, R0, R149 ;  /* 0x0000000004007223 */ /* 0x002fe20000010095 */
        /* <DEDUP_REMOVED lines=12> */
[----:B------:R-:W-:-:S06]  /*67f0*/  FADD.FTZ R2, R140, R11 ;  /* 0x0000000b8c027221 */ /* 0x000fcc0000010000 */
        /* <DEDUP_REMOVED lines=21> */
[----:B------:R2:W3:Y:S01]  /*6950*/  MUFU.EX2 R27, R38 ;  /* 0x00000026001b7308 */ /* 0x0004e20000000800 */
[----:B0-----:R-:W-:-:S07]  /*6960*/  FADD.FTZ R2, R136, R11 ;  /* 0x0000000b88027221 */ /* 0x001fce0000010000 */
[----:B------:R-:W0:Y:S01]  /*6970*/  MUFU.EX2 R5, R5 ;  /* 0x0000000500057308 */ /* 0x000e220000000800 */
[----:B-1----:R-:W-:Y:S01]  /*6980*/  FADD.FTZ R0, R137, R0 ;  /* 0x0000000089007221 */ /* 0x002fe20000010000 */
[----:B--2---:R-:W-:-:S06]  /*6990*/  FFMA.FTZ R38, R49, UR21, -R71 ;  /* 0x0000001531267c23 */ /* 0x004fcc0008010847 */
[----:B------:R-:W1:Y:S01]  /*69a0*/  MUFU.EX2 R138, R138 ;  /* 0x0000008a008a7308 */ /* 0x000e620000000800 */
[----:B---3--:R-:W-:-:S07]  /*69b0*/  FADD.FTZ R11, R27, R2 ;  /* 0x000000021b0b7221 */ /* 0x008fce0000010000 */
[----:B------:R-:W2:Y:S01]  /*69c0*/  MUFU.EX2 R139, R139 ;  /* 0x0000008b008b7308 */ /* 0x000ea20000000800 */
[----:B0-----:R-:W-:-:S07]  /*69d0*/  FADD.FTZ R0, R5, R0 ;  /* 0x0000000005007221 */ /* 0x001fce0000010000 */
[----:B------:R-:W0:Y:S01]  /*69e0*/  MUFU.EX2 R30, R30 ;  /* 0x0000001e001e7308 */ /* 0x000e220000000800 */
[----:B-1----:R-:W-:-:S04]  /*69f0*/  FADD.FTZ R2, R138, R11 ;  /* 0x0000000b8a027221 */ /* 0x002fc80000010000 */
[----:B------:R-:W-:-:S03]  /*6a00*/  FADD.FTZ R13, R35, R2 ;  /* 0x00000002230d7221 */ /* 0x000fc60000010000 */
        /* <DEDUP_REMOVED lines=10> */
[----:B------:R-:W-:-:S06]  /*6ab0*/  FFMA.FTZ R13, R66, UR21, -R44 ;  /* 0x00000015420d7c23 */ /* 0x000fcc000801082c */
        /* <DEDUP_REMOVED lines=60> */
.L_x_2393:
[----:B------:R-:W-:Y:S01]  /*6e80*/  UISETP.GT.AND UP0, UPT, UR25, UR23, UPT ;  /* 0x000000171900728c */ /* 0x000fe2000bf04270 */
[-C--:B------:R-:W-:Y:S01]  /*6e90*/  FMUL.FTZ R88, R88, R3.reuse ;  /* 0x0000000358587220 */ /* 0x080fe20000410000 */
[----:B------:R-:W-:Y:S01]  /*6ea0*/  ULEA UR6, UR24, UR45, 0x3 ;  /* 0x0000002d18067291 */ /* 0x000fe2000f8e183f */
[-C--:B------:R-:W-:Y:S01]  /*6eb0*/  FMUL.FTZ R89, R89, R3.reuse ;  /* 0x0000000359597220 */ /* 0x080fe20000410000 */
[----:B------:R-:W-:Y:S01]  /*6ec0*/  UIADD3 UR7, UR25, -0x1, URZ ;  /* 0xffffffff19077890 */ /* 0x000fe2000fffe03f */
[-C--:B------:R-:W-:Y:S01]  /*6ed0*/  FMUL.FTZ R92, R92, R3.reuse ;  /* 0x000000035c5c7220 */ /* 0x080fe20000410000 */
[----:B------:R-:W-:Y:S01]  /*6ee0*/  UIADD3 UR6, UR6, 0x16860, URZ ;  /* 0x0001686006067890 */ /* 0x000fe2000fffe03f */
[----:B------:R-:W-:Y:S01]  /*6ef0*/  PLOP3.LUT P1, PT, PT, PT, UP0, 0x80, 0x0 ;  /* 0x000000000000781c */ /* 0x000fe20003f2f008 */
[----:B------:R-:W-:Y:S01]  /*6f00*/  UMOV UR26, UR48 ;  /* 0x00000030001a7c82 */ /* 0x000fe20008000000 */
[----:B------:R-:W-:Y:S01]  /*6f10*/  UMOV UR24, UR47 ;  /* 0x0000002f00187c82 */ /* 0x000fe20008000000 */
[----:B------:R-:W-:Y:S01]  /*6f20*/  UPRMT UR6, UR43, 0x654, UR6 ;  /* 0x000006542b067896 */ /* 0x000fe20008000006 */
[-C--:B------:R-:W-:Y:S01]  /*6f30*/  FMUL.FTZ R93, R93, R3.reuse ;  /* 0x000000035d5d7220 */ /* 0x080fe20000410000 */
[----:B------:R-:W-:Y:S01]  /*6f40*/  UMOV UR25, UR7 ;  /* 0x0000000700197c82 */ /* 0x000fe20008000000 */
        /* <DEDUP_REMOVED lines=62> */
[----:B------:R-:W-:Y:S01]  /*7330*/  MOV R4, R28 ;  /* 0x0000001c00047202 */ /* 0x000fe20000000f00 */
[----:B------:R-:W-:Y:S06]  /*7340*/  @P1 BRA `(.L_x_2394) ;  /* 0xffffffd000601947 */ /* 0x000fec000383ffff */
[----:B------:R-:W-:-:S05]  /*7350*/  UMOV UR25, UR7 ;  /* 0x0000000700197c82 */ /* 0x000fca0008000000 */
.L_x_2383:
[----:B------:R-:W-:-:S06]  /*7360*/  UISETP.GE.AND UP0, UPT, UR25, UR42, UPT ;  /* 0x0000002a1900728c */ /* 0x000fcc000bf06270 */
[----:B------:R-:W-:-:S13]  /*7370*/  PLOP3.LUT P1, PT, PT, PT, UP0, 0x80, 0x0 ;  /* 0x000000000000781c */ /* 0x000fda0003f2f008 */
[----:B------:R-:W-:Y:S05]  /*7380*/  @!P1 BRA `(.L_x_2395) ;  /* 0x00000024004c9947 */ /* 0x000fea0003800000 */
[----:B------:R-:W-:Y:S01]  /*7390*/  IMAD.MOV.U32 R3, RZ, RZ, R28 ;  /* 0x000000ffff037224 */ /* 0x000fe200078e001c */
[----:B------:R-:W-:Y:S01]  /*73a0*/  UMOV UR24, UR48 ;  /* 0x0000003000187c82 */ /* 0x000fe20008000000 */
[----:B------:R-:W-:Y:S01]  /*73b0*/  IMAD.MOV.U32 R4, RZ, RZ, R24 ;  /* 0x000000ffff047224 */ /* 0x000fe200078e0018 */
[----:B------:R-:W-:Y:S01]  /*73c0*/  UMOV UR23, UR47 ;  /* 0x0000002f00177c82 */ /* 0x000fe20008000000 */
[----:B------:R-:W-:Y:S01]  /*73d0*/  ULDC UR22, c[0x0][0x9d8] ;  /* 0x0002760000167ab9 */ /* 0x000fe20000000800 */
[----:B------:R-:W-:-:S05]  /*73e0*/  ULDC UR21, c[0x0][0x988] ;  /* 0x0002620000157ab9 */ /* 0x000fca0000000800 */
.L_x_2406:
        /* <DEDUP_REMOVED lines=9> */
.L_x_2397:
[----:B------:R-:W-:Y:S01]  /*7480*/  ULEA UR6, UR47, UR45, 0x3 ;  /* 0x0000002d2f067291 */ /* 0x000fe2000f8e183f */
[----:B------:R-:W-:-:S05]  /*7490*/  IMAD.U32 R5, RZ, RZ, UR48 ;  /* 0x00000030ff057e24 */ /* 0x000fca000f8e00ff */
[----:B------:R-:W-:-:S04]  /*74a0*/  SHF.L.U32 R5, R5, 0x1f, RZ ;  /* 0x0000001f05057819 */ /* 0x000fc800000006ff */
[----:B------:R0:W1:Y:S01]  /*74b0*/  SYNCS.PHASECHK.TRANS64.TRYWAIT P1, [UR6+0x16830], R5 ;  /* 0x01683005ff0075a7 */ /* 0x0000620008020146 */
[----:B------:R-:W-:Y:S05]  /*74c0*/  @!P0 BRA `(.L_x_2398) ;  /* 0x0000000000048947 */ /* 0x000fea0003800000 */
[----:B------:R-:W-:Y:S01]  /*74d0*/  BPT.TRAP 0x1 ;  /* 0x000000040000795c */ /* 0x000fe20000300000 */
.L_x_2398:
[----:B-1----:R-:W-:Y:S05]  /*74e0*/  @P1 BRA `(.L_x_2396) ;  /* 0x0000000000081947 */ /* 0x002fea0003800000 */
[----:B------:R-:W1:Y:S02]  /*74f0*/  SYNCS.PHASECHK.TRANS64.TRYWAIT P1, [UR6+0x16830], R5 ;  /* 0x01683005ff0075a7 */ /* 0x000e640008020146 */
[----:B-1----:R-:W-:Y:S05]  /*7500*/  @!P1 BRA `(.L_x_2399) ;  /* 0x000000b400e49947 */ /* 0x002fea0003800000 */
.L_x_2396:
        /* <DEDUP_REMOVED lines=27> */
.L_x_2401:
[----:B------:R-:W-:Y:S01]  /*76c0*/  ULEA UR6, UR23, UR45, 0x3 ;  /* 0x0000002d17067291 */ /* 0x000fe2000f8e183f */
[----:B------:R-:W-:-:S05]  /*76d0*/  IMAD.U32 R5, RZ, RZ, UR24 ;  /* 0x00000018ff057e24 */ /* 0x000fca000f8e00ff */
[----:B------:R-:W-:-:S04]  /*76e0*/  SHF.L.U32 R5, R5, 0x1f, RZ ;  /* 0x0000001f05057819 */ /* 0x000fc800000006ff */
[----:B------:R0:W1:Y:S01]  /*76f0*/  SYNCS.PHASECHK.TRANS64.TRYWAIT P1, [UR6+0x16850], R5 ;  /* 0x01685005ff0075a7 */ /* 0x0000620008020146 */
[----:B------:R-:W-:Y:S05]  /*7700*/  @!P0 BRA `(.L_x_2402) ;  /* 0x0000000000048947 */ /* 0x000fea0003800000 */
[----:B------:R-:W-:Y:S01]  /*7710*/  BPT.TRAP 0x1 ;  /* 0x000000040000795c */ /* 0x000fe20000300000 */
.L_x_2402:
[----:B-1----:R-:W-:Y:S05]  /*7720*/  @P1 BRA `(.L_x_2400) ;  /* 0x0000000000081947 */ /* 0x002fea0003800000 */
[----:B------:R-:W1:Y:S02]  /*7730*/  SYNCS.PHASECHK.TRANS64.TRYWAIT P1, [UR6+0x16850], R5 ;  /* 0x01685005ff0075a7 */ /* 0x000e640008020146 */
[----:B-1----:R-:W-:Y:S05]  /*7740*/  @!P1 BRA `(.L_x_2403) ;  /* 0x000000b4006c9947 */ /* 0x002fea0003800000 */
.L_x_2400:
        /* <DEDUP_REMOVED lines=52> */
.L_x_2404:
        /* <DEDUP_REMOVED lines=75> */
[----:B------:R-:W-:-:S03]  /*7f40*/  ULEA UR6, UR47, UR45, 0x3 ;  /* 0x0000002d2f067291 */ /* 0x000fc6000f8e183f */
        /* <DEDUP_REMOVED lines=122> */
[----:B-1----:R-:W-:-:S05]  /*86f0*/  FMNMX.FTZ R80, R77, R24, !PT ;  /* 0x000000184d507209 */ /* 0x002fca0007810000 */
[----:B------:R-:W1:Y:S01]  /*8700*/  SHFL.BFLY PT, R81, R80, 0x1, 0x1f ;  /* 0x0c201f0050517f89 */ /* 0x000e6200000e0000 */
[----:B0-----:R-:W-:-:S05]  /*8710*/  FMNMX.FTZ R82, R79, R28, !PT ;  /* 0x0000001c4f527209 */ /* 0x001fca0007810000 */
[----:B------:R-:W0:Y:S01]  /*8720*/  SHFL.BFLY PT, R83, R82, 0x1, 0x1f ;  /* 0x0c201f0052537f89 */ /* 0x000e2200000e0000 */
[----:B-1----:R-:W-:-:S05]  /*8730*/  FMNMX.FTZ R24, R80, R81, !PT ;  /* 0x0000005150187209 */ /* 0x002fca0007810000 */
[C---:B------:R-:W-:Y:S01]  /*8740*/  FMUL.FTZ R78, R24.reuse, UR21 ;  /* 0x00000015184e7c20 */ /* 0x040fe20008410000 */
[----:B------:R-:W-:-:S03]  /*8750*/  FADD.FTZ R4, -R24, R4 ;  /* 0x0000000418047221 */ /* 0x000fc60000010100 */
[--C-:B------:R-:W-:Y:S01]  /*8760*/  FFMA.FTZ R77, R30, UR21, -R78.reuse ;  /* 0x000000151e4d7c23 */ /* 0x100fe2000801084e */
[--C-:B------:R-:W-:Y:S01]  /*8770*/  FFMA.FTZ R30, R34, UR21, -R78.reuse ;  /* 0x00000015221e7c23 */ /* 0x100fe2000801084e */
[----:B------:R-:W-:Y:S01]  /*8780*/  FMUL.FTZ R4, R4, UR21 ;  /* 0x0000001504047c20 */ /* 0x000fe20008410000 */
[--C-:B------:R-:W-:Y:S01]  /*8790*/  FFMA.FTZ R148, R5, UR21, -R78.reuse ;  /* 0x0000001505947c23 */ /* 0x100fe2000801084e */
[--C-:B------:R-:W-:Y:S01]  /*87a0*/  FFMA.FTZ R132, R45, UR21, -R78.reuse ;  /* 0x000000152d847c23 */ /* 0x100fe2000801084e */
[--C-:B------:R-:W-:Y:S01]  /*87b0*/  FFMA.FTZ R150, R9, UR21, -R78.reuse ;  /* 0x0000001509967c23 */ /* 0x100fe2000801084e */
[--C-:B------:R-:W-:Y:S01]  /*87c0*/  FFMA.FTZ R79, R25, UR21, -R78.reuse ;  /* 0x00000015194f7c23 */ /* 0x100fe2000801084e */
[----:B0-----:R-:W-:Y:S01]  /*87d0*/  FMNMX.FTZ R28, R82, R83, !PT ;  /* 0x00000053521c7209 */ /* 0x001fe20007810000 */
[--C-:B------:R-:W-:Y:S01]  /*87e0*/  FFMA.FTZ R82, R6, UR21, -R78.reuse ;  /* 0x0000001506527c23 */ /* 0x100fe2000801084e */
[----:B------:R-:W-:Y:S01]  /*87f0*/  MUFU.EX2 R4, R4 ;  /* 0x0000000400047308 */ /* 0x000fe20000000800 */
[--C-:B------:R-:W-:Y:S01]  /*8800*/  FFMA.FTZ R81, R10, UR21, -R78.reuse ;  /* 0x000000150a517c23 */ /* 0x100fe2000801084e */
[--C-:B------:R-:W-:Y:S01]  /*8810*/  FFMA.FTZ R25, R42, UR21, -R78.reuse ;  /* 0x000000152a197c23 */ /* 0x100fe2000801084e */
[C---:B------:R-:W-:Y:S01]  /*8820*/  FADD.FTZ R3, -R28.reuse, R3 ;  /* 0x000000031c037221 */ /* 0x040fe20000010100 */
[----:B------:R-:W-:Y:S01]  /*8830*/  FMUL.FTZ R34, R28, UR21 ;  /* 0x000000151c227c20 */ /* 0x000fe20008410000 */
[--C-:B------:R-:W-:Y:S01]  /*8840*/  FFMA.FTZ R144, R13, UR21, -R78.reuse ;  /* 0x000000150d907c23 */ /* 0x100fe2000801084e */
[----:B------:R-:W-:Y:S01]  /*8850*/  FFMA.FTZ R80, R14, UR21, -R78 ;  /* 0x000000150e507c23 */ /* 0x000fe2000801084e */
[----:B------:R-:W-:Y:S01]  /*8860*/  FMUL.FTZ R3, R3, UR21 ;  /* 0x0000001503037c20 */ /* 0x000fe20008410000 */
[--C-:B------:R-:W-:Y:S01]  /*8870*/  FFMA.FTZ R149, R7, UR21, -R34.reuse ;  /* 0x0000001507957c23 */ /* 0x100fe20008010822 */
[--C-:B------:R-:W-:Y:S01]  /*8880*/  FFMA.FTZ R45, R8, UR21, -R34.reuse ;  /* 0x00000015082d7c23 */ /* 0x100fe20008010822 */
[----:B------:R-:W0:Y:S01]  /*8890*/  MUFU.EX2 R148, R148 ;  /* 0x0000009400947308 */ /* 0x000e220000000800 */
[--C-:B------:R-:W-:Y:S01]  /*88a0*/  FFMA.FTZ R151, R11, UR21, -R34.reuse ;  /* 0x000000150b977c23 */ /* 0x100fe20008010822 */
[--C-:B------:R-:W-:Y:S01]  /*88b0*/  FFMA.FTZ R42, R12, UR21, -R34.reuse ;  /* 0x000000150c2a7c23 */ /* 0x100fe20008010822 */
[----:B------:R-:W-:Y:S01]  /*88c0*/  FFMA.FTZ R145, R15, UR21, -R34 ;  /* 0x000000150f917c23 */ /* 0x000fe20008010822 */
[----:B------:R-:W-:Y:S01]  /*88d0*/  FFMA.FTZ R138, R41, UR21, -R78 ;  /* 0x00000015298a7c23 */ /* 0x000fe2000801084e */
[----:B------:R-:W-:Y:S01]  /*88e0*/  FFMA.FTZ R41, R20, UR21, -R34 ;  /* 0x0000001514297c23 */ /* 0x000fe20008010822 */
[----:B------:R-:W-:Y:S01]  /*88f0*/  FFMA.FTZ R146, R21, UR21, -R78 ;  /* 0x0000001515927c23 */ /* 0x000fe2000801084e */
[----:B------:R-:W-:Y:S01]  /*8900*/  FFMA.FTZ R147, R26, UR21, -R34 ;  /* 0x000000151a937c23 */ /* 0x000fe20008010822 */
[----:B------:R-:W-:Y:S01]  /*8910*/  MUFU.EX2 R3, R3 ;  /* 0x0000000300037308 */ /* 0x000fe20000000800 */
[--C-:B------:R-:W-:Y:S01]  /*8920*/  FFMA.FTZ R140, R29, UR21, -R78.reuse ;  /* 0x000000151d8c7c23 */ /* 0x100fe2000801084e */
[----:B------:R-:W-:Y:S01]  /*8930*/  FFMA.FTZ R29, R38, UR21, -R78 ;  /* 0x00000015261d7c23 */ /* 0x000fe2000801084e */
[--C-:B------:R-:W-:Y:S01]  /*8940*/  FFMA.FTZ R38, R27, UR21, -R34.reuse ;  /* 0x000000151b267c23 */ /* 0x100fe20008010822 */
[----:B------:R-:W-:Y:S01]  /*8950*/  FFMA.FTZ R141, R31, UR21, -R34 ;  /* 0x000000151f8d7c23 */ /* 0x000fe20008010822 */
[----:B------:R-:W-:Y:S01]  /*8960*/  FFMA.FTZ R136, R37, UR21, -R78 ;  /* 0x0000001525887c23 */ /* 0x000fe2000801084e */
[----:B------:R-:W-:Y:S01]  /*8970*/  FFMA.FTZ R37, R32, UR21, -R34 ;  /* 0x0000001520257c23 */ /* 0x000fe20008010822 */
[----:B------:R-:W-:Y:S01]  /*8980*/  FFMA.FTZ R142, R33, UR21, -R78 ;  /* 0x00000015218e7c23 */ /* 0x000fe2000801084e */
        /* <DEDUP_REMOVED lines=9> */
[----:B------:R-:W-:Y:S01]  /*8a20*/  FFMA.FTZ R133, R47, UR21, -R34 ;  /* 0x000000152f857c23 */ /* 0x000fe20008010822 */
[----:B------:R-:W-:Y:S01]  /*8a30*/  FFMA.FTZ R21, R46, UR21, -R78 ;  /* 0x000000152e157c23 */ /* 0x000fe2000801084e */
[----:B------:R-:W-:Y:S01]  /*8a40*/  FFMA.FTZ R26, R48, UR21, -R34 ;  /* 0x00000015301a7c23 */ /* 0x000fe20008010822 */
[----:B------:R-:W-:Y:S01]  /*8a50*/  FFMA.FTZ R134, R49, UR21, -R78 ;  /* 0x0000001531867c23 */ /* 0x000fe2000801084e */
[----:B------:R-:W-:Y:S01]  /*8a60*/  FFMA.FTZ R135, R51, UR21, -R34 ;  /* 0x0000001533877c23 */ /* 0x000fe20008010822 */
[----:B------:R-:W-:Y:S01]  /*8a70*/  FFMA.FTZ R14, R50, UR21, -R78 ;  /* 0x00000015320e7c23 */ /* 0x000fe2000801084e */
[----:B------:R-:W-:Y:S01]  /*8a80*/  FFMA.FTZ R20, R52, UR21, -R34 ;  /* 0x0000001534147c23 */ /* 0x000fe20008010822 */
[----:B------:R-:W2:Y:S01]  /*8a90*/  MUFU.EX2 R45, R45 ;  /* 0x0000002d002d7308 */ /* 0x000ea20000000800 */
[----:B-1----:R-:W-:Y:S01]  /*8aa0*/  FFMA.FTZ R0, R3, R0, R149 ;  /* 0x0000000003007223 */ /* 0x002fe20000010095 */
[----:B------:R-:W-:Y:S01]  /*8ab0*/  FFMA.FTZ R128, R53, UR21, -R78 ;  /* 0x0000001535807c23 */ /* 0x000fe2000801084e */
[----:B------:R-:W-:Y:S01]  /*8ac0*/  FFMA.FTZ R129, R55, UR21, -R34 ;  /* 0x0000001537817c23 */ /* 0x000fe20008010822 */
[----:B------:R-:W-:Y:S01]  /*8ad0*/  FFMA.FTZ R13, R54, UR21, -R78 ;  /* 0x00000015360d7c23 */ /* 0x000fe2000801084e */
[----:B------:R-:W-:Y:S01]  /*8ae0*/  FFMA.FTZ R15, R56, UR21, -R34 ;  /* 0x00000015380f7c23 */ /* 0x000fe20008010822 */
[----:B------:R-:W-:Y:S01]  /*8af0*/  FFMA.FTZ R130, R57, UR21, -R78 ;  /* 0x0000001539827c23 */ /* 0x000fe2000801084e */
[----:B------:R-:W-:Y:S01]  /*8b00*/  FFMA.FTZ R131, R59, UR21, -R34 ;  /* 0x000000153b837c23 */ /* 0x000fe20008010822 */
[----:B------:R-:W1:Y:S01]  /*8b10*/  MUFU.EX2 R150, R150 ;  /* 0x0000009600967308 */ /* 0x000e620000000800 */
[----:B0-----:R-:W-:Y:S01]  /*8b20*/  FADD.FTZ R7, R82, R7 ;  /* 0x0000000752077221 */ /* 0x001fe20000010000 */
[----:B------:R-:W-:Y:S01]  /*8b30*/  FFMA.FTZ R10, R58, UR21, -R78 ;  /* 0x000000153a0a7c23 */ /* 0x000fe2000801084e */
[----:B------:R-:W-:Y:S01]  /*8b40*/  FFMA.FTZ R12, R60, UR21, -R34 ;  /* 0x000000153c0c7c23 */ /* 0x000fe20008010822 */
[----:B------:R-:W-:Y:S01]  /*8b50*/  FFMA.FTZ R124, R61, UR21, -R78 ;  /* 0x000000153d7c7c23 */ /* 0x000fe2000801084e */
[----:B------:R-:W-:Y:S01]  /*8b60*/  FFMA.FTZ R125, R63, UR21, -R34 ;  /* 0x000000153f7d7c23 */ /* 0x000fe20008010822 */
[--C-:B------:R-:W-:Y:S01]  /*8b70*/  FFMA.FTZ R9, R62, UR21, -R78.reuse ;  /* 0x000000153e097c23 */ /* 0x100fe2000801084e */
[----:B------:R-:W-:Y:S01]  /*8b80*/  FFMA.FTZ R126, R65, UR21, -R78 ;  /* 0x00000015417e7c23 */ /* 0x000fe2000801084e */
[----:B------:R-:W0:Y:S01]  /*8b90*/  MUFU.EX2 R151, R151 ;  /* 0x0000009700977308 */ /* 0x000e220000000800 */
[----:B--2---:R-:W-:Y:S01]  /*8ba0*/  FADD.FTZ R0, R45, R0 ;  /* 0x000000002d007221 */ /* 0x004fe20000010000 */
[----:B------:R-:W-:Y:S01]  /*8bb0*/  FFMA.FTZ R127, R67, UR21, -R34 ;  /* 0x00000015437f7c23 */ /* 0x000fe20008010822 */
[----:B------:R-:W-:Y:S01]  /*8bc0*/  FFMA.FTZ R6, R66, UR21, -R78 ;  /* 0x0000001542067c23 */ /* 0x000fe2000801084e */
[----:B------:R-:W-:Y:S01]  /*8bd0*/  FFMA.FTZ R8, R68, UR21, -R34 ;  /* 0x0000001544087c23 */ /* 0x000fe20008010822 */
[----:B------:R-:W-:Y:S01]  /*8be0*/  FFMA.FTZ R120, R69, UR21, -R78 ;  /* 0x0000001545787c23 */ /* 0x000fe2000801084e */
[----:B------:R-:W-:Y:S01]  /*8bf0*/  FFMA.FTZ R121, R71, UR21, -R34 ;  /* 0x0000001547797c23 */ /* 0x000fe20008010822 */
[--C-:B------:R-:W-:Y:S01]  /*8c00*/  FFMA.FTZ R5, R70, UR21, -R78.reuse ;  /* 0x0000001546057c23 */ /* 0x100fe2000801084e */
[----:B------:R-:W2:Y:S01]  /*8c10*/  MUFU.EX2 R81, R81 ;  /* 0x0000005100517308 */ /* 0x000ea20000000800 */
[----:B-1----:R-:W-:Y:S01]  /*8c20*/  FADD.FTZ R2, R150, R7 ;  /* 0x0000000796027221 */ /* 0x002fe20000010000 */
[----:B------:R-:W-:Y:S01]  /*8c30*/  FFMA.FTZ R122, R73, UR21, -R78 ;  /* 0x00000015497a7c23 */ /* 0x000fe2000801084e */
[----:B------:R-:W-:Y:S01]  /*8c40*/  FFMA.FTZ R123, R75, UR21, -R34 ;  /* 0x000000154b7b7c23 */ /* 0x000fe20008010822 */
[----:B------:R-:W-:-:S04]  /*8c50*/  FFMA.FTZ R33, R74, UR21, -R78 ;  /* 0x000000154a217c23 */ /* 0x000fc8000801084e */
        /* <DEDUP_REMOVED lines=38> */
[----:B------:R-:W-:-:S06]  /*8ec0*/  FFMA.FTZ R11, R64, UR21, -R34 ;  /* 0x00000015400b7c23 */ /* 0x000fcc0008010822 */
        /* <DEDUP_REMOVED lines=32> */
[--C-:B------:R-:W-:Y:S01]  /*90d0*/  FFMA.FTZ R7, R72, UR21, -R34.reuse ;  /* 0x0000001548077c23 */ /* 0x100fe20008010822 */
[----:B------:R-:W-:-:S05]  /*90e0*/  FFMA.FTZ R34, R76, UR21, -R34 ;  /* 0x000000154c227c23 */ /* 0x000fca0008010822 */
        /* <DEDUP_REMOVED lines=48> */
.L_x_2405:
        /* <DEDUP_REMOVED lines=77> */
.L_x_2395:
[----:B------:R-:W-:Y:S06]  /*98c0*/  BAR.ARV 0x8, 0x200 ;  /* 0x0208000000007b1d */ /* 0x000fec0000002000 */
[----:B------:R-:W-:Y:S05]  /*98d0*/  @!P0 BRA `(.L_x_2407) ;  /* 0x0000000000048947 */ /* 0x000fea0003800000 */
[----:B------:R-:W-:Y:S01]  /*98e0*/  BPT.TRAP 0x1 ;  /* 0x000000040000795c */ /* 0x000fe20000300000 */
.L_x_2407:
[----:B------:R-:W-:Y:S01]  /*98f0*/  ULEA UR5, UR47, UR45, 0x3 ;  /* 0x0000002d2f057291 */ /* 0x000fe2000f8e183f */
[----:B------:R-:W-:-:S05]  /*9900*/  IMAD.U32 R3, RZ, RZ, UR48 ;  /* 0x00000030ff037e24 */ /* 0x000fca000f8e00ff */
[----:B------:R-:W-:-:S04]  /*9910*/  SHF.L.U32 R3, R3, 0x1f, RZ ;  /* 0x0000001f03037819 */ /* 0x000fc800000006ff */
[----:B------:R0:W1:Y:S01]  /*9920*/  SYNCS.PHASECHK.TRANS64.TRYWAIT P1, [UR5+0x16850], R3 ;  /* 0x01685003ff0075a7 */ /* 0x0000620008020145 */
[----:B------:R-:W-:Y:S05]  /*9930*/  @!P0 BRA `(.L_x_2408) ;  /* 0x0000000000048947 */ /* 0x000fea0003800000 */
[----:B------:R-:W-:Y:S01]  /*9940*/  BPT.TRAP 0x1 ;  /* 0x000000040000795c */ /* 0x000fe20000300000 */
.L_x_2408:
[----:B-1----:R-:W-:Y:S05]  /*9950*/  @P1 BRA `(.L_x_2409) ;  /* 0x0000000000081947 */ /* 0x002fea0003800000 */
[----:B------:R-:W1:Y:S02]  /*9960*/  SYNCS.PHASECHK.TRANS64.TRYWAIT P1, [UR5+0x16850], R3 ;  /* 0x01685003ff0075a7 */ /* 0x000e640008020145 */
[----:B-1----:R-:W-:Y:S05]  /*9970*/  @!P1 BRA `(.L_x_2410) ;  /* 0x0000009000f89947 */ /* 0x002fea0003800000 */
.L_x_2409:
[----:B------:R-:W-:Y:S01]  /*9980*/  UIADD3 UR45, UR45, 0x400, URZ ;  /* 0x000004002d2d7890 */ /* 0x000fe2000fffe03f */
[----:B------:R-:W-:Y:S01]  /*9990*/  WARPGROUP.ARRIVE ;  /* 0x00000000000079c5 */ /* 0x000fe20000000000 */
[----:B------:R-:W-:Y:S01]  /*99a0*/  UMOV UR7, 0x40000040 ;  /* 0x4000004000077882 */ /* 0x000fe20000000000 */
[----:B01----:R-:W0:Y:S01]  /*99b0*/  SHFL.BFLY PT, R3, R2, 0x2, 0x1f ;  /* 0x0c401f0002037f89 */ /* 0x003e2200000e0000 */
[----:B------:R-:W-:Y:S01]  /*99c0*/  USHF.R.U32.HI UR45, URZ, 0x4, UR45 ;  /* 0x000000043f2d7899 */ /* 0x000fe2000801162d */
[----:B------:R-:W-:Y:S02]  /*99d0*/  IMAD.U32 R10, RZ, RZ, UR21 ;  /* 0x00000015ff0a7e24 */ /* 0x000fe4000f8e00ff */
[----:B------:R-:W1:Y:S01]  /*99e0*/  SHFL.BFLY PT, R5, R0, 0x2, 0x1f ;  /* 0x0c401f0000057f89 */ /* 0x000e6200000e0000 */
[----:B------:R-:W-:-:S04]  /*99f0*/  ULOP3.LUT UR4, UR45, 0x3fff, URZ, 0xc0, !UPT ;  /* 0x00003fff2d047892 */ /* 0x000fc8000f8ec03f */
[----:B------:R-:W-:-:S07]  /*9a00*/  ULEA UR4, UR47, UR4, 0xa ;  /* 0x000000042f047291 */ /* 0x000fce000f8e503f */
[----:B------:R-:W-:Y:S02]  /*9a10*/  UMOV UR6, UR4 ;  /* 0x0000000400067c82 */ /* 0x000fe40008000000 */
[----:B------:R-:W-:Y:S01]  /*9a20*/  HGMMA.64x64x16.F32.BF16 R88, R148, gdesc[UR4].tnspB, R88, gsb0 ;  /* 0x40e0000494587df0 */ /* 0x000fe20008001858 */
[----:B------:R-:W-:Y:S01]  /*9a30*/  UIADD3 UR6, UR4, 0x80, URZ ;  /* 0x0000008004067890 */ /* 0x000fe2000fffe03f */
[----:B------:R-:W-:Y:S01]  /*9a40*/  UMOV UR7, 0x40000040 ;  /* 0x4000004000077882 */ /* 0x000fe20000000000 */
[----:B0-----:R-:W-:Y:S01]  /*9a50*/  FADD.FTZ R3, R3, R2 ;  /* 0x0000000203037221 */ /* 0x001fe20000010000 */
[----:B------:R-:W-:Y:S01]  /*9a60*/  MOV R2, 0xff800000 ;  /* 0xff80000000027802 */ /* 0x000fe20000000f00 */
[----:B-1----:R-:W-:-:S03]  /*9a70*/  FADD.FTZ R5, R5, R0 ;  /* 0x0000000005057221 */ /* 0x002fc60000010000 */
[----:B------:R-:W0:Y:S01]  /*9a80*/  SHFL.BFLY PT, R4, R3, 0x1, 0x1f ;  /* 0x0c201f0003047f89 */ /* 0x000e2200000e0000 */
[----:B------:R-:W-:-:S03]  /*9a90*/  IMAD.MOV.U32 R0, RZ, RZ, RZ ;  /* 0x000000ffff007224 */ /* 0x000fc600078e00ff */
[----:B------:R-:W1:Y:S01]  /*9aa0*/  SHFL.BFLY PT, R6, R5, 0x1, 0x1f ;  /* 0x0c201f0005067f89 */ /* 0x000e6200000e0000 */
[----:B0-----:R-:W-:Y:S01]  /*9ab0*/  FADD.FTZ R8, R3, R4 ;  /* 0x0000000403087221 */ /* 0x001fe20000010000 */
[----:B------:R-:W-:Y:S02]  /*9ac0*/  IMAD.MOV.U32 R3, RZ, RZ, -0x800000 ;  /* 0xff800000ff037424 */ /* 0x000fe400078e00ff */
[----:B-1----:R-:W-:Y:S02]  /*9ad0*/  FADD.FTZ R9, R5, R6 ;  /* 0x0000000605097221 */ /* 0x002fe40000010000 */
[----:B------:R-:W-:Y:S01]  /*9ae0*/  FSETP.NE.FTZ.AND P1, PT, R8, RZ, PT ;  /* 0x000000ff0800720b */ /* 0x000fe20003f35000 */
[----:B------:R-:W-:Y:S02]  /*9af0*/  IMAD.MOV.U32 R6, RZ, RZ, RZ ;  /* 0x000000ffff067224 */ /* 0x000fe400078e00ff */
[----:B------:R-:W-:Y:S01]  /*9b00*/  IMAD.U32 R5, RZ, RZ, UR21 ;  /* 0x00000015ff057e24 */ /* 0x000fe2000f8e00ff */
        /* <DEDUP_REMOVED lines=45> */
[----:B0-23--:R-:W-:Y:S05]  /*9de0*/  @!P0 BRA `(.L_x_2411) ;  /* 0x0000000000048947 */ /* 0x00dfea0003800000 */
[----:B------:R-:W-:Y:S01]  /*9df0*/  BPT.TRAP 0x1 ;  /* 0x000000040000795c */ /* 0x000fe20000300000 */
.L_x_2411:
        /* <DEDUP_REMOVED lines=42> */
.L_x_2375:
[----:B------:R-:W0:Y:S01]  /*a0a0*/  S2R R5, SR_CgaCtaId ;  /* 0x0000000000057919 */ /* 0x000e220000008800 */
[----:B------:R-:W-:Y:S01]  /*a0b0*/  MOV R0, 0x400 ;  /* 0x0000040000007802 */ /* 0x000fe20000000f00 */
[----:B------:R-:W-:Y:S01]  /*a0c0*/  BSSY B0, `(.L_x_2412) ;  /* 0x0000234000007945 */ /* 0x000fe20003800000 */
[----:B------:R-:W-:Y:S02]  /*a0d0*/  BAR.SYNC.DEFER_BLOCKING 0x5, 0x200 ;  /* 0x0148000000007b1d */ /* 0x000fe40000010000 */
[----:B0-----:R-:W-:-:S05]  /*a0e0*/  LEA R0, R5, R0, 0x18 ;  /* 0x0000000005007211 */ /* 0x001fca00078ec0ff */
[----:B------:R-:W0:Y:S02]  /*a0f0*/  LDS.128 R28, [R0+0x168d0] ;  /* 0x0168d000001c7984 */ /* 0x000e240000000c00 */
[----:B0-----:R-:W-:Y:S02]  /*a100*/  R2UR UR6, R29 ;  /* 0x000000001d0672ca */ /* 0x001fe400000e0000 */
[----:B------:R-:W-:Y:S01]  /*a110*/  R2UR UR5, R30 ;  /* 0x000000001e0572ca */ /* 0x000fe200000e0000 */
[----:B------:R-:W-:Y:S06]  /*a120*/  BAR.ARV 0x4, 0x200 ;  /* 0x0108000000007b1d */ /* 0x000fec0000002000 */
[----:B------:R-:W-:Y:S08]  /*a130*/  @P0 BRA `(.L_x_2413) ;  /* 0x0000001800100947 */ /* 0x000ff00003800000 */
[----:B------:R-:W2:Y:S01]  /*a140*/  LDL R4, [R1+0x2c] ;  /* 0x00002c0001047983 */ /* 0x000ea20000100800 */
[----:B------:R-:W-:Y:S01]  /*a150*/  F2FP.BF16.F32.PACK_AB R12, R105, R104 ;  /* 0x00000068690c723e */ /* 0x000fe200000010ff */
[----:B------:R-:W-:Y:S01]  /*a160*/  USHF.L.U32 UR4, UR37, 0x2, URZ ;  /* 0x0000000225047899 */ /* 0x000fe2000800063f */
[----:B------:R-:W-:Y:S01]  /*a170*/  F2FP.BF16.F32.PACK_AB R14, R109, R108 ;  /* 0x0000006c6d0e723e */ /* 0x000fe200000010ff */
[----:B------:R-:W0:Y:S01]  /*a180*/  S2R R5, SR_SWINHI ;  /* 0x0000000000057919 */ /* 0x000e220000002f00 */
[----:B------:R-:W-:Y:S01]  /*a190*/  F2FP.BF16.F32.PACK_AB R15, R111, R110 ;  /* 0x0000006e6f0f723e */ /* 0x000fe200000010ff */
[----:B------:R-:W-:Y:S01]  /*a1a0*/  ULDC.64 UR10, c[0x0][0xc00] ;  /* 0x00030000000a7ab9 */ /* 0x000fe20000000a00 */
[----:B------:R-:W-:Y:S01]  /*a1b0*/  F2FP.BF16.F32.PACK_AB R24, R113, R112 ;  /* 0x000000707118723e */ /* 0x000fe200000010ff */
[----:B------:R-:W-:Y:S01]  /*a1c0*/  USHF.L.U64.HI UR12, UR37, 0x2, UR38 ;  /* 0x00000002250c7899 */ /* 0x000fe20008010226 */
[----:B------:R-:W-:Y:S01]  /*a1d0*/  F2FP.BF16.F32.PACK_AB R25, R115, R114 ;  /* 0x000000727319723e */ /* 0x000fe200000010ff */
[----:B------:R-:W-:Y:S01]  /*a1e0*/  UIADD3 UR7, UP0, UR4, UR10, URZ ;  /* 0x0000000a04077290 */ /* 0x000fe2000ff1e03f */
[----:B------:R-:W-:-:S02]  /*a1f0*/  F2FP.BF16.F32.PACK_AB R26, R117, R116 ;  /* 0x00000074751a723e */ /* 0x000fc400000010ff */
[----:B------:R-:W-:Y:S01]  /*a200*/  F2FP.BF16.F32.PACK_AB R27, R119, R118 ;  /* 0x00000076771b723e */ /* 0x000fe200000010ff */
[----:B------:R-:W-:Y:S02]  /*a210*/  UIADD3.X UR8, UR12, UR11, URZ, UP0, !UPT ;  /* 0x0000000b0c087290 */ /* 0x000fe400087fe43f */
[----:B------:R-:W-:-:S04]  /*a220*/  IMAD.U32 R28, RZ, RZ, UR7 ;  /* 0x00000007ff1c7e24 */ /* 0x000fc8000f8e00ff */
        /* <DEDUP_REMOVED lines=41> */
[----:B------:R0:W-:Y:S04]  /*a4c0*/  STSM.16.M88.4 [R33], R12 ;  /* 0x0000000c21007844 */ /* 0x0001e80000000200 */
[----:B------:R1:W-:Y:S01]  /*a4d0*/  STSM.16.M88.4 [R32], R24 ;  /* 0x0000001820007844 */ /* 0x0003e20000000200 */
[----:B------:R-:W-:Y:S08]  /*a4e0*/  BAR.SYNC.DEFER_BLOCKING 0x1, 0x180 ;  /* 0x0046000000007b1d */ /* 0x000ff00000010000 */
[----:B0-----:R-:W0:Y:S01]  /*a4f0*/  LDC R33, c[0x0][0xbe8] ;  /* 0x0002fa00ff217b82 */ /* 0x001e220000000800 */
[----:B------:R-:W2:Y:S01]  /*a500*/  @P0 LDG.E R30, desc[UR54][R28.64] ;  /* 0x000000361c1e0981 */ /* 0x000ea2000c1e1900 */
[----:B------:R-:W-:-:S04]  /*a510*/  UISETP.NE.U32.AND UP0, UPT, UR8, URZ, UPT ;  /* 0x0000003f0800728c */ /* 0x000fc8000bf05070 */
[----:B------:R-:W-:Y:S01]  /*a520*/  UISETP.NE.AND.EX UP0, UPT, UR9, URZ, UPT, UP0 ;  /* 0x0000003f0900728c */ /* 0x000fe2000bf05300 */
[----:B0-----:R-:W-:-:S05]  /*a530*/  ISETP.NE.AND P1, PT, R33, 0x1, PT ;  /* 0x000000012100780c */ /* 0x001fca0003f25270 */
[----:B------:R-:W-:-:S05]  /*a540*/  PLOP3.LUT P4, PT, PT, PT, UP0, 0x80, 0x0 ;  /* 0x000000000000781c */ /* 0x000fca0003f8f008 */
[----:B------:R-:W-:-:S03]  /*a550*/  @UP0 UIADD3 UR8, UP1, UR4, UR8, URZ ;  /* 0x0000000804080290 */ /* 0x000fc6000ff3e03f */
[----:B------:R-:W-:Y:S01]  /*a560*/  ULDC UR4, c[0x0][0xa88] ;  /* 0x0002a20000047ab9 */ /* 0x000fe20000000800 */
[----:B------:R-:W-:Y:S01]  /*a570*/  @UP0 UIADD3.X UR9, UR12, UR9, URZ, UP1, !UPT ;  /* 0x000000090c090290 */ /* 0x000fe20008ffe43f */
[----:B------:R-:W-:Y:S01]  /*a580*/  IMAD.U32 R8, RZ, RZ, UR4 ;  /* 0x00000004ff087e24 */ /* 0x000fe2000f8e00ff */
[----:B------:R-:W-:Y:S01]  /*a590*/  UISETP.NE.AND UP0, UPT, UR46, URZ, UPT ;  /* 0x0000003f2e00728c */ /* 0x000fe2000bf05270 */
[----:B------:R-:W0:Y:S01]  /*a5a0*/  @P1 LDC R6, c[0x0][0xbec] ;  /* 0x0002fb00ff061b82 */ /* 0x000e220000000800 */
[----:B------:R-:W-:Y:S01]  /*a5b0*/  ULDC UR4, c[0x0][0xad4] ;  /* 0x0002b50000047ab9 */ /* 0x000fe20000000800 */
[----:B------:R-:W-:Y:S01]  /*a5c0*/  UMOV UR16, 0x9b8 ;  /* 0x000009b800107882 */ /* 0x000fe20000000000 */
[----:B------:R-:W-:Y:S01]  /*a5d0*/  USEL UR4, UR46, UR4, UP0 ;  /* 0x000000042e047287 */ /* 0x000fe20008000000 */
[----:B------:R-:W-:Y:S01]  /*a5e0*/  IMAD.U32 R4, RZ, RZ, UR8 ;  /* 0x00000008ff047e24 */ /* 0x000fe2000f8e00ff */
[----:B------:R-:W-:-:S03]  /*a5f0*/  MOV R5, UR9 ;  /* 0x0000000900057c02 */ /* 0x000fc60008000f00 */
[----:B------:R-:W3:Y:S01]  /*a600*/  @P1 LDC R9, c[0x0][0xbf0] ;  /* 0x0002fc00ff091b82 */ /* 0x000ee20000000800 */
[----:B------:R-:W-:Y:S01]  /*a610*/  UISETP.GT.AND UP1, UPT, UR4, 0x1, UPT ;  /* 0x000000010400788c */ /* 0x000fe2000bf24270 */
[----:B------:R-:W-:Y:S01]  /*a620*/  VIADD R15, R17, UR40 ;  /* 0x00000028110f7c36 */ /* 0x000fe20008000000 */
[----:B------:R-:W-:Y:S01]  /*a630*/  UISETP.NE.U32.AND UP0, UPT, UR10, URZ, UPT ;  /* 0x0000003f0a00728c */ /* 0x000fe2000bf05070 */
[----:B------:R0:W5:Y:S01]  /*a640*/  @P4 LDG.E R8, desc[UR54][R4.64] ;  /* 0x0000003604084981 */ /* 0x000162000c1e1900 */
[----:B------:R-:W-:Y:S01]  /*a650*/  USEL UR16, UR16, 0x978, UP1 ;  /* 0x0000097810107887 */ /* 0x000fe20008800000 */
[----:B------:R-:W-:Y:S01]  /*a660*/  IMAD.MOV.U32 R7, RZ, RZ, R15 ;  /* 0x000000ffff077224 */ /* 0x000fe200078e000f */
[----:B------:R-:W-:Y:S01]  /*a670*/  UISETP.NE.AND.EX UP0, UPT, UR11, URZ, UPT, UP0 ;  /* 0x0000003f0b00728c */ /* 0x000fe2000bf05300 */
[----:B------:R-:W-:Y:S01]  /*a680*/  UMOV UR4, URZ ;  /* 0x0000003f00047c82 */ /* 0x000fe20008000000 */
[----:B------:R-:W-:Y:S02]  /*a690*/  USEL UR7, UR41, URZ, UP1 ;  /* 0x0000003f29077287 */ /* 0x000fe40008800000 */
[----:B------:R-:W-:-:S02]  /*a6a0*/  USEL UR37, UR37, URZ, !UP0 ;  /* 0x0000003f25257287 */ /* 0x000fc4000c000000 */
[----:B------:R-:W-:Y:S01]  /*a6b0*/  USEL UR38, UR38, URZ, !UP0 ;  /* 0x0000003f26267287 */ /* 0x000fe2000c000000 */
[----:B0-----:R-:W-:-:S03]  /*a6c0*/  @P1 IMAD.HI.U32 R4, R15, R6, RZ ;  /* 0x000000060f041227 */ /* 0x001fc600078e00ff */
[----:B------:R-:W-:Y:S01]  /*a6d0*/  ULDC.64 UR10, c[0x0][UR16+0x220] ;  /* 0x00008800100a7abb */ /* 0x000fe20008000a00 */
[----:B------:R-:W-:Y:S01]  /*a6e0*/  ULDC.64 UR8, c[0x0][UR16+0x218] ;  /* 0x0000860010087abb */ /* 0x000fe20008000a00 */
[----:B------:R-:W-:Y:S01]  /*a6f0*/  ULDC.64 UR12, c[0x0][UR16+0x228] ;  /* 0x00008a00100c7abb */ /* 0x000fe20008000a00 */
[----:B------:R-:W-:Y:S02]  /*a700*/  UIMAD UR11, UR11, UR37, URZ ;  /* 0x000000250b0b72a4 */ /* 0x000fe4000f8e023f */
[----:B------:R-:W-:Y:S02]  /*a710*/  UIMAD.WIDE.U32 UR14, UR8, UR39, URZ ;  /* 0x00000027080e72a5 */ /* 0x000fe4000f8e003f */
[----:B------:R-:W-:Y:S01]  /*a720*/  UIMAD UR17, UR9, UR39, URZ ;  /* 0x00000027091172a4 */ /* 0x000fe2000f8e023f */
[----:B---3--:R-:W-:Y:S01]  /*a730*/  @P1 SHF.R.U32.HI R7, RZ, R9, R4 ;  /* 0x00000009ff071219 */ /* 0x008fe20000011604 */
[----:B------:R-:W-:Y:S02]  /*a740*/  UIMAD.WIDE.U32 UR8, UR10, UR37, URZ ;  /* 0x000000250a0872a5 */ /* 0x000fe4000f8e003f */
[----:B------:R-:W-:-:S02]  /*a750*/  UIMAD.WIDE.U32 UR18, UR12, UR7, URZ ;  /* 0x000000070c1272a5 */ /* 0x000fc4000f8e003f */
[----:B------:R-:W-:Y:S01]  /*a760*/  UIMAD UR7, UR13, UR7, URZ ;  /* 0x000000070d0772a4 */ /* 0x000fe2000f8e023f */
[--C-:B------:R-:W-:Y:S01]  /*a770*/  IMAD.MOV R6, RZ, RZ, -R7.reuse ;  /* 0x000000ffff067224 */ /* 0x100fe200078e0a07 */
[----:B------:R-:W-:Y:S02]  /*a780*/  UIMAD UR11, UR10, UR38, UR11 ;  /* 0x000000260a0b72a4 */ /* 0x000fe4000f8e020b */
[----:B------:R-:W-:Y:S01]  /*a790*/  UIADD3 UR17, UR15, UR17, URZ ;  /* 0x000000110f117290 */ /* 0x000fe2000fffe03f */
[----:B------:R-:W-:Y:S02]  /*a7a0*/  IMAD.U32 R4, RZ, RZ, UR18 ;  /* 0x00000012ff047e24 */ /* 0x000fe4000f8e00ff */
        /* <DEDUP_REMOVED lines=19> */
[----:B------:R-:W-:-:S05]  /*a8e0*/  IMAD.WIDE.U32 R4, R9, UR8, R4 ;  /* 0x0000000809047c25 */ /* 0x000fca000f8e0004 */
[----:B------:R-:W-:Y:S02]  /*a8f0*/  IADD3 R5, R5, R7, RZ ;  /* 0x0000000705057210 */ /* 0x000fe40007ffe0ff */
[----:B------:R-:W-:-:S04]  /*a900*/  LEA R10, P2, R4, UR10, 0x2 ;  /* 0x0000000a040a7c11 */ /* 0x000fc8000f8410ff */
[----:B------:R-:W-:Y:S01]  /*a910*/  LEA.HI.X R11, R4, UR11, R5, 0x2, P2 ;  /* 0x0000000b040b7c11 */ /* 0x000fe200090f1405 */
[----:B-1----:R-:W-:Y:S08]  /*a920*/  @P4 BRA `(.L_x_2414) ;  /* 0x0000000000104947 */ /* 0x002ff00003800000 */
[----:B------:R-:W-:Y:S05]  /*a930*/  @!P0 BRA `(.L_x_2414) ;  /* 0x00000000000c8947 */ /* 0x000fea0003800000 */
[----:B------:R-:W2:Y:S04]  /*a940*/  LDG.E R5, desc[UR54][R28.64] ;  /* 0x000000361c057981 */ /* 0x000ea8000c1e1900 */
[----:B-----5:R-:W2:Y:S02]  /*a950*/  LDG.E R8, desc[UR54][R28.64+0x4] ;  /* 0x000004361c087981 */ /* 0x020ea4000c1e1900 */
[----:B--2---:R-:W-:-:S07]  /*a960*/  IMAD.IADD R8, R8, 0x1, -R5 ;  /* 0x0000000108087824 */ /* 0x004fce00078e0a05 */
.L_x_2414:
[----:B------:R-:W2:Y:S01]  /*a970*/  LDL R12, [R1+0x28] ;  /* 0x00002800010c7983 */ /* 0x000ea20000100800 */
[----:B------:R-:W0:Y:S03]  /*a980*/  S2R R4, SR_TID.X ;  /* 0x0000000000047919 */ /* 0x000e260000002100 */
[----:B------:R-:W-:Y:S04]  /*a990*/  SHFL.IDX PT, R5, R11, RZ, 0x1c1f ;  /* 0x001c1fff0b057589 */ /* 0x000fe800000e0000 */
[----:B------:R-:W-:Y:S04]  /*a9a0*/  SHFL.IDX PT, R6, R10, 0x1, 0x1c1f ;  /* 0x003c1f000a067f89 */ /* 0x000fe800000e0000 */
[----:B------:R-:W-:Y:S01]  /*a9b0*/  SHFL.IDX PT, R7, R11, 0x1, 0x1c1f ;  /* 0x003c1f000b077f89 */ /* 0x000fe200000e0000 */
[----:B0-----:R-:W-:-:S05]  /*a9c0*/  VIADD R13, R4, 0xffffff80 ;  /* 0xffffff80040d7836 */ /* 0x001fca0000000000 */
[----:B------:R-:W-:-:S04]  /*a9d0*/  SHF.R.S32.HI R9, RZ, 0x1f, R13 ;  /* 0x0000001fff097819 */ /* 0x000fc8000001140d */
[----:B------:R-:W-:-:S04]  /*a9e0*/  LEA.HI R9, R9, R13, RZ, 0x7 ;  /* 0x0000000d09097211 */ /* 0x000fc800078f38ff */
[----:B------:R-:W-:Y:S01]  /*a9f0*/  LOP3.LUT R9, R9, 0xffffff80, RZ, 0xc0, !PT ;  /* 0xffffff8009097812 */ /* 0x000fe200078ec0ff */
[----:B------:R-:W0:Y:S04]  /*aa00*/  SHFL.IDX PT, R4, R10, RZ, 0x1c1f ;  /* 0x001c1fff0a047589 */ /* 0x000e2800000e0000 */
[----:B------:R-:W-:Y:S02]  /*aa10*/  IMAD.IADD R9, R13, 0x1, -R9 ;  /* 0x000000010d097824 */ /* 0x000fe400078e0a09 */
[----:B-----5:R-:W-:-:S03]  /*aa20*/  IMAD R28, R8, R33, RZ ;  /* 0x00000021081c7224 */ /* 0x020fc600078e02ff */
[----:B------:R-:W-:Y:S02]  /*aa30*/  LOP3.LUT P0, RZ, R9, 0x3, RZ, 0xc0, !PT ;  /* 0x0000000309ff7812 */ /* 0x000fe4000780c0ff */
[----:B------:R-:W-:Y:S01]  /*aa40*/  PLOP3.LUT P3, PT, PT, PT, UP1, 0x80, 0x0 ;  /* 0x000000000000781c */ /* 0x000fe20003f6f018 */
        /* <DEDUP_REMOVED lines=9> */
[----:B0-----:R-:W-:Y:S01]  /*aae0*/  IMAD R3, R157, 0x40, R19 ;  /* 0x000000409d037824 */ /* 0x001fe200078e0213 */
[----:B------:R-:W-:-:S03]  /*aaf0*/  ULDC.64 UR10, c[0x0][0xaa0] ;  /* 0x0002a800000a7ab9 */ /* 0x000fc60000000a00 */
        /* <DEDUP_REMOVED lines=11> */
[----:B------:R-:W-:Y:S02]  /*abb0*/  LOP3.LUT R8, R8, R9, RZ, 0x3c, !PT ;  /* 0x0000000908087212 */ /* 0x000fe400078e3cff */
[----:B------:R-:W-:Y:S01]  /*abc0*/  LOP3.LUT R12, R12, R13, RZ, 0x3c, !PT ;  /* 0x0000000d0c0c7212 */ /* 0x000fe200078e3cff */
[----:B------:R-:W-:Y:S01]  /*abd0*/  IMAD.X R13, RZ, RZ, R21, P2 ;  /* 0x000000ffff0d7224 */ /* 0x000fe200010e0615 */
[----:B------:R-:W-:Y:S01]  /*abe0*/  IADD3.X R9, RZ, R21, RZ, P0, !PT ;  /* 0x00000015ff097210 */ /* 0x000fe200007fe4ff */
[----:B------:R-:W2:Y:S04]  /*abf0*/  LD.E.128 R4, desc[UR54][R4.64] ;  /* 0x0000003604047980 */ /* 0x000ea8000c101d00 */
[----:B------:R-:W3:Y:S04]  /*ac00*/  LD.E.128 R12, desc[UR54][R12.64] ;  /* 0x000000360c0c7980 */ /* 0x000ee8000c101d00 */
[----:B------:R-:W4:Y:S01]  /*ac10*/  LD.E.128 R8, desc[UR54][R8.64] ;  /* 0x0000003608087980 */ /* 0x000f22000c101d00 */
[----:B------:R-:W-:-:S02]  /*ac20*/  IADD3 R3, P0, R20, 0x4800, RZ ;  /* 0x0000480014037810 */ /* 0x000fc40007f1e0ff */
[----:B------:R-:W0:Y:S02]  /*ac30*/  @P1 LDC R20, c[0x0][0xbec] ;  /* 0x0002fb00ff141b82 */ /* 0x000e240000000800 */
[----:B------:R-:W-:-:S04]  /*ac40*/  LOP3.LUT R2, R3, 0x380, RZ, 0xc0, !PT ;  /* 0x0000038003027812 */ /* 0x000fc800078ec0ff */
[----:B------:R-:W-:Y:S01]  /*ac50*/  SHF.R.U64 R2, R2, 0x3, RZ ;  /* 0x0000000302027819 */ /* 0x000fe200000012ff */
[----:B------:R-:W-:-:S03]  /*ac60*/  UIMAD UR7, UR12, UR10, URZ ;  /* 0x0000000a0c0772a4 */ /* 0x000fc6000f8e023f */
[----:B------:R-:W-:Y:S02]  /*ac70*/  LOP3.LUT R24, R2, R3, RZ, 0x3c, !PT ;  /* 0x0000000302187212 */ /* 0x000fe400078e3cff */
[----:B------:R-:W1:Y:S01]  /*ac80*/  @P1 LDC R3, c[0x0][0xbf0] ;  /* 0x0002fc00ff031b82 */ /* 0x000e620000000800 */
[----:B------:R-:W-:Y:S02]  /*ac90*/  UIMAD.WIDE.U32 UR8, UR4, UR10, URZ ;  /* 0x0000000a040872a5 */ /* 0x000fe4000f8e003f */
[----:B------:R-:W-:Y:S01]  /*aca0*/  UIMAD UR7, UR4, UR11, UR7 ;  /* 0x0000000b040772a4 */ /* 0x000fe2000f8e0207 */
[----:B------:R-:W-:Y:S02]  /*acb0*/  IMAD R2, R18, 0x30, R157 ;  /* 0x0000003012027824 */ /* 0x000fe400078e029d */
[----:B------:R-:W-:Y:S01]  /*acc0*/  ULDC.64 UR10, c[0x0][0xae8] ;  /* 0x0002ba00000a7ab9 */ /* 0x000fe20000000a00 */
[----:B------:R-:W-:Y:S01]  /*acd0*/  UIADD3 UR9, UR9, UR7, URZ ;  /* 0x0000000709097290 */ /* 0x000fe2000fffe03f */
[----:B------:R-:W-:-:S03]  /*ace0*/  VIADD R29, R2, UR40 ;  /* 0x00000028021d7c36 */ /* 0x000fc60008000000 */
[----:B------:R-:W-:Y:S02]  /*acf0*/  UIMAD.WIDE.U32 UR8, UR39, UR10, UR8 ;  /* 0x0000000a270872a5 */ /* 0x000fe4000f8e0008 */
[----:B------:R-:W-:Y:S01]  /*ad00*/  USHF.R.S32.HI UR4, URZ, 0x1f, UR37 ;  /* 0x0000001f3f047899 */ /* 0x000fe20008011425 */
[----:B0-----:R-:W-:Y:S01]  /*ad10*/  @P1 IMAD.HI.U32 R2, R29, R20, RZ ;  /* 0x000000141d021227 */ /* 0x001fe200078e00ff */
[----:B------:R-:W-:-:S03]  /*ad20*/  UIMAD UR9, UR39, UR11, UR9 ;  /* 0x0000000b270972a4 */ /* 0x000fc6000f8e0209 */
[----:B------:R-:W-:Y:S01]  /*ad30*/  ULDC.64 UR10, c[0x0][0xaf0] ;  /* 0x0002bc00000a7ab9 */ /* 0x000fe20000000a00 */
[----:B------:R-:W-:Y:S01]  /*ad40*/  IMAD.X R25, RZ, RZ, R21, P0 ;  /* 0x000000ffff197224 */ /* 0x000fe200000e0615 */
[----:B------:R-:W-:Y:S01]  /*ad50*/  UIMAD UR4, UR4, UR10, URZ ;  /* 0x0000000a040472a4 */ /* 0x000fe2000f8e023f */
[----:B------:R-:W-:Y:S01]  /*ad60*/  IMAD.MOV.U32 R21, RZ, RZ, R29 ;  /* 0x000000ffff157224 */ /* 0x000fe200078e001d */
[----:B------:R-:W-:Y:S01]  /*ad70*/  UIMAD.WIDE.U32 UR8, UR37, UR10, UR8 ;  /* 0x0000000a250872a5 */ /* 0x000fe2000f8e0008 */
[----:B-1----:R-:W-:Y:S01]  /*ad80*/  @P1 SHF.R.U32.HI R21, RZ, R3, R2 ;  /* 0x00000003ff151219 */ /* 0x002fe20000011602 */
[----:B------:R-:W-:Y:S01]  /*ad90*/  UIMAD UR4, UR37, UR11, UR4 ;  /* 0x0000000b250472a4 */ /* 0x000fe2000f8e0204 */
[----:B------:R-:W5:Y:S02]  /*ada0*/  LD.E.128 R24, desc[UR54][R24.64] ;  /* 0x0000003618187980 */ /* 0x000f64000c101d00 */
[--C-:B------:R-:W-:Y:S01]  /*adb0*/  SHF.R.S32.HI R20, RZ, 0x1f, R21.reuse ;  /* 0x0000001fff147819 */ /* 0x100fe20000011415 */
[----:B------:R-:W-:Y:S01]  /*adc0*/  UIADD3 UR4, UR9, UR4, URZ ;  /* 0x0000000409047290 */ /* 0x000fe2000fffe03f */
[----:B------:R-:W-:Y:S01]  /*add0*/  IMAD.MOV R30, RZ, RZ, -R21 ;  /* 0x000000ffff1e7224 */ /* 0x000fe200078e0a15 */
[----:B------:R-:W-:Y:S01]  /*ade0*/  ULDC.64 UR10, c[0x0][0xae0] ;  /* 0x0002b800000a7ab9 */ /* 0x000fe20000000a00 */
[----:B------:R-:W-:Y:S01]  /*adf0*/  MOV R2, UR8 ;  /* 0x0000000800027c02 */ /* 0x000fe20008000f00 */
[----:B------:R-:W-:Y:S01]  /*ae00*/  IMAD R20, R20, UR10, RZ ;  /* 0x0000000a14147c24 */ /* 0x000fe2000f8e02ff */
[----:B------:R-:W-:Y:S01]  /*ae10*/  @!PT LDS RZ, [RZ] ;  /* 0x00000000fffff984 */ /* 0x000fe20000000800 */
[----:B------:R-:W-:Y:S01]  /*ae20*/  @!PT LDS RZ, [RZ] ;  /* 0x00000000fffff984 */ /* 0x000fe20000000800 */
[----:B------:R-:W-:Y:S01]  /*ae30*/  @!PT LDS RZ, [RZ] ;  /* 0x00000000fffff984 */ /* 0x000fe20000000800 */
[----:B------:R-:W-:Y:S01]  /*ae40*/  @!PT LDS RZ, [RZ] ;  /* 0x00000000fffff984 */ /* 0x000fe20000000800 */
[----:B------:R0:W-:Y:S06]  /*ae50*/  MEMBAR.ALL.CTA ;  /* 0x0000000000007992 */ /* 0x0001ec0000008000 */
[----:B0-----:R-:W0:Y:S01]  /*ae60*/  FENCE.VIEW.ASYNC.S ;  /* 0x00000000000073c6 */ /* 0x001e220000000000 */
[----:B------:R-:W-:-:S02]  /*ae70*/  IMAD R29, R33, R30, R29 ;  /* 0x0000001e211d7224 */ /* 0x000fc400078e021d */
        /* <DEDUP_REMOVED lines=11> */
[----:B------:R-:W-:Y:S02]  /*af30*/  ULDC.64 UR8, c[0x0][0xa80] ;  /* 0x0002a00000087ab9 */ /* 0x000fe40000000a00 */
[----:B------:R-:W-:Y:S01]  /*af40*/  LEA R30, P0, R2, UR8, 0x1 ;  /* 0x00000008021e7c11 */ /* 0x000fe2000f8008ff */
[----:B------:R-:W-:-:S05]  /*af50*/  IMAD.IADD R3, R3, 0x1, R21 ;  /* 0x0000000103037824 */ /* 0x000fca00078e0215 */
[----:B------:R-:W-:Y:S01]  /*af60*/  LEA.HI.X R34, R2, UR9, R3, 0x1, P0 ;  /* 0x0000000902227c11 */ /* 0x000fe200080f0c03 */
[----:B0-----:R-:W-:Y:S01]  /*af70*/  SHFL.IDX PT, R20, R30, 0x1, 0x181f ;  /* 0x00381f001e147f89 */ /* 0x001fe200000e0000 */
[----:B------:R-:W-:-:S03]  /*af80*/  VIADD R29, R157, UR40 ;  /* 0x000000289d1d7c36 */ /* 0x000fc60008000000 */
[----:B------:R-:W0:Y:S04]  /*af90*/  SHFL.IDX PT, R2, R30, RZ, 0x181f ;  /* 0x00181fff1e027589 */ /* 0x000e2800000e0000 */
[----:B------:R-:W1:Y:S01]  /*afa0*/  SHFL.IDX PT, R32, R30, 0x2, 0x181f ;  /* 0x00581f001e207f89 */ /* 0x000e6200000e0000 */
[----:B------:R-:W-:-:S03]  /*afb0*/  ISETP.GE.AND P0, PT, R19, UR4, PT ;  /* 0x0000000413007c0c */ /* 0x000fc6000bf06270 */
[----:B------:R-:W1:Y:S01]  /*afc0*/  SHFL.IDX PT, R36, R34, RZ, 0x181f ;  /* 0x00181fff22247589 */ /* 0x000e6200000e0000 */
[----:B------:R-:W-:-:S03]  /*afd0*/  VIADD R3, R29, 0x30 ;  /* 0x000000301d037836 */ /* 0x000fc60000000000 */
[----:B------:R-:W1:Y:S01]  /*afe0*/  SHFL.IDX PT, R38, R34, 0x1, 0x181f ;  /* 0x00381f0022267f89 */ /* 0x000e6200000e0000 */
[----:B------:R-:W-:-:S03]  /*aff0*/  IADD3 R21, R29, 0x60, RZ ;  /* 0x000000601d157810 */ /* 0x000fc60007ffe0ff */
[----:B------:R-:W1:Y:S01]  /*b000*/  SHFL.IDX PT, R40, R34, 0x2, 0x181f ;  /* 0x00581f0022287f89 */ /* 0x000e6200000e0000 */
[-C--:B------:R-:W-:Y:S02]  /*b010*/  ISETP.GE.OR P1, PT, R29, R28.reuse, P0 ;  /* 0x0000001c1d00720c */ /* 0x080fe40000726670 */
[-C--:B------:R-:W-:Y:S02]  /*b020*/  ISETP.GE.OR P2, PT, R3, R28.reuse, P0 ;  /* 0x0000001c0300720c */ /* 0x080fe40000746670 */
[----:B------:R-:W-:Y:S01]  /*b030*/  ISETP.GE.OR P3, PT, R21, R28, P0 ;  /* 0x0000001c1500720c */ /* 0x000fe20000766670 */
[----:B------:R-:W-:Y:S01]  /*b040*/  VIADD R0, R0, 0x16820 ;  /* 0x0001682000007836 */ /* 0x000fe20000000000 */
[----:B------:R-:W-:-:S07]  /*b050*/  SHF.R.S32.HI R35, RZ, 0x1f, R19 ;  /* 0x0000001fff237819 */ /* 0x000fce0000011413 */
[C---:B0-----:R-:W-:Y:S02]  /*b060*/  @!P1 LEA R2, P4, R19.reuse, R2, 0x1 ;  /* 0x0000000213029211 */ /* 0x041fe400078808ff */
[C---:B------:R-:W-:Y:S02]  /*b070*/  @!P2 LEA R20, P5, R19.reuse, R20, 0x1 ;  /* 0x000000141314a211 */ /* 0x040fe400078a08ff */
[C---:B-1----:R-:W-:Y:S02]  /*b080*/  @!P3 LEA R32, P6, R19.reuse, R32, 0x1 ;  /* 0x000000201320b211 */ /* 0x042fe400078c08ff */
[----:B------:R-:W-:Y:S02]  /*b090*/  PRMT R0, RZ, 0x654, R0 ;  /* 0x00000654ff007816 */ /* 0x000fe40000000000 */
[C-C-:B------:R-:W-:Y:S02]  /*b0a0*/  @!P1 LEA.HI.X R3, R19.reuse, R36, R35.reuse, 0x1, P4 ;  /* 0x0000002413039211 */ /* 0x140fe400020f0c23 */
[C-C-:B------:R-:W-:Y:S01]  /*b0b0*/  @!P2 LEA.HI.X R21, R19.reuse, R38, R35.reuse, 0x1, P5 ;  /* 0x000000261315a211 */ /* 0x140fe200028f0c23 */
[----:B------:R0:W-:Y:S01]  /*b0c0*/  SYNCS.ARRIVE.TRANS64.RED.A1T0 RZ, [R0+URZ], RZ ;  /* 0x000000ff00ff79a7 */ /* 0x0001e2000810043f */
[----:B------:R-:W-:Y:S01]  /*b0d0*/  @!P3 LEA.HI.X R33, R19, R40, R35, 0x1, P6 ;  /* 0x000000281321b211 */ /* 0x000fe200030f0c23 */
[----:B------:R-:W-:-:S05]  /*b0e0*/  VIADD R29, R29, 0x90 ;  /* 0x000000901d1d7836 */ /* 0x000fca0000000000 */
[----:B------:R-:W-:Y:S01]  /*b0f0*/  ISETP.GE.OR P0, PT, R29, R28, P0 ;  /* 0x0000001c1d00720c */ /* 0x000fe20000706670 */
[----:B------:R-:W1:Y:S04]  /*b100*/  SHFL.IDX PT, R30, R30, 0x3, 0x181f ;  /* 0x00781f001e1e7f89 */ /* 0x000e6800000e0000 */
[----:B------:R-:W0:Y:S04]  /*b110*/  SHFL.IDX PT, R34, R34, 0x3, 0x181f ;  /* 0x00781f0022227f89 */ /* 0x000e2800000e0000 */
[----:B--2---:R2:W-:Y:S04]  /*b120*/  @!P1 ST.E.128 desc[UR54][R2.64], R4 ;  /* 0x0000000402009985 */ /* 0x0045e8000c101d36 */
[----:B----4-:R2:W-:Y:S04]  /*b130*/  @!P2 ST.E.128 desc[UR54][R20.64], R8 ;  /* 0x000000081400a985 */ /* 0x0105e8000c101d36 */
[----:B---3--:R2:W-:Y:S01]  /*b140*/  @!P3 ST.E.128 desc[UR54][R32.64], R12 ;  /* 0x0000000c2000b985 */ /* 0x0085e2000c101d36 */
[----:B01----:R-:W-:Y:S05]  /*b150*/  @P0 BRA `(.L_x_2416) ;  /* 0x0000001000a80947 */ /* 0x003fea0003800000 */
[----:B--2---:R-:W-:-:S04]  /*b160*/  LEA R2, P0, R19, R30, 0x1 ;  /* 0x0000001e13027211 */ /* 0x004fc800078008ff */
[----:B------:R-:W-:-:S05]  /*b170*/  LEA.HI.X R3, R19, R34, R35, 0x1, P0 ;  /* 0x0000002213037211 */ /* 0x000fca00000f0c23 */
[----:B-----5:R0:W-:Y:S01]  /*b180*/  ST.E.128 desc[UR54][R2.64], R24 ;  /* 0x0000001802007985 */ /* 0x0201e2000c101d36 */
[----:B------:R-:W-:Y:S05]  /*b190*/  BRA `(.L_x_2416) ;  /* 0x0000001000987947 */ /* 0x000fea0003800000 */
.L_x_2415:
        /* <DEDUP_REMOVED lines=21> */
[----:B------:R-:W-:Y:S02]  /*b2f0*/  UIMAD UR4, UR4, UR10, URZ ;  /* 0x0000000a040472a4 */ /* 0x000fe4000f8e023f */
[----:B------:R-:W-:Y:S01]  /*b300*/  UIMAD.WIDE.U32 UR8, UR37, UR10, UR8 ;  /* 0x0000000a250872a5 */ /* 0x000fe2000f8e0008 */
[----:B0-----:R-:W-:Y:S01]  /*b310*/  @P1 IMAD.HI.U32 R2, R15, R2, RZ ;  /* 0x000000020f021227 */ /* 0x001fe200078e00ff */
[----:B------:R-:W-:-:S03]  /*b320*/  UIMAD UR4, UR37, UR11, UR4 ;  /* 0x0000000b250472a4 */ /* 0x000fc6000f8e0204 */
[----:B------:R-:W-:Y:S01]  /*b330*/  ULDC.64 UR10, c[0x0][0xb48] ;  /* 0x0002d200000a7ab9 */ /* 0x000fe20000000a00 */
[----:B------:R-:W-:Y:S01]  /*b340*/  UIADD3 UR9, UR9, UR4, URZ ;  /* 0x0000000409097290 */ /* 0x000fe2000fffe03f */
[----:B-1----:R-:W-:-:S03]  /*b350*/  @P1 SHF.R.U32.HI R5, RZ, R3, R2 ;  /* 0x00000003ff051219 */ /* 0x002fc60000011602 */
[----:B------:R-:W-:Y:S01]  /*b360*/  UIMAD.WIDE.U32 UR8, UR41, UR10, UR8 ;  /* 0x0000000a290872a5 */ /* 0x000fe2000f8e0008 */
[--C-:B------:R-:W-:Y:S01]  /*b370*/  SHF.R.S32.HI R2, RZ, 0x1f, R5.reuse ;  /* 0x0000001fff027819 */ /* 0x100fe20000011405 */
[----:B------:R-:W-:Y:S02]  /*b380*/  IMAD.MOV R4, RZ, RZ, -R5 ;  /* 0x000000ffff047224 */ /* 0x000fe400078e0a05 */
[----:B------:R-:W-:Y:S02]  /*b390*/  UIMAD UR41, UR41, UR11, UR9 ;  /* 0x0000000b292972a4 */ /* 0x000fe4000f8e0209 */
[----:B------:R-:W-:Y:S01]  /*b3a0*/  IMAD.U32 R3, RZ, RZ, UR9 ;  /* 0x00000009ff037e24 */ /* 0x000fe2000f8e00ff */
[----:B------:R-:W-:Y:S01]  /*b3b0*/  ULDC.64 UR10, c[0x0][0xb30] ;  /* 0x0002cc00000a7ab9 */ /* 0x000fe20000000a00 */
[----:B------:R-:W-:Y:S02]  /*b3c0*/  IMAD R7, R33, R4, R15 ;  /* 0x0000000421077224 */ /* 0x000fe400078e020f */
[----:B------:R-:W-:Y:S01]  /*b3d0*/  IMAD R4, R2, UR10, RZ ;  /* 0x0000000a02047c24 */ /* 0x000fe2000f8e02ff */
[----:B------:R-:W-:Y:S01]  /*b3e0*/  MOV R3, UR41 ;  /* 0x0000002900037c02 */ /* 0x000fe20008000f00 */
[----:B------:R-:W-:Y:S01]  /*b3f0*/  IMAD.U32 R2, RZ, RZ, UR8 ;  /* 0x00000008ff027e24 */ /* 0x000fe2000f8e00ff */
        /* <DEDUP_REMOVED lines=12> */
[----:B------:R-:W-:Y:S02]  /*b4c0*/  PRMT R4, RZ, 0x654, R4 ;  /* 0x00000654ff047816 */ /* 0x000fe40000000004 */
[----:B------:R-:W-:Y:S02]  /*b4d0*/  LEA.HI.X R14, R2, UR9, R3, 0x2, P1 ;  /* 0x00000009020e7c11 */ /* 0x000fe400088f1403 */
[----:B------:R0:W-:Y:S03]  /*b4e0*/  SYNCS.ARRIVE.TRANS64.RED.A1T0 RZ, [R4+URZ], RZ ;  /* 0x000000ff04ff79a7 */ /* 0x0001e6000810043f */
[----:B------:R1:W2:Y:S04]  /*b4f0*/  SHFL.IDX PT, R5, R14, RZ, 0x1c1f ;  /* 0x001c1fff0e057589 */ /* 0x0002a800000e0000 */
[----:B0-----:R1:W0:Y:S01]  /*b500*/  SHFL.IDX PT, R4, R0, RZ, 0x1c1f ;  /* 0x001c1fff00047589 */ /* 0x00122200000e0000 */
[----:B------:R-:W-:Y:S05]  /*b510*/  @P2 BRA `(.L_x_2418) ;  /* 0x0000000000802947 */ /* 0x000fea0003800000 */
[----:B------:R-:W-:Y:S02]  /*b520*/  ULDC UR4, c[0x0][0xac8] ;  /* 0x0002b20000047ab9 */ /* 0x000fe40000000800 */
[----:B------:R-:W-:Y:S02]  /*b530*/  ISETP.GE.AND P4, PT, R16, UR4, PT ;  /* 0x0000000410007c0c */ /* 0x000fe4000bf86270 */
[----:B------:R-:W-:Y:S02]  /*b540*/  ISETP.GE.AND P2, PT, R156, UR4, PT ;  /* 0x000000049c007c0c */ /* 0x000fe4000bf46270 */
[----:B------:R-:W-:Y:S02]  /*b550*/  ISETP.GE.AND P1, PT, R155, UR4, PT ;  /* 0x000000049b007c0c */ /* 0x000fe4000bf26270 */
[----:B------:R-:W-:-:S07]  /*b560*/  ISETP.GE.AND P5, PT, R154, UR4, PT ;  /* 0x000000049a007c0c */ /* 0x000fce000bfa6270 */
[----:B0-2---:R-:W-:Y:S02]  /*b570*/  @!P4 IMAD.WIDE R2, R16, 0x4, R4 ;  /* 0x000000041002c825 */ /* 0x005fe400078e0204 */
[CC--:B------:R-:W-:Y:S02]  /*b580*/  @!P2 LEA R6, P6, R156.reuse, R4.reuse, 0x2 ;  /* 0x000000049c06a211 */ /* 0x0c0fe400078c10ff */
        /* <DEDUP_REMOVED lines=16> */
[CC--:B--2---:R-:W-:Y:S02]  /*b690*/  @!P2 LEA R6, P6, R23.reuse, R4.reuse, 0x2 ;  /* 0x000000041706a211 */ /* 0x0c4fe400078c10ff */
        /* <DEDUP_REMOVED lines=8> */
.L_x_2418:
[----:B------:R-:W-:Y:S05]  /*b720*/  BSYNC B1 ;  /* 0x0000000000017941 */ /* 0x000fea0003800000 */
.L_x_2417:
[----:B--23--:R2:W3:Y:S04]  /*b730*/  SHFL.IDX PT, R5, R14, 0x1, 0x1c1f ;  /* 0x003c1f000e057f89 */ /* 0x00c4e800000e0000 */
[----:B0-----:R2:W0:Y:S01]  /*b740*/  SHFL.IDX PT, R4, R0, 0x1, 0x1c1f ;  /* 0x003c1f0000047f89 */ /* 0x00142200000e0000 */
[----:B------:R-:W-:Y:S05]  /*b750*/  @P0 BRA `(.L_x_2416) ;  /* 0x0000000c00280947 */ /* 0x000fea0003800000 */
[----:B------:R-:W-:Y:S02]  /*b760*/  ULDC UR4, c[0x0][0xac8] ;  /* 0x0002b20000047ab9 */ /* 0x000fe40000000800 */
[----:B------:R-:W-:Y:S02]  /*b770*/  ISETP.GE.AND P0, PT, R16, UR4, PT ;  /* 0x0000000410007c0c */ /* 0x000fe4000bf06270 */
[----:B------:R-:W-:Y:S02]  /*b780*/  ISETP.GE.AND P5, PT, R156, UR4, PT ;  /* 0x000000049c007c0c */ /* 0x000fe4000bfa6270 */
[----:B------:R-:W-:Y:S02]  /*b790*/  ISETP.GE.AND P3, PT, R155, UR4, PT ;  /* 0x000000049b007c0c */ /* 0x000fe4000bf66270 */
[----:B------:R-:W-:Y:S02]  /*b7a0*/  ISETP.GE.AND P2, PT, R154, UR4, PT ;  /* 0x000000049a007c0c */ /* 0x000fe4000bf46270 */
[----:B------:R-:W-:-:S05]  /*b7b0*/  ISETP.GE.AND P1, PT, R153, UR4, PT ;  /* 0x0000000499007c0c */ /* 0x000fca000bf26270 */
[----:B0--3--:R-:W-:Y:S02]  /*b7c0*/  @!P0 IMAD.WIDE R2, R16, 0x4, R4 ;  /* 0x0000000410028825 */ /* 0x009fe400078e0204 */
        /* <DEDUP_REMOVED lines=14> */
[----:B-12---:R-:W-:Y:S02]  /*b8b0*/  @!P4 LEA R14, P5, R23, R4, 0x2 ;  /* 0x00000004170ec211 */ /* 0x006fe400078a10ff */
        /* <DEDUP_REMOVED lines=8> */
[----:B----4-:R-:W-:-:S04]  /*b940*/  LEA R2, P0, R22, R4, 0x2 ;  /* 0x0000000416027211 */ /* 0x010fc800078010ff */
[----:B------:R-:W-:-:S05]  /*b950*/  LEA.HI.X R3, R22, R5, R20, 0x2, P0 ;  /* 0x0000000516037211 */ /* 0x000fca00000f1414 */
[----:B------:R0:W-:Y:S01]  /*b960*/  ST.E.64 desc[UR54][R2.64], R118 ;  /* 0x0000007602007985 */ /* 0x0001e2000c101b36 */
[----:B------:R-:W-:Y:S05]  /*b970*/  BRA `(.L_x_2416) ;  /* 0x0000000800a07947 */ /* 0x000fea0003800000 */
.L_x_2413:
        /* <DEDUP_REMOVED lines=9> */
[----:B------:R-:W-:-:S03]  /*ba10*/  UISETP.NE.U32.AND UP1, UPT, UR8, URZ, UPT ;  /* 0x0000003f0800728c */ /* 0x000fc6000bf25070 */
[----:B------:R-:W2:Y:S01]  /*ba20*/  @P1 LDG.E R6, desc[UR54][R2.64] ;  /* 0x0000003602061981 */ /* 0x000ea2000c1e1900 */
[----:B------:R-:W-:Y:S01]  /*ba30*/  UISETP.NE.AND.EX UP1, UPT, UR9, URZ, UPT, UP1 ;  /* 0x0000003f0900728c */ /* 0x000fe2000bf25310 */
[----:B------:R-:W-:Y:S01]  /*ba40*/  ULDC UR4, c[0x0][0xa88] ;  /* 0x0002a20000047ab9 */ /* 0x000fe20000000800 */
[----:B------:R-:W0:Y:S01]  /*ba50*/  S2R R7, SR_TID.X ;  /* 0x0000000000077919 */ /* 0x000e220000002100 */
[----:B------:R-:W-:-:S03]  /*ba60*/  IMAD.U32 R0, RZ, RZ, UR4 ;  /* 0x00000004ff007e24 */ /* 0x000fc6000f8e00ff */
[----:B------:R-:W-:-:S05]  /*ba70*/  PLOP3.LUT P2, PT, PT, PT, UP1, 0x80, 0x0 ;  /* 0x000000000000781c */ /* 0x000fca0003f4f018 */
[----:B------:R-:W-:Y:S02]  /*ba80*/  @UP1 ULDC.64 UR8, c[0x0][0xc08] ;  /* 0x0003020000081ab9 */ /* 0x000fe40000000a00 */
[----:B------:R-:W-:-:S06]  /*ba90*/  @UP1 UIMAD.WIDE UR8, UR37, 0x4, UR8 ;  /* 0x00000004250818a5 */ /* 0x000fcc000f8e0208 */
[----:B------:R-:W-:Y:S01]  /*baa0*/  MOV R4, UR8 ;  /* 0x0000000800047c02 */ /* 0x000fe20008000f00 */
[----:B------:R-:W-:-:S05]  /*bab0*/  IMAD.U32 R5, RZ, RZ, UR9 ;  /* 0x00000009ff057e24 */ /* 0x000fca000f8e00ff */
[----:B------:R1:W5:Y:S01]  /*bac0*/  @P2 LDG.E R0, desc[UR54][R4.64] ;  /* 0x0000003604002981 */ /* 0x000362000c1e1900 */
[----:B------:R-:W-:Y:S01]  /*bad0*/  UMOV UR4, URZ ;  /* 0x0000003f00047c82 */ /* 0x000fe20008000000 */
[----:B------:R-:W-:Y:S01]  /*bae0*/  UISETP.NE.AND UP1, UPT, UR46, URZ, UPT ;  /* 0x0000003f2e00728c */ /* 0x000fe2000bf25270 */
[----:B0-----:R-:W-:-:S10]  /*baf0*/  VIADD R7, R7, 0xffffff80 ;  /* 0xffffff8007077836 */ /* 0x001fd40000000000 */
[----:B------:R-:W-:Y:S01]  /*bb00*/  @!UP1 ULDC UR46, c[0x0][0xad4] ;  /* 0x0002b500002e9ab9 */ /* 0x000fe20000000800 */
[----:B------:R-:W-:Y:S02]  /*bb10*/  ISETP.GT.AND P0, PT, R7, 0xbf, PT ;  /* 0x000000bf0700780c */ /* 0x000fe40003f04270 */
[----:B--2---:R-:W-:-:S13]  /*bb20*/  @P1 R2UR UR4, R6 ;  /* 0x00000000060412ca */ /* 0x004fda00000e0000 */
[----:B------:R-:W-:Y:S01]  /*bb30*/  USHF.R.S32.HI UR18, URZ, 0x1f, UR4 ;  /* 0x0000001f3f127899 */ /* 0x000fe20008011404 */
[----:B-1----:R-:W-:Y:S11]  /*bb40*/  @P2 BRA `(.L_x_2419) ;  /* 0x0000000000102947 */ /* 0x002ff60003800000 */
[----:B------:R-:W-:Y:S05]  /*bb50*/  @!P1 BRA `(.L_x_2419) ;  /* 0x00000000000c9947 */ /* 0x000fea0003800000 */
[----:B------:R-:W2:Y:S04]  /*bb60*/  LDG.E R5, desc[UR54][R2.64] ;  /* 0x0000003602057981 */ /* 0x000ea8000c1e1900 */
[----:B-----5:R-:W2:Y:S02]  /*bb70*/  LDG.E R0, desc[UR54][R2.64+0x4] ;  /* 0x0000043602007981 */ /* 0x020ea4000c1e1900 */
[----:B--2---:R-:W-:-:S07]  /*bb80*/  IMAD.IADD R0, R0, 0x1, -R5 ;  /* 0x0000000100007824 */ /* 0x004fce00078e0a05 */
.L_x_2419:
[----:B------:R-:W-:Y:S01]  /*bb90*/  USEL UR37, UR37, URZ, !UP0 ;  /* 0x0000003f25257287 */ /* 0x000fe2000c000000 */
[----:B------:R-:W-:Y:S01]  /*bba0*/  BSSY B1, `(.L_x_2420) ;  /* 0x0000038000017945 */ /* 0x000fe20003800000 */
[----:B------:R-:W-:-:S03]  /*bbb0*/  USEL UR38, UR38, URZ, !UP0 ;  /* 0x0000003f26267287 */ /* 0x000fc6000c000000 */
[----:B------:R-:W-:Y:S09]  /*bbc0*/  @P0 BRA `(.L_x_2421) ;  /* 0x0000000000d40947 */ /* 0x000ff20003800000 */
[----:B------:R-:W0:Y:S01]  /*bbd0*/  S2R R3, SR_TID.X ;  /* 0x0000000000037919 */ /* 0x000e220000002100 */
[----:B------:R-:W1:Y:S01]  /*bbe0*/  LDC R9, c[0x0][0xbe8] ;  /* 0x0002fa00ff097b82 */ /* 0x000e620000000800 */
[----:B------:R-:W-:Y:S02]  /*bbf0*/  IMAD.U32 R4, RZ, RZ, UR40 ;  /* 0x00000028ff047e24 */ /* 0x000fe4000f8e00ff */
[----:B-1---5:R-:W-:-:S03]  /*bc00*/  IMAD R2, R0, R9, RZ ;  /* 0x0000000900027224 */ /* 0x022fc600078e02ff */
[----:B0-----:R-:W-:-:S04]  /*bc10*/  IADD3 R4, R4, -0x80, R3 ;  /* 0xffffff8004047810 */ /* 0x001fc80007ffe003 */
        /* <DEDUP_REMOVED lines=12> */
[----:B------:R-:W-:Y:S01]  /*bce0*/  UIMAD UR11, UR11, UR37, URZ ;  /* 0x000000250b0b72a4 */ /* 0x000fe2000f8e023f */
[----:B------:R-:W1:Y:S01]  /*bcf0*/  @P0 LDC R7, c[0x0][0xbf0] ;  /* 0x0002fc00ff070b82 */ /* 0x000e620000000800 */
[----:B------:R-:W-:Y:S02]  /*bd00*/  UIMAD.WIDE.U32 UR14, UR8, UR39, URZ ;  /* 0x00000027080e72a5 */ /* 0x000fe4000f8e003f */
        /* <DEDUP_REMOVED lines=12> */
[----:B------:R-:W-:Y:S01]  /*bdd0*/  UIADD3.X UR7, UR7, UR17, UR18, UP1, UP2 ;  /* 0x0000001107077290 */ /* 0x000fe20008fe4412 */
[----:B-1----:R-:W-:Y:S01]  /*bde0*/  @P0 SHF.R.U32.HI R5, RZ, R7, R2 ;  /* 0x00000007ff050219 */ /* 0x002fe20000011602 */
[----:B------:R-:W-:Y:S01]  /*bdf0*/  ULDC.64 UR8, c[0x0][UR16+0x210] ;  /* 0x0000840010087abb */ /* 0x000fe20008000a00 */
[----:B------:R-:W-:Y:S01]  /*be00*/  MOV R2, UR20 ;  /* 0x0000001400027c02 */ /* 0x000fe20008000f00 */
[----:B------:R-:W-:Y:S01]  /*be10*/  ULDC.64 UR10, c[0x0][0xba8] ;  /* 0x0002ea00000a7ab9 */ /* 0x000fe20000000a00 */
[----:B------:R-:W-:Y:S01]  /*be20*/  @!UP0 ULDC UR10, c[0x0][0xb50] ;  /* 0x0002d400000a8ab9 */ /* 0x000fe20000000800 */
[--C-:B------:R-:W-:Y:S01]  /*be30*/  IMAD.MOV R7, RZ, RZ, -R5.reuse ;  /* 0x000000ffff077224 */ /* 0x100fe200078e0a05 */
[----:B------:R-:W-:Y:S01]  /*be40*/  IADD3 R2, P0, P1, R5, UR14, R2 ;  /* 0x0000000e05027c10 */ /* 0x000fe2000f91e002 */
[----:B------:R-:W-:Y:S01]  /*be50*/  @!UP0 ULDC UR11, c[0x0][0xb54] ;  /* 0x0002d500000b8ab9 */ /* 0x000fe20000000800 */
[----:B------:R-:W-:Y:S01]  /*be60*/  SHF.R.S32.HI R5, RZ, 0x1f, R5 ;  /* 0x0000001fff057819 */ /* 0x000fe20000011405 */
[----:B------:R-:W-:-:S03]  /*be70*/  IMAD R7, R9, R7, R4 ;  /* 0x0000000709077224 */ /* 0x000fc600078e0204 */
[----:B------:R-:W-:Y:S01]  /*be80*/  IADD3.X R3, R5, UR7, R6, P0, P1 ;  /* 0x0000000705037c10 */ /* 0x000fe200087e2406 */
[C---:B------:R-:W-:Y:S01]  /*be90*/  IMAD R9, R7.reuse, UR9, RZ ;  /* 0x0000000907097c24 */ /* 0x040fe2000f8e02ff */
[----:B------:R-:W-:Y:S01]  /*bea0*/  SHF.R.S32.HI R4, RZ, 0x1f, R7 ;  /* 0x0000001fff047819 */ /* 0x000fe20000011407 */
[----:B------:R-:W-:-:S04]  /*beb0*/  IMAD.WIDE.U32 R2, R7, UR8, R2 ;  /* 0x0000000807027c25 */ /* 0x000fc8000f8e0002 */
[----:B------:R-:W-:Y:S01]  /*bec0*/  IMAD R9, R4, UR8, R9 ;  /* 0x0000000804097c24 */ /* 0x000fe2000f8e0209 */
[----:B------:R-:W-:-:S03]  /*bed0*/  LEA R4, P0, R2, UR10, 0x2 ;  /* 0x0000000a02047c11 */ /* 0x000fc6000f8010ff */
[----:B------:R-:W-:-:S05]  /*bee0*/  IMAD.IADD R3, R3, 0x1, R9 ;  /* 0x0000000103037824 */ /* 0x000fca00078e0209 */
[----:B------:R-:W-:Y:S01]  /*bef0*/  LEA.HI.X R5, R2, UR11, R3, 0x2, P0 ;  /* 0x0000000b02057c11 */ /* 0x000fe200080f1403 */
[----:B------:R-:W-:-:S05]  /*bf00*/  IMAD.MOV.U32 R3, RZ, RZ, -0x800000 ;  /* 0xff800000ff037424 */ /* 0x000fca00078e00ff */
[----:B------:R0:W-:Y:S02]  /*bf10*/  STG.E desc[UR54][R4.64], R3 ;  /* 0x0000000304007986 */ /* 0x0001e4000c101936 */
.L_x_2421:
[----:B------:R-:W-:Y:S05]  /*bf20*/  BSYNC B1 ;  /* 0x0000000000017941 */ /* 0x000fea0003800000 */
.L_x_2420:
[----:B------:R-:W-:-:S06]  /*bf30*/  UISETP.GT.AND UP0, UPT, UR46, 0x1, UPT ;  /* 0x000000012e00788c */ /* 0x000fcc000bf04270 */
[----:B------:R-:W-:-:S13]  /*bf40*/  PLOP3.LUT P0, PT, PT, PT, UP0, 0x80, 0x0 ;  /* 0x000000000000781c */ /* 0x000fda0003f0f008 */
[----:B------:R-:W-:Y:S05]  /*bf50*/  @P0 BRA `(.L_x_2416) ;  /* 0x0000000400280947 */ /* 0x000fea0003800000 */
[----:B------:R-:W1:Y:S01]  /*bf60*/  LDC R11, c[0x0][0xbe8] ;  /* 0x0002fa00ff0b7b82 */ /* 0x000e620000000800 */
[----:B------:R-:W-:Y:S01]  /*bf70*/  ULDC.64 UR10, c[0x0][0xaa0] ;  /* 0x0002a800000a7ab9 */ /* 0x000fe20000000a00 */
[----:B------:R-:W-:Y:S01]  /*bf80*/  IMAD R2, R18, 0x30, R157 ;  /* 0x0000003012027824 */ /* 0x000fe200078e029d */
[----:B------:R-:W-:Y:S01]  /*bf90*/  UIMAD UR7, UR18, UR10, URZ ;  /* 0x0000000a120772a4 */ /* 0x000fe2000f8e023f */
[----:B------:R-:W-:Y:S01]  /*bfa0*/  VIADD R30, R157, UR40 ;  /* 0x000000289d1e7c36 */ /* 0x000fe20008000000 */
[----:B------:R-:W-:Y:S01]  /*bfb0*/  UIMAD.WIDE.U32 UR8, UR4, UR10, URZ ;  /* 0x0000000a040872a5 */ /* 0x000fe2000f8e003f */
[----:B0-----:R-:W-:Y:S01]  /*bfc0*/  VIADD R4, R2, UR40 ;  /* 0x0000002802047c36 */ /* 0x001fe20008000000 */
[----:B------:R-:W-:Y:S01]  /*bfd0*/  UIMAD UR7, UR4, UR11, UR7 ;  /* 0x0000000b040772a4 */ /* 0x000fe2000f8e0207 */
[----:B------:R-:W-:Y:S02]  /*bfe0*/  SHF.R.S32.HI R13, RZ, 0x1f, R19 ;  /* 0x0000001fff0d7819 */ /* 0x000fe40000011413 */
[----:B------:R-:W-:Y:S01]  /*bff0*/  ULDC.64 UR10, c[0x0][0xae8] ;  /* 0x0002ba00000a7ab9 */ /* 0x000fe20000000a00 */
[----:B------:R-:W-:Y:S01]  /*c000*/  UIADD3 UR9, UR9, UR7, URZ ;  /* 0x0000000709097290 */ /* 0x000fe2000fffe03f */
[----:B------:R-:W-:-:S03]  /*c010*/  IMAD.MOV.U32 R5, RZ, RZ, R4 ;  /* 0x000000ffff057224 */ /* 0x000fc600078e0004 */
[----:B------:R-:W-:-:S04]  /*c020*/  UIMAD.WIDE.U32 UR8, UR39, UR10, UR8 ;  /* 0x0000000a270872a5 */ /* 0x000fc8000f8e0008 */
[----:B------:R-:W-:-:S03]  /*c030*/  UIMAD UR9, UR39, UR11, UR9 ;  /* 0x0000000b270972a4 */ /* 0x000fc6000f8e0209 */
[----:B------:R-:W-:Y:S01]  /*c040*/  ULDC.64 UR10, c[0x0][0xaf0] ;  /* 0x0002bc00000a7ab9 */ /* 0x000fe20000000a00 */
[----:B-1----:R-:W-:Y:S01]  /*c050*/  ISETP.NE.AND P0, PT, R11, 0x1, PT ;  /* 0x000000010b00780c */ /* 0x002fe20003f05270 */
[----:B------:R-:W-:Y:S02]  /*c060*/  UIMAD UR38, UR38, UR10, URZ ;  /* 0x0000000a262672a4 */ /* 0x000fe4000f8e023f */
[----:B------:R-:W-:Y:S02]  /*c070*/  UIMAD.WIDE.U32 UR8, UR37, UR10, UR8 ;  /* 0x0000000a250872a5 */ /* 0x000fe4000f8e0008 */
[----:B------:R-:W-:-:S03]  /*c080*/  UIMAD UR4, UR37, UR11, UR38 ;  /* 0x0000000b250472a4 */ /* 0x000fc6000f8e0226 */
[----:B------:R-:W-:Y:S01]  /*c090*/  ULDC.64 UR10, c[0x0][0xae0] ;  /* 0x0002b800000a7ab9 */ /* 0x000fe20000000a00 */
[----:B------:R-:W-:-:S04]  /*c0a0*/  UIADD3 UR4, UR9, UR4, URZ ;  /* 0x0000000409047290 */ /* 0x000fc8000fffe03f */
[----:B------:R-:W0:Y:S08]  /*c0b0*/  @P0 LDC R3, c[0x0][0xbec] ;  /* 0x0002fb00ff030b82 */ /* 0x000e300000000800 */
[----:B------:R-:W1:Y:S01]  /*c0c0*/  @P0 LDC R7, c[0x0][0xbf0] ;  /* 0x0002fc00ff070b82 */ /* 0x000e620000000800 */
[----:B0-----:R-:W-:-:S04]  /*c0d0*/  @P0 IMAD.HI.U32 R2, R4, R3, RZ ;  /* 0x0000000304020227 */ /* 0x001fc800078e00ff */
[----:B------:R-:W-:Y:S02]  /*c0e0*/  IMAD.U32 R3, RZ, RZ, UR9 ;  /* 0x00000009ff037e24 */ /* 0x000fe4000f8e00ff */
[----:B------:R-:W-:Y:S01]  /*c0f0*/  IMAD.U32 R3, RZ, RZ, UR4 ;  /* 0x00000004ff037e24 */ /* 0x000fe2000f8e00ff */
[----:B------:R-:W-:Y:S01]  /*c100*/  ULDC UR4, c[0x0][0xac8] ;  /* 0x0002b20000047ab9 */ /* 0x000fe20000000800 */
[----:B-1----:R-:W-:-:S04]  /*c110*/  @P0 SHF.R.U32.HI R5, RZ, R7, R2 ;  /* 0x00000007ff050219 */ /* 0x002fc80000011602 */
[----:B------:R-:W-:Y:S02]  /*c120*/  IADD3 R7, -R5, RZ, RZ ;  /* 0x000000ff05077210 */ /* 0x000fe40007ffe1ff */
[----:B------:R-:W-:-:S03]  /*c130*/  SHF.R.S32.HI R2, RZ, 0x1f, R5 ;  /* 0x0000001fff027819 */ /* 0x000fc60000011405 */
[----:B------:R-:W-:Y:S02]  /*c140*/  IMAD R7, R11, R7, R4 ;  /* 0x000000070b077224 */ /* 0x000fe400078e0204 */
[----:B------:R-:W-:Y:S02]  /*c150*/  IMAD R4, R2, UR10, RZ ;  /* 0x0000000a02047c24 */ /* 0x000fe4000f8e02ff */
        /* <DEDUP_REMOVED lines=12> */
[----:B-----5:R-:W-:Y:S01]  /*c220*/  IMAD R11, R0, R11, RZ ;  /* 0x0000000b000b7224 */ /* 0x020fe200078e02ff */
[----:B------:R-:W-:Y:S02]  /*c230*/  IADD3 R0, R30, 0x30, RZ ;  /* 0x000000301e007810 */ /* 0x000fe40007ffe0ff */
        /* <DEDUP_REMOVED lines=28> */
.L_x_2416:
[----:B------:R-:W-:Y:S05]  /*c400*/  BSYNC B0 ;  /* 0x0000000000007941 */ /* 0x000fea0003800000 */
.L_x_2412:
[----:B------:R-:W-:Y:S02]  /*c410*/  ULDC UR4, c[0x0][0xc3c] ;  /* 0x00030f0000047ab9 */ /* 0x000fe40000000800 */
[----:B------:R-:W-:-:S13]  /*c420*/  ISETP.GE.AND P0, PT, R31, UR4, PT ;  /* 0x000000041f007c0c */ /* 0x000fda000bf06270 */
[----:B------:R-:W-:Y:S05]  /*c430*/  @!P0 BRA `(.L_x_2422) ;  /* 0xffffff4800788947 */ /* 0x000fea000383ffff */
[----:B------:R-:W-:Y:S05]  /*c440*/  EXIT ;  /* 0x000000000000794d */ /* 0x000fea0003800000 */
.L_x_2369:
[----:B------:R-:W-:-:S08]  /*c450*/  NOP ;  /* 0x0000000000007918 */ /* 0x000fd00000000000 */
[----:B------:R-:W0:-:S00]  /*c460*/  USETMAXREG.DEALLOC.CTAPOOL 0x20 ;  /* 0x00000020000079c8 */ /* 0x000e0000080e0500 */
[----:B0-----:R-:W2:Y:S01]  /*c470*/  LDL.LU R2, [R1+0x4] ;  /* 0x0000040001027983 */ /* 0x001ea20000300800 */
[----:B------:R-:W-:Y:S01]  /*c480*/  LOP3.LUT R0, R0, 0x3, RZ, 0xc0, !PT ;  /* 0x0000000300007812 */ /* 0x000fe200078ec0ff */
[----:B------:R-:W-:-:S05]  /*c490*/  IMAD.MOV.U32 R6, RZ, RZ, RZ ;  /* 0x000000ffff067224 */ /* 0x000fca00078e00ff */
[----:B------:R-:W0:Y:S02]  /*c4a0*/  SHFL.IDX PT, R0, R0, RZ, 0x1f ;  /* 0x00001fff00007589 */ /* 0x000e2400000e0000 */
[----:B0-----:R-:W-:Y:S02]  /*c4b0*/  ISETP.NE.AND P0, PT, R0, RZ, PT ;  /* 0x000000ff0000720c */ /* 0x001fe40003f05270 */
        /* <DEDUP_REMOVED lines=11> */
.L_x_2423:
[----:B------:R-:W1:Y:S01]  /*c570*/  S2R R0, SR_TID.X ;  /* 0x0000000000007919 */ /* 0x000e620000002100 */
[----:B------:R-:W-:Y:S01]  /*c580*/  ULDC UR4, c[0x0][0xc3c] ;  /* 0x00030f0000047ab9 */ /* 0x000fe20000000800 */
[----:B------:R-:W-:Y:S01]  /*c590*/  IMAD.MOV.U32 R7, RZ, RZ, RZ ;  /* 0x000000ffff077224 */ /* 0x000fe200078e00ff */
[----:B------:R-:W2:Y:S01]  /*c5a0*/  S2UR UR6, SR_CTAID.X ;  /* 0x00000000000679c3 */ /* 0x000ea20000002500 */
[----:B------:R-:W-:Y:S01]  /*c5b0*/  ULDC UR5, c[0x0][0xc38] ;  /* 0x00030e0000057ab9 */ /* 0x000fe20000000800 */
[----:B-1----:R-:W-:-:S04]  /*c5c0*/  LOP3.LUT R0, R0, 0x1f, RZ, 0xc0, !PT ;  /* 0x0000001f00007812 */ /* 0x002fc800078ec0ff */
[----:B------:R-:W-:-:S04]  /*c5d0*/  ISETP.NE.AND P0, PT, R0, 0x1f, PT ;  /* 0x0000001f0000780c */ /* 0x000fc80003f05270 */
[----:B------:R-:W-:-:S13]  /*c5e0*/  ISETP.GE.OR P1, PT, R0, UR4, !P0 ;  /* 0x0000000400007c0c */ /* 0x000fda000c726670 */
[----:B------:R-:W1:Y:S08]  /*c5f0*/  @!P1 LDC.64 R4, c[0x0][0xc80] ;  /* 0x00032000ff049b82 */ /* 0x000e700000000a00 */
[----:B0-----:R-:W0:Y:S01]  /*c600*/  @!P1 LDC.64 R2, c[0x0][0xc78] ;  /* 0x00031e00ff029b82 */ /* 0x001e220000000a00 */
[----:B-1----:R-:W-:-:S05]  /*c610*/  @!P1 IMAD.WIDE.U32 R4, R0, 0x4, R4 ;  /* 0x0000000400049825 */ /* 0x002fca00078e0004 */
[----:B------:R-:W3:Y:S01]  /*c620*/  @!P1 LDG.E R6, desc[UR54][R4.64] ;  /* 0x0000003604069981 */ /* 0x000ee2000c1e1900 */
[----:B0-----:R-:W-:-:S05]  /*c630*/  @!P1 IMAD.WIDE.U32 R2, R0, 0x4, R2 ;  /* 0x0000000400029825 */ /* 0x001fca00078e0002 */
        /* <DEDUP_REMOVED lines=25> */
[----:B--2---:R-:W-:Y:S01]  /*c7d0*/  ISETP.GT.AND P6, PT, R8, UR6, PT ;  /* 0x0000000608007c0c */ /* 0x004fe2000bfc4270 */
[----:B------:R-:W-:-:S12]  /*c7e0*/  IMAD.MOV.U32 R3, RZ, RZ, R8 ;  /* 0x000000ffff037224 */ /* 0x000fd800078e0008 */
[----:B------:R-:W-:Y:S05]  /*c7f0*/  @P6 BRA `(.L_x_2425) ;  /* 0x0000000000946947 */ /* 0x000fea0003800000 */
[----:B------:R-:W-:Y:S01]  /*c800*/  IMAD.MOV.U32 R8, RZ, RZ, R3 ;  /* 0x000000ffff087224 */ /* 0x000fe200078e0003 */
[----:B------:R-:W-:Y:S01]  /*c810*/  UMOV UR4, URZ ;  /* 0x0000003f00047c82 */ /* 0x000fe20008000000 */
[----:B------:R-:W-:-:S05]  /*c820*/  ULDC UR5, c[0x0][0xc38] ;  /* 0x00030e0000057ab9 */ /* 0x000fca0000000800 */
.L_x_2427:
        /* <DEDUP_REMOVED lines=34> */
.L_x_2425:
        /* <DEDUP_REMOVED lines=11> */
[----:B------:R-:W-:-:S06]  /*cb00*/  IADD3 R16, R19, -0x1, RZ ;  /* 0xffffffff13107810 */ /* 0x000fcc0007ffe0ff */
[----:B------:R0:W1:Y:S02]  /*cb10*/  SHFL.IDX PT, R16, R5, R16, 0x1f ;  /* 0x00001f1005107589 */ /* 0x00006400000e0000 */
.L_x_2428:
        /* <DEDUP_REMOVED lines=20> */
[----:B------:R-:W-:Y:S01]  /*cc60*/  IMAD R3, R2, R11, R10 ;  /* 0x0000000b02037224 */ /* 0x000fe200078e020a */
[----:B0-----:R-:W-:-:S04]  /*cc70*/  IADD3 R10, R9, 0xffffffe, RZ ;  /* 0x0ffffffe090a7810 */ /* 0x001fc80007ffe0ff */
        /* <DEDUP_REMOVED lines=14> */
[----:B------:R-:W-:Y:S01]  /*cd60*/  IMAD.MOV R10, RZ, RZ, -R2 ;  /* 0x000000ffff0a7224 */ /* 0x000fe200078e0a02 */
[----:B------:R-:W-:Y:S01]  /*cd70*/  MOV R2, RZ ;  /* 0x000000ff00027202 */ /* 0x000fe20000000f00 */
[----:B------:R-:W-:Y:S01]  /*cd80*/  IMAD R9, R9, R4, RZ ;  /* 0x0000000409097224 */ /* 0x000fe200078e02ff */
[----:B------:R-:W-:-:S03]  /*cd90*/  IABS R8, R12 ;  /* 0x0000000c00087213 */ /* 0x000fc60000000000 */
        /* <DEDUP_REMOVED lines=15> */
[----:B------:R-:W-:-:S04]  /*ce90*/  @!P1 LOP3.LUT R2, RZ, R7, RZ, 0x33, !PT ;  /* 0x00000007ff029212 */ /* 0x000fc800078e33ff */
[----:B------:R-:W-:-:S05]  /*cea0*/  IADD3 R18, -R2, RZ, RZ ;  /* 0x000000ff02127210 */ /* 0x000fca0007ffe1ff */
[C---:B------:R-:W-:Y:S02]  /*ceb0*/  IMAD R18, R7.reuse, R18, R12 ;  /* 0x0000001207127224 */ /* 0x040fe400078e020c */
[----:B------:R-:W-:Y:S02]  /*cec0*/  IMAD R7, R7, 0x1000000, R2 ;  /* 0x0100000007077824 */ /* 0x000fe400078e0202 */
[----:B------:R-:W-:Y:S02]  /*ced0*/  IMAD R2, R6, R3, R5 ;  /* 0x0000000306027224 */ /* 0x000fe400078e0205 */
[----:B------:R-:W-:Y:S01]  /*cee0*/  IMAD R18, R18, 0x10000, R7 ;  /* 0x0001000012127824 */ /* 0x000fe200078e0207 */
[----:B------:R-:W-:Y:S06]  /*cef0*/  BRA `(.L_x_2430) ;  /* 0x0000000000f47947 */ /* 0x000fec0003800000 */
.L_x_2429:
        /* <DEDUP_REMOVED lines=14> */
[----:B------:R-:W-:Y:S01]  /*cfe0*/  IMAD.HI.U32 R2, R3, R11, R2 ;  /* 0x0000000b03027227 */ /* 0x000fe200078e0002 */
[----:B------:R-:W-:-:S05]  /*cff0*/  IADD3 R3, RZ, -R12, RZ ;  /* 0x8000000cff037210 */ /* 0x000fca0007ffe0ff */
        /* <DEDUP_REMOVED lines=12> */
[----:B------:R-:W-:Y:S01]  /*d0c0*/  IMAD R8, R7, R2, RZ ;  /* 0x0000000207087224 */ /* 0x000fe200078e02ff */
[----:B------:R-:W-:-:S03]  /*d0d0*/  IADD3 R2, -R2, RZ, RZ ;  /* 0x000000ff02027210 */ /* 0x000fc60007ffe1ff */
        /* <DEDUP_REMOVED lines=27> */
[----:B------:R-:W-:-:S05]  /*d290*/  @P0 IADD3 R2, R2, 0x1, RZ ;  /* 0x0000000102020810 */ /* 0x000fca0007ffe0ff */
[----:B------:R-:W-:Y:S01]  /*d2a0*/  @!P2 IMAD.MOV R2, RZ, RZ, -R2 ;  /* 0x000000ffff02a224 */ /* 0x000fe200078e0a02 */
[----:B------:R-:W-:-:S05]  /*d2b0*/  @!P1 LOP3.LUT R2, RZ, R7, RZ, 0x33, !PT ;  /* 0x00000007ff029212 */ /* 0x000fca00078e33ff */
[----:B------:R-:W-:-:S07]  /*d2c0*/  IMAD R18, R2, R18, R3 ;  /* 0x0000001202127224 */ /* 0x000fce00078e0203 */
.L_x_2430:
[----:B------:R-:W-:-:S05]  /*d2d0*/  LOP3.LUT R17, RZ, R2, RZ, 0x33, !PT ;  /* 0x00000002ff117212 */ /* 0x000fca00078e33ff */
[----:B------:R-:W-:Y:S01]  /*d2e0*/  IMAD.IADD R17, R6, 0x1, R17 ;  /* 0x0000000106117824 */ /* 0x000fe200078e0211 */
[----:B------:R-:W-:Y:S06]  /*d2f0*/  BRA `(.L_x_2431) ;  /* 0x0000000000147947 */ /* 0x000fec0003800000 */
.L_x_2426:
[----:B------:R-:W-:Y:S01]  /*d300*/  ULDC UR4, c[0x0][0xc3c] ;  /* 0x00030f0000047ab9 */ /* 0x000fe20000000800 */
[----:B------:R-:W-:Y:S01]  /*d310*/  IMAD.MOV.U32 R17, RZ, RZ, RZ ;  /* 0x000000ffff117224 */ /* 0x000fe200078e00ff */
[----:B------:R-:W-:Y:S01]  /*d320*/  MOV R19, UR4 ;  /* 0x0000000400137c02 */ /* 0x000fe20008000f00 */
[----:B------:R-:W-:Y:S02]  /*d330*/  IMAD.U32 R16, RZ, RZ, UR6 ;  /* 0x00000006ff107e24 */ /* 0x000fe4000f8e00ff */
[----:B------:R-:W-:-:S07]  /*d340*/  IMAD.MOV.U32 R18, RZ, RZ, RZ ;  /* 0x000000ffff127224 */ /* 0x000fce00078e00ff */
.L_x_2431:
[----:B------:R-:W-:-:S13]  /*d350*/  ISETP.NE.AND P0, PT, R0, RZ, PT ;  /* 0x000000ff0000720c */ /* 0x000fda0003f05270 */
[----:B------:R-:W0:Y:S01]  /*d360*/  @!P0 S2R R3, SR_CgaCtaId ;  /* 0x0000000000038919 */ /* 0x000e220000008800 */
[----:B------:R-:W-:-:S04]  /*d370*/  @!P0 MOV R0, 0x400 ;  /* 0x0000040000008802 */ /* 0x000fc80000000f00 */
[----:B0-----:R-:W-:-:S05]  /*d380*/  @!P0 LEA R0, R3, R0, 0x18 ;  /* 0x0000000003008211 */ /* 0x001fca00078ec0ff */
[----:B------:R2:W-:Y:S01]  /*d390*/  @!P0 STS.128 [R0+0x168d0], R16 ;  /* 0x0168d01000008388 */ /* 0x0005e20000000c00 */
[----:B------:R-:W-:Y:S06]  /*d3a0*/  BAR.ARV 0x5, 0x200 ;  /* 0x0148000000007b1d */ /* 0x000fec0000002000 */
.L_x_2424:
[----:B------:R3:W-:Y:S01]  /*d3b0*/  STL [R1+0x38], RZ ;  /* 0x000038ff01007387 */ /* 0x0007e20000100800 */
[----:B------:R-:W-:Y:S01]  /*d3c0*/  ULDC UR4, c[0x0][0xc3c] ;  /* 0x00030f0000047ab9 */ /* 0x000fe20000000800 */
[----:B------:R-:W-:Y:S01]  /*d3d0*/  IMAD.MOV.U32 R27, RZ, RZ, 0x1 ;  /* 0x00000001ff1b7424 */ /* 0x000fe200078e00ff */
[----:B-1----:R-:W-:Y:S01]  /*d3e0*/  ISETP.GE.AND P0, PT, R19, UR4, PT ;  /* 0x0000000413007c0c */ /* 0x002fe2000bf06270 */
[----:B------:R-:W-:-:S12]  /*d3f0*/  IMAD.MOV.U32 R25, RZ, RZ, RZ ;  /* 0x000000ffff197224 */ /* 0x000fd800078e00ff */
[----:B---3--:R-:W-:Y:S05]  /*d400*/  @P0 BRA `(.L_x_2432) ;  /* 0x0000005000e00947 */ /* 0x008fea0003800000 */
[----:B------:R-:W1:Y:S01]  /*d410*/  S2R R3, SR_TID.X ;  /* 0x0000000000037919 */ /* 0x000e620000002100 */
[----:B------:R-:W3:Y:S01]  /*d420*/  S2UR UR5, SR_CgaCtaId ;  /* 0x00000000000579c3 */ /* 0x000ee20000008800 */
[----:B------:R-:W-:Y:S01]  /*d430*/  UMOV UR4, 0x400 ;  /* 0x0000040000047882 */ /* 0x000fe20000000000 */
[----:B------:R-:W-:Y:S01]  /*d440*/  BSSY B8, `(.L_x_2432) ;  /* 0x0000534000087945 */ /* 0x000fe20003800000 */
[----:B------:R4:W-:Y:S01]  /*d450*/  STL [R1+0x38], RZ ;  /* 0x000038ff01007387 */ /* 0x0009e20000100800 */
[----:B------:R-:W-:Y:S01]  /*d460*/  IMAD.MOV.U32 R27, RZ, RZ, 0x1 ;  /* 0x00000001ff1b7424 */ /* 0x000fe200078e00ff */
[----:B------:R-:W-:Y:S01]  /*d470*/  ULOP3.LUT UR37, UR36, 0x2, URZ, 0xfc, !UPT ;  /* 0x0000000224257892 */ /* 0x000fe2000f8efc3f */
[----:B------:R-:W-:Y:S01]  /*d480*/  IMAD.MOV.U32 R25, RZ, RZ, RZ ;  /* 0x000000ffff197224 */ /* 0x000fe200078e00ff */
[----:B------:R-:W-:Y:S01]  /*d490*/  ULDC UR38, c[0x0][0xc] ;  /* 0x0000030000267ab9 */ /* 0x000fe20000000800 */
[----:B---3--:R-:W-:-:S06]  /*d4a0*/  ULEA UR4, UR5, UR4, 0x18 ;  /* 0x0000000405047291 */ /* 0x008fcc000f8ec03f */
[----:B------:R-:W-:Y:S01]  /*d4b0*/  MOV R22, UR4 ;  /* 0x0000000400167c02 */ /* 0x000fe20008000f00 */
[C---:B-1----:R-:W-:Y:S01]  /*d4c0*/  IMAD.SHL.U32 R28, R3.reuse, 0x8, RZ ;  /* 0x00000008031c7824 */ /* 0x042fe200078e00ff */
[C---:B------:R-:W-:Y:S01]  /*d4d0*/  LOP3.LUT R4, R3.reuse, 0x7f, RZ, 0xc0, !PT ;  /* 0x0000007f03047812 */ /* 0x040fe200078ec0ff */
[----:B0-----:R-:W-:-:S03]  /*d4e0*/  IMAD.SHL.U32 R2, R3, 0x10, RZ ;  /* 0x0000001003027824 */ /* 0x001fc600078e00ff */
[----:B--2---:R-:W-:Y:S02]  /*d4f0*/  LOP3.LUT R0, R28, 0x1f8, RZ, 0xc0, !PT ;  /* 0x000001f81c007812 */ /* 0x004fe400078ec0ff */
[----:B------:R-:W-:Y:S02]  /*d500*/  LOP3.LUT R2, R2, 0x70, RZ, 0xc0, !PT ;  /* 0x0000007002027812 */ /* 0x000fe400078ec0ff */
[----:B------:R-:W-:Y:S02]  /*d510*/  LOP3.LUT R3, R0, 0x38, R3, 0x78, !PT ;  /* 0x0000003800037812 */ /* 0x000fe400078e7803 */
[----:B------:R-:W-:Y:S02]  /*d520*/  SHF.R.U32.HI R4, RZ, 0x3, R4 ;  /* 0x00000003ff047819 */ /* 0x000fe40000011604 */
[----:B------:R-:W-:Y:S02]  /*d530*/  LOP3.LUT R0, R3, 0x200, R28, 0xf8, !PT ;  /* 0x0000020003007812 */ /* 0x000fe400078ef81c */
[----:B------:R-:W-:-:S02]  /*d540*/  LOP3.LUT R28, R28, 0x38, RZ, 0xc0, !PT ;  /* 0x000000381c1c7812 */ /* 0x000fc400078ec0ff */
[----:B------:R-:W-:Y:S01]  /*d550*/  LOP3.LUT R2, R4, R2, RZ, 0xfc, !PT ;  /* 0x0000000204027212 */ /* 0x000fe200078efcff */
[----:B------:R-:W-:-:S05]  /*d560*/  IMAD R0, R0, 0x2, R22 ;  /* 0x0000000200007824 */ /* 0x000fca00078e0216 */
[----:B------:R4:W-:Y:S02]  /*d570*/  STL [R1+0x1c], R0 ;  /* 0x00001c0001007387 */ /* 0x0009e40000100800 */
.L_x_2495:
[----:B0-----:R-:W0:Y:S01]  /*d580*/  LDC.64 R2, c[0x0][0xc88] ;  /* 0x00032200ff027b82 */ /* 0x001e220000000a00 */
[----:B--2---:R-:W2:Y:S01]  /*d590*/  LDL.LU R6, [R1+0x4] ;  /* 0x0000040001067983 */ /* 0x004ea20000300800 */
[----:B0-----:R-:W-:-:S05]  /*d5a0*/  IMAD.WIDE R2, R19, 0x4, R2 ;  /* 0x0000000413027825 */ /* 0x001fca00078e0202 */
[----:B------:R-:W4:Y:S01]  /*d5b0*/  LDG.E R29, desc[UR54][R2.64] ;  /* 0x00000036021d7981 */ /* 0x000f22000c1e1900 */
[----:B------:R-:W-:Y:S05]  /*d5c0*/  YIELD ;  /* 0x0000000000007946 */ /* 0x000fea0003800000 */
[----:B------:R-:W-:Y:S01]  /*d5d0*/  ULDC.64 UR4, c[0x0][0xa28] ;  /* 0x00028a0000047ab9 */ /* 0x000fe20000000a00 */
[----:B------:R-:W-:Y:S01]  /*d5e0*/  IMAD.MOV.U32 R7, RZ, RZ, RZ ;  /* 0x000000ffff077224 */ /* 0x000fe200078e00ff */
[----:B------:R-:W-:Y:S01]  /*d5f0*/  ISETP.NE.U32.AND P0, PT, RZ, UR4, PT ;  /* 0x00000004ff007c0c */ /* 0x000fe2000bf05070 */
[----:B------:R-:W-:-:S03]  /*d600*/  ULDC.64 UR6, c[0x0][0xa18] ;  /* 0x0002860000067ab9 */ /* 0x000fc60000000a00 */
[----:B------:R-:W-:Y:S02]  /*d610*/  ISETP.NE.AND.EX P0, PT, RZ, UR5, PT, P0 ;  /* 0x00000005ff007c0c */ /* 0x000fe4000bf05300 */
[----:B----4-:R-:W-:-:S11]  /*d620*/  SHF.R.S32.HI R0, RZ, 0x1f, R29 ;  /* 0x0000001fff007819 */ /* 0x010fd6000001141d */
[C---:B------:R-:W-:Y:S01]  /*d630*/  @P0 LEA R2, P1, R29.reuse, UR4, 0x2 ;  /* 0x000000041d020c11 */ /* 0x040fe2000f8210ff */
[C---:B------:R-:W-:Y:S01]  /*d640*/  IMAD.SHL.U32 R23, R29.reuse, 0x4, RZ ;  /* 0x000000041d177824 */ /* 0x040fe200078e00ff */
[C-C-:B------:R-:W-:Y:S01]  /*d650*/  SHF.L.U64.HI R24, R29.reuse, 0x2, R0.reuse ;  /* 0x000000021d187819 */ /* 0x140fe20000010200 */
[----:B------:R0:W-:Y:S01]  /*d660*/  STL [R1+0x2c], R0 ;  /* 0x00002c0001007387 */ /* 0x0001e20000100800 */
[----:B------:R-:W-:Y:S01]  /*d670*/  @P0 LEA.HI.X R3, R29, UR5, R0, 0x2, P1 ;  /* 0x000000051d030c11 */ /* 0x000fe200088f1400 */
[----:B------:R-:W-:-:S04]  /*d680*/  ULDC.64 UR4, c[0x0][0xa00] ;  /* 0x0002800000047ab9 */ /* 0x000fc80000000a00 */
[----:B------:R1:W3:Y:S01]  /*d690*/  @P0 LDG.E R7, desc[UR54][R2.64] ;  /* 0x0000003602070981 */ /* 0x0002e2000c1e1900 */
[----:B------:R-:W-:Y:S02]  /*d6a0*/  ISETP.NE.U32.AND P0, PT, RZ, UR4, PT ;  /* 0x00000004ff007c0c */ /* 0x000fe4000bf05070 */
[----:B--2---:R-:W-:Y:S01]  /*d6b0*/  LOP3.LUT R6, R6, 0xffffffef, RZ, 0xc0, !PT ;  /* 0xffffffef06067812 */ /* 0x004fe200078ec0ff */
[----:B0-----:R-:W-:Y:S01]  /*d6c0*/  IMAD.MOV.U32 R0, RZ, RZ, RZ ;  /* 0x000000ffff007224 */ /* 0x001fe200078e00ff */
[----:B------:R-:W-:Y:S02]  /*d6d0*/  ISETP.NE.AND.EX P2, PT, RZ, UR5, PT, P0 ;  /* 0x00000005ff007c0c */ /* 0x000fe4000bf45300 */
[----:B------:R-:W-:Y:S02]  /*d6e0*/  ISETP.NE.U32.AND P0, PT, RZ, UR6, PT ;  /* 0x00000006ff007c0c */ /* 0x000fe4000bf05070 */
[----:B-1----:R-:W-:Y:S02]  /*d6f0*/  IADD3 R2, P1, R23, UR4, RZ ;  /* 0x0000000417027c10 */ /* 0x002fe4000ff3e0ff */
[----:B------:R-:W-:-:S02]  /*d700*/  ISETP.NE.AND.EX P0, PT, RZ, UR7, PT, P0 ;  /* 0x00000007ff007c0c */ /* 0x000fc4000bf05300 */
[----:B------:R-:W-:Y:S01]  /*d710*/  IADD3.X R3, R24, UR5, RZ, P1, !PT ;  /* 0x0000000518037c10 */ /* 0x000fe20008ffe4ff */
[----:B------:R-:W-:-:S04]  /*d720*/  ULDC.64 UR4, c[0x0][0x418] ;  /* 0x0001060000047ab9 */ /* 0x000fc80000000a00 */
[----:B------:R-:W-:Y:S01]  /*d730*/  @P2 LOP3.LUT R6, R6, 0x10, RZ, 0xfc, !PT ;  /* 0x0000001006062812 */ /* 0x000fe200078efcff */
[----:B------:R-:W2:Y:S05]  /*d740*/  @P2 LDG.E R0, desc[UR54][R2.64] ;  /* 0x0000003602002981 */ /* 0x000eaa000c1e1900 */
[----:B------:R-:W-:Y:S01]  /*d750*/  @P0 IADD3 R4, P1, R23, UR6, RZ ;  /* 0x0000000617040c10 */ /* 0x000fe2000ff3e0ff */
[----:B------:R-:W-:Y:S03]  /*d760*/  STL [R1+0x4], R6 ;  /* 0x0000040601007387 */ /* 0x000fe60000100800 */
[----:B------:R-:W-:-:S05]  /*d770*/  @P0 IADD3.X R5, R24, UR7, RZ, P1, !PT ;  /* 0x0000000718050c10 */ /* 0x000fca0008ffe4ff */
[----:B------:R-:W4:Y:S01]  /*d780*/  @P0 LDG.E R4, desc[UR54][R4.64] ;  /* 0x0000003604040981 */ /* 0x000f22000c1e1900 */
[----:B------:R-:W-:-:S03]  /*d790*/  UISETP.NE.U32.AND UP0, UPT, UR4, URZ, UPT ;  /* 0x0000003f0400728c */ /* 0x000fc6000bf05070 */
[----:B------:R-:W-:Y:S01]  /*d7a0*/  ULDC UR4, c[0x0][0x424] ;  /* 0x0001090000047ab9 */ /* 0x000fe20000000800 */
[----:B------:R-:W-:-:S03]  /*d7b0*/  UISETP.NE.AND.EX UP0, UPT, UR5, URZ, UPT, UP0 ;  /* 0x0000003f0500728c */ /* 0x000fc6000bf05300 */
[----:B------:R-:W-:Y:S01]  /*d7c0*/  ULDC UR5, c[0x0][0x2f0] ;  /* 0x0000bc0000057ab9 */ /* 0x000fe20000000800 */
[----:B------:R-:W-:-:S04]  /*d7d0*/  USEL UR4, UR4, 0x1, UP0 ;  /* 0x0000000104047887 */ /* 0x000fc80008000000 */
[----:B------:R-:W-:Y:S01]  /*d7e0*/  UIMAD UR4, UR4, UR5, URZ ;  /* 0x00000005040472a4 */ /* 0x000fe2000f8e023f */
[----:B--2---:R0:W-:Y:S04]  /*d7f0*/  STL [R1+0x20], R0 ;  /* 0x0000200001007387 */ /* 0x0041e80000100800 */
[----:B---3--:R1:W-:Y:S04]  /*d800*/  STL [R1+0x14], R7 ;  /* 0x0000140701007387 */ /* 0x0083e80000100800 */
[----:B----4-:R1:W-:Y:S01]  /*d810*/  @P0 STL [R1+0x28], R4 ;  /* 0x0000280401000387 */ /* 0x0103e20000100800 */
[----:B0-----:R-:W-:Y:S01]  /*d820*/  IMAD.U32 R0, RZ, RZ, UR4 ;  /* 0x00000004ff007e24 */ /* 0x001fe2000f8e00ff */
[----:B------:R-:W-:Y:S06]  /*d830*/  @P0 BRA `(.L_x_2433) ;  /* 0x0000000000200947 */ /* 0x000fec0003800000 */
[----:B------:R-:W-:Y:S02]  /*d840*/  ULDC UR4, c[0x0][0x288] ;  /* 0x0000a20000047ab9 */ /* 0x000fe40000000800 */
[----:B-1----:R-:W-:-:S05]  /*d850*/  IMAD.U32 R4, RZ, RZ, UR4 ;  /* 0x00000004ff047e24 */ /* 0x002fca000f8e00ff */
[----:B------:R0:W-:Y:S01]  /*d860*/  STL [R1+0x28], R4 ;  /* 0x0000280401007387 */ /* 0x0001e20000100800 */
[----:B------:R-:W-:Y:S05]  /*d870*/  @!P2 BRA `(.L_x_2433) ;  /* 0x000000000010a947 */ /* 0x000fea0003800000 */
[----:B------:R-:W2:Y:S04]  /*d880*/  LDG.E R5, desc[UR54][R2.64] ;  /* 0x0000003602057981 */ /* 0x000ea8000c1e1900 */
[----:B0-----:R-:W2:Y:S02]  /*d890*/  LDG.E R4, desc[UR54][R2.64+0x4] ;  /* 0x0000043602047981 */ /* 0x001ea4000c1e1900 */
[----:B--2---:R-:W-:-:S05]  /*d8a0*/  IADD3 R2, -R5, R4, RZ ;  /* 0x0000000405027210 */ /* 0x004fca0007ffe1ff */
[----:B------:R2:W-:Y:S02]  /*d8b0*/  STL [R1+0x28], R2 ;  /* 0x0000280201007387 */ /* 0x0005e40000100800 */
.L_x_2433:
        /* <DEDUP_REMOVED lines=10> */
.L_x_2434:
        /* <DEDUP_REMOVED lines=9> */
.L_x_2435:
[----:B0-2---:R-:W-:Y:S01]  /*d9f0*/  IMAD.MOV.U32 R2, RZ, RZ, R6 ;  /* 0x000000ffff027224 */ /* 0x005fe200078e0006 */
[----:B------:R-:W0:Y:S01]  /*da00*/  LDC R3, c[0x0][0x448] ;  /* 0x00011200ff037b82 */ /* 0x000e220000000800 */
[----:B------:R-:W2:Y:S01]  /*da10*/  LDL R6, [R1+0x28] ;  /* 0x0000280001067983 */ /* 0x000ea20000100800 */
[----:B-----5:R-:W-:Y:S01]  /*da20*/  IMAD.IADD R5, R0, 0x1, -R7 ;  /* 0x0000000100057824 */ /* 0x020fe200078e0a07 */
[----:B------:R-:W-:Y:S01]  /*da30*/  BSSY B0, `(.L_x_2436) ;  /* 0x000003a000007945 */ /* 0x000fe20003800000 */
[----:B------:R-:W-:Y:S02]  /*da40*/  LOP3.LUT R2, R2, 0xfffffff7, RZ, 0xc0, !PT ;  /* 0xfffffff702027812 */ /* 0x000fe400078ec0ff */
[----:B0-----:R-:W-:-:S13]  /*da50*/  ISETP.NE.AND P0, PT, R3, 0x1, PT ;  /* 0x000000010300780c */ /* 0x001fda0003f05270 */
[----:B------:R-:W0:Y:S01]  /*da60*/  @P0 LDC R4, c[0x0][0x44c] ;  /* 0x00011300ff040b82 */ /* 0x000e220000000800 */
[----:B------:R-:W-:-:S05]  /*da70*/  @P0 LOP3.LUT R2, R2, 0x8, RZ, 0xfc, !PT ;  /* 0x0000000802020812 */ /* 0x000fca00078efcff */
[----:B------:R1:W-:Y:S02]  /*da80*/  STL [R1+0x4], R2 ;  /* 0x0000040201007387 */ /* 0x0003e40000100800 */
[----:B------:R-:W3:Y:S02]  /*da90*/  @P0 LDC R3, c[0x0][0x450] ;  /* 0x00011400ff030b82 */ /* 0x000ee40000000800 */
[----:B------:R4:W-:Y:S01]  /*daa0*/  STL [R1+0xc], R5 ;  /* 0x00000c0501007387 */ /* 0x0009e20000100800 */
[----:B-1----:R-:W-:-:S04]  /*dab0*/  IMAD R2, R17, 0xc0, RZ ;  /* 0x000000c011027824 */ /* 0x002fc800078e02ff */
[----:B------:R-:W-:-:S04]  /*dac0*/  VIADD R2, R2, 0xbf ;  /* 0x000000bf02027836 */ /* 0x000fc80000000000 */
[----:B0-----:R-:W-:-:S05]  /*dad0*/  @P0 IMAD.HI.U32 R4, R2, R4, RZ ;  /* 0x0000000402040227 */ /* 0x001fca00078e00ff */
[----:B---3--:R-:W-:Y:S02]  /*dae0*/  @P0 SHF.R.U32.HI R2, RZ, R3, R4 ;  /* 0x00000003ff020219 */ /* 0x008fe40000011604 */
[----:B------:R-:W-:-:S04]  /*daf0*/  LOP3.LUT R4, R18, 0xff000000, RZ, 0xc0, !PT ;  /* 0xff00000012047812 */ /* 0x000fc800078ec0ff */
[----:B------:R-:W-:Y:S02]  /*db00*/  SHF.R.U32.HI R4, RZ, 0x8, R4 ;  /* 0x00000008ff047819 */ /* 0x000fe40000011604 */
[----:B--2---:R-:W-:-:S05]  /*db10*/  IADD3 R0, R5, 0x80, -R6 ;  /* 0x0000008005007810 */ /* 0x004fca0007ffe806 */
[----:B------:R-:W-:-:S05]  /*db20*/  IMAD.IADD R0, R0, 0x1, R2 ;  /* 0x0000000100007824 */ /* 0x000fca00078e0202 */
[----:B------:R-:W-:-:S04]  /*db30*/  SHF.R.S32.HI R2, RZ, 0x1f, R0 ;  /* 0x0000001fff027819 */ /* 0x000fc80000011400 */
[----:B------:R-:W-:Y:S02]  /*db40*/  LEA.HI R0, R2, R0, RZ, 0x7 ;  /* 0x0000000002007211 */ /* 0x000fe400078f38ff */
[----:B------:R-:W-:Y:S02]  /*db50*/  IADD3 R2, R5, 0x7f, RZ ;  /* 0x0000007f05027810 */ /* 0x000fe40007ffe0ff */
[----:B------:R-:W-:Y:S02]  /*db60*/  SHF.R.S32.HI R0, RZ, 0x7, R0 ;  /* 0x00000007ff007819 */ /* 0x000fe40000011400 */
[----:B------:R-:W-:-:S04]  /*db70*/  SHF.R.S32.HI R3, RZ, 0x1f, R2 ;  /* 0x0000001fff037819 */ /* 0x000fc80000011402 */
[----:B------:R-:W-:-:S04]  /*db80*/  LEA.HI R2, R3, R2, RZ, 0x7 ;  /* 0x0000000203027211 */ /* 0x000fc800078f38ff */
[----:B------:R-:W-:-:S04]  /*db90*/  SHF.R.S32.HI R2, RZ, 0x7, R2 ;  /* 0x00000007ff027819 */ /* 0x000fc80000011402 */
[----:B------:R-:W-:Y:S02]  /*dba0*/  VIMNMX R0, R2, R0, PT ;  /* 0x0000000002007248 */ /* 0x000fe40003fe0100 */
[----:B------:R-:W-:Y:S02]  /*dbb0*/  LOP3.LUT R2, R18, 0xff0000, RZ, 0xc0, !PT ;  /* 0x00ff000012027812 */ /* 0x000fe400078ec0ff */
[----:B------:R-:W-:Y:S02]  /*dbc0*/  ISETP.GE.AND P0, PT, R0, 0x1, PT ;  /* 0x000000010000780c */ /* 0x000fe40003f06270 */
[----:B------:R-:W-:Y:S01]  /*dbd0*/  LEA.HI R4, R2, R4, RZ, 0x10 ;  /* 0x0000000402047211 */ /* 0x000fe200078f80ff */
[----:B------:R-:W-:-:S10]  /*dbe0*/  IMAD.MOV.U32 R2, RZ, RZ, RZ ;  /* 0x000000ffff027224 */ /* 0x000fd400078e00ff */
[----:B----4-:R-:W-:Y:S05]  /*dbf0*/  @!P0 BRA `(.L_x_2437) ;  /* 0x0000000000748947 */ /* 0x010fea0003800000 */
        /* <DEDUP_REMOVED lines=29> */
.L_x_2437:
[----:B------:R-:W-:Y:S05]  /*ddd0*/  BSYNC B0 ;  /* 0x0000000000007941 */ /* 0x000fea0003800000 */
.L_x_2436:
        /* <DEDUP_REMOVED lines=25> */
.L_x_2439:
        /* <DEDUP_REMOVED lines=19> */
[----:B0-----:R-:W-:Y:S05]  /*e0a0*/  CALL.ABS.NOINC R2 ;  /* 0x0000000002007343 */ /* 0x001fea0003c00000 */
.L_x_2442:
[----:B------:R-:W-:Y:S05]  /*e0b0*/  BSYNC B6 ;  /* 0x0000000000067941 */ /* 0x000fea0003800000 */
.L_x_2441:
[----:B------:R-:W-:Y:S01]  /*e0c0*/  IADD3 R0, R22, 0x400, RZ ;  /* 0x0000040016007810 */ /* 0x000fe20007ffe0ff */
[----:B------:R-:W-:Y:S03]  /*e0d0*/  BSSY B6, `(.L_x_2443) ;  /* 0x0000022000067945 */ /* 0x000fe60003800000 */
        /* <DEDUP_REMOVED lines=8> */
[----:B------:R-:W-:Y:S01]  /*e160*/  MOV R8, 0x70 ;  /* 0x0000007000087802 */ /* 0x000fe20000000f00 */
[----:B------:R-:W-:Y:S02]  /*e170*/  IMAD.U32 R5, RZ, RZ, UR7 ;  /* 0x00000007ff057e24 */ /* 0x000fe4000f8e00ff */
[----:B------:R-:W-:Y:S02]  /*e180*/  IMAD.U32 R6, RZ, RZ, UR8 ;  /* 0x00000008ff067e24 */ /* 0x000fe4000f8e00ff */
[----:B------:R-:W-:-:S02]  /*e190*/  IMAD.U32 R7, RZ, RZ, UR9 ;  /* 0x00000009ff077e24 */ /* 0x000fc4000f8e00ff */
[----:B------:R-:W-:Y:S02]  /*e1a0*/  IMAD.U32 R10, RZ, RZ, UR4 ;  /* 0x00000004ff0a7e24 */ /* 0x000fe4000f8e00ff */
[----:B------:R-:W-:Y:S02]  /*e1b0*/  IMAD.U32 R11, RZ, RZ, UR5 ;  /* 0x00000005ff0b7e24 */ /* 0x000fe4000f8e00ff */
[----:B------:R-:W-:Y:S02]  /*e1c0*/  IMAD.MOV.U32 R12, RZ, RZ, 0x1 ;  /* 0x00000001ff0c7424 */ /* 0x000fe400078e00ff */
[----:B0-----:R-:W-:-:S07]  /*e1d0*/  IMAD.MOV.U32 R13, RZ, RZ, RZ ;  /* 0x000000ffff0d7224 */ /* 0x001fce00078e00ff */
[----:B------:R-:W-:-:S07]  /*e1e0*/  LEPC R20, `(.L_x_2445) ;  /* 0x000000001014794e */ /* 0x000fce0000000000 */
[----:B-1----:R-:W-:Y:S05]  /*e1f0*/  CALL.ABS.NOINC R2 ;  /* 0x0000000002007343 */ /* 0x002fea0003c00000 */
.L_x_2445:
        /* <DEDUP_REMOVED lines=15> */
.L_x_2444:
[----:B------:R-:W-:Y:S05]  /*e2f0*/  BSYNC B6 ;  /* 0x0000000000067941 */ /* 0x000fea0003800000 */
.L_x_2443:
        /* <DEDUP_REMOVED lines=14> */
[----:B--2---:R0:W2:Y:S01]  /*e3e0*/  @P0 LDG.E R21, desc[UR54][R2.64] ;  /* 0x0000003602150981 */ /* 0x0040a2000c1e1900 */
[----:B-1----:R-:W-:Y:S01]  /*e3f0*/  IMAD.SHL.U32 R7, R7, 0x10, RZ ;  /* 0x0000001007077824 */ /* 0x002fe200078e00ff */
[----:B------:R-:W-:Y:S01]  /*e400*/  LOP3.LUT R0, R0, 0x7f, RZ, 0xc0, !PT ;  /* 0x0000007f00007812 */ /* 0x000fe200078ec0ff */
[----:B---3--:R-:W-:-:S07]  /*e410*/  VIADD R26, R26, 0xffffffff ;  /* 0xffffffff1a1a7836 */ /* 0x008fce0000000000 */
[----:B0-----:R-:W0:Y:S01]  /*e420*/  @P2 LDC R3, c[0x0][0x434] ;  /* 0x00010d00ff032b82 */ /* 0x001e220000000800 */
[----:B------:R-:W-:Y:S02]  /*e430*/  SHF.R.U32.HI R0, RZ, 0x3, R0 ;  /* 0x00000003ff007819 */ /* 0x000fe40000011600 */
[----:B------:R-:W-:-:S05]  /*e440*/  LOP3.LUT R7, R7, 0x70, RZ, 0xc0, !PT ;  /* 0x0000007007077812 */ /* 0x000fca00078ec0ff */
[----:B------:R-:W1:Y:S01]  /*e450*/  @P2 LDC R2, c[0x0][0x438] ;  /* 0x00010e00ff022b82 */ /* 0x000e620000000800 */
[----:B------:R-:W-:-:S04]  /*e460*/  SHF.L.U32 R8, R26, 0x7, RZ ;  /* 0x000000071a087819 */ /* 0x000fc800000006ff */
[----:B------:R-:W-:Y:S01]  /*e470*/  LOP3.LUT R0, R8, R0, R7, 0xfe, !PT ;  /* 0x0000000008007212 */ /* 0x000fe200078efe07 */
[----:B--2---:R-:W-:Y:S03]  /*e480*/  @P0 STL [R1], R21 ;  /* 0x0000001501000387 */ /* 0x004fe60000100800 */
[C---:B----4-:R-:W-:Y:S01]  /*e490*/  ISETP.GE.AND P0, PT, R0.reuse, R5, PT ;  /* 0x000000050000720c */ /* 0x050fe20003f06270 */
[----:B------:R-:W-:-:S04]  /*e4a0*/  IMAD.IADD R0, R0, 0x1, R4 ;  /* 0x0000000100007824 */ /* 0x000fc800078e0204 */
[----:B0-----:R-:W-:-:S04]  /*e4b0*/  @P2 IMAD.HI.U32 R3, R0, R3, RZ ;  /* 0x0000000300032227 */ /* 0x001fc800078e00ff */
[----:B------:R-:W-:Y:S01]  /*e4c0*/  IMAD.MOV.U32 R4, RZ, RZ, R0 ;  /* 0x000000ffff047224 */ /* 0x000fe200078e0000 */
[----:B-1----:R-:W-:-:S03]  /*e4d0*/  @P2 SHF.R.U32.HI R4, RZ, R2, R3 ;  /* 0x00000002ff042219 */ /* 0x002fc60000011603 */
[----:B------:R-:W0:Y:S02]  /*e4e0*/  @!P0 LDC.64 R2, c[0x0][0x428] ;  /* 0x00010a00ff028b82 */ /* 0x000e240000000a00 */
        /* <DEDUP_REMOVED lines=14> */
[----:B------:R-:W-:Y:S01]  /*e5d0*/  LOP3.LUT R20, R20, 0xfffffffb, RZ, 0xc0, !PT ;  /* 0xfffffffb14147812 */ /* 0x000fe200078ec0ff */
[----:B------:R-:W-:-:S03]  /*e5e0*/  IMAD.U32 R9, RZ, RZ, UR37 ;  /* 0x00000025ff097e24 */ /* 0x000fc6000f8e00ff */
[----:B------:R-:W-:Y:S02]  /*e5f0*/  @P2 LOP3.LUT R20, R20, 0x4, RZ, 0xfc, !PT ;  /* 0x0000000414142812 */ /* 0x000fe400078efcff */
[----:B------:R-:W-:Y:S02]  /*e600*/  ISETP.NE.AND P2, PT, R9, 0x3, PT ;  /* 0x000000030900780c */ /* 0x000fe40003f45270 */
[----:B------:R-:W-:-:S11]  /*e610*/  LOP3.LUT R20, R20, 0xfffffffd, RZ, 0xc0, !PT ;  /* 0xfffffffd14147812 */ /* 0x000fd600078ec0ff */
[----:B------:R-:W-:-:S05]  /*e620*/  @P2 LOP3.LUT R20, R20, 0x2, RZ, 0xfc, !PT ;  /* 0x0000000214142812 */ /* 0x000fca00078efcff */
[----:B------:R0:W-:Y:S01]  /*e630*/  STL [R1+0x4], R20 ;  /* 0x0000041401007387 */ /* 0x0001e20000100800 */
[----:B------:R-:W-:-:S03]  /*e640*/  UMOV UR4, 0xffffffff ;  /* 0xffffffff00047882 */ /* 0x000fc60000000000 */
[----:B------:R-:W-:Y:S05]  /*e650*/  BRA.DIV UR4, `(.L_x_2446) ;  /* 0x0000004604d87947 */ /* 0x000fea000b800000 */
.L_x_2512:
[----:B------:R-:W-:Y:S01]  /*e660*/  LOP3.LUT R24, R18, 0xffff, RZ, 0xc0, !PT ;  /* 0x0000ffff12187812 */ /* 0x000fe200078ec0ff */
[----:B------:R-:W-:Y:S06]  /*e670*/  @!P2 BRA `(.L_x_2447) ;  /* 0x000000000004a947 */ /* 0x000fec0003800000 */
[----:B------:R-:W-:Y:S01]  /*e680*/  BPT.TRAP 0x1 ;  /* 0x000000040000795c */ /* 0x000fe20000300000 */
.L_x_2447:
        /* <DEDUP_REMOVED lines=23> */
.L_x_2513:
[----:B------:R-:W-:Y:S05]  /*e800*/  BSYNC B0 ;  /* 0x0000000000007941 */ /* 0x000fea0003800000 */
.L_x_2448:
        /* <DEDUP_REMOVED lines=71> */
[----:B-1----:R-:W-:-:S04]  /*ec80*/  @P1 LEA R7, P0, R28, R7, 0x1 ;  /* 0x000000071c071211 */ /* 0x002fc800078008ff */
[----:B--2---:R-:W-:-:S04]  /*ec90*/  @P1 IADD3.X R6, RZ, R6, RZ, P0, !PT ;  /* 0x00000006ff061210 */ /* 0x004fc800007fe4ff */
        /* <DEDUP_REMOVED lines=36> */
.L_x_2531:
[----:B------:R-:W-:-:S13]  /*eee0*/  ISETP.GE.AND P0, PT, R4, 0x71, PT ;  /* 0x000000710400780c */ /* 0x000fda0003f06270 */
[----:B-12---:R-:W-:Y:S01]  /*eef0*/  @P0 LEA R6, P1, R28, R0, 0x1 ;  /* 0x000000001c060211 */ /* 0x006fe200078208ff */
        /* <DEDUP_REMOVED lines=8> */
.L_x_2451:
        /* <DEDUP_REMOVED lines=11> */
.L_x_2452:
        /* <DEDUP_REMOVED lines=18> */
[----:B------:R1:W-:Y:S03]  /*f150*/  STL [R1+0x34], R4 ;  /* 0x0000340401007387 */ /* 0x0003e60000100800 */
[----:B------:R-:W-:-:S05]  /*f160*/  IMAD.IADD R0, R3, 0x1, R0 ;  /* 0x0000000103007824 */ /* 0x000fca00078e0200 */
        /* <DEDUP_REMOVED lines=9> */
[----:B------:R-:W-:Y:S01]  /*f200*/  IMAD.U32 R6, RZ, RZ, UR8 ;  /* 0x00000008ff067e24 */ /* 0x000fe2000f8e00ff */
[----:B------:R-:W-:Y:S01]  /*f210*/  MOV R13, RZ ;  /* 0x000000ff000d7202 */ /* 0x000fe20000000f00 */
[----:B------:R-:W-:Y:S02]  /*f220*/  IMAD.U32 R7, RZ, RZ, UR9 ;  /* 0x00000009ff077e24 */ /* 0x000fe4000f8e00ff */
[----:B------:R-:W-:-:S02]  /*f230*/  IMAD.U32 R10, RZ, RZ, UR4 ;  /* 0x00000004ff0a7e24 */ /* 0x000fc4000f8e00ff */
[----:B------:R-:W-:Y:S02]  /*f240*/  IMAD.U32 R11, RZ, RZ, UR5 ;  /* 0x00000005ff0b7e24 */ /* 0x000fe4000f8e00ff */
[----:B------:R-:W-:Y:S02]  /*f250*/  IMAD.MOV.U32 R8, RZ, RZ, 0x70 ;  /* 0x00000070ff087424 */ /* 0x000fe400078e00ff */
[----:B------:R-:W-:-:S07]  /*f260*/  IMAD.MOV.U32 R12, RZ, RZ, 0x1 ;  /* 0x00000001ff0c7424 */ /* 0x000fce00078e00ff */
[----:B------:R-:W-:-:S07]  /*f270*/  LEPC R20, `(.L_x_2454) ;  /* 0x000000001014794e */ /* 0x000fce0000000000 */
[----:B01----:R-:W-:Y:S05]  /*f280*/  CALL.ABS.NOINC R2 ;  /* 0x0000000002007343 */ /* 0x003fea0003c00000 */
.L_x_2454:
[----:B------:R-:W-:Y:S05]  /*f290*/  BSYNC B6 ;  /* 0x0000000000067941 */ /* 0x000fea0003800000 */
.L_x_2453:
[----:B------:R-:W2:Y:S01]  /*f2a0*/  LDL.LU R21, [R1+0x34] ;  /* 0x0000340001157983 */ /* 0x000ea20000300800 */
[----:B------:R-:W-:Y:S01]  /*f2b0*/  ULDC.64 UR6, c[0x0][0x2e0] ;  /* 0x0000b80000067ab9 */ /* 0x000fe20000000a00 */
[----:B-1----:R-:W1:Y:S01]  /*f2c0*/  LDC R4, c[0x0][0x448] ;  /* 0x00011200ff047b82 */ /* 0x002e620000000800 */
[----:B------:R-:W-:Y:S01]  /*f2d0*/  ULDC.64 UR4, c[0x0][0x2d8] ;  /* 0x0000b60000047ab9 */ /* 0x000fe20000000a00 */
[----:B------:R-:W3:Y:S01]  /*f2e0*/  LDL.LU R20, [R1+0x2c] ;  /* 0x00002c0001147983 */ /* 0x000ee20000300800 */
[----:B------:R-:W-:-:S03]  /*f2f0*/  ULDC.64 UR8, c[0x0][0x280] ;  /* 0x0000a00000087ab9 */ /* 0x000fc60000000a00 */
[----:B------:R-:W3:Y:S02]  /*f300*/  LDL.LU.64 R2, [R1+0x20] ;  /* 0x0000200001027983 */ /* 0x000ee40000300a00 */
[----:B0-----:R-:W0:Y:S02]  /*f310*/  LDC R9, c[0x0][0x448] ;  /* 0x00011200ff097b82 */ /* 0x001e240000000800 */
[----:B------:R4:W5:Y:S01]  /*f320*/  LDL R10, [R1+0x1c] ;  /* 0x00001c00010a7983 */ /* 0x0009620000100800 */
[----:B-1----:R-:W-:-:S13]  /*f330*/  ISETP.NE.AND P6, PT, R4, 0x1, PT ;  /* 0x000000010400780c */ /* 0x002fda0003fc5270 */
[----:B------:R-:W1:Y:S08]  /*f340*/  @P6 LDC R5, c[0x0][0x44c] ;  /* 0x00011300ff056b82 */ /* 0x000e700000000800 */
[----:B------:R-:W4:Y:S08]  /*f350*/  @P6 LDC R4, c[0x0][0x450] ;  /* 0x00011400ff046b82 */ /* 0x000f300000000800 */
[----:B------:R-:W0:Y:S01]  /*f360*/  @P6 LDC R8, c[0x0][0x450] ;  /* 0x00011400ff086b82 */ /* 0x000e220000000800 */
[----:B--2---:R-:W-:-:S02]  /*f370*/  IMAD R0, R21, UR6, RZ ;  /* 0x0000000615007c24 */ /* 0x004fc4000f8e02ff */
[----:B------:R-:W2:Y:S02]  /*f380*/  S2R R21, SR_TID.X ;  /* 0x0000000000157919 */ /* 0x000ea40000002100 */
[----:B------:R-:W-:Y:S02]  /*f390*/  IMAD R0, R29, UR7, R0 ;  /* 0x000000071d007c24 */ /* 0x000fe4000f8e0200 */
[----:B---3--:R-:W-:Y:S02]  /*f3a0*/  IMAD.MOV.U32 R3, RZ, RZ, R20 ;  /* 0x000000ffff037224 */ /* 0x008fe400078e0014 */
[----:B------:R-:W3:Y:S01]  /*f3b0*/  S2R R20, SR_TID.X ;  /* 0x0000000000147919 */ /* 0x000ee20000002100 */
[----:B------:R-:W-:-:S04]  /*f3c0*/  IMAD.WIDE.U32 R2, R24, UR4, R2 ;  /* 0x0000000418027c25 */ /* 0x000fc8000f8e0002 */
[----:B------:R-:W-:Y:S01]  /*f3d0*/  IMAD R3, R24, UR5, R3 ;  /* 0x0000000518037c24 */ /* 0x000fe2000f8e0203 */
[----:B------:R-:W-:Y:S01]  /*f3e0*/  ULDC.64 UR4, c[0x0][0x2d0] ;  /* 0x0000b40000047ab9 */ /* 0x000fe20000000a00 */
[----:B------:R-:W-:Y:S01]  /*f3f0*/  IMAD.WIDE.U32 R2, R29, UR6, R2 ;  /* 0x000000061d027c25 */ /* 0x000fe2000f8e0002 */
[----:B------:R-:W-:-:S03]  /*f400*/  ULDC.64 UR6, c[0x0][0x2c8] ;  /* 0x0000b20000067ab9 */ /* 0x000fc60000000a00 */
[----:B------:R-:W-:Y:S02]  /*f410*/  IMAD.IADD R3, R3, 0x1, R0 ;  /* 0x0000000103037824 */ /* 0x000fe400078e0200 */
[----:B--2---:R-:W-:-:S05]  /*f420*/  IMAD.SHL.U32 R21, R21, 0x10, RZ ;  /* 0x0000001015157824 */ /* 0x004fca00078e00ff */
[----:B------:R-:W-:Y:S02]  /*f430*/  LOP3.LUT R21, R21, 0x70, RZ, 0xc0, !PT ;  /* 0x0000007015157812 */ /* 0x000fe400078ec0ff */
[----:B---3--:R-:W-:-:S04]  /*f440*/  LOP3.LUT R20, R20, 0x7f, RZ, 0xc0, !PT ;  /* 0x0000007f14147812 */ /* 0x008fc800078ec0ff */
[----:B------:R-:W-:-:S04]  /*f450*/  SHF.R.U32.HI R20, RZ, 0x3, R20 ;  /* 0x00000003ff147819 */ /* 0x000fc80000011614 */
[----:B------:R-:W-:Y:S02]  /*f460*/  LOP3.LUT R20, R20, R21, RZ, 0xfc, !PT ;  /* 0x0000001514147212 */ /* 0x000fe400078efcff */
[----:B------:R2:W5:Y:S03]  /*f470*/  LDL R21, [R1+0x28] ;  /* 0x0000280001157983 */ /* 0x0005660000100800 */
[----:B------:R-:W-:-:S04]  /*f480*/  IMAD R6, R17, 0xc0, R20 ;  /* 0x000000c011067824 */ /* 0x000fc800078e0214 */
[----:B-1----:R-:W-:-:S04]  /*f490*/  @P6 IMAD.HI.U32 R0, R6, R5, RZ ;  /* 0x0000000506006227 */ /* 0x002fc800078e00ff */
[----:B------:R-:W-:Y:S01]  /*f4a0*/  IMAD.MOV.U32 R5, RZ, RZ, R6 ;  /* 0x000000ffff057224 */ /* 0x000fe200078e0006 */
[----:B----4-:R-:W-:-:S04]  /*f4b0*/  @P6 SHF.R.U32.HI R5, RZ, R4, R0 ;  /* 0x00000004ff056219 */ /* 0x010fc80000011600 */
[----:B------:R-:W-:-:S05]  /*f4c0*/  SHF.R.S32.HI R0, RZ, 0x1f, R5 ;  /* 0x0000001fff007819 */ /* 0x000fca0000011405 */
[----:B------:R-:W-:-:S04]  /*f4d0*/  IMAD R0, R0, UR4, RZ ;  /* 0x0000000400007c24 */ /* 0x000fc8000f8e02ff */
[C---:B------:R-:W-:Y:S02]  /*f4e0*/  IMAD R7, R5.reuse, UR5, R0 ;  /* 0x0000000505077c24 */ /* 0x040fe4000f8e0200 */
[----:B------:R-:W-:Y:S02]  /*f4f0*/  IMAD.MOV R0, RZ, RZ, -R5 ;  /* 0x000000ffff007224 */ /* 0x000fe400078e0a05 */
[----:B------:R-:W-:-:S04]  /*f500*/  IMAD.WIDE.U32 R4, R5, UR4, R2 ;  /* 0x0000000405047c25 */ /* 0x000fc8000f8e0002 */
[----:B0-----:R-:W-:Y:S02]  /*f510*/  IMAD R0, R9, R0, R6 ;  /* 0x0000000009007224 */ /* 0x001fe400078e0206 */
[----:B------:R-:W-:-:S03]  /*f520*/  IMAD.IADD R5, R5, 0x1, R7 ;  /* 0x0000000105057824 */ /* 0x000fc600078e0207 */
[----:B------:R-:W-:Y:S01]  /*f530*/  SHF.R.S32.HI R7, RZ, 0x1f, R0 ;  /* 0x0000001fff077819 */ /* 0x000fe20000011400 */
[----:B------:R-:W-:-:S04]  /*f540*/  IMAD.WIDE.U32 R4, R0, UR6, R4 ;  /* 0x0000000600047c25 */ /* 0x000fc8000f8e0004 */
[----:B------:R-:W-:-:S04]  /*f550*/  IMAD R7, R7, UR6, RZ ;  /* 0x0000000607077c24 */ /* 0x000fc8000f8e02ff */
[----:B------:R-:W-:-:S05]  /*f560*/  IMAD R7, R0, UR7, R7 ;  /* 0x0000000700077c24 */ /* 0x000fca000f8e0207 */
[----:B------:R-:W-:Y:S02]  /*f570*/  IADD3 R5, R5, R7, RZ ;  /* 0x0000000705057210 */ /* 0x000fe40007ffe0ff */
[----:B------:R-:W0:Y:S01]  /*f580*/  @P6 LDC R7, c[0x0][0x44c] ;  /* 0x00011300ff076b82 */ /* 0x000e220000000800 */
[----:B------:R-:W-:-:S04]  /*f590*/  LEA R0, P0, R4, UR8, 0x1 ;  /* 0x0000000804007c11 */ /* 0x000fc8000f8008ff */
[----:B------:R-:W-:Y:S01]  /*f5a0*/  LEA.HI.X R4, R4, UR9, R5, 0x1, P0 ;  /* 0x0000000904047c11 */ /* 0x000fe200080f0c05 */
[----:B------:R-:W-:-:S04]  /*f5b0*/  VIADD R5, R6, 0x80 ;  /* 0x0000008006057836 */ /* 0x000fc80000000000 */
        /* <DEDUP_REMOVED lines=103> */
[----:B-1----:R-:W-:-:S04]  /*fc30*/  @!P2 LEA R6, P3, R28, R6, 0x1 ;  /* 0x000000061c06a211 */ /* 0x002fc800078608ff */
[----:B------:R-:W-:Y:S02]  /*fc40*/  @!P2 IADD3.X R7, RZ, R4, RZ, P3, !PT ;  /* 0x00000004ff07a210 */ /* 0x000fe40001ffe4ff */
        /* <DEDUP_REMOVED lines=22> */
[----:B------:R0:W1:Y:S04]  /*fdb0*/  SHFL.IDX PT, R0, R2, 0x3, 0x181f ;  /* 0x00781f0002007f89 */ /* 0x00006800000e0000 */
[----:B------:R0:W-:Y:S04]  /*fdc0*/  @!P2 LDGSTS.E.BYPASS.LTC128B.128 [R10+0xd400], desc[UR54][R6.64], !P0 ;  /* 0x0d400000060aafae */ /* 0x0001e8000c101d76 */
[----:B------:R0:W2:Y:S02]  /*fdd0*/  SHFL.IDX PT, R2, R5, 0x3, 0x181f ;  /* 0x00781f0005027f89 */ /* 0x0000a400000e0000 */
.L_x_2556:
        /* <DEDUP_REMOVED lines=10> */
.L_x_2456:
        /* <DEDUP_REMOVED lines=19> */
[----:B--2---:R-:W-:-:S04]  /*ffb0*/  IADD3 R7, R4, -0x2, RZ ;  /* 0xfffffffe04077810 */ /* 0x004fc80007ffe0ff */
[----:B---3--:R-:W-:Y:S01]  /*ffc0*/  ISETP.GE.AND P1, PT, R7, R2, PT ;  /* 0x000000020700720c */ /* 0x008fe20003f26270 */
[----:B01----:R-:W-:-:S12]  /*ffd0*/  @!P0 BRA `(.L_x_2458) ;  /* 0x0000004800548947 */ /* 0x003fd80003800000 */
.L_x_2557:
[----:B------:R-:W-:Y:S05]  /*ffe0*/  BSYNC B0 ;  /* 0x0000000000007941 */ /* 0x000fea0003800000 */
.L_x_2457:
[----:B------:R-:W-:Y:S04]  /*fff0*/  BSSY B0, `(.L_x_2459) ;  /* 0x00000ff000007945 */ /* 0x000fe80003800000 */
[----:B------:R-:W-:Y:S05]  /*10000*/  @!P1 BRA `(.L_x_2460) ;  /* 0x0000000c00f49947 */ /* 0x000fea0003800000 */
[----:B------:R-:W-:Y:S01]  /*10010*/  ULDC UR4, c[0x0][0x2f4] ;  /* 0x0000bd0000047ab9 */ /* 0x000fe20000000800 */
[----:B------:R-:W-:Y:S01]  /*10020*/  IMAD.MOV.U32 R17, RZ, RZ, R27 ;  /* 0x000000ffff117224 */ /* 0x000fe200078e001b */
[----:B------:R-:W-:Y:S01]  /*10030*/  ISETP.GE.AND P1, PT, R28, UR4, PT ;  /* 0x000000041c007c0c */ /* 0x000fe2000bf26270 */
[----:B------:R-:W-:Y:S02]  /*10040*/  IMAD.MOV.U32 R6, RZ, RZ, R25 ;  /* 0x000000ffff067224 */ /* 0x000fe400078e0019 */
[----:B------:R-:W-:-:S10]  /*10050*/  IMAD.MOV.U32 R29, RZ, RZ, R26 ;  /* 0x000000ffff1d7224 */ /* 0x000fd400078e001a */
.L_x_2473:
[----:B------:R-:W2:Y:S01]  /*10060*/  LDL R9, [R1+0x14] ;  /* 0x0000140001097983 */ /* 0x000ea20000100800 */
[----:B0-----:R-:W0:Y:S03]  /*10070*/  LDC R3, c[0x0][0x430] ;  /* 0x00010c00ff037b82 */ /* 0x001e260000000800 */
[----:B------:R-:W3:Y:S04]  /*10080*/  LDL R8, [R1+0x18] ;  /* 0x0000180001087983 */ /* 0x000ee80000100800 */
[----:B------:R-:W4:Y:S01]  /*10090*/  LDL R5, [R1] ;  /* 0x0000000001057983 */ /* 0x000f220000100800 */
        /* <DEDUP_REMOVED lines=14> */
[----:B-1----:R-:W-:-:S04]  /*10180*/  @P0 SHF.R.U32.HI R2, RZ, R0, R4 ;  /* 0x00000000ff020219 */ /* 0x002fc80000011604 */
[----:B------:R-:W-:-:S05]  /*10190*/  IADD3 R0, -R2, RZ, RZ ;  /* 0x000000ff02007210 */ /* 0x000fca0007ffe1ff */
        /* <DEDUP_REMOVED lines=22> */
.L_x_2461:
[----:B------:R-:W-:Y:S01]  /*10300*/  IMAD R5, R25, 0x8, R22 ;  /* 0x0000000819057824 */ /* 0x000fe200078e0216 */
[----:B------:R-:W-:Y:S01]  /*10310*/  SHF.L.U32 R2, R27, 0x1f, RZ ;  /* 0x0000001f1b027819 */ /* 0x000fe200000006ff */
[----:B------:R-:W-:Y:S03]  /*10320*/  BSSY B1, `(.L_x_2462) ;  /* 0x0000003000017945 */ /* 0x000fe60003800000 */
[----:B------:R-:W0:Y:S02]  /*10330*/  SYNCS.PHASECHK.TRANS64.TRYWAIT P0, [R5+URZ+0x16840], R2 ;  /* 0x01684002050075a7 */ /* 0x000e24000800017f */
[----:B0-----:R-:W-:Y:S05]  /*10340*/  @!P0 BRA `(.L_x_2463) ;  /* 0x00000044008c8947 */ /* 0x001fea0003800000 */
.L_x_2558:
[----:B------:R-:W-:Y:S05]  /*10350*/  BSYNC B1 ;  /* 0x0000000000017941 */ /* 0x000fea0003800000 */
.L_x_2462:
[----:B------:R-:W2:Y:S01]  /*10360*/  LDL R3, [R1+0x4] ;  /* 0x0000040001037983 */ /* 0x000ea20000100800 */
[----:B------:R-:W-:Y:S01]  /*10370*/  SHF.R.S32.HI R20, RZ, 0x1f, R0 ;  /* 0x0000001fff147819 */ /* 0x000fe20000011400 */
[----:B------:R-:W-:Y:S01]  /*10380*/  ULDC.64 UR4, c[0x0][0x300] ;  /* 0x0000c00000047ab9 */ /* 0x000fe20000000a00 */
[----:B------:R-:W-:Y:S01]  /*10390*/  ULDC.64 UR6, c[0x0][0x2e8] ;  /* 0x0000ba0000067ab9 */ /* 0x000fe20000000a00 */
[----:B------:R-:W1:Y:S02]  /*103a0*/  S2R R8, SR_TID.X ;  /* 0x0000000000087919 */ /* 0x000e640000002100 */
[----:B------:R-:W-:-:S04]  /*103b0*/  IMAD R7, R20, UR4, RZ ;  /* 0x0000000414077c24 */ /* 0x000fc8000f8e02ff */
[----:B------:R-:W-:Y:S02]  /*103c0*/  IMAD R7, R0, UR5, R7 ;  /* 0x0000000500077c24 */ /* 0x000fe4000f8e0207 */
[C---:B-1----:R-:W-:Y:S02]  /*103d0*/  IMAD.SHL.U32 R9, R8.reuse, 0x8, RZ ;  /* 0x0000000808097824 */ /* 0x042fe400078e00ff */
[----:B------:R-:W-:-:S03]  /*103e0*/  IMAD.SHL.U32 R11, R8, 0x8, RZ ;  /* 0x00000008080b7824 */ /* 0x000fc600078e00ff */
        /* <DEDUP_REMOVED lines=11> */
[----:B------:R-:W-:-:S04]  /*104a0*/  ULDC.64 UR4, c[0x0][0x308] ;  /* 0x0000c20000047ab9 */ /* 0x000fc80000000a00 */
[----:B------:R-:W-:-:S03]  /*104b0*/  IADD3 R3, R3, R7, RZ ;  /* 0x0000000703037210 */ /* 0x000fc60007ffe0ff */
        /* <DEDUP_REMOVED lines=46> */
.L_x_2576:
        /* <DEDUP_REMOVED lines=8> */
.L_x_2465:
[----:B------:R-:W-:Y:S02]  /*10820*/  PLOP3.LUT P2, PT, P2, P0, PT, 0xa2, 0x0 ;  /* 0x000000000000781c */ /* 0x000fe40001741472 */
[----:B------:R-:W-:-:S08]  /*10830*/  @P0 R2UR P2, UR4, R5 ;  /* 0x00000000050402ca */ /* 0x000fd00000040000 */
[----:B------:R-:W-:-:S05]  /*10840*/  @P0 PLOP3.LUT P0, PT, P2, PT, PT, 0x80, 0x0 ;  /* 0x000000000000081c */ /* 0x000fca000170f070 */
[----:B------:R-:W-:Y:S01]  /*10850*/  @!P2 SYNCS.ARRIVE.TRANS64.RED.A0T1 RZ, [UR4+0x16830], RZ ;  /* 0x016830ffffffa9a7 */ /* 0x000fe20008200404 */
[----:B------:R-:W-:Y:S07]  /*10860*/  @!P2 ARRIVES.LDGSTSBAR.64.TRANSCNT [UR4+0x16830] ;  /* 0x01683000ff00a9b0 */ /* 0x000fee0008000a84 */
[----:B------:R-:W-:Y:S05]  /*10870*/  @P0 BRA.U.ANY `(.L_x_2465) ;  /* 0xfffffffd00e80947 */ /* 0x000fea000393ffff */
[----:B------:R-:W-:Y:S01]  /*10880*/  NOP ;  /* 0x0000000000007918 */ /* 0x000fe20000000000 */
[----:B-1----:R-:W-:-:S04]  /*10890*/  MOV R2, UR37 ;  /* 0x0000002500027c02 */ /* 0x002fc80008000f00 */
[----:B------:R-:W-:-:S13]  /*108a0*/  ISETP.NE.AND P3, PT, R2, 0x3, PT ;  /* 0x000000030200780c */ /* 0x000fda0003f65270 */
[----:B------:R-:W-:Y:S05]  /*108b0*/  @!P3 BRA `(.L_x_2466) ;  /* 0x000000000004b947 */ /* 0x000fea0003800000 */
[----:B------:R-:W-:Y:S01]  /*108c0*/  BPT.TRAP 0x1 ;  /* 0x000000040000795c */ /* 0x000fe20000300000 */
.L_x_2466:
[----:B------:R1:W-:Y:S01]  /*108d0*/  SYNCS.ARRIVE.TRANS64.A1T0 RZ, [R5+URZ+0x16830], RZ ;  /* 0x016830ff05ff79a7 */ /* 0x0003e2000810003f */
[----:B------:R-:W-:Y:S05]  /*108e0*/  @!P3 BRA `(.L_x_2467) ;  /* 0x000000000004b947 */ /* 0x000fea0003800000 */
[----:B------:R-:W-:Y:S01]  /*108f0*/  BPT.TRAP 0x1 ;  /* 0x000000040000795c */ /* 0x000fe20000300000 */
.L_x_2467:
[----:B------:R-:W-:Y:S01]  /*10900*/  SHF.L.U32 R2, R17, 0x1f, RZ ;  /* 0x0000001f11027819 */ /* 0x000fe200000006ff */
[----:B-1----:R-:W-:Y:S01]  /*10910*/  IMAD R5, R6, 0x8, R22 ;  /* 0x0000000806057824 */ /* 0x002fe200078e0216 */
[----:B------:R-:W-:Y:S03]  /*10920*/  BSSY B1, `(.L_x_2468) ;  /* 0x0000003000017945 */ /* 0x000fe60003800000 */
[----:B------:R-:W1:Y:S02]  /*10930*/  SYNCS.PHASECHK.TRANS64.TRYWAIT P0, [R5+URZ+0x16860], R2 ;  /* 0x01686002050075a7 */ /* 0x000e64000800017f */
[----:B-1----:R-:W-:Y:S05]  /*10940*/  @!P0 BRA `(.L_x_2469) ;  /* 0x0000004800508947 */ /* 0x002fea0003800000 */
.L_x_2577:
[----:B------:R-:W-:Y:S05]  /*10950*/  BSYNC B1 ;  /* 0x0000000000017941 */ /* 0x000fea0003800000 */
.L_x_2468:
        /* <DEDUP_REMOVED lines=15> */
[----:B------:R-:W-:Y:S02]  /*10a50*/  ISETP.LT.OR P0, PT, R8, 0x1, P1 ;  /* 0x000000010800780c */ /* 0x000fe40000f01670 */
[----:B------:R-:W-:Y:S01]  /*10a60*/  LEA R6, R6, R22, 0x1 ;  /* 0x0000001606067211 */ /* 0x000fe200078e08ff */
        /* <DEDUP_REMOVED lines=43> */
.L_x_2595:
[----:B------:R-:W-:Y:S01]  /*10d20*/  ISETP.LT.OR P0, PT, R8, 0x71, P1 ;  /* 0x000000710800780c */ /* 0x000fe20000f01670 */
[----:B------:R-:W-:Y:S01]  /*10d30*/  ULDC.64 UR4, c[0x0][0x328] ;  /* 0x0000ca0000047ab9 */ /* 0x000fe20000000a00 */
[----:B-1----:R-:W-:Y:S01]  /*10d40*/  IADD3 R2, P2, R2, R7, RZ ;  /* 0x0000000702027210 */ /* 0x002fe20007f5e0ff */
[----:B------:R-:W-:-:S03]  /*10d50*/  ULDC.64 UR6, c[0x0][0x318] ;  /* 0x0000c60000067ab9 */ /* 0x000fc60000000a00 */
[----:B------:R-:W-:-:S07]  /*10d60*/  IADD3.X R3, RZ, R23, RZ, P2, !PT ;  /* 0x00000017ff037210 */ /* 0x000fce00017fe4ff */
        /* <DEDUP_REMOVED lines=20> */
.L_x_2471:
        /* <DEDUP_REMOVED lines=11> */
.L_x_2472:
[----:B------:R-:W2:Y:S01]  /*10f60*/  LDL R0, [R1+0x10] ;  /* 0x0000100001007983 */ /* 0x000ea20000100800 */
[----:B------:R1:W-:Y:S01]  /*10f70*/  SYNCS.ARRIVE.TRANS64.A1T0 RZ, [R5+URZ+0x16850], RZ ;  /* 0x016850ff05ff79a7 */ /* 0x0003e2000810003f */
[C---:B------:R-:W-:Y:S01]  /*10f80*/  VIADD R7, R26.reuse, 0xffffffff ;  /* 0xffffffff1a077836 */ /* 0x040fe20000000000 */
[----:B------:R-:W-:Y:S01]  /*10f90*/  MOV R29, R26 ;  /* 0x0000001a001d7202 */ /* 0x000fe20000000f00 */
[----:B------:R-:W-:Y:S02]  /*10fa0*/  IMAD.MOV.U32 R17, RZ, RZ, R27 ;  /* 0x000000ffff117224 */ /* 0x000fe400078e001b */
[----:B------:R-:W-:Y:S01]  /*10fb0*/  IMAD.MOV.U32 R6, RZ, RZ, R25 ;  /* 0x000000ffff067224 */ /* 0x000fe200078e0019 */
[----:B--2---:R-:W-:-:S13]  /*10fc0*/  ISETP.GT.AND P0, PT, R26, R0, PT ;  /* 0x000000001a00720c */ /* 0x004fda0003f04270 */
[----:B-1----:R-:W-:Y:S05]  /*10fd0*/  @P0 BRA `(.L_x_2473) ;  /* 0xfffffff000200947 */ /* 0x002fea000383ffff */
.L_x_2460:
[----:B------:R-:W-:Y:S05]  /*10fe0*/  BSYNC B0 ;  /* 0x0000000000007941 */ /* 0x000fea0003800000 */
.L_x_2459:
        /* <DEDUP_REMOVED lines=17> */
.L_x_2475:
[----:B------:R-:W-:Y:S05]  /*11100*/  BSYNC B0 ;  /* 0x0000000000007941 */ /* 0x000fea0003800000 */
.L_x_2474:
[----:B------:R-:W-:-:S05]  /*11110*/  IMAD.U32 R0, RZ, RZ, UR37 ;  /* 0x00000025ff007e24 */ /* 0x000fca000f8e00ff */
[----:B------:R-:W-:-:S13]  /*11120*/  ISETP.NE.AND P0, PT, R0, 0x3, PT ;  /* 0x000000030000780c */ /* 0x000fda0003f05270 */
[----:B------:R-:W-:Y:S05]  /*11130*/  @!P0 BRA `(.L_x_2476) ;  /* 0x0000000000048947 */ /* 0x000fea0003800000 */
[----:B------:R-:W-:Y:S01]  /*11140*/  BPT.TRAP 0x1 ;  /* 0x000000040000795c */ /* 0x000fe20000300000 */
.L_x_2476:
[----:B------:R-:W2:Y:S01]  /*11150*/  LDL.LU R2, [R1+0xc] ;  /* 0x00000c0001027983 */ /* 0x000ea20000300800 */
[----:B------:R-:W-:Y:S01]  /*11160*/  IMAD R0, R25, 0x8, R22 ;  /* 0x0000000819007824 */ /* 0x000fe200078e0216 */
[----:B0-----:R-:W-:Y:S01]  /*11170*/  SHF.L.U32 R3, R27, 0x1f, RZ ;  /* 0x0000001f1b037819 */ /* 0x001fe200000006ff */
[----:B------:R-:W-:Y:S03]  /*11180*/  BSSY B0, `(.L_x_2477) ;  /* 0x0000004000007945 */ /* 0x000fe60003800000 */
[----:B------:R-:W0:Y:S01]  /*11190*/  SYNCS.PHASECHK.TRANS64.TRYWAIT P0, [R0+URZ+0x16860], R3 ;  /* 0x01686003000075a7 */ /* 0x000e22000800017f */
[----:B--2---:R-:W-:Y:S01]  /*111a0*/  IMAD R6, R26, -0x80, R2 ;  /* 0xffffff801a067824 */ /* 0x004fe200078e0202 */
[----:B0-----:R-:W-:Y:S06]  /*111b0*/  @!P0 BRA `(.L_x_2478) ;  /* 0x0000004800908947 */ /* 0x001fec0003800000 */
.L_x_2596:
[----:B------:R-:W-:Y:S05]  /*111c0*/  BSYNC B0 ;  /* 0x0000000000007941 */ /* 0x000fea0003800000 */
.L_x_2477:
        /* <DEDUP_REMOVED lines=15> */
[----:B------:R-:W-:Y:S01]  /*112c0*/  SHF.L.U32 R5, R28, 0x1, RZ ;  /* 0x000000011c057819 */ /* 0x000fe200000006ff */
[----:B------:R-:W-:Y:S01]  /*112d0*/  IMAD R4, R4, 0x2, R22 ;  /* 0x0000000204047824 */ /* 0x000fe200078e0216 */
[----:B------:R-:W-:Y:S01]  /*112e0*/  ISETP.LT.OR P1, PT, R6, 0x1, P0 ;  /* 0x000000010600780c */ /* 0x000fe20000721670 */
        /* <DEDUP_REMOVED lines=34> */
[----:B0-----:R-:W-:-:S04]  /*11510*/  IADD3 R2, P2, R9, R5, RZ ;  /* 0x0000000509027210 */ /* 0x001fc80007f5e0ff */
[----:B-1----:R-:W-:-:S05]  /*11520*/  IADD3.X R3, RZ, R7, RZ, P2, !PT ;  /* 0x00000007ff037210 */ /* 0x002fca00017fe4ff */
[----:B------:R0:W-:Y:S01]  /*11530*/  LDGSTS.E.BYPASS.LTC128B.128 [R4+0x2c00], desc[UR54][R2.64], !P1 ;  /* 0x02c0000002047fae */ /* 0x0001e2000c901d76 */
[----:B------:R-:W-:Y:S02]  /*11540*/  ISETP.LT.OR P1, PT, R6, 0x61, P0 ;  /* 0x000000610600780c */ /* 0x000fe40000721670 */
[----:B0-----:R-:W-:Y:S02]  /*11550*/  IADD3 R2, P2, R14, R5, RZ ;  /* 0x000000050e027210 */ /* 0x001fe40007f5e0ff */
[----:B------:R0:W1:Y:S03]  /*11560*/  SHFL.IDX PT, R14, R18, 0x7, 0x181f ;  /* 0x00f81f00120e7f89 */ /* 0x00006600000e0000 */
[----:B--2---:R-:W-:-:S06]  /*11570*/  IMAD.X R3, RZ, RZ, R8, P2 ;  /* 0x000000ffff037224 */ /* 0x004fcc00010e0608 */
[----:B---3--:R0:W-:Y:S02]  /*11580*/  LDGSTS.E.BYPASS.LTC128B.128 [R4+0x3400], desc[UR54][R2.64], !P1 ;  /* 0x0340000002047fae */ /* 0x0081e4000c901d76 */
.L_x_2614:
        /* <DEDUP_REMOVED lines=9> */
.L_x_2480:
        /* <DEDUP_REMOVED lines=11> */
.L_x_2481:
[----:B------:R-:W-:Y:S01]  /*116d0*/  VIADD R25, R25, 0x1 ;  /* 0x0000000119197836 */ /* 0x000fe20000000000 */
[----:B------:R0:W-:Y:S04]  /*116e0*/  SYNCS.ARRIVE.TRANS64.A1T0 RZ, [R0+URZ+0x16850], RZ ;  /* 0x016850ff00ff79a7 */ /* 0x0001e8000810003f */
[----:B------:R-:W-:-:S04]  /*116f0*/  ISETP.NE.AND P0, PT, R25, 0x2, PT ;  /* 0x000000021900780c */ /* 0x000fc80003f05270 */
[----:B0-----:R-:W-:Y:S02]  /*11700*/  SEL R0, RZ, 0x1, P0 ;  /* 0x00000001ff007807 */ /* 0x001fe40000000000 */
[----:B------:R-:W-:Y:S02]  /*11710*/  SEL R25, R25, RZ, P0 ;  /* 0x000000ff19197207 */ /* 0x000fe40000000000 */
[----:B------:R-:W-:-:S07]  /*11720*/  LOP3.LUT R27, R27, R0, RZ, 0x3c, !PT ;  /* 0x000000001b1b7212 */ /* 0x000fce00078e3cff */
.L_x_2440:
[----:B------:R-:W-:Y:S05]  /*11730*/  BSYNC B7 ;  /* 0x0000000000077941 */ /* 0x000fea0003800000 */
.L_x_2438:
        /* <DEDUP_REMOVED lines=12> */
.L_x_2482:
        /* <DEDUP_REMOVED lines=14> */
[----:B------:R-:W-:Y:S01]  /*118e0*/  MOV R17, RZ ;  /* 0x000000ff00117202 */ /* 0x000fe20000000f00 */
[----:B------:R-:W-:Y:S01]  /*118f0*/  IMAD.MOV.U32 R5, RZ, RZ, RZ ;  /* 0x000000ffff057224 */ /* 0x000fe200078e00ff */
        /* <DEDUP_REMOVED lines=26> */
[----:B------:R0:W1:Y:S02]  /*11aa0*/  SHFL.IDX PT, R14, R2, 0x1f, 0x1f ;  /* 0x03e01f00020e7f89 */ /* 0x00006400000e0000 */
.L_x_2624:
[----:B------:R-:W-:Y:S02]  /*11ab0*/  ULDC UR4, c[0x0][0xc38] ;  /* 0x00030e0000047ab9 */ /* 0x000fe40000000800 */
[----:B------:R-:W-:-:S04]  /*11ac0*/  IMAD.U32 R4, RZ, RZ, UR4 ;  /* 0x00000004ff047e24 */ /* 0x000fc8000f8e00ff */
[----:B-1----:R-:W-:-:S04]  /*11ad0*/  IMAD R3, R14, R4, RZ ;  /* 0x000000040e037224 */ /* 0x002fc800078e02ff */
[----:B------:R-:W-:-:S05]  /*11ae0*/  IMAD.IADD R6, R6, 0x1, R3 ;  /* 0x0000000106067824 */ /* 0x000fca00078e0203 */
[----:B------:R-:W-:-:S13]  /*11af0*/  ISETP.GT.AND P6, PT, R6, R0, PT ;  /* 0x000000000600720c */ /* 0x000fda0003fc4270 */
[----:B------:R-:W-:Y:S05]  /*11b00*/  @P6 BRA `(.L_x_2485) ;  /* 0x0000000000a46947 */ /* 0x000fea0003800000 */
.L_x_2488:
[----:B0-----:R-:W0:Y:S01]  /*11b10*/  LDC R2, c[0x0][0xc3c] ;  /* 0x00030f00ff027b82 */ /* 0x001e220000000800 */
[----:B------:R-:W-:-:S05]  /*11b20*/  VIADD R19, R19, 0x1f ;  /* 0x0000001f13137836 */ /* 0x000fca0000000000 */
[----:B0-----:R-:W-:-:S13]  /*11b30*/  ISETP.GE.AND P6, PT, R19, R2, PT ;  /* 0x000000021300720c */ /* 0x001fda0003fc6270 */
[----:B------:R-:W-:Y:S05]  /*11b40*/  @P6 BRA `(.L_x_2486) ;  /* 0x0000000800bc6947 */ /* 0x000fea0003800000 */
[----:B------:R-:W0:Y:S01]  /*11b50*/  S2R R3, SR_TID.X ;  /* 0x0000000000037919 */ /* 0x000e220000002100 */
        /* <DEDUP_REMOVED lines=30> */
.L_x_2632:
[----:B------:R-:W-:Y:S02]  /*11d40*/  ULDC UR4, c[0x0][0xc38] ;  /* 0x00030e0000047ab9 */ /* 0x000fe40000000800 */
[----:B------:R-:W-:-:S05]  /*11d50*/  MOV R4, UR4 ;  /* 0x0000000400047c02 */ /* 0x000fca0008000f00 */
[----:B-1----:R-:W-:-:S04]  /*11d60*/  IMAD R3, R14, R4, RZ ;  /* 0x000000040e037224 */ /* 0x002fc800078e02ff */
[----:B------:R-:W-:-:S05]  /*11d70*/  IMAD.IADD R6, R3, 0x1, R6 ;  /* 0x0000000103067824 */ /* 0x000fca00078e0206 */
[----:B------:R-:W-:-:S13]  /*11d80*/  ISETP.GT.AND P6, PT, R6, R0, PT ;  /* 0x000000000600720c */ /* 0x000fda0003fc4270 */
[----:B------:R-:W-:Y:S05]  /*11d90*/  @!P6 BRA `(.L_x_2488) ;  /* 0xfffffffc005ce947 */ /* 0x000fea000383ffff */
.L_x_2485:
        /* <DEDUP_REMOVED lines=10> */
.L_x_2637:
[----:B------:R-:W-:-:S13]  /*11e40*/  ISETP.NE.AND P0, PT, R3, RZ, PT ;  /* 0x000000ff0300720c */ /* 0x000fda0003f05270 */
[----:B------:R-:W-:Y:S05]  /*11e50*/  @!P0 BRA `(.L_x_2490) ;  /* 0x0000000000108947 */ /* 0x000fea0003800000 */
[----:B------:R-:W-:Y:S01]  /*11e60*/  UMOV UR4, 0xffffffff ;  /* 0xffffffff00047882 */ /* 0x000fe20000000000 */
[----:B------:R-:W-:Y:S02]  /*11e70*/  VIADD R12, R7, 0xffffffff ;  /* 0xffffffff070c7836 */ /* 0x000fe40000000000 */
[----:B------:R-:W-:Y:S05]  /*11e80*/  BRA.DIV UR4, `(.L_x_2491) ;  /* 0x0000005204007947 */ /* 0x000fea000b800000 */
[----:B------:R4:W0:Y:S02]  /*11e90*/  SHFL.IDX PT, R16, R2, R12, 0x1f ;  /* 0x00001f0c02107589 */ /* 0x00082400000e0000 */
.L_x_2490:
        /* <DEDUP_REMOVED lines=12> */
[----:B0-----:R-:W-:-:S05]  /*11f60*/  IADD3 R9, RZ, -R3, RZ ;  /* 0x80000003ff097210 */ /* 0x001fca0007ffe0ff */
        /* <DEDUP_REMOVED lines=12> */
[----:B------:R-:W-:Y:S01]  /*12030*/  @!P1 IMAD.IADD R9, R9, 0x1, -R4 ;  /* 0x0000000109099824 */ /* 0x000fe200078e0a04 */
[----:B------:R-:W-:-:S02]  /*12040*/  @!P1 IADD3 R7, R7, 0x1, RZ ;  /* 0x0000000107079810 */ /* 0x000fc40007ffe0ff */
        /* <DEDUP_REMOVED lines=24> */
[----:B------:R-:W-:-:S05]  /*121d0*/  @P0 VIADD R4, R4, 0x1 ;  /* 0x0000000104040836 */ /* 0x000fca0000000000 */
[----:B------:R-:W-:Y:S02]  /*121e0*/  @!P2 IADD3 R4, -R4, RZ, RZ ;  /* 0x000000ff0404a210 */ /* 0x000fe40007ffe1ff */
[----:B------:R-:W-:-:S05]  /*121f0*/  @!P1 LOP3.LUT R4, RZ, R5, RZ, 0x33, !PT ;  /* 0x00000005ff049212 */ /* 0x000fca00078e33ff */
[--C-:B------:R-:W-:Y:S02]  /*12200*/  IMAD.MOV R2, RZ, RZ, -R4.reuse ;  /* 0x000000ffff027224 */ /* 0x100fe400078e0a04 */
[C---:B------:R-:W-:Y:S02]  /*12210*/  IMAD R4, R5.reuse, 0x1000000, R4 ;  /* 0x0100000005047824 */ /* 0x040fe400078e0204 */
[----:B------:R-:W-:-:S04]  /*12220*/  IMAD R5, R5, R2, R7 ;  /* 0x0000000205057224 */ /* 0x000fc800078e0207 */
[----:B------:R-:W-:Y:S01]  /*12230*/  IMAD R18, R5, 0x10000, R4 ;  /* 0x0001000005127824 */ /* 0x000fe200078e0204 */
[----:B------:R-:W-:Y:S06]  /*12240*/  BRA `(.L_x_2493) ;  /* 0x0000000000f07947 */ /* 0x000fec0003800000 */
.L_x_2492:
[----:B----4-:R-:W0:Y:S02]  /*12250*/  LDC.64 R2, c[0x0][0xc90] ;  /* 0x00032400ff027b82 */ /* 0x010e240000000a00 */
[----:B0-----:R-:W-:-:S05]  /*12260*/  IMAD.WIDE R2, R19, 0x4, R2 ;  /* 0x0000000413027825 */ /* 0x001fca00078e0202 */
[----:B------:R0:W2:Y:S02]  /*12270*/  LDG.E R6, desc[UR54][R2.64] ;  /* 0x0000003602067981 */ /* 0x0000a4000c1e1900 */
[----:B0-----:R-:W-:Y:S01]  /*12280*/  MOV R2, RZ ;  /* 0x000000ff00027202 */ /* 0x001fe20000000f00 */
        /* <DEDUP_REMOVED lines=32> */
[----:B0-----:R-:W-:-:S02]  /*12490*/  IADD3 R2, R8, 0xffffffe, RZ ;  /* 0x0ffffffe08027810 */ /* 0x001fc40007ffe0ff */
[----:B------:R-:W-:-:S04]  /*124a0*/  IABS R8, R0 ;  /* 0x0000000000087213 */ /* 0x000fc80000000000 */
        /* <DEDUP_REMOVED lines=19> */
[----:B------:R-:W-:Y:S01]  /*125e0*/  @!P1 LOP3.LUT R3, RZ, R4, RZ, 0x33, !PT ;  /* 0x00000004ff039212 */ /* 0x000fe200078e33ff */
[----:B------:R-:W-:-:S04]  /*125f0*/  IMAD.MOV R4, RZ, RZ, -R4 ;  /* 0x000000ffff047224 */ /* 0x000fc800078e0a04 */
[----:B------:R-:W-:-:S07]  /*12600*/  IMAD R18, R3, R4, R0 ;  /* 0x0000000403127224 */ /* 0x000fce00078e0200 */
.L_x_2493:
[----:B------:R-:W-:-:S05]  /*12610*/  LOP3.LUT R0, RZ, R3, RZ, 0x33, !PT ;  /* 0x00000003ff007212 */ /* 0x000fca00078e33ff */
[----:B------:R-:W-:Y:S01]  /*12620*/  IMAD.IADD R17, R17, 0x1, R0 ;  /* 0x0000000111117824 */ /* 0x000fe200078e0200 */
[----:B------:R-:W-:Y:S06]  /*12630*/  BRA `(.L_x_2494) ;  /* 0x00000000001c7947 */ /* 0x000fec0003800000 */
.L_x_2486:
[----:B------:R-:W-:Y:S01]  /*12640*/  UMOV UR4, URZ ;  /* 0x0000003f00047c82 */ /* 0x000fe20008000000 */
[----:B------:R-:W-:Y:S01]  /*12650*/  UMOV UR5, URZ ;  /* 0x0000003f00057c82 */ /* 0x000fe20008000000 */
[----:B------:R-:W-:Y:S01]  /*12660*/  ULDC UR6, c[0x0][0xc3c] ;  /* 0x00030f0000067ab9 */ /* 0x000fe20000000800 */
[----:B------:R-:W-:Y:S01]  /*12670*/  IMAD.MOV.U32 R16, RZ, RZ, R0 ;  /* 0x000000ffff107224 */ /* 0x000fe200078e0000 */
[----:B------:R-:W-:Y:S01]  /*12680*/  MOV R19, UR6 ;  /* 0x0000000600137c02 */ /* 0x000fe20008000f00 */
[----:B------:R-:W-:Y:S02]  /*12690*/  IMAD.U32 R17, RZ, RZ, UR4 ;  /* 0x00000004ff117e24 */ /* 0x000fe4000f8e00ff */
[----:B------:R-:W-:-:S07]  /*126a0*/  IMAD.U32 R18, RZ, RZ, UR5 ;  /* 0x00000005ff127e24 */ /* 0x000fce000f8e00ff */
.L_x_2494:
        /* <DEDUP_REMOVED lines=10> */
.L_x_2483:
[----:B------:R-:W-:Y:S02]  /*12750*/  ULDC UR4, c[0x0][0xc3c] ;  /* 0x00030f0000047ab9 */ /* 0x000fe40000000800 */
[----:B-1----:R-:W-:-:S13]  /*12760*/  ISETP.GE.AND P0, PT, R19, UR4, PT ;  /* 0x0000000413007c0c */ /* 0x002fda000bf06270 */
[----:B------:R-:W-:Y:S05]  /*12770*/  @!P0 BRA `(.L_x_2495) ;  /* 0xffffffac00808947 */ /* 0x000fea000383ffff */
[----:B------:R-:W-:Y:S05]  /*12780*/  BSYNC B8 ;  /* 0x0000000000087941 */ /* 0x000fea0003800000 */
.L_x_2432:
[----:B--2---:R-:W2:Y:S01]  /*12790*/  LDL.LU R0, [R1+0x38] ;  /* 0x0000380001007983 */ /* 0x004ea20000300800 */
[----:B------:R-:W-:Y:S01]  /*127a0*/  BSSY B0, `(.L_x_2496) ;  /* 0x000000b000007945 */ /* 0x000fe20003800000 */
[----:B------:R-:W1:Y:S01]  /*127b0*/  S2R R5, SR_CgaCtaId ;  /* 0x0000000000057919 */ /* 0x000e620000008800 */
[----:B--2---:R-:W-:-:S05]  /*127c0*/  VIADD R0, R0, 0x1 ;  /* 0x0000000100007836 */ /* 0x004fca0000000000 */
[----:B0-----:R-:W-:-:S04]  /*127d0*/  LEA.HI R2, R0, R0, RZ, 0x1 ;  /* 0x0000000000027211 */ /* 0x001fc800078f08ff */
[----:B------:R-:W-:Y:S02]  /*127e0*/  LOP3.LUT R3, R2, 0xfffffffe, RZ, 0xc0, !PT ;  /* 0xfffffffe02037812 */ /* 0x000fe400078ec0ff */
[----:B------:R-:W-:-:S03]  /*127f0*/  MOV R2, 0x400 ;  /* 0x0000040000027802 */ /* 0x000fc60000000f00 */
[----:B------:R-:W-:Y:S01]  /*12800*/  IMAD.IADD R0, R0, 0x1, -R3 ;  /* 0x0000000100007824 */ /* 0x000fe200078e0a03 */
[----:B-1----:R-:W-:-:S04]  /*12810*/  LEA R5, R5, R2, 0x18 ;  /* 0x0000000205057211 */ /* 0x002fc800078ec0ff */
[----:B------:R-:W-:-:S04]  /*12820*/  SHF.L.U32 R0, R0, 0x1f, RZ ;  /* 0x0000001f00007819 */ /* 0x000fc800000006ff */
[----:B------:R-:W0:Y:S02]  /*12830*/  SYNCS.PHASECHK.TRANS64.TRYWAIT P0, [R5+URZ+0x16820], R0 ;  /* 0x01682000050075a7 */ /* 0x000e24000800017f */
[----:B0-----:R-:W-:Y:S05]  /*12840*/  @!P0 BRA `(.L_x_2497) ;  /* 0x0000004400b88947 */ /* 0x001fea0003800000 */
.L_x_2640:
[----:B------:R-:W-:Y:S05]  /*12850*/  BSYNC B0 ;  /* 0x0000000000007941 */ /* 0x000fea0003800000 */
.L_x_2496:
[----:B------:R-:W-:-:S03]  /*12860*/  UMOV UR4, 0xffffffff ;  /* 0xffffffff00047882 */ /* 0x000fc60000000000 */
[----:B------:R-:W-:Y:S05]  /*12870*/  BRA.DIV UR4, `(.L_x_2498) ;  /* 0x0000004604c07947 */ /* 0x000fea000b800000 */
[----:B0-----:R-:W0:Y:S02]  /*12880*/  S2R R0, SR_TID.X ;  /* 0x0000000000007919 */ /* 0x001e240000002100 */
[----:B0-----:R-:W-:-:S04]  /*12890*/  SHF.R.U32.HI R0, RZ, 0x5, R0 ;  /* 0x00000005ff007819 */ /* 0x001fc80000011600 */
[----:B------:R-:W-:-:S05]  /*128a0*/  LOP3.LUT R0, R0, 0x3, RZ, 0xc0, !PT ;  /* 0x0000000300007812 */ /* 0x000fca00078ec0ff */
[----:B------:R0:W1:Y:S02]  /*128b0*/  SHFL.IDX PT, R14, R0, RZ, 0x1f ;  /* 0x00001fff000e7589 */ /* 0x00006400000e0000 */
.L_x_2643:
[----:B-1----:R-:W-:Y:S01]  /*128c0*/  ISETP.NE.AND P0, PT, R14, RZ, PT ;  /* 0x000000ff0e00720c */ /* 0x002fe20003f05270 */
[----:B------:R-:W-:-:S12]  /*128d0*/  BSSY B0, `(.L_x_2499) ;  /* 0x0000024000007945 */ /* 0x000fd80003800000 */
[----:B------:R-:W-:Y:S05]  /*128e0*/  @P0 BRA `(.L_x_2500) ;  /* 0x0000000000880947 */ /* 0x000fea0003800000 */
[----:B------:R-:W-:-:S03]  /*128f0*/  UMOV UR4, 0xffffffff ;  /* 0xffffffff00047882 */ /* 0x000fc60000000000 */
[----:B------:R-:W-:Y:S05]  /*12900*/  BRA.DIV UR4, `(.L_x_2501) ;  /* 0x0000004604d07947 */ /* 0x000fea000b800000 */
[----:B------:R-:W-:-:S13]  /*12910*/  ELECT P6, URZ, PT ;  /* 0x00000000003f782f */ /* 0x000fda00038c0000 */
.L_x_2646:
[----:B------:R-:W-:Y:S05]  /*12920*/  @!P6 BRA `(.L_x_2500) ;  /* 0x000000000078e947 */ /* 0x000fea0003800000 */
[----:B------:R-:W-:-:S06]  /*12930*/  ULOP3.LUT UR4, UR36, 0x2, URZ, 0xfc, !UPT ;  /* 0x0000000224047892 */ /* 0x000fcc000f8efc3f */
[----:B0-----:R-:W-:-:S05]  /*12940*/  IMAD.U32 R0, RZ, RZ, UR4 ;  /* 0x00000004ff007e24 */ /* 0x001fca000f8e00ff */
[----:B------:R-:W-:-:S13]  /*12950*/  ISETP.NE.AND P0, PT, R0, 0x3, PT ;  /* 0x000000030000780c */ /* 0x000fda0003f05270 */
[----:B------:R-:W-:Y:S05]  /*12960*/  @!P0 BRA `(.L_x_2502) ;  /* 0x0000000000048947 */ /* 0x000fea0003800000 */
[----:B------:R-:W-:Y:S01]  /*12970*/  BPT.TRAP 0x1 ;  /* 0x000000040000795c */ /* 0x000fe20000300000 */
.L_x_2502:
[----:B------:R-:W-:Y:S01]  /*12980*/  IMAD R3, R25, 0x8, R5 ;  /* 0x0000000819037824 */ /* 0x000fe200078e0205 */
[----:B------:R-:W-:Y:S01]  /*12990*/  SHF.L.U32 R2, R27, 0x1f, RZ ;  /* 0x0000001f1b027819 */ /* 0x000fe200000006ff */
[----:B------:R-:W-:-:S03]  /*129a0*/  VIADD R25, R25, 0x1 ;  /* 0x0000000119197836 */ /* 0x000fc60000000000 */
[----:B------:R-:W0:Y:S02]  /*129b0*/  SYNCS.PHASECHK.TRANS64.TRYWAIT P1, [R3+URZ+0x16840], R2 ;  /* 0x01684002030075a7 */ /* 0x000e24000802017f */
[----:B------:R-:W-:-:S04]  /*129c0*/  ISETP.NE.AND P2, PT, R25, 0x2, PT ;  /* 0x000000021900780c */ /* 0x000fc80003f45270 */
[----:B------:R-:W-:Y:S01]  /*129d0*/  SEL R0, RZ, 0x1, P2 ;  /* 0x00000001ff007807 */ /* 0x000fe20001000000 */
[----:B0-----:R-:W-:Y:S08]  /*129e0*/  @!P1 BRA `(.L_x_2503) ;  /* 0x0000004400b89947 */ /* 0x001ff00003800000 */
.L_x_2647:
[----:B------:R-:W-:Y:S02]  /*129f0*/  SEL R25, R25, RZ, P2 ;  /* 0x000000ff19197207 */ /* 0x000fe40001000000 */
[----:B------:R-:W-:Y:S01]  /*12a00*/  LOP3.LUT R0, R27, R0, RZ, 0x3c, !PT ;  /* 0x000000001b007212 */ /* 0x000fe200078e3cff */
[----:B------:R-:W-:Y:S06]  /*12a10*/  @!P0 BRA `(.L_x_2504) ;  /* 0x0000000000048947 */ /* 0x000fec0003800000 */
[----:B------:R-:W-:Y:S01]  /*12a20*/  BPT.TRAP 0x1 ;  /* 0x000000040000795c */ /* 0x000fe20000300000 */
.L_x_2504:
[----:B------:R-:W-:Y:S01]  /*12a30*/  IMAD R25, R25, 0x8, R5 ;  /* 0x0000000819197824 */ /* 0x000fe200078e0205 */
[----:B------:R-:W-:-:S04]  /*12a40*/  SHF.L.U32 R0, R0, 0x1f, RZ ;  /* 0x0000001f00007819 */ /* 0x000fc800000006ff */
[----:B------:R-:W1:Y:S02]  /*12a50*/  SYNCS.PHASECHK.TRANS64.TRYWAIT P1, [R25+URZ+0x16840], R0 ;  /* 0x01684000190075a7 */ /* 0x000e64000802017f */
[----:B-1----:R-:W-:Y:S05]  /*12a60*/  @!P1 BRA `(.L_x_2505) ;  /* 0x0000004400ac9947 */ /* 0x002fea0003800000 */
.L_x_2648:
[----:B------:R-:W-:Y:S05]  /*12a70*/  @!P0 BRA `(.L_x_2506) ;  /* 0x0000000000048947 */ /* 0x000fea0003800000 */
[----:B------:R-:W-:Y:S01]  /*12a80*/  BPT.TRAP 0x1 ;  /* 0x000000040000795c */ /* 0x000fe20000300000 */
.L_x_2506:
[----:B------:R-:W2:Y:S02]  /*12a90*/  SYNCS.PHASECHK.TRANS64.TRYWAIT P1, [R3+URZ+0x16860], R2 ;  /* 0x01686002030075a7 */ /* 0x000ea4000802017f */
[----:B--2---:R-:W-:Y:S05]  /*12aa0*/  @!P1 BRA `(.L_x_2507) ;  /* 0x0000004400b09947 */ /* 0x004fea0003800000 */
.L_x_2649:
[----:B------:R-:W-:Y:S05]  /*12ab0*/  @!P0 BRA `(.L_x_2508) ;  /* 0x0000000000048947 */ /* 0x000fea0003800000 */
[----:B------:R-:W-:Y:S01]  /*12ac0*/  BPT.TRAP 0x1 ;  /* 0x000000040000795c */ /* 0x000fe20000300000 */
.L_x_2508:
[----:B---3--:R3:W4:Y:S02]  /*12ad0*/  SYNCS.PHASECHK.TRANS64.TRYWAIT P0, [R25+URZ+0x16860], R0 ;  /* 0x01686000190075a7 */ /* 0x008724000800017f */
[----:B----4-:R-:W-:Y:S05]  /*12ae0*/  @!P0 NANOSLEEP.SYNCS 0x989680 ;  /* 0x009896800000895d */ /* 0x010fea0003900000 */
[----:B------:R-:W4:Y:S02]  /*12af0*/  @!P0 SYNCS.PHASECHK.TRANS64 P0, [R25+URZ+0x16860], R0 ;  /* 0x01686000190085a7 */ /* 0x000f24000800007f */
[----:B----4-:R-:W-:Y:S05]  /*12b00*/  @!P0 BRA `(.L_x_2508) ;  /* 0xfffffffc00f08947 */ /* 0x010fea000383ffff */
.L_x_2500:
[----:B------:R-:W-:Y:S05]  /*12b10*/  BSYNC B0 ;  /* 0x0000000000007941 */ /* 0x000fea0003800000 */
.L_x_2499:
[----:B------:R-:W-:Y:S05]  /*12b20*/  EXIT ;  /* 0x000000000000794d */ /* 0x000fea0003800000 */
.L_x_2377:
[----:B0-----:R-:W-:-:S04]  /*12b30*/  MOV R3, UR45 ;  /* 0x0000002d00037c02 */ /* 0x001fc80008000f00 */
[----:B------:R0:W1:Y:S03]  /*12b40*/  SYNCS.PHASECHK.TRANS64.TRYWAIT P1, [R3+URZ+0x16800], R0 ;  /* 0x01680000030075a7 */ /* 0x000066000802017f */
[----:B-1----:R-:W-:Y:S05]  /*12b50*/  @!P1 NANOSLEEP.SYNCS 0x989680 ;  /* 0x009896800000995d */ /* 0x002fea0003900000 */
[----:B------:R-:W1:Y:S02]  /*12b60*/  @!P1 SYNCS.PHASECHK.TRANS64 P1, [R3+URZ+0x16800], R0 ;  /* 0x01680000030095a7 */ /* 0x000e64000802007f */
[----:B-1----:R-:W-:Y:S05]  /*12b70*/  @!P1 BRA `(.L_x_2377) ;  /* 0xfffffffc00ec9947 */ /* 0x002fea000383ffff */
[----:B------:R-:W-:Y:S05]  /*12b80*/  BRA `(.L_x_2509) ;  /* 0xfffffeec00f07947 */ /* 0x000fea000383ffff */
.L_x_2381:
[----:B-1----:R1:W2:Y:S02]  /*12b90*/  SYNCS.PHASECHK.TRANS64.TRYWAIT P1, [R0+URZ+0x16830], R3 ;  /* 0x01683003000075a7 */ /* 0x0022a4000802017f */
[----:B--2---:R-:W-:Y:S05]  /*12ba0*/  @!P1 NANOSLEEP.SYNCS 0x989680 ;  /* 0x009896800000995d */ /* 0x004fea0003900000 */
[----:B------:R-:W2:Y:S02]  /*12bb0*/  @!P1 SYNCS.PHASECHK.TRANS64 P1, [R0+URZ+0x16830], R3 ;  /* 0x01683003000095a7 */ /* 0x000ea4000802007f */
[----:B--2---:R-:W-:Y:S05]  /*12bc0*/  @!P1 BRA `(.L_x_2381) ;  /* 0xfffffffc00f09947 */ /* 0x004fea000383ffff */
[----:B------:R-:W-:Y:S05]  /*12bd0*/  BRA `(.L_x_2380) ;  /* 0xfffffef0000c7947 */ /* 0x000fea000383ffff */
.L_x_2387:
[----:B-1----:R-:W-:-:S04]  /*12be0*/  IMAD.U32 R6, RZ, RZ, UR6 ;  /* 0x00000006ff067e24 */ /* 0x002fc8000f8e00ff */
[----:B------:R1:W2:Y:S03]  /*12bf0*/  SYNCS.PHASECHK.TRANS64.TRYWAIT P1, [R6+URZ+0x16830], R5 ;  /* 0x01683005060075a7 */ /* 0x0002a6000802017f */
[----:B--2---:R-:W-:Y:S05]  /*12c00*/  @!P1 NANOSLEEP.SYNCS 0x989680 ;  /* 0x009896800000995d */ /* 0x004fea0003900000 */
[----:B------:R-:W2:Y:S02]  /*12c10*/  @!P1 SYNCS.PHASECHK.TRANS64 P1, [R6+URZ+0x16830], R5 ;  /* 0x01683005060095a7 */ /* 0x000ea4000802007f */
[----:B--2---:R-:W-:Y:S05]  /*12c20*/  @!P1 BRA `(.L_x_2387) ;  /* 0xfffffffc00ec9947 */ /* 0x004fea000383ffff */
[----:B------:R-:W-:Y:S05]  /*12c30*/  BRA `(.L_x_2384) ;  /* 0xffffff1800707947 */ /* 0x000fea000383ffff */
.L_x_2391:
[----:B-1----:R-:W-:-:S04]  /*12c40*/  IMAD.U32 R6, RZ, RZ, UR6 ;  /* 0x00000006ff067e24 */ /* 0x002fc8000f8e00ff */
[----:B------:R1:W2:Y:S03]  /*12c50*/  SYNCS.PHASECHK.TRANS64.TRYWAIT P1, [R6+URZ+0x16850], R5 ;  /* 0x01685005060075a7 */ /* 0x0002a6000802017f */
[----:B--2---:R-:W-:Y:S05]  /*12c60*/  @!P1 NANOSLEEP.SYNCS 0x989680 ;  /* 0x009896800000995d */ /* 0x004fea0003900000 */
[----:B------:R-:W2:Y:S02]  /*12c70*/  @!P1 SYNCS.PHASECHK.TRANS64 P1, [R6+URZ+0x16850], R5 ;  /* 0x01685005060095a7 */ /* 0x000ea4000802007f */
[----:B--2---:R-:W-:Y:S05]  /*12c80*/  @!P1 BRA `(.L_x_2391) ;  /* 0xfffffffc00ec9947 */ /* 0x004fea000383ffff */
[----:B------:R-:W-:Y:S05]  /*12c90*/  BRA `(.L_x_2388) ;  /* 0xffffff1800f47947 */ /* 0x000fea000383ffff */
.L_x_2399:
[----:B-1----:R-:W-:-:S04]  /*12ca0*/  IMAD.U32 R6, RZ, RZ, UR6 ;  /* 0x00000006ff067e24 */ /* 0x002fc8000f8e00ff */
[----:B------:R1:W2:Y:S03]  /*12cb0*/  SYNCS.PHASECHK.TRANS64.TRYWAIT P1, [R6+URZ+0x16830], R5 ;  /* 0x01683005060075a7 */ /* 0x0002a6000802017f */
[----:B--2---:R-:W-:Y:S05]  /*12cc0*/  @!P1 NANOSLEEP.SYNCS 0x989680 ;  /* 0x009896800000995d */ /* 0x004fea0003900000 */
[----:B------:R-:W2:Y:S02]  /*12cd0*/  @!P1 SYNCS.PHASECHK.TRANS64 P1, [R6+URZ+0x16830], R5 ;  /* 0x01683005060095a7 */ /* 0x000ea4000802007f */
[----:B--2---:R-:W-:Y:S05]  /*12ce0*/  @!P1 BRA `(.L_x_2399) ;  /* 0xfffffffc00ec9947 */ /* 0x004fea000383ffff */
[----:B------:R-:W-:Y:S05]  /*12cf0*/  BRA `(.L_x_2396) ;  /* 0xffffff4800047947 */ /* 0x000fea000383ffff */
.L_x_2403:
[----:B-1----:R-:W-:-:S04]  /*12d00*/  IMAD.U32 R6, RZ, RZ, UR6 ;  /* 0x00000006ff067e24 */ /* 0x002fc8000f8e00ff */
[----:B------:R1:W2:Y:S03]  /*12d10*/  SYNCS.PHASECHK.TRANS64.TRYWAIT P1, [R6+URZ+0x16850], R5 ;  /* 0x01685005060075a7 */ /* 0x0002a6000802017f */
[----:B--2---:R-:W-:Y:S05]  /*12d20*/  @!P1 NANOSLEEP.SYNCS 0x989680 ;  /* 0x009896800000995d */ /* 0x004fea0003900000 */
[----:B------:R-:W2:Y:S02]  /*12d30*/  @!P1 SYNCS.PHASECHK.TRANS64 P1, [R6+URZ+0x16850], R5 ;  /* 0x01685005060095a7 */ /* 0x000ea4000802007f */
[----:B--2---:R-:W-:Y:S05]  /*12d40*/  @!P1 BRA `(.L_x_2403) ;  /* 0xfffffffc00ec9947 */ /* 0x004fea000383ffff */
[----:B------:R-:W-:Y:S05]  /*12d50*/  BRA `(.L_x_2400) ;  /* 0xffffff48007c7947 */ /* 0x000fea000383ffff */
.L_x_2410:
[----:B-1----:R-:W-:-:S04]  /*12d60*/  IMAD.U32 R4, RZ, RZ, UR5 ;  /* 0x00000005ff047e24 */ /* 0x002fc8000f8e00ff */
[----:B------:R1:W2:Y:S03]  /*12d70*/  SYNCS.PHASECHK.TRANS64.TRYWAIT P1, [R4+URZ+0x16850], R3 ;  /* 0x01685003040075a7 */ /* 0x0002a6000802017f */
[----:B--2---:R-:W-:Y:S05]  /*12d80*/  @!P1 NANOSLEEP.SYNCS 0x989680 ;  /* 0x009896800000995d */ /* 0x004fea0003900000 */
[----:B------:R-:W2:Y:S02]  /*12d90*/  @!P1 SYNCS.PHASECHK.TRANS64 P1, [R4+URZ+0x16850], R3 ;  /* 0x01685003040095a7 */ /* 0x000ea4000802007f */
[----:B--2---:R-:W-:Y:S05]  /*12da0*/  @!P1 BRA `(.L_x_2410) ;  /* 0xfffffffc00ec9947 */ /* 0x004fea000383ffff */
[----:B------:R-:W-:Y:S05]  /*12db0*/  BRA `(.L_x_2409) ;  /* 0xffffff6800f07947 */ /* 0x000fea000383ffff */
.L_x_2446:
[----:B0-----:R-:W0:Y:S01]  /*12dc0*/  S2R R20, SR_TID.X ;  /* 0x0000000000147919 */ /* 0x001e220000002100 */
[----:B------:R-:W-:Y:S01]  /*12dd0*/  BSSY B0, `(.L_x_2510) ;  /* 0x000000a000007945 */ /* 0x000fe20003800000 */
[----:B------:R-:W-:Y:S01]  /*12de0*/  MOV R12, RZ ;  /* 0x000000ff000c7202 */ /* 0x000fe20000000f00 */
        /* <DEDUP_REMOVED lines=8> */
.L_x_2511:
[----:B------:R-:W-:Y:S05]  /*12e70*/  BSYNC B0 ;  /* 0x0000000000007941 */ /* 0x000fea0003800000 */
.L_x_2510:
[----:B------:R-:W-:Y:S05]  /*12e80*/  BRA `(.L_x_2512) ;  /* 0xffffffb400f47947 */ /* 0x000fea000383ffff */
.L_x_2449:
[----:B0-----:R0:W1:Y:S02]  /*12e90*/  SYNCS.PHASECHK.TRANS64.TRYWAIT P0, [R3+URZ+0x16840], R4 ;  /* 0x01684004030075a7 */ /* 0x001064000800017f */
[----:B-1----:R-:W-:Y:S05]  /*12ea0*/  @!P0 NANOSLEEP.SYNCS 0x989680 ;  /* 0x009896800000895d */ /* 0x002fea0003900000 */
[----:B------:R-:W1:Y:S02]  /*12eb0*/  @!P0 SYNCS.PHASECHK.TRANS64 P0, [R3+URZ+0x16840], R4 ;  /* 0x01684004030085a7 */ /* 0x000e64000800007f */
[----:B-1----:R-:W-:Y:S05]  /*12ec0*/  @!P0 BRA `(.L_x_2449) ;  /* 0xfffffffc00f08947 */ /* 0x002fea000383ffff */
[----:B------:R-:W-:Y:S05]  /*12ed0*/  BRA `(.L_x_2513) ;  /* 0xffffffb800487947 */ /* 0x000fea000383ffff */
.L_x_2450:
        /* <DEDUP_REMOVED lines=8> */
.L_x_2515:
[----:B------:R-:W-:Y:S05]  /*12f60*/  BSYNC B0 ;  /* 0x0000000000007941 */ /* 0x000fea0003800000 */
.L_x_2514:
[----:B------:R-:W-:Y:S01]  /*12f70*/  IMAD.MOV.U32 R13, RZ, RZ, R0 ;  /* 0x000000ffff0d7224 */ /* 0x000fe200078e0000 */
[----:B------:R-:W-:Y:S01]  /*12f80*/  MOV R6, R14 ;  /* 0x0000000e00067202 */ /* 0x000fe20000000f00 */
[----:B------:R-:W-:Y:S01]  /*12f90*/  IMAD.MOV.U32 R12, RZ, RZ, RZ ;  /* 0x000000ffff0c7224 */ /* 0x000fe200078e00ff */
[----:B------:R-:W-:Y:S01]  /*12fa0*/  @P0 LEA R8, R5, R22, 0x1 ;  /* 0x0000001605080211 */ /* 0x000fe200078e08ff */
[----:B------:R-:W-:Y:S02]  /*12fb0*/  IMAD.MOV.U32 R11, RZ, RZ, 0x181f ;  /* 0x0000181fff0b7424 */ /* 0x000fe400078e00ff */
[----:B------:R-:W-:-:S07]  /*12fc0*/  IMAD.MOV.U32 R15, RZ, RZ, -0x1 ;  /* 0xffffffffff0f7424 */ /* 0x000fce00078e00ff */
[----:B------:R-:W-:Y:S05]  /*12fd0*/  WARPSYNC.COLLECTIVE R15, `(.L_x_2516) ;  /* 0x000000000f087348 */ /* 0x000fea0003c00000 */
[----:B------:R0:W1:Y:S02]  /*12fe0*/  SHFL.IDX P6, R14, R13, R12, R11 ;  /* 0x0000000c0d0e7389 */ /* 0x00006400000c000b */
[----:B01----:R-:W-:Y:S01]  /*12ff0*/  ENDCOLLECTIVE ;  /* 0x000000000000791b */ /* 0x003fe20003800000 */
.L_x_2516:
[----:B------:R-:W-:Y:S02]  /*13000*/  IMAD.MOV.U32 R13, RZ, RZ, R2 ;  /* 0x000000ffff0d7224 */ /* 0x000fe400078e0002 */
[----:B------:R-:W-:Y:S02]  /*13010*/  IMAD.MOV.U32 R12, RZ, RZ, 0x1 ;  /* 0x00000001ff0c7424 */ /* 0x000fe400078e00ff */
[----:B------:R-:W-:-:S07]  /*13020*/  IMAD.MOV.U32 R7, RZ, RZ, R14 ;  /* 0x000000ffff077224 */ /* 0x000fce00078e000e */
[----:B------:R-:W-:Y:S05]  /*13030*/  WARPSYNC.COLLECTIVE R15, `(.L_x_2517) ;  /* 0x000000000f087348 */ /* 0x000fea0003c00000 */
[----:B------:R0:W1:Y:S02]  /*13040*/  SHFL.IDX P6, R14, R13, R12, R11 ;  /* 0x0000000c0d0e7389 */ /* 0x00006400000c000b */
[----:B01----:R-:W-:Y:S01]  /*13050*/  ENDCOLLECTIVE ;  /* 0x000000000000791b */ /* 0x003fe20003800000 */
.L_x_2517:
        /* <DEDUP_REMOVED lines=11> */
[----:B0-----:R-:W-:Y:S01]  /*13110*/  IMAD.MOV.U32 R6, RZ, RZ, R14 ;  /* 0x000000ffff067224 */ /* 0x001fe200078e000e */
[----:B------:R-:W-:-:S07]  /*13120*/  @P1 LEA R8, R5, R22, 0x1 ;  /* 0x0000001605081211 */ /* 0x000fce00078e08ff */
[----:B------:R-:W-:Y:S05]  /*13130*/  WARPSYNC.COLLECTIVE R15, `(.L_x_2518) ;  /* 0x000000000f087348 */ /* 0x000fea0003c00000 */
[----:B------:R0:W1:Y:S02]  /*13140*/  SHFL.IDX P6, R14, R13, R12, R11 ;  /* 0x0000000c0d0e7389 */ /* 0x00006400000c000b */
[----:B01----:R-:W-:Y:S01]  /*13150*/  ENDCOLLECTIVE ;  /* 0x000000000000791b */ /* 0x003fe20003800000 */
.L_x_2518:
[----:B------:R-:W-:Y:S02]  /*13160*/  IMAD.MOV.U32 R13, RZ, RZ, R2 ;  /* 0x000000ffff0d7224 */ /* 0x000fe400078e0002 */
[----:B------:R-:W-:Y:S02]  /*13170*/  IMAD.MOV.U32 R12, RZ, RZ, 0x2 ;  /* 0x00000002ff0c7424 */ /* 0x000fe400078e00ff */
[----:B------:R-:W-:-:S07]  /*13180*/  IMAD.MOV.U32 R7, RZ, RZ, R14 ;  /* 0x000000ffff077224 */ /* 0x000fce00078e000e */
[----:B------:R-:W-:Y:S05]  /*13190*/  WARPSYNC.COLLECTIVE R15, `(.L_x_2519) ;  /* 0x000000000f087348 */ /* 0x000fea0003c00000 */
[----:B------:R0:W1:Y:S02]  /*131a0*/  SHFL.IDX P6, R14, R13, R12, R11 ;  /* 0x0000000c0d0e7389 */ /* 0x00006400000c000b */
[----:B01----:R-:W-:Y:S01]  /*131b0*/  ENDCOLLECTIVE ;  /* 0x000000000000791b */ /* 0x003fe20003800000 */
.L_x_2519:
        /* <DEDUP_REMOVED lines=15> */
.L_x_2520:
[----:B------:R-:W-:Y:S01]  /*132b0*/  @P1 LEA R8, R5, R22, 0x1 ;  /* 0x0000001605081211 */ /* 0x000fe200078e08ff */
[----:B------:R-:W-:Y:S02]  /*132c0*/  IMAD.MOV.U32 R13, RZ, RZ, R2 ;  /* 0x000000ffff0d7224 */ /* 0x000fe400078e0002 */
[----:B------:R-:W-:Y:S02]  /*132d0*/  IMAD.MOV.U32 R12, RZ, RZ, 0x3 ;  /* 0x00000003ff0c7424 */ /* 0x000fe400078e00ff */
[----:B------:R-:W-:-:S07]  /*132e0*/  IMAD.MOV.U32 R7, RZ, RZ, R14 ;  /* 0x000000ffff077224 */ /* 0x000fce00078e000e */
[----:B------:R-:W-:Y:S05]  /*132f0*/  WARPSYNC.COLLECTIVE R15, `(.L_x_2521) ;  /* 0x000000000f087348 */ /* 0x000fea0003c00000 */
[----:B------:R0:W1:Y:S02]  /*13300*/  SHFL.IDX P6, R14, R13, R12, R11 ;  /* 0x0000000c0d0e7389 */ /* 0x00006400000c000b */
[----:B01----:R-:W-:Y:S01]  /*13310*/  ENDCOLLECTIVE ;  /* 0x000000000000791b */ /* 0x003fe20003800000 */
.L_x_2521:
        /* <DEDUP_REMOVED lines=15> */
.L_x_2522:
[----:B------:R-:W-:Y:S01]  /*13410*/  @P1 LEA R8, R5, R22, 0x1 ;  /* 0x0000001605081211 */ /* 0x000fe200078e08ff */
[----:B------:R-:W-:Y:S02]  /*13420*/  IMAD.MOV.U32 R13, RZ, RZ, R2 ;  /* 0x000000ffff0d7224 */ /* 0x000fe400078e0002 */
[----:B------:R-:W-:Y:S02]  /*13430*/  IMAD.MOV.U32 R12, RZ, RZ, 0x4 ;  /* 0x00000004ff0c7424 */ /* 0x000fe400078e00ff */
[----:B------:R-:W-:-:S07]  /*13440*/  IMAD.MOV.U32 R7, RZ, RZ, R14 ;  /* 0x000000ffff077224 */ /* 0x000fce00078e000e */
[----:B------:R-:W-:Y:S05]  /*13450*/  WARPSYNC.COLLECTIVE R15, `(.L_x_2523) ;  /* 0x000000000f087348 */ /* 0x000fea0003c00000 */
[----:B------:R0:W1:Y:S02]  /*13460*/  SHFL.IDX P6, R14, R13, R12, R11 ;  /* 0x0000000c0d0e7389 */ /* 0x00006400000c000b */
[----:B01----:R-:W-:Y:S01]  /*13470*/  ENDCOLLECTIVE ;  /* 0x000000000000791b */ /* 0x003fe20003800000 */
.L_x_2523:
        /* <DEDUP_REMOVED lines=15> */
.L_x_2524:
[----:B------:R-:W-:Y:S01]  /*13570*/  @P1 LEA R8, R5, R22, 0x1 ;  /* 0x0000001605081211 */ /* 0x000fe200078e08ff */
[----:B------:R-:W-:Y:S02]  /*13580*/  IMAD.MOV.U32 R13, RZ, RZ, R2 ;  /* 0x000000ffff0d7224 */ /* 0x000fe400078e0002 */
[----:B------:R-:W-:Y:S02]  /*13590*/  IMAD.MOV.U32 R12, RZ, RZ, 0x5 ;  /* 0x00000005ff0c7424 */ /* 0x000fe400078e00ff */
[----:B------:R-:W-:-:S07]  /*135a0*/  IMAD.MOV.U32 R7, RZ, RZ, R14 ;  /* 0x000000ffff077224 */ /* 0x000fce00078e000e */
[----:B------:R-:W-:Y:S05]  /*135b0*/  WARPSYNC.COLLECTIVE R15, `(.L_x_2525) ;  /* 0x000000000f087348 */ /* 0x000fea0003c00000 */
[----:B------:R0:W1:Y:S02]  /*135c0*/  SHFL.IDX P6, R14, R13, R12, R11 ;  /* 0x0000000c0d0e7389 */ /* 0x00006400000c000b */
[----:B01----:R-:W-:Y:S01]  /*135d0*/  ENDCOLLECTIVE ;  /* 0x000000000000791b */ /* 0x003fe20003800000 */
.L_x_2525:
        /* <DEDUP_REMOVED lines=15> */
.L_x_2526:
[----:B------:R-:W-:Y:S01]  /*136d0*/  @P1 LEA R8, R5, R22, 0x1 ;  /* 0x0000001605081211 */ /* 0x000fe200078e08ff */
[----:B------:R-:W-:Y:S02]  /*136e0*/  IMAD.MOV.U32 R13, RZ, RZ, R2 ;  /* 0x000000ffff0d7224 */ /* 0x000fe400078e0002 */
[----:B------:R-:W-:Y:S02]  /*136f0*/  IMAD.MOV.U32 R12, RZ, RZ, 0x6 ;  /* 0x00000006ff0c7424 */ /* 0x000fe400078e00ff */
[----:B------:R-:W-:-:S07]  /*13700*/  IMAD.MOV.U32 R7, RZ, RZ, R14 ;  /* 0x000000ffff077224 */ /* 0x000fce00078e000e */
[----:B------:R-:W-:Y:S05]  /*13710*/  WARPSYNC.COLLECTIVE R15, `(.L_x_2527) ;  /* 0x000000000f087348 */ /* 0x000fea0003c00000 */
[----:B------:R0:W1:Y:S02]  /*13720*/  SHFL.IDX P6, R14, R13, R12, R11 ;  /* 0x0000000c0d0e7389 */ /* 0x00006400000c000b */
[----:B01----:R-:W-:Y:S01]  /*13730*/  ENDCOLLECTIVE ;  /* 0x000000000000791b */ /* 0x003fe20003800000 */
.L_x_2527:
        /* <DEDUP_REMOVED lines=15> */
.L_x_2528:
[----:B------:R-:W-:Y:S01]  /*13830*/  @P1 LEA R8, R5, R22, 0x1 ;  /* 0x0000001605081211 */ /* 0x000fe200078e08ff */
[----:B------:R-:W-:Y:S02]  /*13840*/  IMAD.MOV.U32 R13, RZ, RZ, R2 ;  /* 0x000000ffff0d7224 */ /* 0x000fe400078e0002 */
[----:B------:R-:W-:Y:S02]  /*13850*/  IMAD.MOV.U32 R12, RZ, RZ, 0x7 ;  /* 0x00000007ff0c7424 */ /* 0x000fe400078e00ff */
[----:B------:R-:W-:-:S07]  /*13860*/  IMAD.MOV.U32 R7, RZ, RZ, R14 ;  /* 0x000000ffff077224 */ /* 0x000fce00078e000e */
[----:B------:R-:W-:Y:S05]  /*13870*/  WARPSYNC.COLLECTIVE R15, `(.L_x_2529) ;  /* 0x000000000f087348 */ /* 0x000fea0003c00000 */
[----:B------:R0:W1:Y:S02]  /*13880*/  SHFL.IDX P6, R14, R13, R12, R11 ;  /* 0x0000000c0d0e7389 */ /* 0x00006400000c000b */
[----:B01----:R-:W-:Y:S01]  /*13890*/  ENDCOLLECTIVE ;  /* 0x000000000000791b */ /* 0x003fe20003800000 */
.L_x_2529:
        /* <DEDUP_REMOVED lines=10> */
.L_x_2530:
[----:B------:R-:W-:Y:S01]  /*13940*/  @!PT LDS RZ, [RZ] ;  /* 0x00000000fffff984 */ /* 0x000fe20000000800 */
[----:B------:R-:W-:Y:S01]  /*13950*/  @!PT LDS RZ, [RZ] ;  /* 0x00000000fffff984 */ /* 0x000fe20000000800 */
[----:B------:R-:W-:Y:S01]  /*13960*/  @!PT LDS RZ, [RZ] ;  /* 0x00000000fffff984 */ /* 0x000fe20000000800 */
[----:B------:R2:W-:Y:S01]  /*13970*/  @P1 LDGSTS.E.BYPASS.LTC128B.128 [R8+0x11400], desc[UR54][R6.64], !P2 ;  /* 0x1140000006081fae */ /* 0x0005e2000d101d76 */
[----:B------:R-:W-:Y:S01]  /*13980*/  IMAD.MOV.U32 R0, RZ, RZ, R14 ;  /* 0x000000ffff007224 */ /* 0x000fe200078e000e */
[----:B------:R-:W-:Y:S06]  /*13990*/  BRA `(.L_x_2531) ;  /* 0xffffffb400507947 */ /* 0x000fec000383ffff */
.L_x_2455:
        /* <DEDUP_REMOVED lines=9> */
.L_x_2532:
[C---:B------:R-:W-:Y:S02]  /*13a30*/  ISETP.GE.AND P2, PT, R17.reuse, R3, PT ;  /* 0x000000031100720c */ /* 0x040fe40003f46270 */
[----:B------:R-:W-:Y:S01]  /*13a40*/  IADD3 R8, R17, 0x10, RZ ;  /* 0x0000001011087810 */ /* 0x000fe20007ffe0ff */
[----:B------:R-:W-:Y:S02]  /*13a50*/  IMAD.MOV.U32 R13, RZ, RZ, R0 ;  /* 0x000000ffff0d7224 */ /* 0x000fe400078e0000 */
[----:B------:R-:W-:-:S08]  /*13a60*/  IMAD.MOV.U32 R6, RZ, RZ, R14 ;  /* 0x000000ffff067224 */ /* 0x000fd000078e000e */
[----:B------:R-:W-:Y:S05]  /*13a70*/  WARPSYNC.COLLECTIVE R15, `(.L_x_2533) ;  /* 0x000000000f087348 */ /* 0x000fea0003c00000 */
[----:B------:R0:W1:Y:S02]  /*13a80*/  SHFL.IDX P6, R14, R13, R12, R11 ;  /* 0x0000000c0d0e7389 */ /* 0x00006400000c000b */
[----:B01----:R-:W-:Y:S01]  /*13a90*/  ENDCOLLECTIVE ;  /* 0x000000000000791b */ /* 0x003fe20003800000 */
.L_x_2533:
[----:B------:R-:W-:Y:S02]  /*13aa0*/  IMAD.MOV.U32 R13, RZ, RZ, R4 ;  /* 0x000000ffff0d7224 */ /* 0x000fe400078e0004 */
[----:B------:R-:W-:Y:S02]  /*13ab0*/  IMAD.MOV.U32 R12, RZ, RZ, 0x1 ;  /* 0x00000001ff0c7424 */ /* 0x000fe400078e00ff */
[----:B------:R-:W-:-:S07]  /*13ac0*/  IMAD.MOV.U32 R7, RZ, RZ, R14 ;  /* 0x000000ffff077224 */ /* 0x000fce00078e000e */
[----:B------:R-:W-:Y:S05]  /*13ad0*/  WARPSYNC.COLLECTIVE R15, `(.L_x_2534) ;  /* 0x000000000f087348 */ /* 0x000fea0003c00000 */
[----:B------:R0:W1:Y:S02]  /*13ae0*/  SHFL.IDX P6, R14, R13, R12, R11 ;  /* 0x0000000c0d0e7389 */ /* 0x00006400000c000b */
[----:B01----:R-:W-:Y:S01]  /*13af0*/  ENDCOLLECTIVE ;  /* 0x000000000000791b */ /* 0x003fe20003800000 */
.L_x_2534:
        /* <DEDUP_REMOVED lines=15> */
.L_x_2535:
[----:B------:R-:W-:Y:S02]  /*13bf0*/  IMAD.MOV.U32 R13, RZ, RZ, R4 ;  /* 0x000000ffff0d7224 */ /* 0x000fe400078e0004 */
[----:B------:R-:W-:Y:S02]  /*13c00*/  IMAD.MOV.U32 R12, RZ, RZ, 0x2 ;  /* 0x00000002ff0c7424 */ /* 0x000fe400078e00ff */
[----:B------:R-:W-:-:S07]  /*13c10*/  IMAD.MOV.U32 R7, RZ, RZ, R14 ;  /* 0x000000ffff077224 */ /* 0x000fce00078e000e */
[----:B------:R-:W-:Y:S05]  /*13c20*/  WARPSYNC.COLLECTIVE R15, `(.L_x_2536) ;  /* 0x000000000f087348 */ /* 0x000fea0003c00000 */
[----:B------:R0:W1:Y:S02]  /*13c30*/  SHFL.IDX P6, R14, R13, R12, R11 ;  /* 0x0000000c0d0e7389 */ /* 0x00006400000c000b */
[----:B01----:R-:W-:Y:S01]  /*13c40*/  ENDCOLLECTIVE ;  /* 0x000000000000791b */ /* 0x003fe20003800000 */
.L_x_2536:
        /* <DEDUP_REMOVED lines=16> */
.L_x_2537:
[----:B------:R-:W-:Y:S02]  /*13d50*/  IMAD.MOV.U32 R13, RZ, RZ, R4 ;  /* 0x000000ffff0d7224 */ /* 0x000fe400078e0004 */
[----:B------:R-:W-:Y:S02]  /*13d60*/  IMAD.MOV.U32 R12, RZ, RZ, 0x3 ;  /* 0x00000003ff0c7424 */ /* 0x000fe400078e00ff */
[----:B------:R-:W-:-:S07]  /*13d70*/  IMAD.MOV.U32 R7, RZ, RZ, R14 ;  /* 0x000000ffff077224 */ /* 0x000fce00078e000e */
[----:B------:R-:W-:Y:S05]  /*13d80*/  WARPSYNC.COLLECTIVE R15, `(.L_x_2538) ;  /* 0x000000000f087348 */ /* 0x000fea0003c00000 */
[----:B------:R0:W1:Y:S02]  /*13d90*/  SHFL.IDX P6, R14, R13, R12, R11 ;  /* 0x0000000c0d0e7389 */ /* 0x00006400000c000b */
[----:B01----:R-:W-:Y:S01]  /*13da0*/  ENDCOLLECTIVE ;  /* 0x000000000000791b */ /* 0x003fe20003800000 */
.L_x_2538:
        /* <DEDUP_REMOVED lines=16> */
.L_x_2539:
[----:B------:R-:W-:Y:S02]  /*13eb0*/  IMAD.MOV.U32 R13, RZ, RZ, R4 ;  /* 0x000000ffff0d7224 */ /* 0x000fe400078e0004 */
[----:B------:R-:W-:Y:S02]  /*13ec0*/  IMAD.MOV.U32 R12, RZ, RZ, 0x4 ;  /* 0x00000004ff0c7424 */ /* 0x000fe400078e00ff */
[----:B------:R-:W-:-:S07]  /*13ed0*/  IMAD.MOV.U32 R7, RZ, RZ, R14 ;  /* 0x000000ffff077224 */ /* 0x000fce00078e000e */
[----:B------:R-:W-:Y:S05]  /*13ee0*/  WARPSYNC.COLLECTIVE R15, `(.L_x_2540) ;  /* 0x000000000f087348 */ /* 0x000fea0003c00000 */
[----:B------:R0:W1:Y:S02]  /*13ef0*/  SHFL.IDX P6, R14, R13, R12, R11 ;  /* 0x0000000c0d0e7389 */ /* 0x00006400000c000b */
[----:B01----:R-:W-:Y:S01]  /*13f00*/  ENDCOLLECTIVE ;  /* 0x000000000000791b */ /* 0x003fe20003800000 */
.L_x_2540:
        /* <DEDUP_REMOVED lines=16> */
.L_x_2541:
[----:B------:R-:W-:Y:S02]  /*14010*/  IMAD.MOV.U32 R13, RZ, RZ, R4 ;  /* 0x000000ffff0d7224 */ /* 0x000fe400078e0004 */
[----:B------:R-:W-:Y:S02]  /*14020*/  IMAD.MOV.U32 R12, RZ, RZ, 0x5 ;  /* 0x00000005ff0c7424 */ /* 0x000fe400078e00ff */
[----:B------:R-:W-:-:S07]  /*14030*/  IMAD.MOV.U32 R7, RZ, RZ, R14 ;  /* 0x000000ffff077224 */ /* 0x000fce00078e000e */
[----:B------:R-:W-:Y:S05]  /*14040*/  WARPSYNC.COLLECTIVE R15, `(.L_x_2542) ;  /* 0x000000000f087348 */ /* 0x000fea0003c00000 */
[----:B------:R0:W1:Y:S02]  /*14050*/  SHFL.IDX P6, R14, R13, R12, R11 ;  /* 0x0000000c0d0e7389 */ /* 0x00006400000c000b */
[----:B01----:R-:W-:Y:S01]  /*14060*/  ENDCOLLECTIVE ;  /* 0x000000000000791b */ /* 0x003fe20003800000 */
.L_x_2542:
        /* <DEDUP_REMOVED lines=16> */
.L_x_2543:
[----:B------:R-:W-:Y:S02]  /*14170*/  IMAD.MOV.U32 R13, RZ, RZ, R4 ;  /* 0x000000ffff0d7224 */ /* 0x000fe400078e0004 */
[----:B------:R-:W-:Y:S02]  /*14180*/  IMAD.MOV.U32 R12, RZ, RZ, 0x6 ;  /* 0x00000006ff0c7424 */ /* 0x000fe400078e00ff */
[----:B------:R-:W-:-:S07]  /*14190*/  IMAD.MOV.U32 R7, RZ, RZ, R14 ;  /* 0x000000ffff077224 */ /* 0x000fce00078e000e */
[----:B------:R-:W-:Y:S05]  /*141a0*/  WARPSYNC.COLLECTIVE R15, `(.L_x_2544) ;  /* 0x000000000f087348 */ /* 0x000fea0003c00000 */
[----:B------:R0:W1:Y:S02]  /*141b0*/  SHFL.IDX P6, R14, R13, R12, R11 ;  /* 0x0000000c0d0e7389 */ /* 0x00006400000c000b */
[----:B01----:R-:W-:Y:S01]  /*141c0*/  ENDCOLLECTIVE ;  /* 0x000000000000791b */ /* 0x003fe20003800000 */
.L_x_2544:
        /* <DEDUP_REMOVED lines=16> */
.L_x_2545:
[----:B------:R-:W-:Y:S01]  /*142d0*/  MOV R13, R4 ;  /* 0x00000004000d7202 */ /* 0x000fe20000000f00 */
[----:B------:R-:W-:Y:S02]  /*142e0*/  IMAD.MOV.U32 R12, RZ, RZ, 0x7 ;  /* 0x00000007ff0c7424 */ /* 0x000fe400078e00ff */
[----:B------:R-:W-:-:S07]  /*142f0*/  IMAD.MOV.U32 R7, RZ, RZ, R14 ;  /* 0x000000ffff077224 */ /* 0x000fce00078e000e */
[----:B------:R-:W-:Y:S05]  /*14300*/  WARPSYNC.COLLECTIVE R15, `(.L_x_2546) ;  /* 0x000000000f087348 */ /* 0x000fea0003c00000 */
[----:B------:R0:W1:Y:S02]  /*14310*/  SHFL.IDX P6, R14, R13, R12, R11 ;  /* 0x0000000c0d0e7389 */ /* 0x00006400000c000b */
[----:B01----:R-:W-:Y:S01]  /*14320*/  ENDCOLLECTIVE ;  /* 0x000000000000791b */ /* 0x003fe20003800000 */
.L_x_2546:
        /* <DEDUP_REMOVED lines=11> */
.L_x_2547:
        /* <DEDUP_REMOVED lines=12> */
.L_x_2548:
        /* <DEDUP_REMOVED lines=12> */
.L_x_2549:
[----:B------:R-:W-:Y:S02]  /*14560*/  IMAD.MOV.U32 R13, RZ, RZ, R2 ;  /* 0x000000ffff0d7224 */ /* 0x000fe400078e0002 */
[----:B------:R-:W-:Y:S02]  /*14570*/  IMAD.MOV.U32 R12, RZ, RZ, 0x1 ;  /* 0x00000001ff0c7424 */ /* 0x000fe400078e00ff */
[----:B------:R-:W-:-:S07]  /*14580*/  IMAD.MOV.U32 R4, RZ, RZ, R14 ;  /* 0x000000ffff047224 */ /* 0x000fce00078e000e */
[----:B------:R-:W-:Y:S05]  /*14590*/  WARPSYNC.COLLECTIVE R15, `(.L_x_2550) ;  /* 0x000000000f087348 */ /* 0x000fea0003c00000 */
[----:B------:R0:W1:Y:S02]  /*145a0*/  SHFL.IDX P6, R14, R13, R12, R11 ;  /* 0x0000000c0d0e7389 */ /* 0x00006400000c000b */
[----:B01----:R-:W-:Y:S01]  /*145b0*/  ENDCOLLECTIVE ;  /* 0x000000000000791b */ /* 0x003fe20003800000 */
.L_x_2550:
[----:B------:R-:W-:-:S04]  /*145c0*/  @!P1 LEA R4, P3, R28, R4, 0x1 ;  /* 0x000000041c049211 */ /* 0x000fc800078608ff */
[----:B------:R-:W-:Y:S01]  /*145d0*/  @!P1 MOV R6, R4 ;  /* 0x0000000400069202 */ /* 0x000fe20000000f00 */
[----:B------:R-:W-:Y:S02]  /*145e0*/  @!P1 IMAD.X R0, RZ, RZ, R0, P3 ;  /* 0x000000ffff009224 */ /* 0x000fe400018e0600 */
[C---:B------:R-:W-:Y:S02]  /*145f0*/  VIADD R4, R17.reuse, 0xa0 ;  /* 0x000000a011047836 */ /* 0x040fe40000000000 */
        /* <DEDUP_REMOVED lines=12> */
.L_x_2551:
[----:B------:R-:W-:Y:S02]  /*146c0*/  IMAD.MOV.U32 R13, RZ, RZ, R2 ;  /* 0x000000ffff0d7224 */ /* 0x000fe400078e0002 */
[----:B------:R-:W-:Y:S01]  /*146d0*/  IMAD.MOV.U32 R12, RZ, RZ, 0x2 ;  /* 0x00000002ff0c7424 */ /* 0x000fe200078e00ff */
[----:B------:R-:W-:-:S07]  /*146e0*/  MOV R6, R14 ;  /* 0x0000000e00067202 */ /* 0x000fce0000000f00 */
[----:B------:R-:W-:Y:S05]  /*146f0*/  WARPSYNC.COLLECTIVE R15, `(.L_x_2552) ;  /* 0x000000000f087348 */ /* 0x000fea0003c00000 */
[----:B------:R0:W1:Y:S02]  /*14700*/  SHFL.IDX P6, R14, R13, R12, R11 ;  /* 0x0000000c0d0e7389 */ /* 0x00006400000c000b */
[----:B01----:R-:W-:Y:S01]  /*14710*/  ENDCOLLECTIVE ;  /* 0x000000000000791b */ /* 0x003fe20003800000 */
.L_x_2552:
        /* <DEDUP_REMOVED lines=13> */
.L_x_2553:
[----:B------:R-:W-:Y:S02]  /*147f0*/  IMAD.MOV.U32 R13, RZ, RZ, R2 ;  /* 0x000000ffff0d7224 */ /* 0x000fe400078e0002 */
[----:B------:R-:W-:Y:S01]  /*14800*/  IMAD.MOV.U32 R12, RZ, RZ, 0x3 ;  /* 0x00000003ff0c7424 */ /* 0x000fe200078e00ff */
[----:B------:R-:W-:-:S07]  /*14810*/  MOV R6, R14 ;  /* 0x0000000e00067202 */ /* 0x000fce0000000f00 */
[----:B------:R-:W-:Y:S05]  /*14820*/  WARPSYNC.COLLECTIVE R15, `(.L_x_2554) ;  /* 0x000000000f087348 */ /* 0x000fea0003c00000 */
[----:B------:R0:W1:Y:S02]  /*14830*/  SHFL.IDX P6, R14, R13, R12, R11 ;  /* 0x0000000c0d0e7389 */ /* 0x00006400000c000b */
[----:B01----:R-:W-:Y:S01]  /*14840*/  ENDCOLLECTIVE ;  /* 0x000000000000791b */ /* 0x003fe20003800000 */
.L_x_2554:
        /* <DEDUP_REMOVED lines=12> */
.L_x_2555:
[----:B------:R-:W-:Y:S01]  /*14910*/  IMAD.MOV.U32 R2, RZ, RZ, R14 ;  /* 0x000000ffff027224 */ /* 0x000fe200078e000e */
[----:B------:R-:W-:Y:S06]  /*14920*/  BRA `(.L_x_2556) ;  /* 0xffffffb4002c7947 */ /* 0x000fec000383ffff */
.L_x_2458:
[----:B0-----:R0:W1:Y:S02]  /*14930*/  SYNCS.PHASECHK.TRANS64.TRYWAIT P0, [R22+URZ+0x16820], R3 ;  /* 0x01682003160075a7 */ /* 0x001064000800017f */
[----:B-1----:R-:W-:Y:S05]  /*14940*/  @!P0 NANOSLEEP.SYNCS 0x989680 ;  /* 0x009896800000895d */ /* 0x002fea0003900000 */
[----:B------:R-:W1:Y:S02]  /*14950*/  @!P0 SYNCS.PHASECHK.TRANS64 P0, [R22+URZ+0x16820], R3 ;  /* 0x01682003160085a7 */ /* 0x000e64000800007f */
[----:B-1----:R-:W-:Y:S05]  /*14960*/  @!P0 BRA `(.L_x_2458) ;  /* 0xfffffffc00f08947 */ /* 0x002fea000383ffff */
[----:B------:R-:W-:Y:S05]  /*14970*/  BRA `(.L_x_2557) ;  /* 0xffffffb400987947 */ /* 0x000fea000383ffff */
.L_x_2463:
[----:B0-----:R0:W1:Y:S02]  /*14980*/  SYNCS.PHASECHK.TRANS64.TRYWAIT P0, [R5+URZ+0x16840], R2 ;  /* 0x01684002050075a7 */ /* 0x001064000800017f */
[----:B-1----:R-:W-:Y:S05]  /*14990*/  @!P0 NANOSLEEP.SYNCS 0x989680 ;  /* 0x009896800000895d */ /* 0x002fea0003900000 */
[----:B------:R-:W1:Y:S02]  /*149a0*/  @!P0 SYNCS.PHASECHK.TRANS64 P0, [R5+URZ+0x16840], R2 ;  /* 0x01684002050085a7 */ /* 0x000e64000800007f */
[----:B-1----:R-:W-:Y:S05]  /*149b0*/  @!P0 BRA `(.L_x_2463) ;  /* 0xfffffffc00f08947 */ /* 0x002fea000383ffff */
[----:B------:R-:W-:Y:S05]  /*149c0*/  BRA `(.L_x_2558) ;  /* 0xffffffb800607947 */ /* 0x000fea000383ffff */
.L_x_2464:
        /* <DEDUP_REMOVED lines=8> */
.L_x_2560:
[----:B------:R-:W-:Y:S05]  /*14a50*/  BSYNC B1 ;  /* 0x0000000000017941 */ /* 0x000fea0003800000 */
.L_x_2559:
[----:B------:R-:W-:Y:S01]  /*14a60*/  MOV R13, R8 ;  /* 0x00000008000d7202 */ /* 0x000fe20000000f00 */
[----:B------:R-:W-:Y:S01]  /*14a70*/  IMAD.MOV.U32 R12, RZ, RZ, RZ ;  /* 0x000000ffff0c7224 */ /* 0x000fe200078e00ff */
[----:B------:R-:W-:Y:S01]  /*14a80*/  LEA R9, R9, R22, 0x1 ;  /* 0x0000001609097211 */ /* 0x000fe200078e08ff */
[----:B------:R-:W-:Y:S02]  /*14a90*/  IMAD.MOV.U32 R11, RZ, RZ, 0x181f ;  /* 0x0000181fff0b7424 */ /* 0x000fe400078e00ff */
[----:B------:R-:W-:Y:S02]  /*14aa0*/  IMAD.MOV.U32 R15, RZ, RZ, -0x1 ;  /* 0xffffffffff0f7424 */ /* 0x000fe400078e00ff */
[----:B------:R-:W-:Y:S02]  /*14ab0*/  IMAD.MOV.U32 R3, RZ, RZ, R14 ;  /* 0x000000ffff037224 */ /* 0x000fe400078e000e */
[----:B------:R-:W-:-:S07]  /*14ac0*/  IMAD.SHL.U32 R7, R28, 0x2, RZ ;  /* 0x000000021c077824 */ /* 0x000fce00078e00ff */
[----:B------:R-:W-:Y:S05]  /*14ad0*/  WARPSYNC.COLLECTIVE R15, `(.L_x_2561) ;  /* 0x000000000f087348 */ /* 0x000fea0003c00000 */
[----:B------:R0:W1:Y:S02]  /*14ae0*/  SHFL.IDX P6, R14, R13, R12, R11 ;  /* 0x0000000c0d0e7389 */ /* 0x00006400000c000b */
[----:B01----:R-:W-:Y:S01]  /*14af0*/  ENDCOLLECTIVE ;  /* 0x000000000000791b */ /* 0x003fe20003800000 */
.L_x_2561:
[----:B------:R-:W-:Y:S02]  /*14b00*/  IMAD.MOV.U32 R13, RZ, RZ, R10 ;  /* 0x000000ffff0d7224 */ /* 0x000fe400078e000a */
[----:B------:R-:W-:Y:S02]  /*14b10*/  IMAD.MOV.U32 R12, RZ, RZ, 0x1 ;  /* 0x00000001ff0c7424 */ /* 0x000fe400078e00ff */
[----:B------:R-:W-:-:S07]  /*14b20*/  IMAD.MOV.U32 R2, RZ, RZ, R14 ;  /* 0x000000ffff027224 */ /* 0x000fce00078e000e */
[----:B------:R-:W-:Y:S05]  /*14b30*/  WARPSYNC.COLLECTIVE R15, `(.L_x_2562) ;  /* 0x000000000f087348 */ /* 0x000fea0003c00000 */
[----:B------:R0:W1:Y:S02]  /*14b40*/  SHFL.IDX P6, R14, R13, R12, R11 ;  /* 0x0000000c0d0e7389 */ /* 0x00006400000c000b */
[----:B01----:R-:W-:Y:S01]  /*14b50*/  ENDCOLLECTIVE ;  /* 0x000000000000791b */ /* 0x003fe20003800000 */
.L_x_2562:
        /* <DEDUP_REMOVED lines=11> */
.L_x_2563:
[----:B------:R-:W-:Y:S01]  /*14c10*/  MOV R13, R10 ;  /* 0x0000000a000d7202 */ /* 0x000fe20000000f00 */
[----:B------:R-:W-:Y:S02]  /*14c20*/  IMAD.MOV.U32 R12, RZ, RZ, 0x2 ;  /* 0x00000002ff0c7424 */ /* 0x000fe400078e00ff */
[----:B------:R-:W-:-:S07]  /*14c30*/  IMAD.MOV.U32 R2, RZ, RZ, R14 ;  /* 0x000000ffff027224 */ /* 0x000fce00078e000e */
[----:B------:R-:W-:Y:S05]  /*14c40*/  WARPSYNC.COLLECTIVE R15, `(.L_x_2564) ;  /* 0x000000000f087348 */ /* 0x000fea0003c00000 */
[----:B------:R0:W1:Y:S02]  /*14c50*/  SHFL.IDX P6, R14, R13, R12, R11 ;  /* 0x0000000c0d0e7389 */ /* 0x00006400000c000b */
[----:B01----:R-:W-:Y:S01]  /*14c60*/  ENDCOLLECTIVE ;  /* 0x000000000000791b */ /* 0x003fe20003800000 */
.L_x_2564:
        /* <DEDUP_REMOVED lines=11> */
.L_x_2565:
[----:B------:R-:W-:Y:S01]  /*14d20*/  IMAD.MOV.U32 R13, RZ, RZ, R10 ;  /* 0x000000ffff0d7224 */ /* 0x000fe200078e000a */
[----:B------:R-:W-:Y:S01]  /*14d30*/  MOV R12, 0x3 ;  /* 0x00000003000c7802 */ /* 0x000fe20000000f00 */
[----:B------:R-:W-:-:S07]  /*14d40*/  IMAD.MOV.U32 R2, RZ, RZ, R14 ;  /* 0x000000ffff027224 */ /* 0x000fce00078e000e */
[----:B------:R-:W-:Y:S05]  /*14d50*/  WARPSYNC.COLLECTIVE R15, `(.L_x_2566) ;  /* 0x000000000f087348 */ /* 0x000fea0003c00000 */
[----:B------:R0:W1:Y:S02]  /*14d60*/  SHFL.IDX P6, R14, R13, R12, R11 ;  /* 0x0000000c0d0e7389 */ /* 0x00006400000c000b */
[----:B01----:R-:W-:Y:S01]  /*14d70*/  ENDCOLLECTIVE ;  /* 0x000000000000791b */ /* 0x003fe20003800000 */
.L_x_2566:
        /* <DEDUP_REMOVED lines=11> */
.L_x_2567:
[----:B------:R-:W-:Y:S02]  /*14e30*/  IMAD.MOV.U32 R13, RZ, RZ, R10 ;  /* 0x000000ffff0d7224 */ /* 0x000fe400078e000a */
[----:B------:R-:W-:Y:S02]  /*14e40*/  IMAD.MOV.U32 R12, RZ, RZ, 0x4 ;  /* 0x00000004ff0c7424 */ /* 0x000fe400078e00ff */
[----:B------:R-:W-:-:S07]  /*14e50*/  IMAD.MOV.U32 R2, RZ, RZ, R14 ;  /* 0x000000ffff027224 */ /* 0x000fce00078e000e */
[----:B------:R-:W-:Y:S05]  /*14e60*/  WARPSYNC.COLLECTIVE R15, `(.L_x_2568) ;  /* 0x000000000f087348 */ /* 0x000fea0003c00000 */
[----:B------:R0:W1:Y:S02]  /*14e70*/  SHFL.IDX P6, R14, R13, R12, R11 ;  /* 0x0000000c0d0e7389 */ /* 0x00006400000c000b */
[----:B01----:R-:W-:Y:S01]  /*14e80*/  ENDCOLLECTIVE ;  /* 0x000000000000791b */ /* 0x003fe20003800000 */
.L_x_2568:
        /* <DEDUP_REMOVED lines=11> */
.L_x_2569:
[----:B------:R-:W-:Y:S02]  /*14f40*/  IMAD.MOV.U32 R13, RZ, RZ, R10 ;  /* 0x000000ffff0d7224 */ /* 0x000fe400078e000a */
[----:B------:R-:W-:Y:S02]  /*14f50*/  IMAD.MOV.U32 R12, RZ, RZ, 0x5 ;  /* 0x00000005ff0c7424 */ /* 0x000fe400078e00ff */
[----:B------:R-:W-:-:S07]  /*14f60*/  IMAD.MOV.U32 R2, RZ, RZ, R14 ;  /* 0x000000ffff027224 */ /* 0x000fce00078e000e */
[----:B------:R-:W-:Y:S05]  /*14f70*/  WARPSYNC.COLLECTIVE R15, `(.L_x_2570) ;  /* 0x000000000f087348 */ /* 0x000fea0003c00000 */
[----:B------:R0:W1:Y:S02]  /*14f80*/  SHFL.IDX P6, R14, R13, R12, R11 ;  /* 0x0000000c0d0e7389 */ /* 0x00006400000c000b */
[----:B01----:R-:W-:Y:S01]  /*14f90*/  ENDCOLLECTIVE ;  /* 0x000000000000791b */ /* 0x003fe20003800000 */
.L_x_2570:
        /* <DEDUP_REMOVED lines=11> */
.L_x_2571:
[----:B------:R-:W-:Y:S02]  /*15050*/  IMAD.MOV.U32 R13, RZ, RZ, R10 ;  /* 0x000000ffff0d7224 */ /* 0x000fe400078e000a */
[----:B------:R-:W-:Y:S02]  /*15060*/  IMAD.MOV.U32 R12, RZ, RZ, 0x6 ;  /* 0x00000006ff0c7424 */ /* 0x000fe400078e00ff */
[----:B------:R-:W-:-:S07]  /*15070*/  IMAD.MOV.U32 R2, RZ, RZ, R14 ;  /* 0x000000ffff027224 */ /* 0x000fce00078e000e */
[----:B------:R-:W-:Y:S05]  /*15080*/  WARPSYNC.COLLECTIVE R15, `(.L_x_2572) ;  /* 0x000000000f087348 */ /* 0x000fea0003c00000 */
[----:B------:R0:W1:Y:S02]  /*15090*/  SHFL.IDX P6, R14, R13, R12, R11 ;  /* 0x0000000c0d0e7389 */ /* 0x00006400000c000b */
[----:B01----:R-:W-:Y:S01]  /*150a0*/  ENDCOLLECTIVE ;  /* 0x000000000000791b */ /* 0x003fe20003800000 */
.L_x_2572:
        /* <DEDUP_REMOVED lines=11> */
.L_x_2573:
[----:B------:R-:W-:Y:S02]  /*15160*/  IMAD.MOV.U32 R13, RZ, RZ, R10 ;  /* 0x000000ffff0d7224 */ /* 0x000fe400078e000a */
[----:B------:R-:W-:Y:S01]  /*15170*/  IMAD.MOV.U32 R12, RZ, RZ, 0x7 ;  /* 0x00000007ff0c7424 */ /* 0x000fe200078e00ff */
[----:B------:R-:W-:-:S07]  /*15180*/  MOV R2, R14 ;  /* 0x0000000e00027202 */ /* 0x000fce0000000f00 */
[----:B------:R-:W-:Y:S05]  /*15190*/  WARPSYNC.COLLECTIVE R15, `(.L_x_2574) ;  /* 0x000000000f087348 */ /* 0x000fea0003c00000 */
[----:B------:R0:W1:Y:S02]  /*151a0*/  SHFL.IDX P6, R14, R13, R12, R11 ;  /* 0x0000000c0d0e7389 */ /* 0x00006400000c000b */
[----:B01----:R-:W-:Y:S01]  /*151b0*/  ENDCOLLECTIVE ;  /* 0x000000000000791b */ /* 0x003fe20003800000 */
.L_x_2574:
        /* <DEDUP_REMOVED lines=11> */
.L_x_2575:
[----:B------:R-:W-:Y:S01]  /*15270*/  IMAD.MOV.U32 R2, RZ, RZ, R14 ;  /* 0x000000ffff027224 */ /* 0x000fe200078e000e */
[----:B------:R-:W-:Y:S06]  /*15280*/  BRA `(.L_x_2576) ;  /* 0xffffffb400447947 */ /* 0x000fec000383ffff */
.L_x_2469:
[----:B-1----:R1:W2:Y:S02]  /*15290*/  SYNCS.PHASECHK.TRANS64.TRYWAIT P0, [R5+URZ+0x16860], R2 ;  /* 0x01686002050075a7 */ /* 0x0022a4000800017f */
[----:B--2---:R-:W-:Y:S05]  /*152a0*/  @!P0 NANOSLEEP.SYNCS 0x989680 ;  /* 0x009896800000895d */ /* 0x004fea0003900000 */
[----:B------:R-:W2:Y:S02]  /*152b0*/  @!P0 SYNCS.PHASECHK.TRANS64 P0, [R5+URZ+0x16860], R2 ;  /* 0x01686002050085a7 */ /* 0x000ea4000800007f */
[----:B--2---:R-:W-:Y:S05]  /*152c0*/  @!P0 BRA `(.L_x_2469) ;  /* 0xfffffffc00f08947 */ /* 0x004fea000383ffff */
[----:B------:R-:W-:Y:S05]  /*152d0*/  BRA `(.L_x_2577) ;  /* 0xffffffb4009c7947 */ /* 0x000fea000383ffff */
.L_x_2470:
        /* <DEDUP_REMOVED lines=8> */
.L_x_2579:
[----:B------:R-:W-:Y:S05]  /*15360*/  BSYNC B1 ;  /* 0x0000000000017941 */ /* 0x000fea0003800000 */
.L_x_2578:
[----:B------:R-:W-:Y:S01]  /*15370*/  IMAD.MOV.U32 R13, RZ, RZ, R18 ;  /* 0x000000ffff0d7224 */ /* 0x000fe200078e0012 */
[----:B------:R-:W-:Y:S01]  /*15380*/  MOV R11, 0x181f ;  /* 0x0000181f000b7802 */ /* 0x000fe20000000f00 */
[----:B------:R-:W-:Y:S01]  /*15390*/  IMAD.MOV.U32 R12, RZ, RZ, RZ ;  /* 0x000000ffff0c7224 */ /* 0x000fe200078e00ff */
[----:B------:R-:W-:Y:S01]  /*153a0*/  ISETP.LT.OR P2, PT, R8, 0x1, P1 ;  /* 0x000000010800780c */ /* 0x000fe20000f41670 */
[----:B------:R-:W-:Y:S02]  /*153b0*/  IMAD.MOV.U32 R15, RZ, RZ, -0x1 ;  /* 0xffffffffff0f7424 */ /* 0x000fe400078e00ff */
[----:B------:R-:W-:Y:S02]  /*153c0*/  IMAD.MOV.U32 R3, RZ, RZ, R14 ;  /* 0x000000ffff037224 */ /* 0x000fe400078e000e */
[----:B------:R-:W-:-:S08]  /*153d0*/  IMAD R6, R6, 0x2, R22 ;  /* 0x0000000206067824 */ /* 0x000fd000078e0216 */
[----:B------:R-:W-:Y:S05]  /*153e0*/  WARPSYNC.COLLECTIVE R15, `(.L_x_2580) ;  /* 0x000000000f087348 */ /* 0x000fea0003c00000 */
[----:B------:R0:W1:Y:S02]  /*153f0*/  SHFL.IDX P6, R14, R13, R12, R11 ;  /* 0x0000000c0d0e7389 */ /* 0x00006400000c000b */
[----:B01----:R-:W-:Y:S01]  /*15400*/  ENDCOLLECTIVE ;  /* 0x000000000000791b */ /* 0x003fe20003800000 */
.L_x_2580:
[----:B------:R-:W-:Y:S02]  /*15410*/  IMAD.MOV.U32 R13, RZ, RZ, R23 ;  /* 0x000000ffff0d7224 */ /* 0x000fe400078e0017 */
[----:B------:R-:W-:Y:S02]  /*15420*/  IMAD.MOV.U32 R12, RZ, RZ, 0x1 ;  /* 0x00000001ff0c7424 */ /* 0x000fe400078e00ff */
[----:B------:R-:W-:-:S07]  /*15430*/  IMAD.MOV.U32 R2, RZ, RZ, R14 ;  /* 0x000000ffff027224 */ /* 0x000fce00078e000e */
[----:B------:R-:W-:Y:S05]  /*15440*/  WARPSYNC.COLLECTIVE R15, `(.L_x_2581) ;  /* 0x000000000f087348 */ /* 0x000fea0003c00000 */
[----:B------:R0:W1:Y:S02]  /*15450*/  SHFL.IDX P6, R14, R13, R12, R11 ;  /* 0x0000000c0d0e7389 */ /* 0x00006400000c000b */
[----:B01----:R-:W-:Y:S01]  /*15460*/  ENDCOLLECTIVE ;  /* 0x000000000000791b */ /* 0x003fe20003800000 */
.L_x_2581:
        /* <DEDUP_REMOVED lines=12> */
.L_x_2582:
[----:B------:R-:W-:Y:S02]  /*15530*/  IMAD.MOV.U32 R13, RZ, RZ, R23 ;  /* 0x000000ffff0d7224 */ /* 0x000fe400078e0017 */
[----:B------:R-:W-:Y:S02]  /*15540*/  IMAD.MOV.U32 R12, RZ, RZ, 0x2 ;  /* 0x00000002ff0c7424 */ /* 0x000fe400078e00ff */
[----:B------:R-:W-:-:S07]  /*15550*/  IMAD.MOV.U32 R2, RZ, RZ, R14 ;  /* 0x000000ffff027224 */ /* 0x000fce00078e000e */
[----:B------:R-:W-:Y:S05]  /*15560*/  WARPSYNC.COLLECTIVE R15, `(.L_x_2583) ;  /* 0x000000000f087348 */ /* 0x000fea0003c00000 */
[----:B------:R0:W1:Y:S02]  /*15570*/  SHFL.IDX P6, R14, R13, R12, R11 ;  /* 0x0000000c0d0e7389 */ /* 0x00006400000c000b */
[----:B01----:R-:W-:Y:S01]  /*15580*/  ENDCOLLECTIVE ;  /* 0x000000000000791b */ /* 0x003fe20003800000 */
.L_x_2583:
        /* <DEDUP_REMOVED lines=12> */
.L_x_2584:
[----:B------:R-:W-:Y:S02]  /*15650*/  IMAD.MOV.U32 R13, RZ, RZ, R23 ;  /* 0x000000ffff0d7224 */ /* 0x000fe400078e0017 */
[----:B------:R-:W-:Y:S02]  /*15660*/  IMAD.MOV.U32 R12, RZ, RZ, 0x3 ;  /* 0x00000003ff0c7424 */ /* 0x000fe400078e00ff */
[----:B------:R-:W-:-:S07]  /*15670*/  IMAD.MOV.U32 R2, RZ, RZ, R14 ;  /* 0x000000ffff027224 */ /* 0x000fce00078e000e */
[----:B------:R-:W-:Y:S05]  /*15680*/  WARPSYNC.COLLECTIVE R15, `(.L_x_2585) ;  /* 0x000000000f087348 */ /* 0x000fea0003c00000 */
[----:B------:R0:W1:Y:S02]  /*15690*/  SHFL.IDX P6, R14, R13, R12, R11 ;  /* 0x0000000c0d0e7389 */ /* 0x00006400000c000b */
[----:B01----:R-:W-:Y:S01]  /*156a0*/  ENDCOLLECTIVE ;  /* 0x000000000000791b */ /* 0x003fe20003800000 */
.L_x_2585:
        /* <DEDUP_REMOVED lines=12> */
.L_x_2586:
[----:B------:R-:W-:Y:S02]  /*15770*/  IMAD.MOV.U32 R13, RZ, RZ, R23 ;  /* 0x000000ffff0d7224 */ /* 0x000fe400078e0017 */
[----:B------:R-:W-:Y:S01]  /*15780*/  IMAD.MOV.U32 R12, RZ, RZ, 0x4 ;  /* 0x00000004ff0c7424 */ /* 0x000fe200078e00ff */
[----:B------:R-:W-:-:S07]  /*15790*/  MOV R2, R14 ;  /* 0x0000000e00027202 */ /* 0x000fce0000000f00 */
[----:B------:R-:W-:Y:S05]  /*157a0*/  WARPSYNC.COLLECTIVE R15, `(.L_x_2587) ;  /* 0x000000000f087348 */ /* 0x000fea0003c00000 */
[----:B------:R0:W1:Y:S02]  /*157b0*/  SHFL.IDX P6, R14, R13, R12, R11 ;  /* 0x0000000c0d0e7389 */ /* 0x00006400000c000b */
[----:B01----:R-:W-:Y:S01]  /*157c0*/  ENDCOLLECTIVE ;  /* 0x000000000000791b */ /* 0x003fe20003800000 */
.L_x_2587:
        /* <DEDUP_REMOVED lines=12> */
.L_x_2588:
[----:B------:R-:W-:Y:S02]  /*15890*/  IMAD.MOV.U32 R13, RZ, RZ, R23 ;  /* 0x000000ffff0d7224 */ /* 0x000fe400078e0017 */
[----:B------:R-:W-:Y:S02]  /*158a0*/  IMAD.MOV.U32 R12, RZ, RZ, 0x5 ;  /* 0x00000005ff0c7424 */ /* 0x000fe400078e00ff */
[----:B------:R-:W-:-:S07]  /*158b0*/  IMAD.MOV.U32 R2, RZ, RZ, R14 ;  /* 0x000000ffff027224 */ /* 0x000fce00078e000e */
[----:B------:R-:W-:Y:S05]  /*158c0*/  WARPSYNC.COLLECTIVE R15, `(.L_x_2589) ;  /* 0x000000000f087348 */ /* 0x000fea0003c00000 */
[----:B------:R0:W1:Y:S02]  /*158d0*/  SHFL.IDX P6, R14, R13, R12, R11 ;  /* 0x0000000c0d0e7389 */ /* 0x00006400000c000b */
[----:B01----:R-:W-:Y:S01]  /*158e0*/  ENDCOLLECTIVE ;  /* 0x000000000000791b */ /* 0x003fe20003800000 */
.L_x_2589:
        /* <DEDUP_REMOVED lines=12> */
.L_x_2590:
[----:B------:R-:W-:Y:S01]  /*159b0*/  MOV R13, R23 ;  /* 0x00000017000d7202 */ /* 0x000fe20000000f00 */
[----:B------:R-:W-:Y:S02]  /*159c0*/  IMAD.MOV.U32 R12, RZ, RZ, 0x6 ;  /* 0x00000006ff0c7424 */ /* 0x000fe400078e00ff */
[----:B------:R-:W-:-:S07]  /*159d0*/  IMAD.MOV.U32 R2, RZ, RZ, R14 ;  /* 0x000000ffff027224 */ /* 0x000fce00078e000e */
[----:B------:R-:W-:Y:S05]  /*159e0*/  WARPSYNC.COLLECTIVE R15, `(.L_x_2591) ;  /* 0x000000000f087348 */ /* 0x000fea0003c00000 */
[----:B------:R0:W1:Y:S02]  /*159f0*/  SHFL.IDX P6, R14, R13, R12, R11 ;  /* 0x0000000c0d0e7389 */ /* 0x00006400000c000b */
[----:B01----:R-:W-:Y:S01]  /*15a00*/  ENDCOLLECTIVE ;  /* 0x000000000000791b */ /* 0x003fe20003800000 */
.L_x_2591:
        /* <DEDUP_REMOVED lines=12> */
.L_x_2592:
[----:B------:R-:W-:Y:S01]  /*15ad0*/  IMAD.MOV.U32 R13, RZ, RZ, R23 ;  /* 0x000000ffff0d7224 */ /* 0x000fe200078e0017 */
[----:B------:R-:W-:Y:S01]  /*15ae0*/  MOV R12, 0x7 ;  /* 0x00000007000c7802 */ /* 0x000fe20000000f00 */
[----:B------:R-:W-:-:S07]  /*15af0*/  IMAD.MOV.U32 R2, RZ, RZ, R14 ;  /* 0x000000ffff027224 */ /* 0x000fce00078e000e */
[----:B------:R-:W-:Y:S05]  /*15b00*/  WARPSYNC.COLLECTIVE R15, `(.L_x_2593) ;  /* 0x000000000f087348 */ /* 0x000fea0003c00000 */
[----:B------:R0:W1:Y:S02]  /*15b10*/  SHFL.IDX P6, R14, R13, R12, R11 ;  /* 0x0000000c0d0e7389 */ /* 0x00006400000c000b */
[----:B01----:R-:W-:Y:S01]  /*15b20*/  ENDCOLLECTIVE ;  /* 0x000000000000791b */ /* 0x003fe20003800000 */
.L_x_2593:
        /* <DEDUP_REMOVED lines=11> */
.L_x_2594:
[----:B------:R-:W-:Y:S01]  /*15be0*/  IMAD.MOV.U32 R2, RZ, RZ, R14 ;  /* 0x000000ffff027224 */ /* 0x000fe200078e000e */
[----:B------:R-:W-:Y:S06]  /*15bf0*/  BRA `(.L_x_2595) ;  /* 0xffffffb000487947 */ /* 0x000fec000383ffff */
.L_x_2478:
[----:B0-----:R0:W1:Y:S02]  /*15c00*/  SYNCS.PHASECHK.TRANS64.TRYWAIT P0, [R0+URZ+0x16860], R3 ;  /* 0x01686003000075a7 */ /* 0x001064000800017f */
[----:B-1----:R-:W-:Y:S05]  /*15c10*/  @!P0 NANOSLEEP.SYNCS 0x989680 ;  /* 0x009896800000895d */ /* 0x002fea0003900000 */
[----:B------:R-:W1:Y:S02]  /*15c20*/  @!P0 SYNCS.PHASECHK.TRANS64 P0, [R0+URZ+0x16860], R3 ;  /* 0x01686003000085a7 */ /* 0x000e64000800007f */
[----:B-1----:R-:W-:Y:S05]  /*15c30*/  @!P0 BRA `(.L_x_2478) ;  /* 0xfffffffc00f08947 */ /* 0x002fea000383ffff */
[----:B------:R-:W-:Y:S05]  /*15c40*/  BRA `(.L_x_2596) ;  /* 0xffffffb4005c7947 */ /* 0x000fea000383ffff */
.L_x_2479:
        /* <DEDUP_REMOVED lines=8> */
.L_x_2598:
[----:B------:R-:W-:Y:S05]  /*15cd0*/  BSYNC B0 ;  /* 0x0000000000007941 */ /* 0x000fea0003800000 */
.L_x_2597:
        /* <DEDUP_REMOVED lines=10> */
.L_x_2599:
[----:B------:R-:W-:Y:S02]  /*15d80*/  IMAD R4, R4, 0x2, R22 ;  /* 0x0000000204047824 */ /* 0x000fe400078e0216 */
[----:B------:R-:W-:Y:S02]  /*15d90*/  IMAD.MOV.U32 R13, RZ, RZ, R23 ;  /* 0x000000ffff0d7224 */ /* 0x000fe400078e0017 */
[----:B------:R-:W-:Y:S01]  /*15da0*/  IMAD.MOV.U32 R12, RZ, RZ, 0x1 ;  /* 0x00000001ff0c7424 */ /* 0x000fe200078e00ff */
[----:B------:R-:W-:-:S13]  /*15db0*/  IADD3 R2, P1, R14, R5, RZ ;  /* 0x000000050e027210 */ /* 0x000fda0007f3e0ff */
[----:B------:R-:W-:Y:S05]  /*15dc0*/  WARPSYNC.COLLECTIVE R15, `(.L_x_2600) ;  /* 0x000000000f087348 */ /* 0x000fea0003c00000 */
[----:B------:R0:W1:Y:S02]  /*15dd0*/  SHFL.IDX P6, R14, R13, R12, R11 ;  /* 0x0000000c0d0e7389 */ /* 0x00006400000c000b */
[----:B01----:R-:W-:Y:S01]  /*15de0*/  ENDCOLLECTIVE ;  /* 0x000000000000791b */ /* 0x003fe20003800000 */
.L_x_2600:
[----:B------:R-:W-:-:S05]  /*15df0*/  IADD3.X R3, RZ, R3, RZ, P1, !PT ;  /* 0x00000003ff037210 */ /* 0x000fca0000ffe4ff */
        /* <DEDUP_REMOVED lines=10> */
.L_x_2601:
[----:B------:R-:W-:Y:S02]  /*15ea0*/  IMAD.MOV.U32 R13, RZ, RZ, R23 ;  /* 0x000000ffff0d7224 */ /* 0x000fe400078e0017 */
[----:B------:R-:W-:Y:S02]  /*15eb0*/  IMAD.MOV.U32 R12, RZ, RZ, 0x2 ;  /* 0x00000002ff0c7424 */ /* 0x000fe400078e00ff */
[----:B------:R-:W-:-:S07]  /*15ec0*/  IMAD.MOV.U32 R9, RZ, RZ, R14 ;  /* 0x000000ffff097224 */ /* 0x000fce00078e000e */
[----:B------:R-:W-:Y:S05]  /*15ed0*/  WARPSYNC.COLLECTIVE R15, `(.L_x_2602) ;  /* 0x000000000f087348 */ /* 0x000fea0003c00000 */
[----:B------:R0:W1:Y:S02]  /*15ee0*/  SHFL.IDX P6, R14, R13, R12, R11 ;  /* 0x0000000c0d0e7389 */ /* 0x00006400000c000b */
[----:B01----:R-:W-:Y:S01]  /*15ef0*/  ENDCOLLECTIVE ;  /* 0x000000000000791b */ /* 0x003fe20003800000 */
.L_x_2602:
        /* <DEDUP_REMOVED lines=12> */
.L_x_2603:
[----:B------:R-:W-:Y:S01]  /*15fc0*/  MOV R13, R23 ;  /* 0x00000017000d7202 */ /* 0x000fe20000000f00 */
[----:B------:R-:W-:Y:S02]  /*15fd0*/  IMAD.MOV.U32 R12, RZ, RZ, 0x3 ;  /* 0x00000003ff0c7424 */ /* 0x000fe400078e00ff */
[----:B------:R-:W-:-:S07]  /*15fe0*/  IMAD.MOV.U32 R10, RZ, RZ, R14 ;  /* 0x000000ffff0a7224 */ /* 0x000fce00078e000e */
[----:B------:R-:W-:Y:S05]  /*15ff0*/  WARPSYNC.COLLECTIVE R15, `(.L_x_2604) ;  /* 0x000000000f087348 */ /* 0x000fea0003c00000 */
[----:B------:R0:W1:Y:S02]  /*16000*/  SHFL.IDX P6, R14, R13, R12, R11 ;  /* 0x0000000c0d0e7389 */ /* 0x00006400000c000b */
[----:B01----:R-:W-:Y:S01]  /*16010*/  ENDCOLLECTIVE ;  /* 0x000000000000791b */ /* 0x003fe20003800000 */
.L_x_2604:
        /* <DEDUP_REMOVED lines=12> */
.L_x_2605:
[----:B------:R-:W-:Y:S01]  /*160e0*/  IMAD.MOV.U32 R13, RZ, RZ, R23 ;  /* 0x000000ffff0d7224 */ /* 0x000fe200078e0017 */
[----:B------:R-:W-:Y:S01]  /*160f0*/  MOV R12, 0x4 ;  /* 0x00000004000c7802 */ /* 0x000fe20000000f00 */
[----:B------:R-:W-:-:S07]  /*16100*/  IMAD.MOV.U32 R9, RZ, RZ, R14 ;  /* 0x000000ffff097224 */ /* 0x000fce00078e000e */
[----:B------:R-:W-:Y:S05]  /*16110*/  WARPSYNC.COLLECTIVE R15, `(.L_x_2606) ;  /* 0x000000000f087348 */ /* 0x000fea0003c00000 */
[----:B------:R0:W1:Y:S02]  /*16120*/  SHFL.IDX P6, R14, R13, R12, R11 ;  /* 0x0000000c0d0e7389 */ /* 0x00006400000c000b */
[----:B01----:R-:W-:Y:S01]  /*16130*/  ENDCOLLECTIVE ;  /* 0x000000000000791b */ /* 0x003fe20003800000 */
.L_x_2606:
        /* <DEDUP_REMOVED lines=12> */
.L_x_2607:
[----:B------:R-:W-:Y:S02]  /*16200*/  IMAD.MOV.U32 R13, RZ, RZ, R23 ;  /* 0x000000ffff0d7224 */ /* 0x000fe400078e0017 */
[----:B------:R-:W-:Y:S02]  /*16210*/  IMAD.MOV.U32 R12, RZ, RZ, 0x5 ;  /* 0x00000005ff0c7424 */ /* 0x000fe400078e00ff */
[----:B------:R-:W-:-:S07]  /*16220*/  IMAD.MOV.U32 R10, RZ, RZ, R14 ;  /* 0x000000ffff0a7224 */ /* 0x000fce00078e000e */
[----:B------:R-:W-:Y:S05]  /*16230*/  WARPSYNC.COLLECTIVE R15, `(.L_x_2608) ;  /* 0x000000000f087348 */ /* 0x000fea0003c00000 */
[----:B------:R0:W1:Y:S02]  /*16240*/  SHFL.IDX P6, R14, R13, R12, R11 ;  /* 0x0000000c0d0e7389 */ /* 0x00006400000c000b */
[----:B01----:R-:W-:Y:S01]  /*16250*/  ENDCOLLECTIVE ;  /* 0x000000000000791b */ /* 0x003fe20003800000 */
.L_x_2608:
        /* <DEDUP_REMOVED lines=8> */
[----:B------:R-:W-:-:S11]  /*162e0*/  MOV R7, R14 ;  /* 0x0000000e00077202 */ /* 0x000fd60000000f00 */
[----:B0-----:R-:W-:Y:S05]  /*162f0*/  WARPSYNC.COLLECTIVE R15, `(.L_x_2609) ;  /* 0x000000000f087348 */ /* 0x001fea0003c00000 */
[----:B------:R1:W2:Y:S02]  /*16300*/  SHFL.IDX P6, R14, R13, R12, R11 ;  /* 0x0000000c0d0e7389 */ /* 0x0002a400000c000b */
[----:B012---:R-:W-:Y:S01]  /*16310*/  ENDCOLLECTIVE ;  /* 0x000000000000791b */ /* 0x007fe20003800000 */
.L_x_2609:
[----:B------:R-:W-:Y:S02]  /*16320*/  IMAD.MOV.U32 R13, RZ, RZ, R23 ;  /* 0x000000ffff0d7224 */ /* 0x000fe400078e0017 */
[----:B------:R-:W-:Y:S02]  /*16330*/  IMAD.MOV.U32 R12, RZ, RZ, 0x6 ;  /* 0x00000006ff0c7424 */ /* 0x000fe400078e00ff */
[----:B------:R-:W-:-:S07]  /*16340*/  IMAD.MOV.U32 R9, RZ, RZ, R14 ;  /* 0x000000ffff097224 */ /* 0x000fce00078e000e */
[----:B------:R-:W-:Y:S05]  /*16350*/  WARPSYNC.COLLECTIVE R15, `(.L_x_2610) ;  /* 0x000000000f087348 */ /* 0x000fea0003c00000 */
[----:B------:R0:W1:Y:S02]  /*16360*/  SHFL.IDX P6, R14, R13, R12, R11 ;  /* 0x0000000c0d0e7389 */ /* 0x00006400000c000b */
[----:B01----:R-:W-:Y:S01]  /*16370*/  ENDCOLLECTIVE ;  /* 0x000000000000791b */ /* 0x003fe20003800000 */
.L_x_2610:
        /* <DEDUP_REMOVED lines=8> */
[----:B------:R-:W-:-:S12]  /*16400*/  IMAD.MOV.U32 R8, RZ, RZ, R14 ;  /* 0x000000ffff087224 */ /* 0x000fd800078e000e */
[----:B0-----:R-:W-:Y:S05]  /*16410*/  WARPSYNC.COLLECTIVE R15, `(.L_x_2611) ;  /* 0x000000000f087348 */ /* 0x001fea0003c00000 */
[----:B------:R1:W2:Y:S02]  /*16420*/  SHFL.IDX P6, R14, R13, R12, R11 ;  /* 0x0000000c0d0e7389 */ /* 0x0002a400000c000b */
[----:B012---:R-:W-:Y:S01]  /*16430*/  ENDCOLLECTIVE ;  /* 0x000000000000791b */ /* 0x007fe20003800000 */
.L_x_2611:
[----:B------:R-:W-:Y:S02]  /*16440*/  IMAD.MOV.U32 R13, RZ, RZ, R23 ;  /* 0x000000ffff0d7224 */ /* 0x000fe400078e0017 */
[----:B------:R-:W-:Y:S01]  /*16450*/  IMAD.MOV.U32 R12, RZ, RZ, 0x7 ;  /* 0x00000007ff0c7424 */ /* 0x000fe200078e00ff */
[----:B------:R-:W-:-:S13]  /*16460*/  IADD3 R2, P1, R14, R5, RZ ;  /* 0x000000050e027210 */ /* 0x000fda0007f3e0ff */
[----:B------:R-:W-:Y:S05]  /*16470*/  WARPSYNC.COLLECTIVE R15, `(.L_x_2612) ;  /* 0x000000000f087348 */ /* 0x000fea0003c00000 */
[----:B------:R0:W1:Y:S02]  /*16480*/  SHFL.IDX P6, R14, R13, R12, R11 ;  /* 0x0000000c0d0e7389 */ /* 0x00006400000c000b */
[----:B01----:R-:W-:Y:S01]  /*16490*/  ENDCOLLECTIVE ;  /* 0x000000000000791b */ /* 0x003fe20003800000 */
.L_x_2612:
        /* <DEDUP_REMOVED lines=10> */
.L_x_2613:
[----:B------:R-:W-:Y:S05]  /*16540*/  BRA `(.L_x_2614) ;  /* 0xffffffb000107947 */ /* 0x000fea000383ffff */
.L_x_2484:
        /* <DEDUP_REMOVED lines=8> */
.L_x_2616:
[----:B------:R-:W-:Y:S05]  /*165d0*/  BSYNC B0 ;  /* 0x0000000000007941 */ /* 0x000fea0003800000 */
.L_x_2615:
[----:B------:R-:W-:Y:S01]  /*165e0*/  IMAD.MOV.U32 R13, RZ, RZ, R16 ;  /* 0x000000ffff0d7224 */ /* 0x000fe200078e0010 */
[----:B------:R-:W-:Y:S01]  /*165f0*/  MOV R15, 0xffffffff ;  /* 0xffffffff000f7802 */ /* 0x000fe20000000f00 */
[----:B------:R-:W-:Y:S02]  /*16600*/  IMAD.MOV.U32 R12, RZ, RZ, 0x1 ;  /* 0x00000001ff0c7424 */ /* 0x000fe400078e00ff */
[----:B------:R-:W-:Y:S02]  /*16610*/  IMAD.MOV.U32 R11, RZ, RZ, 0x1f ;  /* 0x0000001fff0b7424 */ /* 0x000fe400078e00ff */
[----:B------:R-:W-:Y:S02]  /*16620*/  IMAD.IADD R9, R19, 0x1, R8 ;  /* 0x0000000113097824 */ /* 0x000fe400078e0208 */
[----:B------:R-:W-:-:S07]  /*16630*/  IMAD.MOV.U32 R0, RZ, RZ, R14 ;  /* 0x000000ffff007224 */ /* 0x000fce00078e000e */
[----:B------:R-:W-:Y:S05]  /*16640*/  WARPSYNC.COLLECTIVE R15, `(.L_x_2617) ;  /* 0x000000000f087348 */ /* 0x000fea0003c00000 */
[----:B------:R0:W1:Y:S02]  /*16650*/  SHFL.IDX P6, R14, R13, R12, R11 ;  /* 0x0000000c0d0e7389 */ /* 0x00006400000c000b */
[----:B01----:R-:W-:Y:S01]  /*16660*/  ENDCOLLECTIVE ;  /* 0x000000000000791b */ /* 0x003fe20003800000 */
.L_x_2617:
        /* <DEDUP_REMOVED lines=23> */
.L_x_2618:
[----:B------:R-:W-:Y:S01]  /*167e0*/  IMAD.MOV.U32 R12, RZ, RZ, 0x2 ;  /* 0x00000002ff0c7424 */ /* 0x000fe200078e00ff */
[----:B------:R-:W-:-:S04]  /*167f0*/  SEL R4, R14, RZ, P1 ;  /* 0x000000ff0e047207 */ /* 0x000fc80000800000 */
[----:B------:R-:W-:-:S05]  /*16800*/  IADD3 R4, R13, R4, RZ ;  /* 0x000000040d047210 */ /* 0x000fca0007ffe0ff */
[----:B------:R-:W-:-:S07]  /*16810*/  IMAD.MOV.U32 R13, RZ, RZ, R4 ;  /* 0x000000ffff0d7224 */ /* 0x000fce00078e0004 */
[----:B------:R-:W-:Y:S05]  /*16820*/  WARPSYNC.COLLECTIVE R15, `(.L_x_2619) ;  /* 0x000000000f087348 */ /* 0x000fea0003c00000 */
[----:B------:R0:W1:Y:S02]  /*16830*/  SHFL.UP P6, R14, R13, R12, R11 ;  /* 0x0400000c0d0e7389 */ /* 0x00006400000c000b */
[----:B01----:R-:W-:Y:S01]  /*16840*/  ENDCOLLECTIVE ;  /* 0x000000000000791b */ /* 0x003fe20003800000 */
.L_x_2619:
[----:B------:R-:W-:Y:S01]  /*16850*/  IMAD.MOV.U32 R12, RZ, RZ, 0x4 ;  /* 0x00000004ff0c7424 */ /* 0x000fe200078e00ff */
[----:B------:R-:W-:-:S05]  /*16860*/  SEL R3, R14, RZ, P2 ;  /* 0x000000ff0e037207 */ /* 0x000fca0001000000 */
[----:B------:R-:W-:-:S04]  /*16870*/  IMAD.IADD R2, R4, 0x1, R3 ;  /* 0x0000000104027824 */ /* 0x000fc800078e0203 */
[----:B------:R-:W-:-:S07]  /*16880*/  IMAD.MOV.U32 R13, RZ, RZ, R2 ;  /* 0x000000ffff0d7224 */ /* 0x000fce00078e0002 */
[----:B------:R-:W-:Y:S05]  /*16890*/  WARPSYNC.COLLECTIVE R15, `(.L_x_2620) ;  /* 0x000000000f087348 */ /* 0x000fea0003c00000 */
[----:B------:R0:W1:Y:S02]  /*168a0*/  SHFL.UP P6, R14, R13, R12, R11 ;  /* 0x0400000c0d0e7389 */ /* 0x00006400000c000b */
[----:B01----:R-:W-:Y:S01]  /*168b0*/  ENDCOLLECTIVE ;  /* 0x000000000000791b */ /* 0x003fe20003800000 */
.L_x_2620:
[----:B------:R-:W-:Y:S01]  /*168c0*/  IMAD.MOV.U32 R12, RZ, RZ, 0x8 ;  /* 0x00000008ff0c7424 */ /* 0x000fe200078e00ff */
[----:B------:R-:W-:-:S05]  /*168d0*/  SEL R3, R14, RZ, P3 ;  /* 0x000000ff0e037207 */ /* 0x000fca0001800000 */
[----:B------:R-:W-:-:S05]  /*168e0*/  IMAD.IADD R3, R2, 0x1, R3 ;  /* 0x0000000102037824 */ /* 0x000fca00078e0203 */
[----:B------:R-:W-:-:S07]  /*168f0*/  MOV R13, R3 ;  /* 0x00000003000d7202 */ /* 0x000fce0000000f00 */
[----:B------:R-:W-:Y:S05]  /*16900*/  WARPSYNC.COLLECTIVE R15, `(.L_x_2621) ;  /* 0x000000000f087348 */ /* 0x000fea0003c00000 */
[----:B------:R0:W1:Y:S02]  /*16910*/  SHFL.UP P6, R14, R13, R12, R11 ;  /* 0x0400000c0d0e7389 */ /* 0x00006400000c000b */
[----:B01----:R-:W-:Y:S01]  /*16920*/  ENDCOLLECTIVE ;  /* 0x000000000000791b */ /* 0x003fe20003800000 */
.L_x_2621:
[----:B------:R-:W-:Y:S01]  /*16930*/  IMAD.MOV.U32 R12, RZ, RZ, 0x10 ;  /* 0x00000010ff0c7424 */ /* 0x000fe200078e00ff */
[----:B------:R-:W-:-:S05]  /*16940*/  SEL R4, R14, RZ, P4 ;  /* 0x000000ff0e047207 */ /* 0x000fca0002000000 */
[----:B------:R-:W-:-:S04]  /*16950*/  IMAD.IADD R4, R3, 0x1, R4 ;  /* 0x0000000103047824 */ /* 0x000fc800078e0204 */
[----:B------:R-:W-:-:S07]  /*16960*/  IMAD.MOV.U32 R13, RZ, RZ, R4 ;  /* 0x000000ffff0d7224 */ /* 0x000fce00078e0004 */
[----:B------:R-:W-:Y:S05]  /*16970*/  WARPSYNC.COLLECTIVE R15, `(.L_x_2622) ;  /* 0x000000000f087348 */ /* 0x000fea0003c00000 */
[----:B------:R0:W1:Y:S02]  /*16980*/  SHFL.UP P6, R14, R13, R12, R11 ;  /* 0x0400000c0d0e7389 */ /* 0x00006400000c000b */
[----:B01----:R-:W-:Y:S01]  /*16990*/  ENDCOLLECTIVE ;  /* 0x000000000000791b */ /* 0x003fe20003800000 */
.L_x_2622:
        /* <DEDUP_REMOVED lines=8> */
.L_x_2623:
[----:B------:R-:W-:Y:S05]  /*16a20*/  BRA `(.L_x_2624) ;  /* 0xffffffb000207947 */ /* 0x000fea000383ffff */
.L_x_2487:
[----:B------:R-:W-:Y:S01]  /*16a30*/  BSSY B0, `(.L_x_2625) ;  /* 0x0000007000007945 */ /* 0x000fe20003800000 */
[----:B------:R-:W-:Y:S02]  /*16a40*/  IMAD.MOV.U32 R12, RZ, RZ, 0x1 ;  /* 0x00000001ff0c7424 */ /* 0x000fe400078e00ff */
[----:B------:R-:W-:Y:S02]  /*16a50*/  IMAD.MOV.U32 R11, RZ, RZ, RZ ;  /* 0x000000ffff0b7224 */ /* 0x000fe400078e00ff */
[----:B------:R-:W-:-:S07]  /*16a60*/  IMAD.MOV.U32 R15, RZ, RZ, -0x1 ;  /* 0xffffffffff0f7424 */ /* 0x000fce00078e00ff */
[----:B------:R-:W-:Y:S05]  /*16a70*/  WARPSYNC.COLLECTIVE R15, `(.L_x_2626) ;  /* 0x000000000f087348 */ /* 0x000fea0003c00000 */
[----:B------:R0:W1:Y:S02]  /*16a80*/  SHFL.UP P6, R14, R13, R12, R11 ;  /* 0x0400000c0d0e7389 */ /* 0x00006400000c000b */
[----:B01----:R-:W-:Y:S01]  /*16a90*/  ENDCOLLECTIVE ;  /* 0x000000000000791b */ /* 0x003fe20003800000 */
.L_x_2626:
[----:B------:R-:W-:Y:S05]  /*16aa0*/  BSYNC B0 ;  /* 0x0000000000007941 */ /* 0x000fea0003800000 */
.L_x_2625:
[----:B------:R-:W-:Y:S01]  /*16ab0*/  SEL R14, R14, RZ, P1 ;  /* 0x000000ff0e0e7207 */ /* 0x000fe20000800000 */
[----:B------:R-:W-:Y:S01]  /*16ac0*/  IMAD.MOV.U32 R12, RZ, RZ, 0x2 ;  /* 0x00000002ff0c7424 */ /* 0x000fe200078e00ff */
[----:B------:R-:W-:Y:S01]  /*16ad0*/  MOV R11, RZ ;  /* 0x000000ff000b7202 */ /* 0x000fe20000000f00 */
[----:B------:R-:W-:Y:S02]  /*16ae0*/  IMAD.MOV.U32 R15, RZ, RZ, -0x1 ;  /* 0xffffffffff0f7424 */ /* 0x000fe400078e00ff */
[----:B------:R-:W-:-:S07]  /*16af0*/  IMAD.IADD R13, R13, 0x1, R14 ;  /* 0x000000010d0d7824 */ /* 0x000fce00078e020e */
[----:B------:R-:W-:Y:S05]  /*16b00*/  WARPSYNC.COLLECTIVE R15, `(.L_x_2627) ;  /* 0x000000000f087348 */ /* 0x000fea0003c00000 */
[----:B------:R0:W1:Y:S02]  /*16b10*/  SHFL.UP P6, R14, R13, R12, R11 ;  /* 0x0400000c0d0e7389 */ /* 0x00006400000c000b */
[----:B01----:R-:W-:Y:S01]  /*16b20*/  ENDCOLLECTIVE ;  /* 0x000000000000791b */ /* 0x003fe20003800000 */
.L_x_2627:
[----:B------:R-:W-:Y:S01]  /*16b30*/  IMAD.MOV.U32 R12, RZ, RZ, 0x4 ;  /* 0x00000004ff0c7424 */ /* 0x000fe200078e00ff */
[----:B------:R-:W-:-:S05]  /*16b40*/  SEL R2, R14, RZ, P2 ;  /* 0x000000ff0e027207 */ /* 0x000fca0001000000 */
[----:B------:R-:W-:-:S04]  /*16b50*/  IMAD.IADD R2, R13, 0x1, R2 ;  /* 0x000000010d027824 */ /* 0x000fc800078e0202 */
[----:B------:R-:W-:-:S07]  /*16b60*/  IMAD.MOV.U32 R13, RZ, RZ, R2 ;  /* 0x000000ffff0d7224 */ /* 0x000fce00078e0002 */
[----:B------:R-:W-:Y:S05]  /*16b70*/  WARPSYNC.COLLECTIVE R15, `(.L_x_2628) ;  /* 0x000000000f087348 */ /* 0x000fea0003c00000 */
[----:B------:R0:W1:Y:S02]  /*16b80*/  SHFL.UP P6, R14, R13, R12, R11 ;  /* 0x0400000c0d0e7389 */ /* 0x00006400000c000b */
[----:B01----:R-:W-:Y:S01]  /*16b90*/  ENDCOLLECTIVE ;  /* 0x000000000000791b */ /* 0x003fe20003800000 */
.L_x_2628:
[----:B------:R-:W-:Y:S02]  /*16ba0*/  MOV R12, 0x8 ;  /* 0x00000008000c7802 */ /* 0x000fe40000000f00 */
[----:B------:R-:W-:-:S05]  /*16bb0*/  SEL R3, R14, RZ, P3 ;  /* 0x000000ff0e037207 */ /* 0x000fca0001800000 */
[----:B------:R-:W-:-:S04]  /*16bc0*/  IMAD.IADD R3, R2, 0x1, R3 ;  /* 0x0000000102037824 */ /* 0x000fc800078e0203 */
[----:B------:R-:W-:-:S07]  /*16bd0*/  IMAD.MOV.U32 R13, RZ, RZ, R3 ;  /* 0x000000ffff0d7224 */ /* 0x000fce00078e0003 */
[----:B------:R-:W-:Y:S05]  /*16be0*/  WARPSYNC.COLLECTIVE R15, `(.L_x_2629) ;  /* 0x000000000f087348 */ /* 0x000fea0003c00000 */
[----:B------:R0:W1:Y:S02]  /*16bf0*/  SHFL.UP P6, R14, R13, R12, R11 ;  /* 0x0400000c0d0e7389 */ /* 0x00006400000c000b */
[----:B01----:R-:W-:Y:S01]  /*16c00*/  ENDCOLLECTIVE ;  /* 0x000000000000791b */ /* 0x003fe20003800000 */
.L_x_2629:
[----:B------:R-:W-:Y:S01]  /*16c10*/  IMAD.MOV.U32 R12, RZ, RZ, 0x10 ;  /* 0x00000010ff0c7424 */ /* 0x000fe200078e00ff */
[----:B------:R-:W-:-:S05]  /*16c20*/  SEL R4, R14, RZ, P4 ;  /* 0x000000ff0e047207 */ /* 0x000fca0002000000 */
[----:B------:R-:W-:-:S04]  /*16c30*/  IMAD.IADD R4, R3, 0x1, R4 ;  /* 0x0000000103047824 */ /* 0x000fc800078e0204 */
[----:B------:R-:W-:-:S07]  /*16c40*/  IMAD.MOV.U32 R13, RZ, RZ, R4 ;  /* 0x000000ffff0d7224 */ /* 0x000fce00078e0004 */
[----:B------:R-:W-:Y:S05]  /*16c50*/  WARPSYNC.COLLECTIVE R15, `(.L_x_2630) ;  /* 0x000000000f087348 */ /* 0x000fea0003c00000 */
[----:B------:R0:W1:Y:S02]  /*16c60*/  SHFL.UP P6, R14, R13, R12, R11 ;  /* 0x0400000c0d0e7389 */ /* 0x00006400000c000b */
[----:B01----:R-:W-:Y:S01]  /*16c70*/  ENDCOLLECTIVE ;  /* 0x000000000000791b */ /* 0x003fe20003800000 */
.L_x_2630:
        /* <DEDUP_REMOVED lines=8> */
.L_x_2631:
[----:B------:R-:W-:Y:S05]  /*16d00*/  BRA `(.L_x_2632) ;  /* 0xffffffb0000c7947 */ /* 0x000fea000383ffff */
.L_x_2489:
[----:B------:R-:W-:Y:S01]  /*16d10*/  BSSY B0, `(.L_x_2633) ;  /* 0x0000006000007945 */ /* 0x000fe20003800000 */
[----:B------:R-:W-:Y:S01]  /*16d20*/  PLOP3.LUT P6, PT, P6, PT, PT, 0x8, 0x0 ;  /* 0x000000000000781c */ /* 0x000fe200037ce170 */
[----:B------:R-:W-:-:S12]  /*16d30*/  IMAD.MOV.U32 R15, RZ, RZ, -0x1 ;  /* 0xffffffffff0f7424 */ /* 0x000fd800078e00ff */
[----:B0-----:R-:W-:Y:S05]  /*16d40*/  WARPSYNC.COLLECTIVE R15, `(.L_x_2634) ;  /* 0x000000000f087348 */ /* 0x001fea0003c00000 */
[----:B------:R-:W-:Y:S01]  /*16d50*/  VOTE.ANY R14, PT, P6 ;  /* 0x00000000000e7806 */ /* 0x000fe200030e0100 */
[----:B0-----:R-:W-:Y:S06]  /*16d60*/  ENDCOLLECTIVE ;  /* 0x000000000000791b */ /* 0x001fec0003800000 */
.L_x_2634:
[----:B------:R-:W-:Y:S05]  /*16d70*/  BSYNC B0 ;  /* 0x0000000000007941 */ /* 0x000fea0003800000 */
.L_x_2633:
        /* <DEDUP_REMOVED lines=10> */
.L_x_2635:
[----:B------:R-:W-:Y:S01]  /*16e20*/  IMAD.MOV.U32 R13, RZ, RZ, R5 ;  /* 0x000000ffff0d7224 */ /* 0x000fe200078e0005 */
[----:B------:R-:W-:-:S07]  /*16e30*/  MOV R17, R14 ;  /* 0x0000000e00117202 */ /* 0x000fce0000000f00 */
[----:B------:R-:W-:Y:S05]  /*16e40*/  WARPSYNC.COLLECTIVE R15, `(.L_x_2636) ;  /* 0x000000000f087348 */ /* 0x000fea0003c00000 */
[----:B------:R0:W1:Y:S02]  /*16e50*/  SHFL.IDX P6, R14, R13, R12, R11 ;  /* 0x0000000c0d0e7389 */ /* 0x00006400000c000b */
[----:B01----:R-:W-:Y:S01]  /*16e60*/  ENDCOLLECTIVE ;  /* 0x000000000000791b */ /* 0x003fe20003800000 */
.L_x_2636:
[----:B------:R-:W-:Y:S01]  /*16e70*/  IMAD.MOV.U32 R5, RZ, RZ, R14 ;  /* 0x000000ffff057224 */ /* 0x000fe200078e000e */
[----:B------:R-:W-:Y:S06]  /*16e80*/  BRA `(.L_x_2637) ;  /* 0xffffffac00ec7947 */ /* 0x000fec000383ffff */
.L_x_2491:
[----:B------:R-:W-:Y:S01]  /*16e90*/  BSSY B0, `(.L_x_2638) ;  /* 0x0000007000007945 */ /* 0x000fe20003800000 */
[----:B------:R-:W-:Y:S02]  /*16ea0*/  IMAD.MOV.U32 R13, RZ, RZ, R2 ;  /* 0x000000ffff0d7224 */ /* 0x000fe400078e0002 */
[----:B------:R-:W-:Y:S02]  /*16eb0*/  IMAD.MOV.U32 R11, RZ, RZ, 0x1f ;  /* 0x0000001fff0b7424 */ /* 0x000fe400078e00ff */
[----:B------:R-:W-:-:S07]  /*16ec0*/  IMAD.MOV.U32 R15, RZ, RZ, -0x1 ;  /* 0xffffffffff0f7424 */ /* 0x000fce00078e00ff */
[----:B0123--:R-:W-:Y:S05]  /*16ed0*/  WARPSYNC.COLLECTIVE R15, `(.L_x_2639) ;  /* 0x000000000f087348 */ /* 0x00ffea0003c00000 */
[----:B------:R4:W0:Y:S02]  /*16ee0*/  SHFL.IDX P6, R14, R13, R12, R11 ;  /* 0x0000000c0d0e7389 */ /* 0x00082400000c000b */
[----:B01234-:R-:W-:Y:S01]  /*16ef0*/  ENDCOLLECTIVE ;  /* 0x000000000000791b */ /* 0x01ffe20003800000 */
.L_x_2639:
[----:B------:R-:W-:Y:S05]  /*16f00*/  BSYNC B0 ;  /* 0x0000000000007941 */ /* 0x000fea0003800000 */
.L_x_2638:
[----:B------:R-:W-:Y:S01]  /*16f10*/  MOV R16, R14 ;  /* 0x0000000e00107202 */ /* 0x000fe20000000f00 */
[----:B------:R-:W-:Y:S06]  /*16f20*/  BRA `(.L_x_2490) ;  /* 0xffffffac00dc7947 */ /* 0x000fec000383ffff */
.L_x_2497:
[----:B0-----:R0:W1:Y:S02]  /*16f30*/  SYNCS.PHASECHK.TRANS64.TRYWAIT P0, [R5+URZ+0x16820], R0 ;  /* 0x01682000050075a7 */ /* 0x001064000800017f */
[----:B-1----:R-:W-:Y:S05]  /*16f40*/  @!P0 NANOSLEEP.SYNCS 0x989680 ;  /* 0x009896800000895d */ /* 0x002fea0003900000 */
[----:B------:R-:W1:Y:S02]  /*16f50*/  @!P0 SYNCS.PHASECHK.TRANS64 P0, [R5+URZ+0x16820], R0 ;  /* 0x01682000050085a7 */ /* 0x000e64000800007f */
[----:B-1----:R-:W-:Y:S05]  /*16f60*/  @!P0 BRA `(.L_x_2497) ;  /* 0xfffffffc00f08947 */ /* 0x002fea000383ffff */
[----:B------:R-:W-:Y:S05]  /*16f70*/  BRA `(.L_x_2640) ;  /* 0xffffffb800347947 */ /* 0x000fea000383ffff */
.L_x_2498:
        /* <DEDUP_REMOVED lines=8> */
[----:B0-----:R-:W-:Y:S05]  /*17000*/  WARPSYNC.COLLECTIVE R15, `(.L_x_2642) ;  /* 0x000000000f087348 */ /* 0x001fea0003c00000 */
[----:B------:R1:W2:Y:S02]  /*17010*/  SHFL.IDX P6, R14, R13, R12, R11 ;  /* 0x0000000c0d0e7389 */ /* 0x0002a400000c000b */
[----:B012---:R-:W-:Y:S01]  /*17020*/  ENDCOLLECTIVE ;  /* 0x000000000000791b */ /* 0x007fe20003800000 */
.L_x_2642:
[----:B------:R-:W-:Y:S05]  /*17030*/  BSYNC B0 ;  /* 0x0000000000007941 */ /* 0x000fea0003800000 */
.L_x_2641:
[----:B------:R-:W-:Y:S05]  /*17040*/  BRA `(.L_x_2643) ;  /* 0xffffffb8001c7947 */ /* 0x000fea000383ffff */
.L_x_2501:
[----:B------:R-:W-:Y:S01]  /*17050*/  BSSY B1, `(.L_x_2644) ;  /* 0x0000006000017945 */ /* 0x000fe20003800000 */
[----:B------:R-:W-:-:S07]  /*17060*/  IMAD.MOV.U32 R15, RZ, RZ, -0x1 ;  /* 0xffffffffff0f7424 */ /* 0x000fce00078e00ff */
[----:B0-----:R-:W-:Y:S05]  /*17070*/  WARPSYNC.COLLECTIVE R15, `(.L_x_2645) ;  /* 0x000000000f0c7348 */ /* 0x001fea0003c00000 */
[----:B------:R-:W-:Y:S02]  /*17080*/  ELECT P6, UR62, PT ;  /* 0x00000000003e782f */ /* 0x000fe400038c0000 */
[----:B------:R-:W-:Y:S01]  /*17090*/  MOV R14, UR62 ;  /* 0x0000003e000e7c02 */ /* 0x000fe20008000f00 */
[----:B0-----:R-:W-:Y:S10]  /*170a0*/  ENDCOLLECTIVE ;  /* 0x000000000000791b */ /* 0x001ff40003800000 */
.L_x_2645:
[----:B------:R-:W-:Y:S05]  /*170b0*/  BSYNC B1 ;  /* 0x0000000000017941 */ /* 0x000fea0003800000 */
.L_x_2644:
[----:B------:R-:W-:Y:S05]  /*170c0*/  BRA `(.L_x_2646) ;  /* 0xffffffb800147947 */ /* 0x000fea000383ffff */
.L_x_2503:
[----:B0-----:R0:W1:Y:S02]  /*170d0*/  SYNCS.PHASECHK.TRANS64.TRYWAIT P1, [R3+URZ+0x16840], R2 ;  /* 0x01684002030075a7 */ /* 0x001064000802017f */
[----:B-1----:R-:W-:Y:S05]  /*170e0*/  @!P1 NANOSLEEP.SYNCS 0x989680 ;  /* 0x009896800000995d */ /* 0x002fea0003900000 */
[----:B------:R-:W1:Y:S02]  /*170f0*/  @!P1 SYNCS.PHASECHK.TRANS64 P1, [R3+URZ+0x16840], R2 ;  /* 0x01684002030095a7 */ /* 0x000e64000802007f */
[----:B-1----:R-:W-:Y:S05]  /*17100*/  @!P1 BRA `(.L_x_2503) ;  /* 0xfffffffc00f09947 */ /* 0x002fea000383ffff */
[----:B------:R-:W-:Y:S05]  /*17110*/  BRA `(.L_x_2647) ;  /* 0xffffffb800347947 */ /* 0x000fea000383ffff */
.L_x_2505:
[----:B-1----:R1:W2:Y:S02]  /*17120*/  SYNCS.PHASECHK.TRANS64.TRYWAIT P1, [R25+URZ+0x16840], R0 ;  /* 0x01684000190075a7 */ /* 0x0022a4000802017f */
[----:B--2---:R-:W-:Y:S05]  /*17130*/  @!P1 NANOSLEEP.SYNCS 0x989680 ;  /* 0x009896800000995d */ /* 0x004fea0003900000 */
[----:B------:R-:W2:Y:S02]  /*17140*/  @!P1 SYNCS.PHASECHK.TRANS64 P1, [R25+URZ+0x16840], R0 ;  /* 0x01684000190095a7 */ /* 0x000ea4000802007f */
[----:B--2---:R-:W-:Y:S05]  /*17150*/  @!P1 BRA `(.L_x_2505) ;  /* 0xfffffffc00f09947 */ /* 0x004fea000383ffff */
[----:B------:R-:W-:Y:S05]  /*17160*/  BRA `(.L_x_2648) ;  /* 0xffffffb800407947 */ /* 0x000fea000383ffff */
.L_x_2507:
[----:B--2---:R2:W3:Y:S02]  /*17170*/  SYNCS.PHASECHK.TRANS64.TRYWAIT P1, [R3+URZ+0x16860], R2 ;  /* 0x01686002030075a7 */ /* 0x0044e4000802017f */
[----:B---3--:R-:W-:Y:S05]  /*17180*/  @!P1 NANOSLEEP.SYNCS 0x989680 ;  /* 0x009896800000995d */ /* 0x008fea0003900000 */
[----:B------:R-:W3:Y:S02]  /*17190*/  @!P1 SYNCS.PHASECHK.TRANS64 P1, [R3+URZ+0x16860], R2 ;  /* 0x01686002030095a7 */ /* 0x000ee4000802007f */
[----:B---3--:R-:W-:Y:S05]  /*171a0*/  @!P1 BRA `(.L_x_2507) ;  /* 0xfffffffc00f09947 */ /* 0x008fea000383ffff */
[----:B------:R-:W-:Y:S05]  /*171b0*/  BRA `(.L_x_2649) ;  /* 0xffffffb8003c7947 */ /* 0x000fea000383ffff */
.L_x_2650:
        /* <DEDUP_REMOVED lines=12> */
.L_x_3173:


//--------------------- .text._ZN7cutlass13device_kernelIN5flash11enable_sm90INS1_16FlashAttnFwdSm90INS1_25CollectiveMainloopFwdSm90ILi2EN4cute5tupleIJNS5_1CILi1EEES8_S8_EEENS6_IJNS7_ILi192EEENS7_ILi128EEENS7_ILi64EEEEEELi64ENS_10bfloat16_tEfNS_4arch4Sm90ELb1ELb0ELb1ELb1ELb1ELb1ELb0ELb1ELb1ELb1ELb1ELb0EEENS1_21CollectiveEpilogueFwdINS6_IJSA_SC_SB_EEES9_SE_SG_Li384ELb1ELb1ELb1ELb0EEENS1_36VarlenDynamicPersistentTileSchedulerILi192ELi128ELi384ELi128ELb1ELb1ELb1ELb1ELb1ELb1EEEEEEEEEvNT_6ParamsE --------------------------
	.section	.text._ZN7cutlass13device_kernelIN5flash11enable_sm90INS1_16FlashAttnFwdSm90INS1_25CollectiveMainloopFwdSm90ILi2EN4cute5tupleIJNS5_1CILi1EEES8_S8_EEENS6_IJNS7_ILi192EEENS7_ILi128EEENS7_ILi64EEEEEELi64ENS_10bfloat16_tEfNS_4arch4Sm90ELb1ELb0ELb1ELb1ELb1ELb1ELb0ELb1ELb1ELb1ELb1ELb0EEENS1_21CollectiveEpilogueFwdINS6_IJSA_SC_SB_EEES9_SE_SG_Li384ELb1ELb1ELb1ELb0EEENS1_36VarlenDynamicPersistentTileSchedulerILi192ELi128ELi384ELi128ELb1ELb1ELb1ELb1ELb1ELb1EEEEEEEEEvNT_6ParamsE,"ax",@progbits
	.align	128
.text._ZN7cutlass13device_kernelIN5flash11enable_sm90INS1_16FlashAttnFwdSm90INS1_25CollectiveMainloopFwdSm90ILi2EN4cute5tupleIJNS5_1CILi1EEES8_S8_EEENS6_IJNS7_ILi192EEENS7_ILi128EEENS7_ILi64EEEEEELi64ENS_10bfloat16_tEfNS_4arch4Sm90ELb1ELb0ELb1ELb1ELb1ELb1ELb0ELb1ELb1ELb1ELb1ELb0EEENS1_21CollectiveEpilogueFwdINS6_IJSA_SC_SB_EEES9_SE_SG_Li384ELb1ELb1ELb1ELb0EEENS1_36VarlenDynamicPersistentTileSchedulerILi192ELi128ELi384ELi128ELb1ELb1ELb1ELb1ELb1ELb1EEEEEEEEEvNT_6ParamsE:
        .type           _ZN7cutlass13device_kernelIN5flash11enable_sm90INS1_16FlashAttnFwdSm90INS1_25CollectiveMainloopFwdSm90ILi2EN4cute5tupleIJNS5_1CILi1EEES8_S8_EEENS6_IJNS7_ILi192EEENS7_ILi128EEENS7_ILi64EEEEEELi64ENS_10bfloat16_tEfNS_4arch4Sm90ELb1ELb0ELb1ELb1ELb1ELb1ELb0ELb1ELb1ELb1ELb1ELb0EEENS1_21CollectiveEpilogueFwdINS6_IJSA_SC_SB_EEES9_SE_SG_Li384ELb1ELb1ELb1ELb0EEENS1_36VarlenDynamicPersistentTileSchedulerILi192ELi128ELi384ELi128ELb1ELb1ELb1ELb1ELb1ELb1EEEEEEEEEvNT_6ParamsE,@function
        .size           _ZN7cutlass13device_kernelIN5flash11enable_sm90INS1_16FlashAttnFwdSm90INS1_25CollectiveMainloopFwdSm90ILi2EN4cute5tupleIJNS5_1CILi1EEES8_S8_EEENS6_IJNS7_ILi192EEENS7_ILi128EEENS7_ILi64EEEEEELi64ENS_10bfloat16_tEfNS_4arch4Sm90ELb1ELb0ELb1ELb1ELb1ELb1ELb0ELb1ELb1ELb1ELb1ELb0EEENS1_21CollectiveEpilogueFwdINS6_IJSA_SC_SB_EEES9_SE_SG_Li384ELb1ELb1ELb1ELb0EEENS1_36VarlenDynamicPersistentTileSchedulerILi192ELi128ELi384ELi128ELb1ELb1ELb1ELb1ELb1ELb1EEEEEEEEEvNT_6ParamsE,(.L_x_3174 - _ZN7cutlass13device_kernelIN5flash11enable_sm90INS1_16FlashAttnFwdSm90INS1_25CollectiveMainloopFwdSm90ILi2EN4cute5tupleIJNS5_1CILi1EEES8_S8_EEENS6_IJNS7_ILi192EEENS7_ILi128EEENS7_ILi64EEEEEELi64ENS_10bfloat16_tEfNS_4arch4Sm90ELb1ELb0ELb1ELb1ELb1ELb1ELb0ELb1ELb1ELb1ELb1ELb0EEENS1_21CollectiveEpilogueFwdINS6_IJSA_SC_SB_EEES9_SE_SG_Li384ELb1ELb1ELb1ELb0EEENS1_36VarlenDynamicPersistentTileSchedulerILi192ELi128ELi384ELi128ELb1ELb1ELb1ELb1ELb1ELb1EEEEEEEEEvNT_6ParamsE)
        .other          _ZN7cutlass13device_kernelIN5flash11enable_sm90INS1_16FlashAttnFwdSm90INS1_25CollectiveMainloopFwdSm90ILi2EN4cute5tupleIJNS5_1CILi1EEES8_S8_EEENS6_IJNS7_ILi192EEENS7_ILi128EEENS7_ILi64EEEEEELi64ENS_10bfloat16_tEfNS_4arch4Sm90ELb1ELb0ELb1ELb1ELb1ELb1ELb0ELb1ELb1ELb1ELb1ELb0EEENS1_21CollectiveEpilogueFwdINS6_IJSA_SC_SB_EEES9_SE_SG_Li384ELb1ELb1ELb1ELb0EEENS1_36VarlenDynamicPersistentTileSchedulerILi192ELi128ELi384ELi128ELb1ELb1ELb1ELb1ELb1ELb1EEEEEEEEEvNT_6ParamsE,@"STO_CUDA_ENTRY STV_DEFAULT"
_ZN7cutlass13device_kernelIN5flash11enable_sm90INS1_16FlashAttnFwdSm90INS1_25CollectiveMainloopFwdSm90ILi2EN4cute5tupleIJNS5_1CILi1EEES8_S8_EEENS6_IJNS7_ILi192EEENS7_ILi128EEENS7_ILi64EEEEEELi64ENS_10bfloat16_tEfNS_4arch4Sm90ELb1ELb0ELb1ELb1ELb1ELb1ELb0ELb1ELb1ELb1ELb1ELb0EEENS1_21CollectiveEpilogueFwdINS6_IJSA_SC_SB_EEES9_SE_SG_Li384ELb1ELb1ELb1ELb0EEENS1_36VarlenDynamicPersistentTileSchedulerILi192ELi128ELi384ELi128ELb1ELb1ELb1ELb1ELb1ELb1EEEEEEEEEvNT_6ParamsE:
[----:B------:R-:W0:Y:S02]  /*0000*/  LDC R1, c[0x0][0x28] ;  /* 0x00000a00ff017b82 */ /* 0x000e240000000800 */
[----:B0-----:R-:W-:Y:S01]  /*0010*/  VIADD R1, R1, 0xffffff98 ;  /* 0xffffff9801017836 */ /* 0x001fe20000000000 */
[----:B------:R-:W0:Y:S01]  /*0020*/  S2R R3, SR_TID.X ;  /* 0x0000000000037919 */ /* 0x000e220000002100 */
[----:B------:R-:W-:Y:S01]  /*0030*/  ELECT P0, URZ, PT ;  /* 0x00000000003f782f */ /* 0x000fe20003800000 */
[----:B------:R-:W-:Y:S01]  /*0040*/  BSSY B0, `(.L_x_2651) ;  /* 0x000000d000007945 */ /* 0x000fe20003800000 */
[----:B0-----:R-:W-:-:S05]  /*0050*/  SHF.R.U32.HI R0, RZ, 0x5, R3 ;  /* 0x00000005ff007819 */ /* 0x001fca0000011603 */
        /* <DEDUP_REMOVED lines=11> */
.L_x_2652:
[----:B------:R-:W-:Y:S05]  /*0110*/  BSYNC B0 ;  /* 0x0000000000007941 */ /* 0x000fea0003800000 */
.L_x_2651:
[----:B------:R-:W-:Y:S01]  /*0120*/  VOTEU.ANY UP0, P0 ;  /* 0x00000000003f7886 */ /* 0x000fe20000000100 */
[----:B------:R-:W0:Y:S01]  /*0130*/  SHFL.IDX PT, R2, R0, RZ, 0x1f ;  /* 0x00001fff00027589 */ /* 0x000e2200000e0000 */
[----:B------:R-:W-:Y:S01]  /*0140*/  UMOV UR4, 0x80 ;  /* 0x0000008000047882 */ /* 0x000fe20000000000 */
[----:B------:R-:W-:Y:S01]  /*0150*/  UMOV UR7, 0x180 ;  /* 0x0000018000077882 */ /* 0x000fe20000000000 */
[----:B------:R-:W-:Y:S01]  /*0160*/  SHF.R.U32.HI R3, RZ, 0x7, R3 ;  /* 0x00000007ff037819 */ /* 0x000fe20000011603 */
[----:B------:R-:W1:Y:S01]  /*0170*/  @UP0 S2UR UR8, SR_CgaCtaId ;  /* 0x00000000000809c3 */ /* 0x000e620000008800 */
[----:B------:R-:W-:Y:S01]  /*0180*/  @UP0 UMOV UR6, 0x400 ;  /* 0x0000040000060882 */ /* 0x000fe20000000000 */
[----:B------:R-:W-:-:S04]  /*0190*/  @UP0 UIADD3 UR4, -UR4, 0x100000, URZ ;  /* 0x0010000004040890 */ /* 0x000fc8000fffe13f */
[----:B------:R-:W-:Y:S02]  /*01a0*/  @UP0 USHF.L.U32 UR5, UR4, 0xb, URZ ;  /* 0x0000000b04050899 */ /* 0x000fe4000800063f */
[----:B------:R-:W-:Y:S01]  /*01b0*/  @UP0 USHF.L.U32 UR4, UR4, 0x1, URZ ;  /* 0x0000000104040899 */ /* 0x000fe2000800063f */
[----:B------:R-:W-:Y:S01]  /*01c0*/  VOTEU.ANY UP1, P0 ;  /* 0x00000000003f7886 */ /* 0x000fe20000020100 */
[----:B0-----:R-:W-:Y:S02]  /*01d0*/  ISETP.NE.AND P1, PT, R2, RZ, PT ;  /* 0x000000ff0200720c */ /* 0x001fe40003f25270 */
[----:B------:R0:W2:Y:S01]  /*01e0*/  SHFL.IDX PT, R2, R3, RZ, 0x1f ;  /* 0x00001fff03027589 */ /* 0x0000a200000e0000 */
[----:B-1----:R-:W-:Y:S02]  /*01f0*/  @UP0 ULEA UR8, UR8, UR6, 0x18 ;  /* 0x0000000608080291 */ /* 0x002fe4000f8ec03f */
[----:B------:R-:W-:-:S04]  /*0200*/  @UP0 UIADD3 UR6, -UR7, 0x100000, URZ ;  /* 0x0010000007060890 */ /* 0x000fc8000fffe13f */
[----:B------:R-:W-:Y:S02]  /*0210*/  @UP0 USHF.L.U32 UR7, UR6, 0xb, URZ ;  /* 0x0000000b06070899 */ /* 0x000fe4000800063f */
[----:B------:R-:W-:Y:S01]  /*0220*/  @UP0 USHF.L.U32 UR6, UR6, 0x1, URZ ;  /* 0x0000000106060899 */ /* 0x000fe2000800063f */
[----:B------:R-:W-:Y:S01]  /*0230*/  VOTEU.ANY UP0, P0 ;  /* 0x00000000003f7886 */ /* 0x000fe20000000100 */
[----:B------:R-:W1:Y:S04]  /*0240*/  FENCE.VIEW.ASYNC.S ;  /* 0x00000000000073c6 */ /* 0x000e680000000000 */
[----:B-1----:R0:W1:Y:S06]  /*0250*/  @UP0 SYNCS.EXCH.64 URZ, [UR8+0x16800], UR4 ;  /* 0x01680004083f05b2 */ /* 0x00206c0008000100 */
[----:B------:R0:W3:Y:S02]  /*0260*/  @UP1 SYNCS.EXCH.64 URZ, [UR8+0x16820], UR6 ;  /* 0x01682006083f15b2 */ /* 0x0000e40008000100 */
[----:B0-----:R-:W-:Y:S05]  /*0270*/  @P1 BRA `(.L_x_2653) ;  /* 0x0000000000481947 */ /* 0x001fea0003800000 */
        /* <DEDUP_REMOVED lines=16> */
[----:B------:R0:W0:Y:S01]  /*0380*/  SYNCS.EXCH.64 URZ, [UR8+0x16848], UR6 ;  /* 0x01684806083f75b2 */ /* 0x0000220008000100 */
[----:B------:R-:W-:Y:S01]  /*0390*/  NOP ;  /* 0x0000000000007918 */ /* 0x000fe20000000000 */
.L_x_2653:
        /* <DEDUP_REMOVED lines=22> */
.L_x_2654:
        /* <DEDUP_REMOVED lines=18> */
.L_x_2655:
        /* <DEDUP_REMOVED lines=22> */
.L_x_2656:
        /* <DEDUP_REMOVED lines=22> */
.L_x_2657:
[----:B--2---:R-:W-:Y:S01]  /*08e0*/  ISETP.NE.AND P0, PT, R2, RZ, PT ;  /* 0x000000ff0200720c */ /* 0x004fe20003f05270 */
[----:B------:R-:W-:Y:S01]  /*08f0*/  IMAD.MOV.U32 R2, RZ, RZ, 0x1 ;  /* 0x00000001ff027424 */ /* 0x000fe200078e00ff */
[----:B------:R-:W-:Y:S01]  /*0900*/  NOP ;  /* 0x0000000000007918 */ /* 0x000fe20000000000 */
[----:B------:R-:W-:Y:S01]  /*0910*/  ULDC.64 UR40, c[0x0][0x208] ;  /* 0x0000820000287ab9 */ /* 0x000fe20000000a00 */
[----:B------:R-:W-:Y:S02]  /*0920*/  BSSY B9, `(.L_x_2658) ;  /* 0x0001b7f000097945 */ /* 0x000fe40003800000 */
[----:B------:R-:W-:-:S05]  /*0930*/  SEL R2, R2, 0x2, !P0 ;  /* 0x0000000202027807 */ /* 0x000fca0004000000 */
[----:B------:R2:W-:Y:S01]  /*0940*/  STL [R1+0x3c], R2 ;  /* 0x00003c0201007387 */ /* 0x0005e20000100800 */
[----:B01-34-:R-:W-:Y:S06]  /*0950*/  BAR.SYNC.DEFER_BLOCKING 0x0 ;  /* 0x0000000000007b1d */ /* 0x01bfec0000010000 */
[----:B------:R-:W-:Y:S05]  /*0960*/  @!P0 BRA `(.L_x_2659) ;  /* 0x0000013c00a48947 */ /* 0x000fea0003800000 */
.L_x_2660:
[----:B------:R-:W-:-:S08]  /*0970*/  NOP ;  /* 0x0000000000007918 */ /* 0x000fd00000000000 */
[----:B------:R-:W0:Y:S02]  /*0980*/  USETMAXREG.TRY_ALLOC.CTAPOOL UP0, 0xa0 ;  /* 0x000000a0000079c8 */ /* 0x000e240008000600 */
[----:B0-----:R-:W-:-:S13]  /*0990*/  PLOP3.LUT P0, PT, PT, PT, UP0, 0x80, 0x0 ;  /* 0x000000000000781c */ /* 0x001fda0003f0f008 */
[----:B------:R-:W-:Y:S05]  /*09a0*/  @!P0 BRA `(.L_x_2660) ;  /* 0xfffffffc00f08947 */ /* 0x000fea000383ffff */
[----:B------:R-:W2:Y:S01]  /*09b0*/  S2R R0, SR_TID.X ;  /* 0x0000000000007919 */ /* 0x000ea20000002100 */
[----:B------:R-:W-:Y:S01]  /*09c0*/  ULDC UR4, c[0x0][0xc3c] ;  /* 0x00030f0000047ab9 */ /* 0x000fe20000000800 */
[----:B--2---:R-:W-:Y:S02]  /*09d0*/  SHF.R.U32.HI R2, RZ, 0x7, R0 ;  /* 0x00000007ff027819 */ /* 0x004fe40000011600 */
[----:B------:R-:W2:Y:S01]  /*09e0*/  LDL.LU R0, [R1+0x10] ;  /* 0x0000100001007983 */ /* 0x000ea20000300800 */
[----:B------:R-:W-:Y:S06]  /*09f0*/  BAR.ARV 0x8, 0x200 ;  /* 0x0208000000007b1d */ /* 0x000fec0000002000 */
[----:B------:R-:W-:Y:S01]  /*0a00*/  ISETP.NE.AND P0, PT, R2, 0x1, PT ;  /* 0x000000010200780c */ /* 0x000fe20003f05270 */
[----:B------:R-:W0:Y:S01]  /*0a10*/  S2R R3, SR_CgaCtaId ;  /* 0x0000000000037919 */ /* 0x000e220000008800 */
[----:B------:R-:W-:-:S11]  /*0a20*/  MOV R2, 0x400 ;  /* 0x0000040000027802 */ /* 0x000fd60000000f00 */
[----:B------:R-:W-:Y:S08]  /*0a30*/  @!P0 BAR.ARV 0x9, 0x100 ;  /* 0x0244000000008b1d */ /* 0x000ff00000002000 */
[----:B------:R-:W-:Y:S01]  /*0a40*/  BAR.SYNC.DEFER_BLOCKING 0x5, 0x200 ;  /* 0x0148000000007b1d */ /* 0x000fe20000010000 */
[----:B0-----:R-:W-:-:S05]  /*0a50*/  LEA R2, R3, R2, 0x18 ;  /* 0x0000000203027211 */ /* 0x001fca00078ec0ff */
[----:B------:R-:W0:Y:S02]  /*0a60*/  LDS.128 R28, [R2+0x168d0] ;  /* 0x0168d000021c7984 */ /* 0x000e240000000c00 */
[----:B------:R-:W-:Y:S06]  /*0a70*/  BAR.ARV 0x4, 0x200 ;  /* 0x0108000000007b1d */ /* 0x000fec0000002000 */
[----:B--2---:R-:W-:-:S04]  /*0a80*/  LOP3.LUT R0, R0, 0xfffffffb, RZ, 0xc0, !PT ;  /* 0xfffffffb00007812 */ /* 0x004fc800078ec0ff */
[----:B------:R-:W-:Y:S02]  /*0a90*/  @P0 LOP3.LUT R0, R0, 0x4, RZ, 0xfc, !PT ;  /* 0x0000000400000812 */ /* 0x000fe400078efcff */
[----:B0-----:R-:W-:-:S03]  /*0aa0*/  ISETP.GE.AND P0, PT, R31, UR4, PT ;  /* 0x000000041f007c0c */ /* 0x001fc6000bf06270 */
[----:B------:R0:W-:Y:S10]  /*0ab0*/  STL [R1+0x10], R0 ;  /* 0x0000100001007387 */ /* 0x0001f40000100800 */
[----:B0-----:R-:W-:Y:S05]  /*0ac0*/  @P0 BRA `(.L_x_2661) ;  /* 0x000001b400900947 */ /* 0x001fea0003800000 */
[----:B------:R-:W2:Y:S01]  /*0ad0*/  LDL.LU R13, [R1+0x3c] ;  /* 0x00003c00010d7983 */ /* 0x000ea20000300800 */
[----:B------:R-:W0:Y:S02]  /*0ae0*/  S2R R0, SR_TID.X ;  /* 0x0000000000007919 */ /* 0x000e240000002100 */
[----:B0-----:R-:W-:-:S05]  /*0af0*/  VIADD R12, R0, 0xffffff80 ;  /* 0xffffff80000c7836 */ /* 0x001fca0000000000 */
[----:B------:R-:W-:-:S04]  /*0b00*/  SHF.R.S32.HI R0, RZ, 0x1f, R12 ;  /* 0x0000001fff007819 */ /* 0x000fc8000001140c */
[----:B------:R-:W-:-:S04]  /*0b10*/  LEA.HI R3, R0, R12, RZ, 0x7 ;  /* 0x0000000c00037211 */ /* 0x000fc800078f38ff */
[----:B------:R-:W-:-:S05]  /*0b20*/  LOP3.LUT R4, R3, 0xffffff80, RZ, 0xc0, !PT ;  /* 0xffffff8003047812 */ /* 0x000fca00078ec0ff */
[----:B------:R-:W-:Y:S01]  /*0b30*/  IMAD.IADD R11, R12, 0x1, -R4 ;  /* 0x000000010c0b7824 */ /* 0x000fe200078e0a04 */
[----:B------:R-:W-:-:S04]  /*0b40*/  LEA.HI R4, R0, R12, RZ, 0x4 ;  /* 0x0000000c00047211 */ /* 0x000fc800078f20ff */
[----:B------:R-:W-:Y:S02]  /*0b50*/  SHF.R.S32.HI R6, RZ, 0x1f, R11 ;  /* 0x0000001fff067819 */ /* 0x000fe4000001140b */
[----:B------:R-:W-:Y:S02]  /*0b60*/  SHF.R.S32.HI R7, RZ, 0x4, R4 ;  /* 0x00000004ff077819 */ /* 0x000fe40000011404 */
[----:B------:R-:W-:Y:S02]  /*0b70*/  LEA.HI R8, R6, R11, RZ, 0x2 ;  /* 0x0000000b06087211 */ /* 0x000fe400078f10ff */
[----:B------:R-:W-:Y:S02]  /*0b80*/  SHF.R.S32.HI R14, RZ, 0x7, R3 ;  /* 0x00000007ff0e7819 */ /* 0x000fe40000011403 */
[----:B------:R-:W-:Y:S02]  /*0b90*/  LOP3.LUT R3, R4, 0x3fffff0, RZ, 0xc0, !PT ;  /* 0x03fffff004037812 */ /* 0x000fe400078ec0ff */
[----:B------:R-:W-:-:S02]  /*0ba0*/  LEA.HI R5, R0, R12, RZ, 0x5 ;  /* 0x0000000c00057211 */ /* 0x000fc400078f28ff */
[----:B------:R-:W-:Y:S02]  /*0bb0*/  LEA.HI R4, R4, R7, RZ, 0x1 ;  /* 0x0000000704047211 */ /* 0x000fe400078f08ff */
[--C-:B------:R-:W-:Y:S02]  /*0bc0*/  SHF.R.S32.HI R9, RZ, 0x2, R8.reuse ;  /* 0x00000002ff097819 */ /* 0x100fe40000011408 */
[----:B------:R-:W-:Y:S01]  /*0bd0*/  SHF.R.S32.HI R10, RZ, 0x1f, R8 ;  /* 0x0000001fff0a7819 */ /* 0x000fe20000011408 */
[----:B------:R-:W-:Y:S01]  /*0be0*/  IMAD.IADD R3, R12, 0x1, -R3 ;  /* 0x000000010c037824 */ /* 0x000fe200078e0a03 */
[----:B------:R-:W-:Y:S02]  /*0bf0*/  SHF.R.S32.HI R15, RZ, 0x5, R5 ;  /* 0x00000005ff0f7819 */ /* 0x000fe40000011405 */
[----:B------:R-:W-:Y:S02]  /*0c00*/  LOP3.LUT R4, R4, 0x1ffffffe, RZ, 0xc0, !PT ;  /* 0x1ffffffe04047812 */ /* 0x000fe400078ec0ff */
[----:B------:R-:W-:Y:S01]  /*0c10*/  LEA.HI R10, R10, R9, RZ, 0x3 ;  /* 0x000000090a0a7211 */ /* 0x000fe200078f18ff */
[----:B------:R-:W-:Y:S01]  /*0c20*/  IMAD.HI R5, R14, 0x55555556, RZ ;  /* 0x555555560e057827 */ /* 0x000fe200078e02ff */
[----:B------:R-:W-:-:S02]  /*0c30*/  LEA.HI R6, R6, R11, RZ, 0x5 ;  /* 0x0000000b06067211 */ /* 0x000fc400078f28ff */
[----:B------:R-:W-:Y:S01]  /*0c40*/  LOP3.LUT R10, R10, 0xfffffff8, RZ, 0xc0, !PT ;  /* 0xfffffff80a0a7812 */ /* 0x000fe200078ec0ff */
[----:B------:R-:W-:Y:S02]  /*0c50*/  IMAD.IADD R4, R7, 0x1, -R4 ;  /* 0x0000000107047824 */ /* 0x000fe400078e0a04 */
[----:B------:R-:W-:Y:S01]  /*0c60*/  IMAD R3, R15, 0x10, R3 ;  /* 0x000000100f037824 */ /* 0x000fe200078e0203 */
[----:B------:R-:W-:Y:S01]  /*0c70*/  LEA.HI R5, R5, R5, RZ, 0x1 ;  /* 0x0000000505057211 */ /* 0x000fe200078f08ff */
[----:B------:R-:W-:Y:S01]  /*0c80*/  IMAD.IADD R9, R9, 0x1, -R10 ;  /* 0x0000000109097824 */ /* 0x000fe200078e0a0a */
[----:B------:R-:W-:Y:S02]  /*0c90*/  SHF.R.S32.HI R6, RZ, 0x5, R6 ;  /* 0x00000005ff067819 */ /* 0x000fe40000011406 */
[----:B------:R-:W-:Y:S02]  /*0ca0*/  LEA R7, R3, R4, 0x3 ;  /* 0x0000000403077211 */ /* 0x000fe400078e18ff */
[----:B------:R-:W-:Y:S01]  /*0cb0*/  LEA.HI R3, R0, R12, RZ, 0x2 ;  /* 0x0000000c00037211 */ /* 0x000fe200078f10ff */
[----:B------:R-:W-:-:S02]  /*0cc0*/  IMAD R5, R5, -0x3, R14 ;  /* 0xfffffffd05057824 */ /* 0x000fc400078e020e */
[----:B------:R-:W-:Y:S01]  /*0cd0*/  IMAD R6, R6, 0x10, R9 ;  /* 0x0000001006067824 */ /* 0x000fe200078e0209 */
[----:B------:R-:W-:-:S03]  /*0ce0*/  SHF.R.S32.HI R154, RZ, 0x2, R3 ;  /* 0x00000002ff9a7819 */ /* 0x000fc60000011403 */
[----:B------:R-:W-:Y:S01]  /*0cf0*/  IMAD R10, R5, 0x40, R6 ;  /* 0x00000040050a7824 */ /* 0x000fe200078e0206 */
[----:B------:R-:W-:Y:S01]  /*0d00*/  SHF.R.S32.HI R5, RZ, 0x1f, R3 ;  /* 0x0000001fff057819 */ /* 0x000fe20000011403 */
[----:B------:R-:W-:Y:S01]  /*0d10*/  VIADD R9, R154, 0x60 ;  /* 0x000000609a097836 */ /* 0x000fe20000000000 */
[----:B------:R-:W-:Y:S02]  /*0d20*/  LEA.HI R0, R0, R12, RZ, 0x3 ;  /* 0x0000000c00007211 */ /* 0x000fe400078f18ff */
[----:B------:R-:W-:Y:S02]  /*0d30*/  LOP3.LUT R3, R3, 0xfffffffc, RZ, 0xc0, !PT ;  /* 0xfffffffc03037812 */ /* 0x000fe400078ec0ff */
[----:B------:R-:W-:Y:S02]  /*0d40*/  LEA.HI R5, R5, R154, RZ, 0x3 ;  /* 0x0000009a05057211 */ /* 0x000fe400078f18ff */
[----:B------:R-:W-:Y:S02]  /*0d50*/  SHF.R.S32.HI R4, RZ, 0x3, R0 ;  /* 0x00000003ff047819 */ /* 0x000fe40000011400 */
[----:B------:R-:W-:Y:S01]  /*0d60*/  SHF.R.S32.HI R4, RZ, 0x1f, R9 ;  /* 0x0000001fff047819 */ /* 0x000fe20000011409 */
[----:B------:R-:W-:Y:S01]  /*0d70*/  IMAD.IADD R6, R12, 0x1, -R3 ;  /* 0x000000010c067824 */ /* 0x000fe200078e0a03 */
[----:B------:R-:W-:-:S02]  /*0d80*/  LOP3.LUT R0, R0, 0xfffffff8, RZ, 0xc0, !PT ;  /* 0xfffffff800007812 */ /* 0x000fc400078ec0ff */
[----:B------:R-:W-:Y:S01]  /*0d90*/  LOP3.LUT R5, R5, 0xfffffff8, RZ, 0xc0, !PT ;  /* 0xfffffff805057812 */ /* 0x000fe200078ec0ff */
[----:B------:R-:W-:Y:S01]  /*0da0*/  IMAD.SHL.U32 R3, R9, 0x40, RZ ;  /* 0x0000004009037824 */ /* 0x000fe200078e00ff */
[----:B------:R-:W-:Y:S01]  /*0db0*/  LEA.HI R4, R4, R9, RZ, 0x3 ;  /* 0x0000000904047211 */ /* 0x000fe200078f18ff */
[----:B------:R-:W-:Y:S01]  /*0dc0*/  IMAD.IADD R0, R12, 0x1, -R0 ;  /* 0x000000010c007824 */ /* 0x000fe200078e0a00 */
[----:B------:R-:W-:Y:S01]  /*0dd0*/  LEA.HI R0, R6, R6, RZ, 0x1 ;  /* 0x0000000606007211 */ /* 0x000fe200078f08ff */
[----:B------:R-:W-:Y:S01]  /*0de0*/  IMAD.IADD R5, R154, 0x1, -R5 ;  /* 0x000000019a057824 */ /* 0x000fe200078e0a05 */
[----:B------:R-:W-:Y:S01]  /*0df0*/  STL [R1+0x60], R10 ;  /* 0x0000600a01007387 */ /* 0x000fe20000100800 */
[C---:B------:R-:W-:Y:S01]  /*0e00*/  IMAD.SHL.U32 R16, R6.reuse, 0x8, RZ ;  /* 0x0000000806107824 */ /* 0x040fe200078e00ff */
[----:B------:R-:W-:Y:S01]  /*0e10*/  SHF.L.U32 R152, R6, 0x2, RZ ;  /* 0x0000000206987819 */ /* 0x000fe200000006ff */
[----:B------:R-:W-:Y:S01]  /*0e20*/  IMAD.SHL.U32 R4, R4, 0x40, RZ ;  /* 0x0000004004047824 */ /* 0x000fe200078e00ff */
[----:B------:R-:W-:Y:S01]  /*0e30*/  LOP3.LUT R3, R3, 0x1c0, RZ, 0xc0, !PT ;  /* 0x000001c003037812 */ /* 0x000fe200078ec0ff */
[----:B------:R-:W-:Y:S01]  /*0e40*/  STL [R1+0x54], RZ ;  /* 0x000054ff01007387 */ /* 0x000fe20000100800 */
[----:B------:R-:W-:-:S02]  /*0e50*/  LOP3.LUT R0, R0, 0x1ffffffe, RZ, 0xc0, !PT ;  /* 0x1ffffffe00007812 */ /* 0x000fc400078ec0ff */
[----:B------:R-:W-:Y:S01]  /*0e60*/  LOP3.LUT R8, R8, 0x7ffffffc, RZ, 0xc0, !PT ;  /* 0x7ffffffc08087812 */ /* 0x000fe200078ec0ff */
[----:B------:R-:W-:Y:S01]  /*0e70*/  STL [R1], RZ ;  /* 0x000000ff01007387 */ /* 0x000fe20000100800 */
[----:B------:R-:W-:Y:S01]  /*0e80*/  LOP3.LUT R4, R4, 0xfffffe00, RZ, 0xc0, !PT ;  /* 0xfffffe0004047812 */ /* 0x000fe200078ec0ff */
[----:B------:R-:W-:Y:S02]  /*0e90*/  VIADD R9, R152, 0x10 ;  /* 0x0000001098097836 */ /* 0x000fe40000000000 */
[----:B------:R0:W-:Y:S01]  /*0ea0*/  STL [R1+0x3c], R5 ;  /* 0x00003c0501007387 */ /* 0x0001e20000100800 */
[----:B------:R-:W-:Y:S02]  /*0eb0*/  IMAD.IADD R0, R6, 0x1, -R0 ;  /* 0x0000000106007824 */ /* 0x000fe400078e0a00 */
[----:B------:R-:W-:Y:S01]  /*0ec0*/  IMAD.IADD R8, R11, 0x1, -R8 ;  /* 0x000000010b087824 */ /* 0x000fe200078e0a08 */
[----:B------:R-:W-:Y:S01]  /*0ed0*/  STL [R1+0x4], R9 ;  /* 0x0000040901007387 */ /* 0x000fe20000100800 */
[----:B0-----:R-:W-:-:S02]  /*0ee0*/  SHF.R.U32.HI R5, RZ, 0x3, R3 ;  /* 0x00000003ff057819 */ /* 0x001fc40000011603 */
[----:B------:R-:W-:Y:S01]  /*0ef0*/  LOP3.LUT R3, R3, 0x38, R16, 0xf8, !PT ;  /* 0x0000003803037812 */ /* 0x000fe200078ef810 */
[----:B------:R0:W-:Y:S03]  /*0f00*/  STL [R1+0x40], R4 ;  /* 0x0000400401007387 */ /* 0x0001e60000100800 */
[----:B------:R-:W-:Y:S01]  /*0f10*/  LOP3.LUT R3, R4, R3, R5, 0xf6, !PT ;  /* 0x0000000304037212 */ /* 0x000fe200078ef605 */
[----:B------:R-:W-:Y:S01]  /*0f20*/  IMAD.SHL.U32 R5, R7, 0x8, RZ ;  /* 0x0000000807057824 */ /* 0x000fe200078e00ff */
[----:B------:R-:W-:-:S03]  /*0f30*/  LEA R0, R0, R10, 0x3 ;  /* 0x0000000a00007211 */ /* 0x000fc600078e18ff */
[----:B------:R-:W-:Y:S02]  /*0f40*/  IMAD R3, R3, 0x2, R2 ;  /* 0x0000000203037824 */ /* 0x000fe400078e0202 */
[----:B0-----:R-:W-:Y:S01]  /*0f50*/  IMAD.SHL.U32 R4, R8, 0x2, RZ ;  /* 0x0000000208047824 */ /* 0x001fe200078e00ff */
[----:B------:R0:W-:Y:S04]  /*0f60*/  STL [R1+0x64], R5 ;  /* 0x0000640501007387 */ /* 0x0001e80000100800 */
[----:B------:R0:W-:Y:S04]  /*0f70*/  STL [R1+0x2c], R4 ;  /* 0x00002c0401007387 */ /* 0x0001e80000100800 */
[----:B------:R0:W-:Y:S04]  /*0f80*/  STL [R1+0x44], R0 ;  /* 0x0000440001007387 */ /* 0x0001e80000100800 */
[----:B------:R0:W-:Y:S01]  /*0f90*/  STL [R1+0x5c], R3 ;  /* 0x00005c0301007387 */ /* 0x0001e20000100800 */
[----:B------:R-:W-:Y:S01]  /*0fa0*/  VIADD R18, R16, 0x20 ;  /* 0x0000002010127836 */ /* 0x000fe20000000000 */
[----:B------:R-:W-:Y:S01]  /*0fb0*/  SHF.R.S32.HI R17, RZ, 0x1f, R16 ;  /* 0x0000001fff117819 */ /* 0x000fe20000011410 */
[----:B------:R-:W-:-:S02]  /*0fc0*/  IMAD.MOV.U32 R19, RZ, RZ, RZ ;  /* 0x000000ffff137224 */ /* 0x000fc400078e00ff */
[----:B------:R-:W-:Y:S01]  /*0fd0*/  IMAD.MOV.U32 R155, RZ, RZ, RZ ;  /* 0x000000ffff9b7224 */ /* 0x000fe200078e00ff */
[----:B------:R-:W-:Y:S01]  /*0fe0*/  SHF.R.S32.HI R156, RZ, 0x1f, R18 ;  /* 0x0000001fff9c7819 */ /* 0x000fe20000011412 */
[----:B------:R-:W-:Y:S01]  /*0ff0*/  IMAD.MOV.U32 R22, RZ, RZ, RZ ;  /* 0x000000ffff167224 */ /* 0x000fe200078e00ff */
[----:B0-2---:R-:W-:-:S07]  /*1000*/  LOP3.LUT R157, R13, 0x1, RZ, 0xfc, !PT ;  /* 0x000000010d9d7812 */ /* 0x005fce00078efcff */
.L_x_2816:
[----:B01----:R-:W0:Y:S02]  /*1010*/  LDC.64 R4, c[0x0][0xc88] ;  /* 0x00032200ff047b82 */ /* 0x003e240000000a00 */
[----:B0-----:R-:W-:-:S05]  /*1020*/  IMAD.WIDE R4, R31, 0x4, R4 ;  /* 0x000000041f047825 */ /* 0x001fca00078e0204 */
[----:B--2---:R-:W2:Y:S01]  /*1030*/  LDG.E R33, desc[UR40][R4.64] ;  /* 0x0000002804217981 */ /* 0x004ea2000c1e1900 */
[----:B------:R-:W-:Y:S05]  /*1040*/  YIELD ;  /* 0x0000000000007946 */ /* 0x000fea0003800000 */
[----:B------:R-:W-:Y:S01]  /*1050*/  ULDC.64 UR4, c[0x0][0xa28] ;  /* 0x00028a0000047ab9 */ /* 0x000fe20000000a00 */
[----:B------:R-:W-:Y:S01]  /*1060*/  ULDC.64 UR8, c[0x0][0xa18] ;  /* 0x0002860000087ab9 */ /* 0x000fe20000000a00 */
[----:B------:R-:W-:Y:S01]  /*1070*/  ISETP.NE.U32.AND P1, PT, RZ, UR4, PT ;  /* 0x00000004ff007c0c */ /* 0x000fe2000bf25070 */
[----:B------:R-:W-:Y:S01]  /*1080*/  IMAD.MOV.U32 R10, RZ, RZ, RZ ;  /* 0x000000ffff0a7224 */ /* 0x000fe200078e00ff */
[----:B------:R-:W-:Y:S01]  /*1090*/  ULDC.64 UR6, c[0x0][0xa08] ;  /* 0x0002820000067ab9 */ /* 0x000fe20000000a00 */
[----:B------:R-:W-:Y:S01]  /*10a0*/  IMAD.MOV.U32 R66, RZ, RZ, RZ ;  /* 0x000000ffff427224 */ /* 0x000fe200078e00ff */
[----:B------:R-:W-:-:S02]  /*10b0*/  ISETP.NE.AND.EX P1, PT, RZ, UR5, PT, P1 ;  /* 0x00000005ff007c0c */ /* 0x000fc4000bf25310 */
[----:B------:R-:W-:-:S04]  /*10c0*/  ISETP.NE.U32.AND P0, PT, RZ, UR6, PT ;  /* 0x00000006ff007c0c */ /* 0x000fc8000bf05070 */
[----:B------:R-:W-:Y:S02]  /*10d0*/  ISETP.NE.AND.EX P0, PT, RZ, UR7, PT, P0 ;  /* 0x00000007ff007c0c */ /* 0x000fe4000bf05300 */
[----:B--2---:R-:W-:Y:S01]  /*10e0*/  SHF.R.S32.HI R0, RZ, 0x1f, R33 ;  /* 0x0000001fff007819 */ /* 0x004fe20000011421 */
[----:B------:R-:W-:-:S04]  /*10f0*/  IMAD.SHL.U32 R34, R33, 0x4, RZ ;  /* 0x0000000421227824 */ /* 0x000fc800078e00ff */
[C---:B------:R-:W-:Y:S01]  /*1100*/  @P1 LEA R6, P2, R33.reuse, UR4, 0x2 ;  /* 0x0000000421061c11 */ /* 0x040fe2000f8410ff */
[----:B------:R0:W-:Y:S01]  /*1110*/  STL [R1+0x48], R33 ;  /* 0x0000482101007387 */ /* 0x0001e20000100800 */
[C-C-:B------:R-:W-:Y:S02]  /*1120*/  SHF.L.U64.HI R32, R33.reuse, 0x2, R0.reuse ;  /* 0x0000000221207819 */ /* 0x140fe40000010200 */
[----:B------:R-:W-:Y:S01]  /*1130*/  @P1 LEA.HI.X R7, R33, UR5, R0, 0x2, P2 ;  /* 0x0000000521071c11 */ /* 0x000fe200090f1400 */
[----:B------:R-:W-:Y:S01]  /*1140*/  ULDC UR4, c[0x0][0x288] ;  /* 0x0000a20000047ab9 */ /* 0x000fe20000000800 */
[----:B------:R-:W-:Y:S01]  /*1150*/  ISETP.NE.U32.AND P2, PT, RZ, UR8, PT ;  /* 0x00000008ff007c0c */ /* 0x000fe2000bf45070 */
[----:B------:R0:W-:Y:S01]  /*1160*/  STL [R1+0x50], R34 ;  /* 0x0000502201007387 */ /* 0x0001e20000100800 */
[----:B------:R-:W-:Y:S02]  /*1170*/  IADD3 R8, P3, R34, UR6, RZ ;  /* 0x0000000622087c10 */ /* 0x000fe4000ff7e0ff */
[----:B------:R-:W-:Y:S01]  /*1180*/  ISETP.NE.AND.EX P2, PT, RZ, UR9, PT, P2 ;  /* 0x00000009ff007c0c */ /* 0x000fe2000bf45320 */
[----:B------:R0:W5:Y:S01]  /*1190*/  @P1 LDG.E R10, desc[UR40][R6.64] ;  /* 0x00000028060a1981 */ /* 0x000162000c1e1900 */
[----:B----4-:R-:W-:Y:S01]  /*11a0*/  IMAD.U32 R3, RZ, RZ, UR4 ;  /* 0x00000004ff037e24 */ /* 0x010fe2000f8e00ff */
[----:B------:R-:W-:Y:S01]  /*11b0*/  IADD3.X R9, R32, UR7, RZ, P3, !PT ;  /* 0x0000000720097c10 */ /* 0x000fe20009ffe4ff */
[----:B------:R-:W-:-:S04]  /*11c0*/  ULDC.64 UR4, c[0x0][0x418] ;  /* 0x0001060000047ab9 */ /* 0x000fc80000000a00 */
[----:B------:R0:W5:Y:S05]  /*11d0*/  @P0 LDG.E R66, desc[UR40][R8.64] ;  /* 0x0000002808420981 */ /* 0x00016a000c1e1900 */
[----:B------:R-:W-:-:S04]  /*11e0*/  @P2 IADD3 R4, P1, R34, UR8, RZ ;  /* 0x0000000822042c10 */ /* 0x000fc8000ff3e0ff */
[----:B------:R-:W-:-:S05]  /*11f0*/  @P2 IADD3.X R5, R32, UR9, RZ, P1, !PT ;  /* 0x0000000920052c10 */ /* 0x000fca0008ffe4ff */
[----:B------:R-:W2:Y:S01]  /*1200*/  @P2 LDG.E R3, desc[UR40][R4.64] ;  /* 0x0000002804032981 */ /* 0x000ea2000c1e1900 */
        /* <DEDUP_REMOVED lines=9> */
[----:B--2---:R0:W-:Y:S01]  /*12a0*/  STL [R1+0x14], R3 ;  /* 0x0000140301007387 */ /* 0x0041e20000100800 */
[----:B------:R-:W-:Y:S01]  /*12b0*/  IMAD.MOV.U32 R12, RZ, RZ, R3 ;  /* 0x000000ffff0c7224 */ /* 0x000fe200078e0003 */
[----:B------:R-:W-:Y:S06]  /*12c0*/  @P2 BRA `(.L_x_2662) ;  /* 0x0000000000282947 */ /* 0x000fec0003800000 */
[----:B------:R-:W-:Y:S02]  /*12d0*/  ULDC.64 UR4, c[0x0][0xa00] ;  /* 0x0002800000047ab9 */ /* 0x000fe40000000a00 */
[----:B------:R-:W-:-:S04]  /*12e0*/  ISETP.NE.U32.AND P1, PT, RZ, UR4, PT ;  /* 0x00000004ff007c0c */ /* 0x000fc8000bf25070 */
[----:B------:R-:W-:-:S13]  /*12f0*/  ISETP.NE.AND.EX P1, PT, RZ, UR5, PT, P1 ;  /* 0x00000005ff007c0c */ /* 0x000fda000bf25310 */
[----:B------:R-:W-:Y:S05]  /*1300*/  @!P1 BRA `(.L_x_2662) ;  /* 0x0000000000189947 */ /* 0x000fea0003800000 */
[----:B------:R-:W1:Y:S02]  /*1310*/  LDC.64 R4, c[0x0][0xa00] ;  /* 0x00028000ff047b82 */ /* 0x000e640000000a00 */
[----:B-1----:R-:W-:-:S05]  /*1320*/  IMAD.WIDE R4, R33, 0x4, R4 ;  /* 0x0000000421047825 */ /* 0x002fca00078e0204 */
[----:B------:R-:W2:Y:S04]  /*1330*/  LDG.E R0, desc[UR40][R4.64] ;  /* 0x0000002804007981 */ /* 0x000ea8000c1e1900 */
[----:B0-----:R-:W2:Y:S02]  /*1340*/  LDG.E R3, desc[UR40][R4.64+0x4] ;  /* 0x0000042804037981 */ /* 0x001ea4000c1e1900 */
[----:B--2---:R-:W-:-:S05]  /*1350*/  IMAD.IADD R12, R3, 0x1, -R0 ;  /* 0x00000001030c7824 */ /* 0x004fca00078e0a00 */
[----:B------:R1:W-:Y:S02]  /*1360*/  STL [R1+0x14], R12 ;  /* 0x0000140c01007387 */ /* 0x0003e40000100800 */
.L_x_2662:
[----:B------:R-:W-:Y:S01]  /*1370*/  ULDC.64 UR4, c[0x0][0xa20] ;  /* 0x0002880000047ab9 */ /* 0x000fe20000000a00 */
[C---:B0-----:R-:W-:Y:S02]  /*1380*/  LOP3.LUT R3, R30.reuse, 0xff000000, RZ, 0xc0, !PT ;  /* 0xff0000001e037812 */ /* 0x041fe400078ec0ff */
[----:B------:R-:W-:Y:S02]  /*1390*/  ISETP.NE.U32.AND P1, PT, RZ, UR4, PT ;  /* 0x00000004ff007c0c */ /* 0x000fe4000bf25070 */
[C---:B------:R-:W-:Y:S02]  /*13a0*/  LOP3.LUT R0, R30.reuse, 0xff0000, RZ, 0xc0, !PT ;  /* 0x00ff00001e007812 */ /* 0x040fe400078ec0ff */
[----:B------:R-:W-:Y:S02]  /*13b0*/  ISETP.NE.AND.EX P1, PT, RZ, UR5, PT, P1 ;  /* 0x00000005ff007c0c */ /* 0x000fe4000bf25310 */
[----:B------:R-:W-:Y:S02]  /*13c0*/  SHF.R.U32.HI R3, RZ, 0x8, R3 ;  /* 0x00000008ff037819 */ /* 0x000fe40000011603 */
[----:B------:R-:W-:-:S02]  /*13d0*/  LOP3.LUT R23, R30, 0xffff, RZ, 0xc0, !PT ;  /* 0x0000ffff1e177812 */ /* 0x000fc400078ec0ff */
[----:B------:R-:W-:-:S07]  /*13e0*/  LEA.HI R11, R0, R3, RZ, 0x10 ;  /* 0x00000003000b7211 */ /* 0x000fce00078f80ff */
[----:B------:R-:W-:Y:S05]  /*13f0*/  @!P1 BRA `(.L_x_2663) ;  /* 0x0000000000109947 */ /* 0x000fea0003800000 */
[----:B------:R-:W-:-:S04]  /*1400*/  IADD3 R4, P0, R34, UR4, RZ ;  /* 0x0000000422047c10 */ /* 0x000fc8000ff1e0ff */
[----:B------:R-:W-:-:S05]  /*1410*/  IADD3.X R5, R32, UR5, RZ, P0, !PT ;  /* 0x0000000520057c10 */ /* 0x000fca00087fe4ff */
[----:B------:R0:W5:Y:S01]  /*1420*/  LDG.E R31, desc[UR40][R4.64] ;  /* 0x00000028041f7981 */ /* 0x000162000c1e1900 */
[----:B------:R-:W-:Y:S05]  /*1430*/  BRA `(.L_x_2664) ;  /* 0x0000000000107947 */ /* 0x000fea0003800000 */
.L_x_2663:
[----:B------:R-:W-:Y:S05]  /*1440*/  @!P0 BRA `(.L_x_2664) ;  /* 0x00000000000c8947 */ /* 0x000fea0003800000 */
[----:B------:R-:W2:Y:S04]  /*1450*/  LDG.E R0, desc[UR40][R8.64] ;  /* 0x0000002808007981 */ /* 0x000ea8000c1e1900 */
[----:B------:R-:W2:Y:S02]  /*1460*/  LDG.E R31, desc[UR40][R8.64+0x4] ;  /* 0x00000428081f7981 */ /* 0x000ea4000c1e1900 */
[----:B--2---:R-:W-:-:S07]  /*1470*/  IMAD.IADD R31, R31, 0x1, -R0 ;  /* 0x000000011f1f7824 */ /* 0x004fce00078e0a00 */
.L_x_2664:
[----:B------:R-:W-:Y:S01]  /*1480*/  ULDC.64 UR4, c[0x0][0xa10] ;  /* 0x0002840000047ab9 */ /* 0x000fe20000000a00 */
[----:B------:R-:W2:Y:S01]  /*1490*/  LDC R8, c[0x0][0x448] ;  /* 0x00011200ff087b82 */ /* 0x000ea20000000800 */
[----:B------:R-:W-:-:S04]  /*14a0*/  ISETP.NE.U32.AND P0, PT, RZ, UR4, PT ;  /* 0x00000004ff007c0c */ /* 0x000fc8000bf05070 */
[----:B------:R-:W-:Y:S01]  /*14b0*/  ISETP.NE.AND.EX P0, PT, RZ, UR5, PT, P0 ;  /* 0x00000005ff007c0c */ /* 0x000fe2000bf05300 */
[----:B------:R-:W-:-:S12]  /*14c0*/  ULDC.64 UR4, c[0x0][0xa30] ;  /* 0x00028c0000047ab9 */ /* 0x000fd80000000a00 */
[----:B0-----:R-:W0:Y:S02]  /*14d0*/  @P0 LDC.64 R4, c[0x0][0xa10] ;  /* 0x00028400ff040b82 */ /* 0x001e240000000a00 */
[----:B0-----:R-:W-:-:S05]  /*14e0*/  @P0 IMAD.WIDE R4, R33, 0x4, R4 ;  /* 0x0000000421040825 */ /* 0x001fca00078e0204 */
[----:B------:R-:W3:Y:S04]  /*14f0*/  @P0 LDG.E R0, desc[UR40][R4.64] ;  /* 0x0000002804000981 */ /* 0x000ee8000c1e1900 */
[----:B------:R0:W3:Y:S01]  /*1500*/  @P0 LDG.E R3, desc[UR40][R4.64+0x4] ;  /* 0x0000042804030981 */ /* 0x0000e2000c1e1900 */
[----:B------:R-:W-:Y:S02]  /*1510*/  ISETP.NE.U32.AND P1, PT, RZ, UR4, PT ;  /* 0x00000004ff007c0c */ /* 0x000fe4000bf25070 */
[----:B-----5:R-:W-:Y:S02]  /*1520*/  MOV R24, R31 ;  /* 0x0000001f00187202 */ /* 0x020fe40000000f00 */
[----:B------:R-:W-:-:S13]  /*1530*/  ISETP.NE.AND.EX P1, PT, RZ, UR5, PT, P1 ;  /* 0x00000005ff007c0c */ /* 0x000fda000bf25310 */
[----:B------:R-:W-:-:S04]  /*1540*/  @P1 IADD3 R6, P2, R34, UR4, RZ ;  /* 0x0000000422061c10 */ /* 0x000fc8000ff5e0ff */
[----:B------:R-:W-:-:S05]  /*1550*/  @P1 IADD3.X R7, R32, UR5, RZ, P2, !PT ;  /* 0x0000000520071c10 */ /* 0x000fca00097fe4ff */
[----:B------:R4:W5:Y:S01]  /*1560*/  @P1 LDG.E R24, desc[UR40][R6.64] ;  /* 0x0000002806181981 */ /* 0x000962000c1e1900 */
[----:B--2---:R-:W-:Y:S01]  /*1570*/  ISETP.NE.AND P1, PT, R8, 0x1, PT ;  /* 0x000000010800780c */ /* 0x004fe20003f25270 */
[----:B------:R-:W-:Y:S01]  /*1580*/  IMAD R13, R29, 0xc0, RZ ;  /* 0x000000c01d0d7824 */ /* 0x000fe200078e02ff */
[----:B------:R-:W-:Y:S01]  /*1590*/  BSSY B0, `(.L_x_2665) ;  /* 0x0000039000007945 */ /* 0x000fe20003800000 */
[----:B------:R-:W-:Y:S02]  /*15a0*/  IMAD.IADD R10, R31, 0x1, -R10 ;  /* 0x000000011f0a7824 */ /* 0x000fe400078e0a0a */
[----:B0-----:R-:W-:Y:S01]  /*15b0*/  VIADD R4, R13, 0xbf ;  /* 0x000000bf0d047836 */ /* 0x001fe20000000000 */
[----:B------:R0:W-:Y:S07]  /*15c0*/  STL [R1+0x28], R13 ;  /* 0x0000280d01007387 */ /* 0x0001ee0000100800 */
[----:B------:R-:W2:Y:S01]  /*15d0*/  @P1 LDC R9, c[0x0][0x44c] ;  /* 0x00011300ff091b82 */ /* 0x000ea20000000800 */
[----:B0-----:R-:W-:-:S07]  /*15e0*/  LOP3.LUT R13, R11, 0xff, RZ, 0xc0, !PT ;  /* 0x000000ff0b0d7812 */ /* 0x001fce00078ec0ff */
[----:B------:R-:W0:Y:S01]  /*15f0*/  @P1 LDC R5, c[0x0][0x450] ;  /* 0x00011400ff051b82 */ /* 0x000e220000000800 */
[----:B---3--:R-:W-:Y:S02]  /*1600*/  @P0 IMAD.IADD R25, R3, 0x1, -R0 ;  /* 0x0000000103190824 */ /* 0x008fe400078e0a00 */
[----:B--2---:R-:W-:-:S04]  /*1610*/  @P1 IMAD.HI.U32 R0, R4, R9, RZ ;  /* 0x0000000904001227 */ /* 0x004fc800078e00ff */
[----:B----4-:R-:W-:Y:S01]  /*1620*/  IMAD.IADD R6, R10, 0x1, R25 ;  /* 0x000000010a067824 */ /* 0x010fe200078e0219 */
[----:B0-----:R-:W-:-:S03]  /*1630*/  @P1 SHF.R.U32.HI R4, RZ, R5, R0 ;  /* 0x00000005ff041219 */ /* 0x001fc60000011600 */
[C---:B------:R-:W-:Y:S01]  /*1640*/  VIADD R0, R6.reuse, 0x7f ;  /* 0x0000007f06007836 */ /* 0x040fe20000000000 */
[----:B------:R-:W-:Y:S01]  /*1650*/  IADD3 R82, R6, 0x80, -R12 ;  /* 0x0000008006527810 */ /* 0x000fe20007ffe80c */
[----:B------:R0:W-:Y:S03]  /*1660*/  STL [R1+0x20], R6 ;  /* 0x0000200601007387 */ /* 0x0001e60000100800 */
[----:B------:R-:W-:Y:S01]  /*1670*/  SHF.R.S32.HI R3, RZ, 0x1f, R0 ;  /* 0x0000001fff037819 */ /* 0x000fe20000011400 */
[----:B------:R-:W-:Y:S01]  /*1680*/  IMAD.IADD R4, R82, 0x1, R4 ;  /* 0x0000000152047824 */ /* 0x000fe200078e0204 */
[----:B------:R2:W-:Y:S02]  /*1690*/  STL [R1+0x58], R13 ;  /* 0x0000580d01007387 */ /* 0x0005e40000100800 */
[----:B------:R-:W-:Y:S02]  /*16a0*/  LEA.HI R3, R3, R0, RZ, 0x7 ;  /* 0x0000000003037211 */ /* 0x000fe400078f38ff */
[----:B------:R-:W-:-:S02]  /*16b0*/  SHF.R.S32.HI R5, RZ, 0x1f, R4 ;  /* 0x0000001fff057819 */ /* 0x000fc40000011404 */
[----:B0-----:R-:W-:Y:S02]  /*16c0*/  SHF.R.U32.HI R6, RZ, 0x10, R11 ;  /* 0x00000010ff067819 */ /* 0x001fe4000001160b */
[----:B------:R-:W-:Y:S02]  /*16d0*/  LEA.HI R5, R5, R4, RZ, 0x7 ;  /* 0x0000000405057211 */ /* 0x000fe400078f38ff */
[----:B------:R-:W-:Y:S01]  /*16e0*/  SHF.R.S32.HI R83, RZ, 0x7, R3 ;  /* 0x00000007ff537819 */ /* 0x000fe20000011403 */
[----:B------:R2:W-:Y:S01]  /*16f0*/  STL [R1+0x4c], R6 ;  /* 0x00004c0601007387 */ /* 0x0005e20000100800 */
[----:B------:R-:W-:-:S04]  /*1700*/  SHF.R.S32.HI R0, RZ, 0x7, R5 ;  /* 0x00000007ff007819 */ /* 0x000fc80000011405 */
[----:B------:R-:W-:Y:S01]  /*1710*/  VIMNMX R9, R83, R0, PT ;  /* 0x0000000053097248 */ /* 0x000fe20003fe0100 */
[----:B------:R-:W-:-:S03]  /*1720*/  IMAD.MOV.U32 R0, RZ, RZ, RZ ;  /* 0x000000ffff007224 */ /* 0x000fc600078e00ff */
[----:B------:R-:W-:-:S13]  /*1730*/  ISETP.GE.AND P0, PT, R9, 0x1, PT ;  /* 0x000000010900780c */ /* 0x000fda0003f06270 */
[----:B--2---:R-:W-:Y:S05]  /*1740*/  @!P0 BRA `(.L_x_2666) ;  /* 0x0000000000748947 */ /* 0x004fea0003800000 */
[----:B------:R-:W-:Y:S01]  /*1750*/  ISETP.NE.AND P0, PT, R6, RZ, PT ;  /* 0x000000ff0600720c */ /* 0x000fe20003f05270 */
[----:B------:R-:W-:-:S03]  /*1760*/  ULDC UR4, c[0x0][0x9f0] ;  /* 0x00027c0000047ab9 */ /* 0x000fc60000000800 */
[----:B------:R-:W-:-:S04]  /*1770*/  SEL R11, R6, UR4, P0 ;  /* 0x00000004060b7c07 */ /* 0x000fc80008000000 */
[-C--:B------:R-:W-:Y:S02]  /*1780*/  IABS R6, R11.reuse ;  /* 0x0000000b00067213 */ /* 0x080fe40000000000 */
[----:B------:R-:W-:Y:S02]  /*1790*/  IADD3 R0, R11, -0x1, R9 ;  /* 0xffffffff0b007810 */ /* 0x000fe40007ffe009 */
[----:B------:R-:W0:Y:S01]  /*17a0*/  I2F.RP R3, R6 ;  /* 0x0000000600037306 */ /* 0x000e220000209400 */
[-C--:B-1----:R-:W-:Y:S02]  /*17b0*/  IABS R12, R11.reuse ;  /* 0x0000000b000c7213 */ /* 0x082fe40000000000 */
[----:B------:R-:W-:Y:S02]  /*17c0*/  IABS R8, R0 ;  /* 0x0000000000087213 */ /* 0x000fe40000000000 */
[----:B------:R-:W-:-:S04]  /*17d0*/  LOP3.LUT R0, R0, R11, RZ, 0x3c, !PT ;  /* 0x0000000b00007212 */ /* 0x000fc800078e3cff */
[----:B------:R-:W-:Y:S01]  /*17e0*/  ISETP.GE.AND P2, PT, R0, RZ, PT ;  /* 0x000000ff0000720c */ /* 0x000fe20003f46270 */
[----:B0-----:R-:W0:Y:S02]  /*17f0*/  MUFU.RCP R3, R3 ;  /* 0x0000000300037308 */ /* 0x001e240000001000 */
[----:B0-----:R-:W-:Y:S01]  /*1800*/  VIADD R4, R3, 0xffffffe ;  /* 0x0ffffffe03047836 */ /* 0x001fe20000000000 */
[----:B------:R-:W-:-:S05]  /*1810*/  IADD3 R3, RZ, -R12, RZ ;  /* 0x8000000cff037210 */ /* 0x000fca0007ffe0ff */
        /* <DEDUP_REMOVED lines=16> */
.L_x_2666:
[----:B------:R-:W-:Y:S05]  /*1920*/  BSYNC B0 ;  /* 0x0000000000007941 */ /* 0x000fea0003800000 */
.L_x_2665:
[----:B------:R-:W-:-:S05]  /*1930*/  IMAD R3, R13, R0, RZ ;  /* 0x000000000d037224 */ /* 0x000fca00078e02ff */
[C---:B------:R-:W-:Y:S01]  /*1940*/  VIADDMNMX R0, R3.reuse, R0, R9, PT ;  /* 0x0000000003007246 */ /* 0x040fe20003800109 */
[----:B------:R-:W-:-:S04]  /*1950*/  IMAD R3, R3, 0x80, -R10 ;  /* 0x0000008003037824 */ /* 0x000fc800078e0a0a */
[----:B------:R-:W-:Y:S01]  /*1960*/  IMAD R0, R0, 0x80, -R10 ;  /* 0x0000008000007824 */ /* 0x000fe200078e0a0a */
[----:B------:R-:W-:-:S04]  /*1970*/  VIMNMX R3, RZ, R3, !PT ;  /* 0x00000003ff037248 */ /* 0x000fc80007fe0100 */
[----:B------:R-:W-:Y:S02]  /*1980*/  VIMNMX R0, R0, R25, PT ;  /* 0x0000001900007248 */ /* 0x000fe40003fe0100 */
[----:B------:R-:W-:Y:S02]  /*1990*/  SHF.R.U32.HI R28, RZ, 0x7, R3 ;  /* 0x00000007ff1c7819 */ /* 0x000fe40000011603 */
[----:B------:R-:W-:Y:S02]  /*19a0*/  ISETP.GT.AND P0, PT, R0, R3, PT ;  /* 0x000000030000720c */ /* 0x000fe40003f04270 */
[----:B------:R-:W-:-:S11]  /*19b0*/  MOV R27, R28 ;  /* 0x0000001c001b7202 */ /* 0x000fd60000000f00 */
        /* <DEDUP_REMOVED lines=18> */
[----:B------:R-:W-:Y:S01]  /*1ae0*/  IMAD.U32 R10, RZ, RZ, UR6 ;  /* 0x00000006ff0a7e24 */ /* 0x000fe2000f8e00ff */
[----:B------:R-:W-:Y:S01]  /*1af0*/  MOV R13, RZ ;  /* 0x000000ff000d7202 */ /* 0x000fe20000000f00 */
[----:B------:R-:W-:Y:S02]  /*1b00*/  IMAD.U32 R6, RZ, RZ, UR4 ;  /* 0x00000004ff067e24 */ /* 0x000fe4000f8e00ff */
[----:B------:R-:W-:-:S02]  /*1b10*/  IMAD.U32 R7, RZ, RZ, UR5 ;  /* 0x00000005ff077e24 */ /* 0x000fc4000f8e00ff */
[----:B------:R-:W-:Y:S02]  /*1b20*/  IMAD.U32 R11, RZ, RZ, UR7 ;  /* 0x00000007ff0b7e24 */ /* 0x000fe4000f8e00ff */
[----:B------:R-:W-:Y:S02]  /*1b30*/  IMAD.MOV.U32 R8, RZ, RZ, 0x70 ;  /* 0x00000070ff087424 */ /* 0x000fe400078e00ff */
[----:B01----:R-:W-:-:S07]  /*1b40*/  IMAD.MOV.U32 R12, RZ, RZ, 0x1 ;  /* 0x00000001ff0c7424 */ /* 0x003fce00078e00ff */
[----:B------:R-:W-:-:S07]  /*1b50*/  LEPC R20, `(.L_x_2669) ;  /* 0x000000001014794e */ /* 0x000fce0000000000 */
[----:B--2--5:R-:W-:Y:S05]  /*1b60*/  CALL.ABS.NOINC R14 ;  /* 0x000000000e007343 */ /* 0x024fea0003c00000 */
.L_x_2669:
[----:B------:R-:W-:Y:S05]  /*1b70*/  BSYNC B6 ;  /* 0x0000000000067941 */ /* 0x000fea0003800000 */
.L_x_2668:
        /* <DEDUP_REMOVED lines=20> */
.L_x_2671:
[----:B------:R-:W-:Y:S05]  /*1cc0*/  BSYNC B6 ;  /* 0x0000000000067941 */ /* 0x000fea0003800000 */
.L_x_2670:
[----:B------:R-:W-:Y:S01]  /*1cd0*/  ULDC.64 UR4, c[0x0][0x9f8] ;  /* 0x00027e0000047ab9 */ /* 0x000fe20000000a00 */
[----:B------:R-:W2:Y:S01]  /*1ce0*/  LDL R36, [R1+0x3c] ;  /* 0x00003c0001247983 */ /* 0x000ea20000100800 */
[----:B------:R-:W-:Y:S01]  /*1cf0*/  ISETP.NE.U32.AND P0, PT, RZ, UR4, PT ;  /* 0x00000004ff007c0c */ /* 0x000fe2000bf05070 */
[----:B------:R-:W-:Y:S01]  /*1d00*/  IMAD.MOV.U32 R67, RZ, RZ, R33 ;  /* 0x000000ffff437224 */ /* 0x000fe200078e0021 */
[----:B------:R-:W0:Y:S02]  /*1d10*/  LDC.64 R4, c[0x0][0x3f8] ;  /* 0x0000fe00ff047b82 */ /* 0x000e240000000a00 */
[----:B------:R-:W-:-:S06]  /*1d20*/  ISETP.NE.AND.EX P0, PT, RZ, UR5, PT, P0 ;  /* 0x00000005ff007c0c */ /* 0x000fcc000bf05300 */
[----:B------:R-:W3:Y:S07]  /*1d30*/  LDC.64 R60, c[0x0][0x408] ;  /* 0x00010200ff3c7b82 */ /* 0x000eee0000000a00 */
[----:B------:R-:W-:Y:S01]  /*1d40*/  @P0 IADD3 R6, P1, R34, UR4, RZ ;  /* 0x0000000422060c10 */ /* 0x000fe2000ff3e0ff */
[----:B------:R-:W4:Y:S03]  /*1d50*/  LDC R33, c[0x0][0x3f4] ;  /* 0x0000fd00ff217b82 */ /* 0x000f260000000800 */
[----:B------:R-:W-:-:S02]  /*1d60*/  @P0 IADD3.X R7, R32, UR5, RZ, P1, !PT ;  /* 0x0000000520070c10 */ /* 0x000fc40008ffe4ff */
[----:B------:R-:W2:Y:S04]  /*1d70*/  LDL.LU R32, [R1+0x10] ;  /* 0x0000100001207983 */ /* 0x000ea80000300800 */
[----:B------:R-:W2:Y:S04]  /*1d80*/  LDL R14, [R1+0x40] ;  /* 0x00004000010e7983 */ /* 0x000ea80000100800 */
[----:B------:R1:W2:Y:S01]  /*1d90*/  @P0 LDG.E R67, desc[UR40][R6.64] ;  /* 0x0000002806430981 */ /* 0x0002a2000c1e1900 */
[----:B------:R-:W1:Y:S01]  /*1da0*/  S2R R34, SR_TID.X ;  /* 0x0000000000227919 */ /* 0x000e620000002100 */
[----:B------:R-:W-:-:S02]  /*1db0*/  SHF.R.S32.HI R3, RZ, 0x1f, R154 ;  /* 0x0000001fff037819 */ /* 0x000fc4000001149a */
[----:B------:R-:W-:-:S03]  /*1dc0*/  SHF.R.S32.HI R153, RZ, 0x1f, R152 ;  /* 0x0000001fff997819 */ /* 0x000fc60000011498 */
[-C--:B0-----:R-:W-:Y:S02]  /*1dd0*/  IMAD R0, R3, R4.reuse, RZ ;  /* 0x0000000403007224 */ /* 0x081fe400078e02ff */
[----:B------:R-:W-:-:S04]  /*1de0*/  IMAD.WIDE.U32 R8, R154, R4, R152 ;  /* 0x000000049a087225 */ /* 0x000fc800078e0098 */
[C---:B------:R-:W-:Y:S02]  /*1df0*/  IMAD R13, R154.reuse, R5, R0 ;  /* 0x000000059a0d7224 */ /* 0x040fe400078e0200 */
[----:B------:R-:W-:Y:S01]  /*1e00*/  IMAD.WIDE.U32 R10, R154, R4, R16 ;  /* 0x000000049a0a7225 */ /* 0x000fe200078e0010 */
[----:B----4-:R-:W-:-:S03]  /*1e10*/  ISETP.GE.AND P0, PT, R16, R33, PT ;  /* 0x000000211000720c */ /* 0x010fc60003f06270 */
[----:B---3--:R-:W-:Y:S02]  /*1e20*/  IMAD R3, R3, R60, RZ ;  /* 0x0000003c03037224 */ /* 0x008fe400078e02ff */
[----:B------:R-:W-:Y:S02]  /*1e30*/  IMAD.IADD R9, R9, 0x1, R13 ;  /* 0x0000000109097824 */ /* 0x000fe400078e020d */
[----:B------:R-:W-:Y:S01]  /*1e40*/  IMAD.IADD R11, R13, 0x1, R11 ;  /* 0x000000010d0b7824 */ /* 0x000fe200078e020b */
[----:B-1----:R-:W-:Y:S02]  /*1e50*/  SHF.R.U32.HI R35, RZ, 0x7, R34 ;  /* 0x00000007ff237819 */ /* 0x002fe40000011622 */
[----:B-----5:R-:W-:Y:S01]  /*1e60*/  SHF.R.S32.HI R13, RZ, 0x1f, R24 ;  /* 0x0000001fff0d7819 */ /* 0x020fe20000011418 */
[----:B------:R-:W-:Y:S01]  /*1e70*/  IMAD R15, R154, R61, R3 ;  /* 0x0000003d9a0f7224 */ /* 0x000fe200078e0203 */
[----:B------:R-:W-:-:S03]  /*1e80*/  SEL R3, R33, RZ, P0 ;  /* 0x000000ff21037207 */ /* 0x000fc60000000000 */
[C---:B------:R-:W-:Y:S02]  /*1e90*/  IMAD R12, R13.reuse, R4, RZ ;  /* 0x000000040d0c7224 */ /* 0x040fe400078e02ff */
[----:B------:R-:W-:Y:S02]  /*1ea0*/  IMAD R13, R13, R60, RZ ;  /* 0x0000003c0d0d7224 */ /* 0x000fe400078e02ff */
[----:B------:R-:W-:Y:S01]  /*1eb0*/  IMAD.IADD R3, R16, 0x1, R3 ;  /* 0x0000000110037824 */ /* 0x000fe200078e0203 */
[----:B------:R-:W-:Y:S01]  /*1ec0*/  SHF.L.U64.HI R64, R4, 0x7, R5 ;  /* 0x0000000704407819 */ /* 0x000fe20000010205 */
[----:B------:R-:W-:Y:S01]  /*1ed0*/  IMAD.IADD R66, R66, 0x1, R31 ;  /* 0x0000000142427824 */ /* 0x000fe200078e021f */
[----:B------:R-:W-:Y:S01]  /*1ee0*/  SHF.L.U64.HI R62, R60, 0x7, R61 ;  /* 0x000000073c3e7819 */ /* 0x000fe2000001023d */
[----:B------:R-:W-:Y:S01]  /*1ef0*/  IMAD.WIDE.U32 R20, R24, R4, R8 ;  /* 0x0000000418147225 */ /* 0x000fe200078e0008 */
[----:B------:R-:W-:-:S03]  /*1f00*/  ISETP.NE.AND P6, PT, R35, 0x1, PT ;  /* 0x000000012300780c */ /* 0x000fc60003fc5270 */
[----:B------:R-:W-:Y:S01]  /*1f10*/  IMAD.WIDE.U32 R30, R24, R4, R10 ;  /* 0x00000004181e7225 */ /* 0x000fe200078e000a */
[----:B------:R-:W-:-:S03]  /*1f20*/  SHF.R.S32.HI R0, RZ, 0x1f, R3 ;  /* 0x0000001fff007819 */ /* 0x000fc60000011403 */
[----:B------:R-:W-:Y:S02]  /*1f30*/  IMAD.SHL.U32 R63, R4, 0x80, RZ ;  /* 0x00000080043f7824 */ /* 0x000fe400078e00ff */
[----:B------:R-:W-:Y:S01]  /*1f40*/  IMAD R13, R24, R61, R13 ;  /* 0x0000003d180d7224 */ /* 0x000fe200078e020d */
[----:B------:R-:W-:-:S04]  /*1f50*/  LEA.HI R0, R0, R3, RZ, 0x3 ;  /* 0x0000000300007211 */ /* 0x000fc800078f18ff */
[----:B------:R-:W-:Y:S02]  /*1f60*/  SHF.R.S32.HI R52, RZ, 0x3, R0 ;  /* 0x00000003ff347819 */ /* 0x000fe40000011400 */
[----:B------:R-:W-:Y:S01]  /*1f70*/  LOP3.LUT R10, R0, 0xfffffff8, RZ, 0xc0, !PT ;  /* 0xfffffff8000a7812 */ /* 0x000fe200078ec0ff */
[----:B------:R-:W-:Y:S05]  /*1f80*/  @!P6 WARPSYNC.ALL ;  /* 0x000000000000e948 */ /* 0x000fea0003800000 */
[----:B------:R-:W-:Y:S01]  /*1f90*/  IMAD.WIDE.U32 R48, R154, R60, R152 ;  /* 0x0000003c9a307225 */ /* 0x000fe200078e0098 */
[----:B------:R-:W-:-:S03]  /*1fa0*/  ULDC UR4, c[0x0][0x2f4] ;  /* 0x0000bd0000047ab9 */ /* 0x000fc60000000800 */
[----:B------:R-:W-:-:S04]  /*1fb0*/  IMAD.WIDE.U32 R6, R154, R60, R16 ;  /* 0x0000003c9a067225 */ /* 0x000fc800078e0010 */
[----:B------:R-:W-:Y:S02]  /*1fc0*/  IMAD.IADD R49, R49, 0x1, R15 ;  /* 0x0000000131317824 */ /* 0x000fe400078e020f */
[----:B------:R-:W-:Y:S02]  /*1fd0*/  IMAD.IADD R7, R15, 0x1, R7 ;  /* 0x000000010f077824 */ /* 0x000fe400078e0207 */
[C---:B------:R-:W-:Y:S02]  /*1fe0*/  IMAD R55, R24.reuse, R5, R12 ;  /* 0x0000000518377224 */ /* 0x040fe400078e020c */
[----:B------:R-:W-:-:S04]  /*1ff0*/  IMAD.WIDE.U32 R48, R24, R60, R48 ;  /* 0x0000003c18307225 */ /* 0x000fc800078e0030 */
[----:B------:R-:W-:Y:S01]  /*2000*/  IMAD.WIDE.U32 R50, R24, R60, R6 ;  /* 0x0000003c18327225 */ /* 0x000fe200078e0006 */
[----:B------:R-:W-:Y:S02]  /*2010*/  SHF.L.U32 R60, R60, 0x7, RZ ;  /* 0x000000073c3c7819 */ /* 0x000fe400000006ff */
[----:B------:R-:W-:Y:S01]  /*2020*/  ISETP.GE.AND P2, PT, R18, UR4, PT ;  /* 0x0000000412007c0c */ /* 0x000fe2000bf46270 */
[----:B------:R-:W-:Y:S01]  /*2030*/  IMAD.IADD R56, R21, 0x1, R55 ;  /* 0x0000000115387824 */ /* 0x000fe200078e0237 */
[----:B------:R-:W-:Y:S01]  /*2040*/  SHF.R.S32.HI R8, RZ, 0x1f, R10 ;  /* 0x0000001fff087819 */ /* 0x000fe2000001140a */
[----:B------:R-:W-:Y:S02]  /*2050*/  VIADD R76, R35, 0x8 ;  /* 0x00000008234c7836 */ /* 0x000fe40000000000 */
[----:B------:R-:W-:Y:S02]  /*2060*/  IMAD.SHL.U32 R58, R33, 0x2, RZ ;  /* 0x00000002213a7824 */ /* 0x000fe400078e00ff */
[----:B------:R-:W-:-:S02]  /*2070*/  IMAD.IADD R55, R55, 0x1, R31 ;  /* 0x0000000137377824 */ /* 0x000fc400078e021f */
[----:B------:R-:W-:Y:S02]  /*2080*/  IMAD.IADD R54, R49, 0x1, R13 ;  /* 0x0000000131367824 */ /* 0x000fe400078e020d */
[----:B------:R-:W-:Y:S02]  /*2090*/  IMAD.IADD R53, R13, 0x1, R51 ;  /* 0x000000010d357824 */ /* 0x000fe400078e0233 */
[C---:B--2---:R-:W-:Y:S01]  /*20a0*/  IMAD.SHL.U32 R65, R36.reuse, 0x40, RZ ;  /* 0x0000004024417824 */ /* 0x044fe200078e00ff */
[----:B------:R-:W-:Y:S01]  /*20b0*/  @!P6 BAR.SYNC.DEFER_BLOCKING 0x9, 0x100 ;  /* 0x024400000000eb1d */ /* 0x000fe20000010000 */
[----:B------:R-:W-:Y:S01]  /*20c0*/  LOP3.LUT P1, RZ, R36, 0x4, RZ, 0xc0, !PT ;  /* 0x0000000424ff7812 */ /* 0x000fe2000782c0ff */
[----:B------:R-:W-:-:S05]  /*20d0*/  VIADD R36, R34, 0xffffff80 ;  /* 0xffffff8022247836 */ /* 0x000fca0000000000 */
[----:B------:R-:W-:-:S04]  /*20e0*/  SHF.R.S32.HI R34, RZ, 0x1f, R36 ;  /* 0x0000001fff227819 */ /* 0x000fc80000011424 */
[----:B------:R-:W-:-:S04]  /*20f0*/  LEA.HI R34, R34, R36, RZ, 0x2 ;  /* 0x0000002422227211 */ /* 0x000fc800078f10ff */
[----:B------:R-:W-:Y:S02]  /*2100*/  LOP3.LUT R34, R34, 0xfffffffc, RZ, 0xc0, !PT ;  /* 0xfffffffc22227812 */ /* 0x000fe400078ec0ff */
[----:B------:R-:W-:-:S03]  /*2110*/  LOP3.LUT R32, R32, 0xfffffffd, RZ, 0xc0, !PT ;  /* 0xfffffffd20207812 */ /* 0x000fc600078ec0ff */
[----:B------:R-:W-:Y:S01]  /*2120*/  IMAD.IADD R34, R36, 0x1, -R34 ;  /* 0x0000000124227824 */ /* 0x000fe200078e0a22 */
[----:B------:R-:W-:-:S03]  /*2130*/  @P1 LOP3.LUT R32, R32, 0x2, RZ, 0xfc, !PT ;  /* 0x0000000220201812 */ /* 0x000fc600078efcff */
[----:B------:R-:W-:Y:S01]  /*2140*/  IMAD R59, R34, 0x60, R154 ;  /* 0x00000060223b7824 */ /* 0x000fe200078e029a */
[----:B------:R-:W-:Y:S01]  /*2150*/  LOP3.LUT R65, R65, 0x1c0, RZ, 0xc0, !PT ;  /* 0x000001c041417812 */ /* 0x000fe200078ec0ff */
[----:B------:R0:W-:Y:S01]  /*2160*/  STL [R1+0x10], R32 ;  /* 0x0000102001007387 */ /* 0x0001e20000100800 */
[----:B------:R-:W-:Y:S02]  /*2170*/  IADD3 R34, R154, 0x60, RZ ;  /* 0x000000609a227810 */ /* 0x000fe40007ffe0ff */
[----:B------:R-:W-:Y:S02]  /*2180*/  SHF.R.U32.HI R61, RZ, 0x3, R65 ;  /* 0x00000003ff3d7819 */ /* 0x000fe40000011641 */
[----:B------:R-:W-:Y:S02]  /*2190*/  LOP3.LUT R4, R65, 0x18, R16, 0xf8, !PT ;  /* 0x0000001841047812 */ /* 0x000fe400078ef810 */
[----:B0-----:R-:W-:Y:S01]  /*21a0*/  SHF.R.S32.HI R32, RZ, 0x1f, R36 ;  /* 0x0000001fff207819 */ /* 0x001fe20000011424 */
[----:B------:R-:W-:-:S03]  /*21b0*/  IMAD.SHL.U32 R34, R34, 0x40, RZ ;  /* 0x0000004022227824 */ /* 0x000fc600078e00ff */
[----:B------:R-:W-:Y:S02]  /*21c0*/  LEA.HI R32, R32, R36, RZ, 0x5 ;  /* 0x0000002420207211 */ /* 0x000fe400078f28ff */
[----:B------:R-:W-:Y:S02]  /*21d0*/  LOP3.LUT R4, R4, R61, RZ, 0x3c, !PT ;  /* 0x0000003d04047212 */ /* 0x000fe400078e3cff */
[----:B------:R-:W-:Y:S02]  /*21e0*/  SHF.R.S32.HI R32, RZ, 0x5, R32 ;  /* 0x00000005ff207819 */ /* 0x000fe40000011420 */
[----:B------:R-:W-:-:S03]  /*21f0*/  LOP3.LUT R34, R34, 0x1c0, RZ, 0xc0, !PT ;  /* 0x000001c022227812 */ /* 0x000fc600078ec0ff */
[----:B------:R-:W-:Y:S01]  /*2200*/  IMAD R57, R32, 0x200, R4 ;  /* 0x0000020020397824 */ /* 0x000fe200078e0204 */
[--C-:B------:R-:W-:Y:S02]  /*2210*/  LOP3.LUT R4, R65, 0x38, R0.reuse, 0xf8, !PT ;  /* 0x0000003841047812 */ /* 0x100fe400078ef800 */
[----:B------:R-:W-:Y:S01]  /*2220*/  LOP3.LUT R0, R34, 0x38, R0, 0xf8, !PT ;  /* 0x0000003822007812 */ /* 0x000fe200078ef800 */
[----:B------:R-:W-:-:S04]  /*2230*/  VIADD R34, R154, 0x60 ;  /* 0x000000609a227836 */ /* 0x000fc80000000000 */
[----:B------:R-:W-:-:S05]  /*2240*/  IMAD.SHL.U32 R34, R34, 0x40, RZ ;  /* 0x0000004022227824 */ /* 0x000fca00078e00ff */
[----:B------:R-:W-:-:S04]  /*2250*/  LOP3.LUT R34, R34, 0x1c0, RZ, 0xc0, !PT ;  /* 0x000001c022227812 */ /* 0x000fc800078ec0ff */
[----:B------:R-:W-:Y:S02]  /*2260*/  SHF.R.U32.HI R34, RZ, 0x3, R34 ;  /* 0x00000003ff227819 */ /* 0x000fe40000011622 */
[----:B------:R-:W-:Y:S02]  /*2270*/  LOP3.LUT R3, R4, R61, RZ, 0x3c, !PT ;  /* 0x0000003d04037212 */ /* 0x000fe400078e3cff */
[----:B------:R-:W-:Y:S02]  /*2280*/  LOP3.LUT R0, R0, R34, RZ, 0x3c, !PT ;  /* 0x0000002200007212 */ /* 0x000fe400078e3cff */
[----:B------:R-:W-:Y:S01]  /*2290*/  ISETP.GE.AND P1, PT, R16, UR4, PT ;  /* 0x0000000410007c0c */ /* 0x000fe2000bf26270 */
[----:B------:R-:W-:Y:S01]  /*22a0*/  IMAD R3, R32, 0x200, R3 ;  /* 0x0000020020037824 */ /* 0x000fe200078e0203 */
[----:B------:R-:W-:Y:S01]  /*22b0*/  SHF.R.S32.HI R9, RZ, 0x1f, R67 ;  /* 0x0000001fff097819 */ /* 0x000fe20000011443 */
[----:B------:R-:W-:-:S10]  /*22c0*/  IMAD.IADD R0, R14, 0x1, R0 ;  /* 0x000000010e007824 */ /* 0x000fd400078e0200 */
.L_x_2727:
[----:B--2---:R-:W2:Y:S01]  /*22d0*/  LDL R33, [R1+0x3c] ;  /* 0x00003c0001217983 */ /* 0x004ea20000100800 */
[----:B0-----:R-:W0:Y:S03]  /*22e0*/  LDC R72, c[0x0][0x430] ;  /* 0x00010c00ff487b82 */ /* 0x001e260000000800 */
[----:B------:R-:W3:Y:S01]  /*22f0*/  LDL.LU R15, [R1+0x10] ;  /* 0x00001000010f7983 */ /* 0x000ee20000300800 */
[----:B------:R-:W-:Y:S02]  /*2300*/  VIADD R27, R27, 0xffffffff ;  /* 0xffffffff1b1b7836 */ /* 0x000fe40000000000 */
[----:B------:R-:W-:Y:S02]  /*2310*/  IMAD.MOV.U32 R71, RZ, RZ, RZ ;  /* 0x000000ffff477224 */ /* 0x000fe400078e00ff */
[----:B------:R-:W-:Y:S01]  /*2320*/  IMAD R4, R27, 0x80, R59 ;  /* 0x000000801b047824 */ /* 0x000fe200078e023b */
[----:B------:R-:W1:Y:S03]  /*2330*/  LDC R78, c[0x0][0x3f4] ;  /* 0x0000fd00ff4e7b82 */ /* 0x000e660000000800 */
[----:B------:R-:W-:Y:S01]  /*2340*/  IMAD.IADD R32, R66, 0x1, R4 ;  /* 0x0000000142207824 */ /* 0x000fe200078e0204 */
[----:B------:R-:W-:-:S03]  /*2350*/  ISETP.GE.AND P3, PT, R4, R25, PT ;  /* 0x000000190400720c */ /* 0x000fc60003f66270 */
[----:B------:R-:W-:Y:S01]  /*2360*/  IMAD.MOV.U32 R12, RZ, RZ, R32 ;  /* 0x000000ffff0c7224 */ /* 0x000fe200078e0020 */
[----:B------:R-:W-:Y:S02]  /*2370*/  ISETP.GT.OR P3, PT, R59, 0x7f, P3 ;  /* 0x0000007f3b00780c */ /* 0x000fe40001f64670 */
[----:B0-----:R-:W-:-:S11]  /*2380*/  ISETP.NE.AND P4, PT, R72, 0x1, PT ;  /* 0x000000014800780c */ /* 0x001fd60003f85270 */
[----:B------:R-:W0:Y:S08]  /*2390*/  @!P3 LDC.64 R6, c[0x0][0x428] ;  /* 0x00010a00ff06bb82 */ /* 0x000e300000000a00 */
[----:B----4-:R-:W4:Y:S08]  /*23a0*/  @P4 LDC R11, c[0x0][0x434] ;  /* 0x00010d00ff0b4b82 */ /* 0x010f300000000800 */
[----:B------:R-:W1:Y:S08]  /*23b0*/  @P4 LDC R14, c[0x0][0x438] ;  /* 0x00010e00ff0e4b82 */ /* 0x000e700000000800 */
[----:B------:R-:W0:Y:S01]  /*23c0*/  @!P3 LDC.64 R4, c[0x0][0x418] ;  /* 0x00010600ff04bb82 */ /* 0x000e220000000a00 */
[----:B----4-:R-:W-:-:S05]  /*23d0*/  @P4 IMAD.HI.U32 R11, R32, R11, RZ ;  /* 0x0000000b200b4227 */ /* 0x010fca00078e00ff */
[----:B-1----:R-:W-:Y:S01]  /*23e0*/  @P4 SHF.R.U32.HI R12, RZ, R14, R11 ;  /* 0x0000000eff0c4219 */ /* 0x002fe2000001160b */
[----:B0-----:R-:W-:-:S03]  /*23f0*/  @!P3 IMAD R14, R9, R6, RZ ;  /* 0x00000006090eb224 */ /* 0x001fc600078e02ff */
[----:B------:R-:W-:Y:S01]  /*2400*/  @!P3 SHF.R.S32.HI R13, RZ, 0x1f, R12 ;  /* 0x0000001fff0db819 */ /* 0x000fe2000001140c */
[C---:B------:R-:W-:Y:S02]  /*2410*/  @!P3 IMAD R11, R67.reuse, R7, R14 ;  /* 0x00000007430bb224 */ /* 0x040fe400078e020e */
[----:B------:R-:W-:-:S05]  /*2420*/  @!P3 IMAD.WIDE.U32 R6, R67, R6, R12 ;  /* 0x000000064306b225 */ /* 0x000fca00078e000c */
[----:B------:R-:W-:Y:S02]  /*2430*/  @!P3 IADD3 R7, R7, R11, RZ ;  /* 0x0000000b0707b210 */ /* 0x000fe40007ffe0ff */
[----:B------:R-:W-:-:S04]  /*2440*/  @!P3 LEA R4, P4, R6, R4, 0x2 ;  /* 0x000000040604b211 */ /* 0x000fc800078810ff */
        /* <DEDUP_REMOVED lines=13> */
[----:B------:R-:W-:-:S03]  /*2520*/  ISETP.GE.AND P3, PT, R78, 0x1, PT ;  /* 0x000000014e00780c */ /* 0x000fc60003f66270 */
[----:B------:R0:W-:Y:S02]  /*2530*/  STL [R1+0x10], R15 ;  /* 0x0000100f01007387 */ /* 0x0001e40000100800 */
[----:B------:R-:W-:-:S04]  /*2540*/  @P5 VIADD R69, R7, 0xffffffe0 ;  /* 0xffffffe007455836 */ /* 0x000fc80000000000 */
[----:B------:R-:W-:-:S04]  /*2550*/  IMAD R69, R69, 0x2, R26 ;  /* 0x0000000245457824 */ /* 0x000fc800078e021a */
[----:B0-----:R-:W-:Y:S05]  /*2560*/  @!P3 BRA `(.L_x_2673) ;  /* 0x0000002c006cb947 */ /* 0x001fea0003800000 */
        /* <DEDUP_REMOVED lines=8> */
[----:B------:R-:W-:Y:S01]  /*25f0*/  IMAD.WIDE.U32 R14, R63, R27, RZ ;  /* 0x0000001b3f0e7225 */ /* 0x000fe200078e00ff */
[----:B------:R-:W-:-:S03]  /*2600*/  VIMNMX R75, R75, 0x80, PT ;  /* 0x000000804b4b7848 */ /* 0x000fc60003fe0100 */
[----:B------:R-:W-:Y:S02]  /*2610*/  IMAD R6, R74, UR4, RZ ;  /* 0x000000044a067c24 */ /* 0x000fe4000f8e02ff */
[----:B------:R-:W-:Y:S02]  /*2620*/  IMAD.IADD R5, R5, 0x1, R7 ;  /* 0x0000000105057824 */ /* 0x000fe400078e0207 */
[C---:B------:R-:W-:Y:S01]  /*2630*/  IMAD R7, R71.reuse, UR5, R6 ;  /* 0x0000000547077c24 */ /* 0x040fe2000f8e0206 */
[----:B------:R-:W-:Y:S01]  /*2640*/  SHF.R.S32.HI R6, RZ, 0x1f, R27 ;  /* 0x0000001fff067819 */ /* 0x000fe2000001141b */
[----:B------:R-:W-:Y:S01]  /*2650*/  IMAD.WIDE.U32 R4, R71, UR4, R4 ;  /* 0x0000000447047c25 */ /* 0x000fe2000f8e0004 */
[----:B------:R-:W-:-:S03]  /*2660*/  ULDC.64 UR4, c[0x0][0x308] ;  /* 0x0000c20000047ab9 */ /* 0x000fc60000000a00 */
[----:B------:R-:W-:Y:S02]  /*2670*/  IMAD.IADD R5, R5, 0x1, R7 ;  /* 0x0000000105057824 */ /* 0x000fe400078e0207 */
[----:B------:R-:W-:Y:S02]  /*2680*/  IMAD R7, R64, R27, RZ ;  /* 0x0000001b40077224 */ /* 0x000fe400078e02ff */
[----:B------:R-:W-:-:S04]  /*2690*/  IMAD.WIDE.U32 R4, R23, UR4, R4 ;  /* 0x0000000417047c25 */ /* 0x000fc8000f8e0004 */
[----:B------:R-:W-:Y:S01]  /*26a0*/  IMAD R85, R23, UR5, R5 ;  /* 0x0000000517557c24 */ /* 0x000fe2000f8e0205 */
[----:B------:R-:W-:Y:S01]  /*26b0*/  ULDC.64 UR4, c[0x0][0x2e8] ;  /* 0x0000ba0000047ab9 */ /* 0x000fe20000000a00 */
[----:B------:R-:W-:Y:S01]  /*26c0*/  IMAD R5, R62, R27, RZ ;  /* 0x0000001b3e057224 */ /* 0x000fe200078e02ff */
[----:B------:R-:W-:Y:S01]  /*26d0*/  LEA R84, P3, R4, UR4, 0x1 ;  /* 0x0000000404547c11 */ /* 0x000fe2000f8608ff */
[----:B------:R-:W-:Y:S01]  /*26e0*/  ULDC.U8 UR4, c[0x0][0x410] ;  /* 0x0001040000047ab9 */ /* 0x000fe20000000000 */
[----:B------:R-:W-:Y:S02]  /*26f0*/  IMAD R7, R6, R63, R7 ;  /* 0x0000003f06077224 */ /* 0x000fe400078e0207 */
[----:B------:R-:W-:Y:S01]  /*2700*/  LEA.HI.X R85, R4, UR5, R85, 0x1, P3 ;  /* 0x0000000504557c11 */ /* 0x000fe200098f0c55 */
[----:B------:R-:W-:Y:S01]  /*2710*/  IMAD R5, R6, R60, R5 ;  /* 0x0000003c06057224 */ /* 0x000fe200078e0205 */
[----:B------:R-:W-:Y:S01]  /*2720*/  ISETP.NE.AND P3, PT, RZ, UR4, PT ;  /* 0x00000004ff007c0c */ /* 0x000fe2000bf65270 */
[----:B------:R-:W-:Y:S01]  /*2730*/  IMAD.WIDE.U32 R12, R60, R27, RZ ;  /* 0x0000001b3c0c7225 */ /* 0x000fe200078e00ff */
[----:B------:R-:W-:-:S03]  /*2740*/  IADD3 R77, R15, R7, RZ ;  /* 0x000000070f4d7210 */ /* 0x000fc60007ffe0ff */
[----:B------:R-:W-:-:S08]  /*2750*/  IMAD.IADD R11, R13, 0x1, R5 ;  /* 0x000000010d0b7824 */ /* 0x000fd000078e0205 */
[----:B------:R-:W-:Y:S05]  /*2760*/  @!P3 BRA `(.L_x_2674) ;  /* 0x000000140068b947 */ /* 0x000fea0003800000 */
[----:B------:R0:W5:Y:S01]  /*2770*/  LDL R80, [R1+0x4] ;  /* 0x0000040001507983 */ /* 0x0001620000100800 */
        /* <DEDUP_REMOVED lines=31> */
.L_x_2676:
[----:B------:R-:W-:Y:S05]  /*2970*/  BSYNC B1 ;  /* 0x0000000000017941 */ /* 0x000fea0003800000 */
.L_x_2675:
        /* <DEDUP_REMOVED lines=34> */
.L_x_2678:
[----:B------:R-:W-:Y:S05]  /*2ba0*/  BSYNC B1 ;  /* 0x0000000000017941 */ /* 0x000fea0003800000 */
.L_x_2677:
[----:B0-----:R-:W-:Y:S01]  /*2bb0*/  IMAD.MOV.U32 R4, RZ, RZ, R44 ;  /* 0x000000ffff047224 */ /* 0x001fe200078e002c */
[----:B------:R-:W-:Y:S01]  /*2bc0*/  MOV R5, R45 ;  /* 0x0000002d00057202 */ /* 0x000fe20000000f00 */
[----:B------:R-:W-:Y:S01]  /*2bd0*/  IMAD.MOV.U32 R6, RZ, RZ, R46 ;  /* 0x000000ffff067224 */ /* 0x000fe200078e002e */
[----:B------:R-:W-:Y:S01]  /*2be0*/  ISETP.NE.AND P5, PT, R157, 0x3, PT ;  /* 0x000000039d00780c */ /* 0x000fe20003fa5270 */
[----:B------:R-:W-:Y:S01]  /*2bf0*/  IMAD.MOV.U32 R7, RZ, RZ, R47 ;  /* 0x000000ffff077224 */ /* 0x000fe200078e002f */
[----:B------:R-:W-:Y:S01]  /*2c00*/  PRMT R80, R80, 0x5410, R4 ;  /* 0x0000541050507816 */ /* 0x000fe20000000004 */
[----:B------:R-:W-:Y:S01]  /*2c10*/  IMAD.MOV.U32 R4, RZ, RZ, R42 ;  /* 0x000000ffff047224 */ /* 0x000fe200078e002a */
[----:B------:R-:W-:Y:S01]  /*2c20*/  PRMT R81, R81, 0x5410, R5 ;  /* 0x0000541051517816 */ /* 0x000fe20000000005 */
        /* <DEDUP_REMOVED lines=16> */
[----:B------:R-:W-:Y:S02]  /*2d30*/  MOV R5, R35 ;  /* 0x0000002300057202 */ /* 0x000fe40000000f00 */
[----:B------:R-:W-:Y:S02]  /*2d40*/  PRMT R95, R68, 0x7610, R95 ;  /* 0x00007610445f7816 */ /* 0x000fe4000000005f */
[----:B------:R-:W-:Y:S02]  /*2d50*/  PRMT R94, R79, 0x7610, R94 ;  /* 0x000076104f5e7816 */ /* 0x000fe4000000005e */
[----:B------:R-:W-:Y:S02]  /*2d60*/  PRMT R86, R4, 0x7610, R86 ;  /* 0x0000761004567816 */ /* 0x000fe40000000056 */
[----:B------:R-:W-:Y:S02]  /*2d70*/  PRMT R87, R5, 0x7610, R87 ;  /* 0x0000761005577816 */ /* 0x000fe40000000057 */
[----:B------:R-:W-:-:S02]  /*2d80*/  PRMT R90, R6, 0x7610, R90 ;  /* 0x00007610065a7816 */ /* 0x000fc4000000005a */
[----:B------:R-:W-:Y:S01]  /*2d90*/  PRMT R91, R7, 0x7610, R91 ;  /* 0x00007610075b7816 */ /* 0x000fe2000000005b */
[----:B------:R-:W-:Y:S06]  /*2da0*/  @!P5 BRA `(.L_x_2679) ;  /* 0x000000000004d947 */ /* 0x000fec0003800000 */
[----:B------:R-:W-:Y:S01]  /*2db0*/  BPT.TRAP 0x1 ;  /* 0x000000040000795c */ /* 0x000fe20000300000 */
.L_x_2679:
[----:B------:R-:W2:Y:S01]  /*2dc0*/  LDL R4, [R1] ;  /* 0x0000000001047983 */ /* 0x000ea20000100800 */
[----:B------:R-:W-:Y:S01]  /*2dd0*/  IMAD R68, R19, 0x8, R2 ;  /* 0x0000000813447824 */ /* 0x000fe200078e0202 */
[----:B------:R-:W-:Y:S01]  /*2de0*/  BSSY B1, `(.L_x_2680) ;  /* 0x0000004000017945 */ /* 0x000fe20003800000 */
[----:B--2---:R-:W-:-:S04]  /*2df0*/  SHF.L.U32 R77, R4, 0x1f, RZ ;  /* 0x0000001f044d7819 */ /* 0x004fc800000006ff */
[----:B------:R-:W0:Y:S02]  /*2e00*/  SYNCS.PHASECHK.TRANS64.TRYWAIT P6, [R68+URZ+0x16890], R77 ;  /* 0x0168904d440075a7 */ /* 0x000e2400080c017f */
[----:B0-----:R-:W-:Y:S05]  /*2e10*/  @!P6 BRA `(.L_x_2681) ;  /* 0x0000019000c4e947 */ /* 0x001fea0003800000 */
.L_x_2935:
[----:B------:R-:W-:Y:S05]  /*2e20*/  BSYNC B1 ;  /* 0x0000000000017941 */ /* 0x000fea0003800000 */
.L_x_2680:
[----:B------:R-:W-:-:S03]  /*2e30*/  UMOV UR4, 0xffffffff ;  /* 0xffffffff00047882 */ /* 0x000fc60000000000 */
[----:B------:R-:W-:Y:S05]  /*2e40*/  BRA.DIV UR4, `(.L_x_2682) ;  /* 0x0000019204cc7947 */ /* 0x000fea000b800000 */
[----:B------:R1:W2:Y:S04]  /*2e50*/  SHFL.IDX PT, R79, R85, RZ, 0x1c1f ;  /* 0x001c1fff554f7589 */ /* 0x0002a800000e0000 */
[----:B------:R1:W3:Y:S02]  /*2e60*/  SHFL.IDX PT, R14, R84, RZ, 0x1c1f ;  /* 0x001c1fff540e7589 */ /* 0x0002e400000e0000 */
.L_x_2939:
        /* <DEDUP_REMOVED lines=10> */
[----:B------:R-:W-:Y:S01]  /*2f10*/  SHF.R.U64 R97, R46, 0x10, R47 ;  /* 0x000000102e617819 */ /* 0x000fe2000000122f */
[----:B0-----:R-:W-:Y:S01]  /*2f20*/  IMAD.U32 R15, R6, 0x10000, RZ ;  /* 0x00010000060f7824 */ /* 0x001fe200078e00ff */
[----:B------:R-:W-:Y:S02]  /*2f30*/  SHF.R.U64 R44, R44, 0x10, R45 ;  /* 0x000000102c2c7819 */ /* 0x000fe4000000122d */
[----:B------:R-:W-:Y:S02]  /*2f40*/  PRMT R97, R98, 0x5410, R97 ;  /* 0x0000541062617816 */ /* 0x000fe40000000061 */
[----:B------:R-:W-:Y:S02]  /*2f50*/  SHF.R.U32.HI R100, RZ, 0x10, R47 ;  /* 0x00000010ff647819 */ /* 0x000fe4000001162f */
[----:B------:R-:W-:Y:S02]  /*2f60*/  PRMT R46, R80, 0x5432, R44 ;  /* 0x00005432502e7816 */ /* 0x000fe4000000002c */
[----:B------:R-:W-:-:S02]  /*2f70*/  SHF.R.U32.HI R96, RZ, 0x10, R45 ;  /* 0x00000010ff607819 */ /* 0x000fc4000001162d */
[----:B------:R-:W-:Y:S02]  /*2f80*/  LOP3.LUT R44, R5, 0xffff0000, RZ, 0xc0, !PT ;  /* 0xffff0000052c7812 */ /* 0x000fe400078ec0ff */
[----:B------:R-:W-:Y:S02]  /*2f90*/  LOP3.LUT R99, R97, 0xffff0000, RZ, 0xc0, !PT ;  /* 0xffff000061637812 */ /* 0x000fe400078ec0ff */
[----:B------:R-:W-:Y:S02]  /*2fa0*/  PRMT R100, R86, 0x5432, R100 ;  /* 0x0000543256647816 */ /* 0x000fe40000000064 */
[----:B------:R-:W-:Y:S01]  /*2fb0*/  LOP3.LUT R47, R46, 0xffff0000, RZ, 0xc0, !PT ;  /* 0xffff00002e2f7812 */ /* 0x000fe200078ec0ff */
[----:B------:R-:W-:Y:S01]  /*2fc0*/  FMUL.FTZ R104, R44, R99 ;  /* 0x000000632c687220 */ /* 0x000fe20000410000 */
[----:B------:R-:W-:Y:S01]  /*2fd0*/  PRMT R96, R81, 0x5432, R96 ;  /* 0x0000543251607816 */ /* 0x000fe20000000060 */
[----:B------:R-:W-:Y:S01]  /*2fe0*/  IMAD.U32 R102, R100, 0x10000, RZ ;  /* 0x0001000064667824 */ /* 0x000fe200078e00ff */
[----:B------:R-:W-:Y:S01]  /*2ff0*/  LOP3.LUT R45, R6, 0xffff0000, RZ, 0xc0, !PT ;  /* 0xffff0000062d7812 */ /* 0x000fe200078ec0ff */
[C---:B------:R-:W-:Y:S01]  /*3000*/  IMAD.U32 R6, R7.reuse, 0x10000, RZ ;  /* 0x0001000007067824 */ /* 0x040fe200078e00ff */
[----:B------:R-:W-:Y:S01]  /*3010*/  LOP3.LUT R11, R7, 0xffff0000, RZ, 0xc0, !PT ;  /* 0xffff0000070b7812 */ /* 0x000fe200078ec0ff */
[----:B------:R-:W-:-:S02]  /*3020*/  IMAD.U32 R7, R5, 0x10000, RZ ;  /* 0x0001000005077824 */ /* 0x000fc400078e00ff */
[-C--:B------:R-:W-:Y:S01]  /*3030*/  FMUL.FTZ R44, R44, R47.reuse ;  /* 0x0000002f2c2c7220 */ /* 0x080fe20000410000 */
[----:B------:R-:W-:Y:S02]  /*3040*/  IMAD.U32 R98, R96, 0x10000, RZ ;  /* 0x0001000060627824 */ /* 0x000fe400078e00ff */
[----:B------:R-:W-:Y:S01]  /*3050*/  FMUL.FTZ R106, R45, R102 ;  /* 0x000000662d6a7220 */ /* 0x000fe20000410000 */
[C---:B------:R-:W-:Y:S01]  /*3060*/  FFMA.FTZ R104, R7.reuse, R47, -R104 ;  /* 0x0000002f07687223 */ /* 0x040fe20000010868 */
[C---:B------:R-:W-:Y:S02]  /*3070*/  IMAD.U32 R5, R4.reuse, 0x10000, RZ ;  /* 0x0001000004057824 */ /* 0x040fe400078e00ff */
[----:B------:R-:W-:Y:S01]  /*3080*/  FFMA.FTZ R7, R7, R99, R44 ;  /* 0x0000006307077223 */ /* 0x000fe2000001002c */
[----:B------:R-:W-:Y:S01]  /*3090*/  LOP3.LUT R4, R4, 0xffff0000, RZ, 0xc0, !PT ;  /* 0xffff000004047812 */ /* 0x000fe200078ec0ff */
[-C--:B------:R-:W-:Y:S01]  /*30a0*/  FMUL.FTZ R44, R45, R98.reuse ;  /* 0x000000622d2c7220 */ /* 0x080fe20000410000 */
[----:B------:R-:W-:Y:S01]  /*30b0*/  LOP3.LUT R100, R100, 0xffff0000, RZ, 0xc0, !PT ;  /* 0xffff000064647812 */ /* 0x000fe200078ec0ff */
[----:B------:R-:W-:Y:S01]  /*30c0*/  IMAD.U32 R46, R46, 0x10000, RZ ;  /* 0x000100002e2e7824 */ /* 0x000fe200078e00ff */
[----:B------:R-:W-:Y:S01]  /*30d0*/  SHF.L.U32 R97, R97, 0x10, RZ ;  /* 0x0000001061617819 */ /* 0x000fe200000006ff */
[C---:B------:R-:W-:Y:S01]  /*30e0*/  FFMA.FTZ R106, R15.reuse, R98, -R106 ;  /* 0x000000620f6a7223 */ /* 0x040fe2000001086a */
[----:B------:R-:W-:Y:S01]  /*30f0*/  LOP3.LUT R96, R96, 0xffff0000, RZ, 0xc0, !PT ;  /* 0xffff000060607812 */ /* 0x000fe200078ec0ff */
[----:B------:R-:W-:Y:S01]  /*3100*/  FFMA.FTZ R15, R15, R102, R44 ;  /* 0x000000660f0f7223 */ /* 0x000fe2000001002c */
[C---:B------:R-:W-:Y:S01]  /*3110*/  FMUL.FTZ R45, R11.reuse, R100 ;  /* 0x000000640b2d7220 */ /* 0x040fe20000410000 */
[CC--:B------:R-:W-:Y:S01]  /*3120*/  FMUL.FTZ R44, R4.reuse, R97.reuse ;  /* 0x00000061042c7220 */ /* 0x0c0fe20000410000 */
[----:B------:R-:W-:Y:S01]  /*3130*/  FMUL.FTZ R4, R4, R46 ;  /* 0x0000002e04047220 */ /* 0x000fe20000410000 */
[-C--:B------:R-:W-:Y:S01]  /*3140*/  FMUL.FTZ R11, R11, R96.reuse ;  /* 0x000000600b0b7220 */ /* 0x080fe20000410000 */
[C---:B------:R-:W-:Y:S01]  /*3150*/  FFMA.FTZ R45, R6.reuse, R96, -R45 ;  /* 0x00000060062d7223 */ /* 0x040fe2000001082d */
[C---:B------:R-:W-:Y:S01]  /*3160*/  FFMA.FTZ R44, R5.reuse, R46, -R44 ;  /* 0x0000002e052c7223 */ /* 0x040fe2000001082c */
[----:B------:R-:W-:Y:S01]  /*3170*/  FFMA.FTZ R5, R5, R97, R4 ;  /* 0x0000006105057223 */ /* 0x000fe20000010004 */
[----:B------:R-:W-:Y:S01]  /*3180*/  FFMA.FTZ R6, R6, R100, R11 ;  /* 0x0000006406067223 */ /* 0x000fe2000001000b */
[----:B------:R-:W-:-:S03]  /*3190*/  F2FP.BF16.F32.PACK_AB R104, R7, R104 ;  /* 0x000000680768723e */ /* 0x000fc600000010ff */
[----:B------:R-:W-:Y:S02]  /*31a0*/  F2FP.BF16.F32.PACK_AB R4, R5, R44 ;  /* 0x0000002c0504723e */ /* 0x000fe400000010ff */
[----:B------:R-:W-:Y:S01]  /*31b0*/  F2FP.BF16.F32.PACK_AB R7, R6, R45 ;  /* 0x0000002d0607723e */ /* 0x000fe200000010ff */
[----:B------:R-:W-:Y:S01]  /*31c0*/  IMAD.MOV.U32 R5, RZ, RZ, R104 ;  /* 0x000000ffff057224 */ /* 0x000fe200078e0068 */
[----:B------:R-:W-:-:S07]  /*31d0*/  F2FP.BF16.F32.PACK_AB R6, R15, R106 ;  /* 0x0000006a0f06723e */ /* 0x000fce00000010ff */
.L_x_2688:
[----:B------:R-:W-:Y:S05]  /*31e0*/  BSYNC B3 ;  /* 0x0000000000037941 */ /* 0x000fea0003800000 */
.L_x_2687:
[----:B0-----:R4:W-:Y:S02]  /*31f0*/  ST.E.128 desc[UR40][R12.64], R4 ;  /* 0x000000040c007985 */ /* 0x0019e4000c101d28 */
.L_x_2686:
[----:B------:R-:W-:Y:S05]  /*3200*/  BSYNC B2 ;  /* 0x0000000000027941 */ /* 0x000fea0003800000 */
.L_x_2685:
[----:B------:R-:W-:Y:S05]  /*3210*/  @P2 BRA `(.L_x_2684) ;  /* 0x0000000000dc2947 */ /* 0x000fea0003800000 */
[----:B------:R-:W5:Y:S01]  /*3220*/  LDL R11, [R1+0x4] ;  /* 0x00000400010b7983 */ /* 0x000f620000100800 */
[C---:B---34-:R-:W-:Y:S01]  /*3230*/  LEA R12, P3, R18.reuse, R14, 0x1 ;  /* 0x0000000e120c7211 */ /* 0x058fe200078608ff */
[----:B------:R-:W-:Y:S02]  /*3240*/  BSSY B2, `(.L_x_2689) ;  /* 0x0000033000027945 */ /* 0x000fe40003800000 */
[----:B------:R3:W4:Y:S01]  /*3250*/  LDS.128 R4, [R69+0xe000] ;  /* 0x00e0000045047984 */ /* 0x0007220000000c00 */
[----:B--2---:R-:W-:Y:S02]  /*3260*/  LEA.HI.X R13, R18, R79, R156, 0x1, P3 ;  /* 0x0000004f120d7211 */ /* 0x004fe400018f0c9c */
[----:B-----5:R-:W-:-:S13]  /*3270*/  ISETP.GE.AND P3, PT, R11, R78, PT ;  /* 0x0000004e0b00720c */ /* 0x020fda0003f66270 */
[----:B---34-:R-:W-:Y:S05]  /*3280*/  @P3 BRA `(.L_x_2690) ;  /* 0x0000000000b83947 */ /* 0x018fea0003800000 */
[----:B------:R-:W-:Y:S01]  /*3290*/  SHF.R.U64 R44, R40, 0x10, R41 ;  /* 0x00000010282c7819 */ /* 0x000fe20000001229 */
[----:B------:R-:W-:Y:S01]  /*32a0*/  IMAD.U32 R15, R7, 0x10000, RZ ;  /* 0x00010000070f7824 */ /* 0x000fe200078e00ff */
[--C-:B------:R-:W-:Y:S01]  /*32b0*/  SHF.R.U64 R42, R42, 0x10, R43.reuse ;  /* 0x000000102a2a7819 */ /* 0x100fe2000000122b */
[----:B------:R-:W-:Y:S01]  /*32c0*/  IMAD.U32 R11, R6, 0x10000, RZ ;  /* 0x00010000060b7824 */ /* 0x000fe200078e00ff */
[----:B------:R-:W-:Y:S02]  /*32d0*/  SHF.R.U32.HI R43, RZ, 0x10, R43 ;  /* 0x00000010ff2b7819 */ /* 0x000fe4000001162b */
[----:B------:R-:W-:Y:S02]  /*32e0*/  SHF.R.U32.HI R41, RZ, 0x10, R41 ;  /* 0x00000010ff297819 */ /* 0x000fe40000011629 */
        /* <DEDUP_REMOVED lines=10> */
[----:B------:R-:W-:-:S02]  /*3390*/  LOP3.LUT R41, R95, 0xffff0000, RZ, 0xc0, !PT ;  /* 0xffff00005f297812 */ /* 0x000fc400078ec0ff */
[----:B------:R-:W-:Y:S01]  /*33a0*/  LOP3.LUT R14, R6, 0xffff0000, RZ, 0xc0, !PT ;  /* 0xffff0000060e7812 */ /* 0x000fe200078ec0ff */
[----:B------:R-:W-:Y:S02]  /*33b0*/  IMAD.U32 R6, R5, 0x10000, RZ ;  /* 0x0001000005067824 */ /* 0x000fe400078e00ff */
[C---:B------:R-:W-:Y:S01]  /*33c0*/  FMUL.FTZ R45, R7.reuse, R43 ;  /* 0x0000002b072d7220 */ /* 0x040fe20000410000 */
[C---:B------:R-:W-:Y:S02]  /*33d0*/  IMAD.U32 R5, R4.reuse, 0x10000, RZ ;  /* 0x0001000004057824 */ /* 0x040fe400078e00ff */
[-C--:B------:R-:W-:Y:S01]  /*33e0*/  FMUL.FTZ R46, R7, R41.reuse ;  /* 0x00000029072e7220 */ /* 0x080fe20000410000 */
[----:B------:R-:W-:Y:S01]  /*33f0*/  LOP3.LUT R4, R4, 0xffff0000, RZ, 0xc0, !PT ;  /* 0xffff000004047812 */ /* 0x000fe200078ec0ff */
[C---:B------:R-:W-:Y:S01]  /*3400*/  FMUL.FTZ R96, R14.reuse, R44 ;  /* 0x0000002c0e607220 */ /* 0x040fe20000410000 */
[----:B------:R-:W-:Y:S01]  /*3410*/  SHF.L.U32 R95, R95, 0x10, RZ ;  /* 0x000000105f5f7819 */ /* 0x000fe200000006ff */
[-C--:B------:R-:W-:Y:S01]  /*3420*/  FMUL.FTZ R14, R14, R42.reuse ;  /* 0x0000002a0e0e7220 */ /* 0x080fe20000410000 */
[----:B------:R-:W-:Y:S01]  /*3430*/  LOP3.LUT R92, R92, 0xffff0000, RZ, 0xc0, !PT ;  /* 0xffff00005c5c7812 */ /* 0x000fe200078ec0ff */
[----:B------:R-:W-:Y:S01]  /*3440*/  FFMA.FTZ R45, R6, R41, -R45 ;  /* 0x00000029062d7223 */ /* 0x000fe2000001082d */
[----:B------:R-:W-:Y:S01]  /*3450*/  LOP3.LUT R94, R94, 0xffff0000, RZ, 0xc0, !PT ;  /* 0xffff00005e5e7812 */ /* 0x000fe200078ec0ff */
[----:B------:R-:W-:Y:S01]  /*3460*/  FFMA.FTZ R46, R6, R43, R46 ;  /* 0x0000002b062e7223 */ /* 0x000fe2000001002e */
[C---:B------:R-:W-:Y:S01]  /*3470*/  FFMA.FTZ R96, R11.reuse, R42, -R96 ;  /* 0x0000002a0b607223 */ /* 0x040fe20000010860 */
[C---:B------:R-:W-:Y:S01]  /*3480*/  FMUL.FTZ R6, R4.reuse, R93 ;  /* 0x0000005d04067220 */ /* 0x040fe20000410000 */
[----:B------:R-:W-:Y:S01]  /*3490*/  FFMA.FTZ R11, R11, R44, R14 ;  /* 0x0000002c0b0b7223 */ /* 0x000fe2000001000e */
        /* <DEDUP_REMOVED lines=13> */
.L_x_2690:
[----:B------:R-:W-:Y:S05]  /*3570*/  BSYNC B2 ;  /* 0x0000000000027941 */ /* 0x000fea0003800000 */
.L_x_2689:
[----:B------:R2:W-:Y:S02]  /*3580*/  ST.E.128 desc[UR40][R12.64], R4 ;  /* 0x000000040c007985 */ /* 0x0005e4000c101d28 */
.L_x_2684:
[----:B------:R-:W-:Y:S05]  /*3590*/  BSYNC B1 ;  /* 0x0000000000017941 */ /* 0x000fea0003800000 */
.L_x_2683:
[----:B------:R-:W-:-:S03]  /*35a0*/  UMOV UR4, 0xffffffff ;  /* 0xffffffff00047882 */ /* 0x000fc60000000000 */
[----:B------:R-:W-:Y:S05]  /*35b0*/  BRA.DIV UR4, `(.L_x_2691) ;  /* 0x0000018e04387947 */ /* 0x000fea000b800000 */
[----:B-1----:R-:W1:Y:S04]  /*35c0*/  SHFL.IDX PT, R85, R85, 0x1, 0x1c1f ;  /* 0x003c1f0055557f89 */ /* 0x002e6800000e0000 */
[----:B---3--:R3:W0:Y:S02]  /*35d0*/  SHFL.IDX PT, R14, R84, 0x1, 0x1c1f ;  /* 0x003c1f00540e7f89 */ /* 0x00862400000e0000 */
.L_x_2943:
        /* <DEDUP_REMOVED lines=11> */
[--C-:B------:R-:W-:Y:S01]  /*3690*/  SHF.R.U64 R41, R38, 0x10, R39.reuse ;  /* 0x0000001026297819 */ /* 0x100fe20000001227 */
[----:B------:R-:W-:Y:S01]  /*36a0*/  IMAD.U32 R11, R6, 0x10000, RZ ;  /* 0x00010000060b7824 */ /* 0x000fe200078e00ff */
[----:B------:R-:W-:Y:S02]  /*36b0*/  SHF.R.U32.HI R38, RZ, 0x10, R39 ;  /* 0x00000010ff267819 */ /* 0x000fe40000011627 */
[----:B------:R-:W-:Y:S02]  /*36c0*/  SHF.R.U32.HI R40, RZ, 0x10, R37 ;  /* 0x00000010ff287819 */ /* 0x000fe40000011625 */
[----:B------:R-:W-:Y:S02]  /*36d0*/  PRMT R88, R88, 0x5410, R43 ;  /* 0x0000541058587816 */ /* 0x000fe4000000002b */
[----:B------:R-:W-:-:S02]  /*36e0*/  PRMT R90, R90, 0x5410, R41 ;  /* 0x000054105a5a7816 */ /* 0x000fc40000000029 */
[----:B------:R-:W-:Y:S02]  /*36f0*/  LOP3.LUT R37, R7, 0xffff0000, RZ, 0xc0, !PT ;  /* 0xffff000007257812 */ /* 0x000fe400078ec0ff */
[----:B------:R-:W-:Y:S02]  /*3700*/  PRMT R91, R91, 0x5410, R38 ;  /* 0x000054105b5b7816 */ /* 0x000fe40000000026 */
[----:B------:R-:W-:Y:S02]  /*3710*/  PRMT R89, R89, 0x5410, R40 ;  /* 0x0000541059597816 */ /* 0x000fe40000000028 */
[----:B------:R-:W-:Y:S01]  /*3720*/  LOP3.LUT R7, R5, 0xffff0000, RZ, 0xc0, !PT ;  /* 0xffff000005077812 */ /* 0x000fe200078ec0ff */
[----:B------:R-:W-:Y:S01]  /*3730*/  IMAD.U32 R42, R91, 0x10000, RZ ;  /* 0x000100005b2a7824 */ /* 0x000fe200078e00ff */
[----:B------:R-:W-:Y:S01]  /*3740*/  LOP3.LUT R39, R90, 0xffff0000, RZ, 0xc0, !PT ;  /* 0xffff00005a277812 */ /* 0x000fe200078ec0ff */
[----:B------:R-:W-:Y:S01]  /*3750*/  IMAD.U32 R40, R89, 0x10000, RZ ;  /* 0x0001000059287824 */ /* 0x000fe200078e00ff */
[----:B------:R-:W-:Y:S01]  /*3760*/  LOP3.LUT R38, R88, 0xffff0000, RZ, 0xc0, !PT ;  /* 0xffff000058267812 */ /* 0x000fe200078ec0ff */
[----:B------:R-:W-:Y:S01]  /*3770*/  IMAD.U32 R90, R90, 0x10000, RZ ;  /* 0x000100005a5a7824 */ /* 0x000fe200078e00ff */
[----:B------:R-:W-:Y:S01]  /*3780*/  LOP3.LUT R15, R6, 0xffff0000, RZ, 0xc0, !PT ;  /* 0xffff0000060f7812 */ /* 0x000fe200078ec0ff */
[----:B------:R-:W-:-:S02]  /*3790*/  IMAD.U32 R6, R5, 0x10000, RZ ;  /* 0x0001000005067824 */ /* 0x000fc400078e00ff */
[CC--:B------:R-:W-:Y:S01]  /*37a0*/  FMUL.FTZ R41, R7.reuse, R39.reuse ;  /* 0x0000002707297220 */ /* 0x0c0fe20000410000 */
[----:B------:R-:W-:Y:S01]  /*37b0*/  FMUL.FTZ R44, R7, R38 ;  /* 0x00000026072c7220 */ /* 0x000fe20000410000 */
[----:B------:R-:W-:Y:S01]  /*37c0*/  LOP3.LUT R91, R91, 0xffff0000, RZ, 0xc0, !PT ;  /* 0xffff00005b5b7812 */ /* 0x000fe200078ec0ff */
[----:B------:R-:W-:Y:S01]  /*37d0*/  IMAD.U32 R5, R4, 0x10000, RZ ;  /* 0x0001000004057824 */ /* 0x000fe200078e00ff */
[----:B------:R-:W-:Y:S01]  /*37e0*/  LOP3.LUT R89, R89, 0xffff0000, RZ, 0xc0, !PT ;  /* 0xffff000059597812 */ /* 0x000fe200078ec0ff */
[C---:B------:R-:W-:Y:S01]  /*37f0*/  FMUL.FTZ R46, R15.reuse, R42 ;  /* 0x0000002a0f2e7220 */ /* 0x040fe20000410000 */
[C---:B------:R-:W-:Y:S01]  /*3800*/  FFMA.FTZ R41, R6.reuse, R38, -R41 ;  /* 0x0000002606297223 */ /* 0x040fe20000010829 */
[----:B------:R-:W-:Y:S01]  /*3810*/  FFMA.FTZ R44, R6, R39, R44 ;  /* 0x00000027062c7223 */ /* 0x000fe2000001002c */
[----:B------:R-:W-:Y:S01]  /*3820*/  LOP3.LUT R4, R4, 0xffff0000, RZ, 0xc0, !PT ;  /* 0xffff000004047812 */ /* 0x000fe200078ec0ff */
[-C--:B------:R-:W-:Y:S01]  /*3830*/  FMUL.FTZ R6, R15, R40.reuse ;  /* 0x000000280f067220 */ /* 0x080fe20000410000 */
[----:B------:R-:W-:Y:S01]  /*3840*/  SHF.L.U32 R88, R88, 0x10, RZ ;  /* 0x0000001058587819 */ /* 0x000fe200000006ff */
[C---:B------:R-:W-:Y:S01]  /*3850*/  FMUL.FTZ R15, R37.reuse, R91 ;  /* 0x0000005b250f7220 */ /* 0x040fe20000410000 */
[-C--:B------:R-:W-:Y:S01]  /*3860*/  FMUL.FTZ R38, R37, R89.reuse ;  /* 0x0000005925267220 */ /* 0x080fe20000410000 */
[C---:B------:R-:W-:Y:S01]  /*3870*/  FFMA.FTZ R46, R11.reuse, R40, -R46 ;  /* 0x000000280b2e7223 */ /* 0x040fe2000001082e */
        /* <DEDUP_REMOVED lines=13> */
.L_x_2696:
[----:B------:R-:W-:Y:S05]  /*3950*/  BSYNC B2 ;  /* 0x0000000000027941 */ /* 0x000fea0003800000 */
.L_x_2695:
[----:B----4-:R0:W-:Y:S02]  /*3960*/  ST.E.128 desc[UR40][R12.64], R4 ;  /* 0x000000040c007985 */ /* 0x0101e4000c101d28 */
.L_x_2694:
[----:B------:R-:W-:Y:S05]  /*3970*/  BSYNC B1 ;  /* 0x0000000000017941 */ /* 0x000fea0003800000 */
.L_x_2693:
[----:B------:R-:W-:Y:S05]  /*3980*/  @P2 BRA `(.L_x_2692) ;  /* 0x0000001c00702947 */ /* 0x000fea0003800000 */
[----:B------:R-:W5:Y:S01]  /*3990*/  LDL R11, [R1+0x4] ;  /* 0x00000400010b7983 */ /* 0x000f620000100800 */
[C---:B0-2-4-:R-:W-:Y:S01]  /*39a0*/  LEA R12, P3, R18.reuse, R14, 0x1 ;  /* 0x0000000e120c7211 */ /* 0x055fe200078608ff */
[----:B------:R-:W-:Y:S02]  /*39b0*/  BSSY B1, `(.L_x_2697) ;  /* 0x0000033000017945 */ /* 0x000fe40003800000 */
[----:B------:R0:W2:Y:S01]  /*39c0*/  LDS.128 R4, [R69+0x11000] ;  /* 0x0110000045047984 */ /* 0x0000a20000000c00 */
[----:B-1----:R-:W-:Y:S02]  /*39d0*/  LEA.HI.X R13, R18, R85, R156, 0x1, P3 ;  /* 0x00000055120d7211 */ /* 0x002fe400018f0c9c */
[----:B-----5:R-:W-:-:S13]  /*39e0*/  ISETP.GE.AND P3, PT, R11, R78, PT ;  /* 0x0000004e0b00720c */ /* 0x020fda0003f66270 */
[----:B0-2---:R-:W-:Y:S05]  /*39f0*/  @P3 BRA `(.L_x_2698) ;  /* 0x0000000000b83947 */ /* 0x005fea0003800000 */
[--C-:B------:R-:W-:Y:S01]  /*3a00*/  SHF.R.U64 R37, R32, 0x10, R33.reuse ;  /* 0x0000001020257819 */ /* 0x100fe20000001221 */
[----:B------:R-:W-:Y:S01]  /*3a10*/  IMAD.U32 R11, R6, 0x10000, RZ ;  /* 0x00010000060b7824 */ /* 0x000fe200078e00ff */
[----:B------:R-:W-:Y:S01]  /*3a20*/  SHF.R.U32.HI R36, RZ, 0x10, R33 ;  /* 0x00000010ff247819 */ /* 0x000fe20000011621 */
[----:B------:R-:W-:Y:S01]  /*3a30*/  IMAD.U32 R15, R7, 0x10000, RZ ;  /* 0x00010000070f7824 */ /* 0x000fe200078e00ff */
[--C-:B------:R-:W-:Y:S02]  /*3a40*/  SHF.R.U64 R33, R34, 0x10, R35.reuse ;  /* 0x0000001022217819 */ /* 0x100fe40000001223 */
[----:B------:R-:W-:Y:S02]  /*3a50*/  SHF.R.U32.HI R34, RZ, 0x10, R35 ;  /* 0x00000010ff227819 */ /* 0x000fe40000011623 */
[----:B------:R-:W-:Y:S02]  /*3a60*/  PRMT R81, R81, 0x5410, R36 ;  /* 0x0000541051517816 */ /* 0x000fe40000000024 */
[----:B------:R-:W-:-:S02]  /*3a70*/  PRMT R87, R87, 0x5410, R34 ;  /* 0x0000541057577816 */ /* 0x000fc40000000022 */
[----:B------:R-:W-:Y:S01]  /*3a80*/  LOP3.LUT R14, R6, 0xffff0000, RZ, 0xc0, !PT ;  /* 0xffff0000060e7812 */ /* 0x000fe200078ec0ff */
[----:B------:R-:W-:Y:S01]  /*3a90*/  IMAD.U32 R34, R81, 0x10000, RZ ;  /* 0x0001000051227824 */ /* 0x000fe200078e00ff */
[----:B------:R-:W-:Y:S01]  /*3aa0*/  PRMT R80, R80, 0x5410, R37 ;  /* 0x0000541050507816 */ /* 0x000fe20000000025 */
[----:B------:R-:W-:Y:S01]  /*3ab0*/  IMAD.U32 R36, R87, 0x10000, RZ ;  /* 0x0001000057247824 */ /* 0x000fe200078e00ff */
[----:B------:R-:W-:Y:S01]  /*3ac0*/  PRMT R86, R86, 0x5410, R33 ;  /* 0x0000541056567816 */ /* 0x000fe20000000021 */
[----:B------:R-:W-:Y:S01]  /*3ad0*/  IMAD.U32 R6, R5, 0x10000, RZ ;  /* 0x0001000005067824 */ /* 0x000fe200078e00ff */
[----:B------:R-:W-:Y:S01]  /*3ae0*/  LOP3.LUT R32, R7, 0xffff0000, RZ, 0xc0, !PT ;  /* 0xffff000007207812 */ /* 0x000fe200078ec0ff */
[C---:B------:R-:W-:Y:S01]  /*3af0*/  FMUL.FTZ R40, R14.reuse, R36 ;  /* 0x000000240e287220 */ /* 0x040fe20000410000 */
[----:B------:R-:W-:Y:S01]  /*3b00*/  LOP3.LUT R7, R5, 0xffff0000, RZ, 0xc0, !PT ;  /* 0xffff000005077812 */ /* 0x000fe200078ec0ff */
[-C--:B------:R-:W-:Y:S01]  /*3b10*/  FMUL.FTZ R14, R14, R34.reuse ;  /* 0x000000220e0e7220 */ /* 0x080fe20000410000 */
[----:B------:R-:W-:Y:S01]  /*3b20*/  LOP3.LUT R35, R86, 0xffff0000, RZ, 0xc0, !PT ;  /* 0xffff000056237812 */ /* 0x000fe200078ec0ff */
[----:B------:R-:W-:Y:S01]  /*3b30*/  FFMA.FTZ R40, R11, R34, -R40 ;  /* 0x000000220b287223 */ /* 0x000fe20000010828 */
        /* <DEDUP_REMOVED lines=8> */
[----:B------:R-:W-:Y:S01]  /*3bc0*/  FMUL.FTZ R14, R32, R87 ;  /* 0x00000057200e7220 */ /* 0x000fe20000410000 */
[----:B------:R-:W-:Y:S01]  /*3bd0*/  SHF.L.U32 R80, R80, 0x10, RZ ;  /* 0x0000001050507819 */ /* 0x000fe200000006ff */
[----:B------:R-:W-:-:S02]  /*3be0*/  IMAD.U32 R86, R86, 0x10000, RZ ;  /* 0x0001000056567824 */ /* 0x000fc400078e00ff */
[----:B------:R-:W-:Y:S01]  /*3bf0*/  FMUL.FTZ R32, R32, R81 ;  /* 0x0000005120207220 */ /* 0x000fe20000410000 */
        /* <DEDUP_REMOVED lines=11> */
[----:B------:R-:W-:Y:S01]  /*3cb0*/  F2FP.BF16.F32.PACK_AB R4, R7, R6 ;  /* 0x000000060704723e */ /* 0x000fe200000010ff */
[----:B------:R-:W-:Y:S02]  /*3cc0*/  IMAD.MOV.U32 R6, RZ, RZ, R11 ;  /* 0x000000ffff067224 */ /* 0x000fe400078e000b */
[----:B------:R-:W-:-:S07]  /*3cd0*/  IMAD.MOV.U32 R7, RZ, RZ, R14 ;  /* 0x000000ffff077224 */ /* 0x000fce00078e000e */
.L_x_2698:
[----:B------:R-:W-:Y:S05]  /*3ce0*/  BSYNC B1 ;  /* 0x0000000000017941 */ /* 0x000fea0003800000 */
.L_x_2697:
[----:B------:R0:W-:Y:S01]  /*3cf0*/  ST.E.128 desc[UR40][R12.64], R4 ;  /* 0x000000040c007985 */ /* 0x0001e2000c101d28 */
[----:B------:R-:W-:Y:S05]  /*3d00*/  BRA `(.L_x_2692) ;  /* 0x0000001800907947 */ /* 0x000fea0003800000 */
.L_x_2674:
[C---:B------:R-:W-:Y:S01]  /*3d10*/  ISETP.GE.AND P3, PT, R154.reuse, R75, PT ;  /* 0x0000004b9a00720c */ /* 0x040fe20003f66270 */
[----:B------:R-:W-:Y:S01]  /*3d20*/  VIADD R40, R154, 0x60 ;  /* 0x000000609a287836 */ /* 0x000fe20000000000 */
[----:B------:R-:W-:Y:S02]  /*3d30*/  CS2R R34, SRZ ;  /* 0x0000000000227805 */ /* 0x000fe4000001ff00 */
[----:B------:R-:W-:Y:S02]  /*3d40*/  CS2R R32, SRZ ;  /* 0x0000000000207805 */ /* 0x000fe4000001ff00 */
[----:B------:R-:W-:-:S13]  /*3d50*/  ISETP.GE.OR P3, PT, R16, R78, P3 ;  /* 0x0000004e1000720c */ /* 0x000fda0001f66670 */
[----:B------:R-:W0:Y:S01]  /*3d60*/  @!P3 LDC.64 R36, c[0x0][0x3e8] ;  /* 0x0000fa00ff24bb82 */ /* 0x000e220000000a00 */
[----:B------:R-:W-:-:S05]  /*3d70*/  @!P3 IADD3 R6, P4, R30, R14, RZ ;  /* 0x0000000e1e06b210 */ /* 0x000fca0007f9e0ff */
[----:B------:R-:W-:Y:S01]  /*3d80*/  @!P3 IMAD.X R7, R77, 0x1, R55, P4 ;  /* 0x000000014d07b824 */ /* 0x000fe200020e0637 */
[----:B------:R-:W-:Y:S01]  /*3d90*/  @!P3 IADD3 R4, P4, R50, R12, RZ ;  /* 0x0000000c3204b210 */ /* 0x000fe20007f9e0ff */
[----:B------:R-:W1:Y:S04]  /*3da0*/  @!P3 LDC.64 R38, c[0x0][0x400] ;  /* 0x00010000ff26bb82 */ /* 0x000e680000000a00 */
[----:B------:R-:W-:Y:S01]  /*3db0*/  @!P3 IMAD.X R5, R11, 0x1, R53, P4 ;  /* 0x000000010b05b824 */ /* 0x000fe200020e0635 */
[----:B0-----:R-:W-:-:S04]  /*3dc0*/  @!P3 LEA R36, P4, R6, R36, 0x1 ;  /* 0x000000240624b211 */ /* 0x001fc800078808ff */
[----:B------:R-:W-:Y:S02]  /*3dd0*/  @!P3 LEA.HI.X R37, R6, R37, R7, 0x1, P4 ;  /* 0x000000250625b211 */ /* 0x000fe400020f0c07 */
[----:B------:R-:W-:Y:S02]  /*3de0*/  CS2R R6, SRZ ;  /* 0x0000000000067805 */ /* 0x000fe4000001ff00 */
[----:B-1----:R-:W-:-:S04]  /*3df0*/  @!P3 LEA R38, P4, R4, R38, 0x1 ;  /* 0x000000260426b211 */ /* 0x002fc800078808ff */
[----:B------:R-:W-:Y:S02]  /*3e00*/  @!P3 LEA.HI.X R39, R4, R39, R5, 0x1, P4 ;  /* 0x000000270427b211 */ /* 0x000fe400020f0c05 */
[----:B------:R-:W-:Y:S02]  /*3e10*/  CS2R R4, SRZ ;  /* 0x0000000000047805 */ /* 0x000fe4000001ff00 */
[----:B------:R-:W-:Y:S01]  /*3e20*/  ISETP.GE.AND P4, PT, R40, R75, PT ;  /* 0x0000004b2800720c */ /* 0x000fe20003f86270 */
[----:B------:R-:W-:Y:S01]  /*3e30*/  BSSY B1, `(.L_x_2699) ;  /* 0x000001e000017945 */ /* 0x000fe20003800000 */
[----:B------:R-:W-:Y:S01]  /*3e40*/  CS2R R42, SRZ ;  /* 0x00000000002a7805 */ /* 0x000fe2000001ff00 */
[----:B------:R0:W5:Y:S01]  /*3e50*/  @!P3 LDG.E.128 R32, desc[UR40][R38.64] ;  /* 0x000000282620b981 */ /* 0x000162000c1e1d00 */
[CC--:B------:R-:W-:Y:S02]  /*3e60*/  ISETP.GE.OR P4, PT, R16.reuse, R78.reuse, P4 ;  /* 0x0000004e1000720c */ /* 0x0c0fe40002786670 */
[----:B------:R-:W-:Y:S01]  /*3e70*/  CS2R R40, SRZ ;  /* 0x0000000000287805 */ /* 0x000fe2000001ff00 */
[----:B------:R1:W5:Y:S01]  /*3e80*/  @!P3 LDG.E.128 R4, desc[UR40][R36.64] ;  /* 0x000000282404b981 */ /* 0x000362000c1e1d00 */
[----:B------:R-:W-:-:S02]  /*3e90*/  ISETP.GE.AND P3, PT, R16, R78, PT ;  /* 0x0000004e1000720c */ /* 0x000fc40003f66270 */
[----:B0-----:R-:W-:Y:S02]  /*3ea0*/  CS2R R38, SRZ ;  /* 0x0000000000267805 */ /* 0x001fe4000001ff00 */
[----:B-1----:R-:W-:-:S05]  /*3eb0*/  CS2R R36, SRZ ;  /* 0x0000000000247805 */ /* 0x002fca000001ff00 */
[----:B------:R-:W-:Y:S05]  /*3ec0*/  @P4 BRA `(.L_x_2700) ;  /* 0x0000000000504947 */ /* 0x000fea0003800000 */
        /* <DEDUP_REMOVED lines=20> */
.L_x_2700:
[----:B------:R-:W-:Y:S05]  /*4010*/  BSYNC B1 ;  /* 0x0000000000017941 */ /* 0x000fea0003800000 */
.L_x_2699:
[----:B-----5:R-:W-:Y:S01]  /*4020*/  IMAD.MOV.U32 R12, RZ, RZ, R39 ;  /* 0x000000ffff0c7224 */ /* 0x020fe200078e0027 */
        /* <DEDUP_REMOVED lines=31> */
[----:B------:R-:W-:Y:S01]  /*4220*/  PRMT R92, R92, 0x5410, R14 ;  /* 0x000054105c5c7816 */ /* 0x000fe2000000000e */
[----:B------:R-:W-:Y:S06]  /*4230*/  @!P5 BRA `(.L_x_2701) ;  /* 0x000000000004d947 */ /* 0x000fec0003800000 */
[----:B------:R-:W-:Y:S01]  /*4240*/  BPT.TRAP 0x1 ;  /* 0x000000040000795c */ /* 0x000fe20000300000 */
.L_x_2701:
[----:B------:R-:W2:Y:S01]  /*4250*/  LDL R11, [R1] ;  /* 0x00000000010b7983 */ /* 0x000ea20000100800 */
[----:B------:R-:W-:Y:S01]  /*4260*/  IMAD R68, R19, 0x8, R2 ;  /* 0x0000000813447824 */ /* 0x000fe200078e0202 */
[----:B------:R-:W0:Y:S01]  /*4270*/  LDC R87, c[0x0][0x2f4] ;  /* 0x0000bd00ff577b82 */ /* 0x000e220000000800 */
[----:B------:R-:W-:Y:S01]  /*4280*/  BSSY B1, `(.L_x_2702) ;  /* 0x0000004000017945 */ /* 0x000fe20003800000 */
[----:B--2---:R-:W-:-:S04]  /*4290*/  SHF.L.U32 R77, R11, 0x1f, RZ ;  /* 0x0000001f0b4d7819 */ /* 0x004fc800000006ff */
[----:B------:R-:W1:Y:S02]  /*42a0*/  SYNCS.PHASECHK.TRANS64.TRYWAIT P4, [R68+URZ+0x16890], R77 ;  /* 0x0168904d440075a7 */ /* 0x000e64000808017f */
[----:B01----:R-:W-:Y:S05]  /*42b0*/  @!P4 BRA `(.L_x_2703) ;  /* 0x000001800040c947 */ /* 0x003fea0003800000 */
.L_x_2944:
[----:B------:R-:W-:Y:S05]  /*42c0*/  BSYNC B1 ;  /* 0x0000000000017941 */ /* 0x000fea0003800000 */
.L_x_2702:
[----:B------:R-:W-:Y:S01]  /*42d0*/  UMOV UR4, 0xffffffff ;  /* 0xffffffff00047882 */ /* 0x000fe20000000000 */
[----:B------:R-:W-:Y:S02]  /*42e0*/  IMAD.IADD R89, R87, 0x1, -R58 ;  /* 0x0000000157597824 */ /* 0x000fe400078e0a3a */
[----:B------:R-:W-:Y:S05]  /*42f0*/  BRA.DIV UR4, `(.L_x_2704) ;  /* 0x0000018204447947 */ /* 0x000fea000b800000 */
[----:B------:R1:W2:Y:S04]  /*4300*/  SHFL.IDX PT, R81, R85, RZ, 0x1c1f ;  /* 0x001c1fff55517589 */ /* 0x0002a800000e0000 */
[----:B------:R1:W3:Y:S02]  /*4310*/  SHFL.IDX PT, R80, R84, RZ, 0x1c1f ;  /* 0x001c1fff54507589 */ /* 0x0002e400000e0000 */
.L_x_2948:
[----:B------:R-:W-:Y:S01]  /*4320*/  ISETP.GE.OR P4, PT, R154, R75, P1 ;  /* 0x0000004b9a00720c */ /* 0x000fe20000f86670 */
[----:B------:R-:W-:-:S12]  /*4330*/  BSSY B1, `(.L_x_2705) ;  /* 0x000007b000017945 */ /* 0x000fd80003800000 */
[----:B------:R-:W-:Y:S05]  /*4340*/  @P4 BRA `(.L_x_2706) ;  /* 0x0000000400e44947 */ /* 0x000fea0003800000 */
[----:B------:R-:W4:Y:S01]  /*4350*/  S2R R12, SR_TID.X ;  /* 0x00000000000c7919 */ /* 0x000f220000002100 */
[----:B------:R-:W-:Y:S01]  /*4360*/  SEL R11, R58, R89, !P0 ;  /* 0x000000593a0b7207 */ /* 0x000fe20004000000 */
[----:B------:R-:W-:Y:S01]  /*4370*/  BSSY B2, `(.L_x_2707) ;  /* 0x0000072000027945 */ /* 0x000fe20003800000 */
[----:B---3--:R-:W-:-:S04]  /*4380*/  LEA R78, P4, R10, R80, 0x1 ;  /* 0x000000500a4e7211 */ /* 0x008fc800078808ff */
[----:B--2---:R-:W-:Y:S01]  /*4390*/  LEA.HI.X R79, R10, R81, R8, 0x1, P4 ;  /* 0x000000510a4f7211 */ /* 0x004fe200020f0c08 */
[----:B----4-:R-:W-:Y:S01]  /*43a0*/  VIADD R14, R12, 0xffffff80 ;  /* 0xffffff800c0e7836 */ /* 0x010fe20000000000 */
[----:B------:R-:W-:-:S04]  /*43b0*/  SHF.R.S32.HI R12, RZ, 0x1f, R11 ;  /* 0x0000001fff0c7819 */ /* 0x000fc8000001140b */
[----:B------:R-:W-:Y:S02]  /*43c0*/  LEA.HI R11, R12, R11, RZ, 0x4 ;  /* 0x0000000b0c0b7211 */ /* 0x000fe400078f20ff */
[----:B------:R-:W-:Y:S02]  /*43d0*/  SHF.R.S32.HI R13, RZ, 0x1f, R14 ;  /* 0x0000001fff0d7819 */ /* 0x000fe4000001140e */
[----:B------:R-:W-:Y:S02]  /*43e0*/  LEA.HI.SX32 R11, R11, R52, 0x1c ;  /* 0x000000340b0b7211 */ /* 0x000fe400078fe2ff */
[----:B------:R-:W-:-:S03]  /*43f0*/  LEA.HI R13, R13, R14, RZ, 0x5 ;  /* 0x0000000e0d0d7211 */ /* 0x000fc600078f28ff */
[----:B------:R-:W-:Y:S01]  /*4400*/  IMAD.SHL.U32 R86, R11, 0x8, RZ ;  /* 0x000000080b567824 */ /* 0x000fe200078e00ff */
[----:B------:R-:W-:Y:S01]  /*4410*/  SHF.R.S32.HI R13, RZ, 0x5, R13 ;  /* 0x00000005ff0d7819 */ /* 0x000fe2000001140d */
[----:B------:R-:W-:-:S03]  /*4420*/  IMAD R11, R19, 0x2000, R3 ;  /* 0x00002000130b7824 */ /* 0x000fc600078e0203 */
[----:B------:R-:W-:Y:S01]  /*4430*/  LOP3.LUT R12, R65, 0x38, R86, 0xf8, !PT ;  /* 0x00000038410c7812 */ /* 0x000fe200078ef856 */
[----:B------:R-:W-:-:S03]  /*4440*/  IMAD R11, R11, 0x2, R2 ;  /* 0x000000020b0b7824 */ /* 0x000fc600078e0202 */
[----:B------:R-:W-:-:S05]  /*4450*/  LOP3.LUT R12, R12, R61, RZ, 0x3c, !PT ;  /* 0x0000003d0c0c7212 */ /* 0x000fca00078e3cff */
[----:B------:R-:W-:-:S05]  /*4460*/  IMAD R12, R13, 0x200, R12 ;  /* 0x000002000d0c7824 */ /* 0x000fca00078e020c */
[----:B------:R-:W-:-:S05]  /*4470*/  LEA R13, R19, R12, 0xd ;  /* 0x0000000c130d7211 */ /* 0x000fca00078e68ff */
[----:B------:R-:W-:Y:S02]  /*4480*/  IMAD R44, R13, 0x2, R2 ;  /* 0x000000020d2c7824 */ /* 0x000fe400078e0202 */
[----:B------:R2:W3:Y:S04]  /*4490*/  LDS.128 R12, [R11+0xe400] ;  /* 0x00e400000b0c7984 */ /* 0x0004e80000000c00 */
[----:B------:R-:W4:Y:S01]  /*44a0*/  LDS.128 R44, [R44+0xe400] ;  /* 0x00e400002c2c7984 */ /* 0x000f220000000c00 */
[----:B------:R-:W-:Y:S05]  /*44b0*/  @P3 BRA `(.L_x_2708) ;  /* 0x0000000400743947 */ /* 0x000fea0003800000 */
[----:B------:R-:W-:Y:S01]  /*44c0*/  SHF.R.U32.HI R106, RZ, 0x10, R33 ;  /* 0x00000010ff6a7819 */ /* 0x000fe20000011621 */
[----:B----4-:R-:W-:Y:S01]  /*44d0*/  IMAD.U32 R101, R45, 0x10000, RZ ;  /* 0x000100002d657824 */ /* 0x010fe200078e00ff */
[----:B------:R-:W-:Y:S01]  /*44e0*/  SHF.R.U32.HI R105, RZ, 0x10, R5 ;  /* 0x00000010ff697819 */ /* 0x000fe20000011605 */
[----:B------:R-:W-:Y:S01]  /*44f0*/  IMAD.U32 R99, R47, 0x10000, RZ ;  /* 0x000100002f637824 */ /* 0x000fe200078e00ff */
[----:B------:R-:W-:Y:S02]  /*4500*/  PRMT R106, R92, 0x5432, R106 ;  /* 0x000054325c6a7816 */ /* 0x000fe4000000006a */
[----:B------:R-:W-:Y:S01]  /*4510*/  SHF.R.U64 R104, R6, 0x10, R7 ;  /* 0x0000001006687819 */ /* 0x000fe20000001207 */
[----:B---3--:R-:W-:Y:S01]  /*4520*/  IMAD.U32 R6, R14, 0x10000, RZ ;  /* 0x000100000e067824 */ /* 0x008fe200078e00ff */
[----:B------:R-:W-:Y:S02]  /*4530*/  SHF.R.U64 R98, R34, 0x10, R35 ;  /* 0x0000001022627819 */ /* 0x000fe40000001223 */
[----:B------:R-:W-:Y:S01]  /*4540*/  PRMT R105, R108, 0x5410, R105 ;  /* 0x000054106c697816 */ /* 0x000fe20000000069 */
[----:B------:R-:W-:Y:S01]  /*4550*/  IMAD.U32 R108, R106, 0x10000, RZ ;  /* 0x000100006a6c7824 */ /* 0x000fe200078e00ff */
[----:B------:R-:W-:-:S02]  /*4560*/  SHF.R.U32.HI R103, RZ, 0x10, R7 ;  /* 0x00000010ff677819 */ /* 0x000fc40000011607 */
[----:B------:R-:W-:Y:S01]  /*4570*/  SHF.R.U64 R97, R32, 0x10, R33 ;  /* 0x0000001020617819 */ /* 0x000fe20000001221 */
[----:B------:R-:W-:Y:S01]  /*4580*/  IMAD.U32 R33, R15, 0x10000, RZ ;  /* 0x000100000f217824 */ /* 0x000fe200078e00ff */
[----:B------:R-:W-:Y:S01]  /*4590*/  SHF.R.U32.HI R102, RZ, 0x10, R35 ;  /* 0x00000010ff667819 */ /* 0x000fe20000011623 */
[----:B------:R-:W-:Y:S01]  /*45a0*/  IMAD.U32 R35, R13, 0x10000, RZ ;  /* 0x000100000d237824 */ /* 0x000fe200078e00ff */
[----:B--2---:R-:W-:Y:S02]  /*45b0*/  LOP3.LUT R11, R15, 0xffff0000, RZ, 0xc0, !PT ;  /* 0xffff00000f0b7812 */ /* 0x004fe400078ec0ff */
[----:B------:R-:W-:Y:S01]  /*45c0*/  SHF.R.U64 R100, R4, 0x10, R5 ;  /* 0x0000001004647819 */ /* 0x000fe20000001205 */
[----:B------:R-:W-:Y:S01]  /*45d0*/  IMAD.U32 R5, R44, 0x10000, RZ ;  /* 0x000100002c057824 */ /* 0x000fe200078e00ff */
[----:B------:R-:W-:Y:S01]  /*45e0*/  LOP3.LUT R15, R47, 0xffff0000, RZ, 0xc0, !PT ;  /* 0xffff00002f0f7812 */ /* 0x000fe200078ec0ff */
[----:B------:R-:W-:Y:S01]  /*45f0*/  IMAD.U32 R4, R12, 0x10000, RZ ;  /* 0x000100000c047824 */ /* 0x000fe200078e00ff */
[----:B------:R-:W-:Y:S01]  /*4600*/  PRMT R32, R88, 0x5432, R104 ;  /* 0x0000543258207816 */ /* 0x000fe20000000068 */
[----:B------:R-:W-:Y:S01]  /*4610*/  IMAD.U32 R104, R105, 0x10000, RZ ;  /* 0x0001000069687824 */ /* 0x000fe200078e00ff */
[----:B------:R-:W-:Y:S01]  /*4620*/  PRMT R47, R91, 0x5432, R98 ;  /* 0x000054325b2f7816 */ /* 0x000fe20000000062 */
[----:B------:R-:W-:Y:S01]  /*4630*/  FMUL.FTZ R98, R101, R108 ;  /* 0x0000006c65627220 */ /* 0x000fe20000410000 */
[----:B------:R-:W-:Y:S01]  /*4640*/  PRMT R103, R107, 0x5410, R103 ;  /* 0x000054106b677816 */ /* 0x000fe20000000067 */
[----:B------:R-:W-:Y:S01]  /*4650*/  FMUL.FTZ R110, R101, R104 ;  /* 0x00000068656e7220 */ /* 0x000fe20000410000 */
[----:B------:R-:W-:-:S02]  /*4660*/  PRMT R107, R107, 0x5432, R102 ;  /* 0x000054326b6b7816 */ /* 0x000fc40000000066 */
[----:B------:R-:W-:Y:S02]  /*4670*/  LOP3.LUT R45, R45, 0xffff0000, RZ, 0xc0, !PT ;  /* 0xffff00002d2d7812 */ /* 0x000fe400078ec0ff */
[----:B------:R-:W-:Y:S02]  /*4680*/  PRMT R34, R90, 0x5432, R100 ;  /* 0x000054325a227816 */ /* 0x000fe40000000064 */
[----:B------:R-:W-:Y:S01]  /*4690*/  LOP3.LUT R102, R106, 0xffff0000, RZ, 0xc0, !PT ;  /* 0xffff00006a667812 */ /* 0x000fe200078ec0ff */
[----:B------:R-:W-:Y:S01]  /*46a0*/  IMAD.U32 R106, R107, 0x10000, RZ ;  /* 0x000100006b6a7824 */ /* 0x000fe200078e00ff */
[----:B------:R-:W-:Y:S01]  /*46b0*/  PRMT R100, R109, 0x5410, R97 ;  /* 0x000054106d647816 */ /* 0x000fe20000000061 */
[----:B------:R-:W-:Y:S01]  /*46c0*/  FFMA.FTZ R97, R35, R104, -R98 ;  /* 0x0000006823617223 */ /* 0x000fe20000010862 */
[----:B------:R-:W-:Y:S01]  /*46d0*/  LOP3.LUT R98, R105, 0xffff0000, RZ, 0xc0, !PT ;  /* 0xffff000069627812 */ /* 0x000fe200078ec0ff */
[----:B------:R-:W-:Y:S01]  /*46e0*/  FMUL.FTZ R112, R45, R102 ;  /* 0x000000662d707220 */ /* 0x000fe20000410000 */
[----:B------:R-:W-:Y:S01]  /*46f0*/  LOP3.LUT R13, R13, 0xffff0000, RZ, 0xc0, !PT ;  /* 0xffff00000d0d7812 */ /* 0x000fe200078ec0ff */
[----:B------:R-:W-:Y:S01]  /*4700*/  FFMA.FTZ R35, R35, R108, R110 ;  /* 0x0000006c23237223 */ /* 0x000fe2000001006e */
[----:B------:R-:W-:-:S02]  /*4710*/  IMAD.U32 R104, R103, 0x10000, RZ ;  /* 0x0001000067687824 */ /* 0x000fc400078e00ff */
[-C--:B------:R-:W-:Y:S01]  /*4720*/  FMUL.FTZ R110, R45, R98.reuse ;  /* 0x000000622d6e7220 */ /* 0x080fe20000410000 */
[----:B------:R-:W-:Y:S01]  /*4730*/  LOP3.LUT R108, R107, 0xffff0000, RZ, 0xc0, !PT ;  /* 0xffff00006b6c7812 */ /* 0x000fe200078ec0ff */
[----:B------:R-:W-:Y:S01]  /*4740*/  FFMA.FTZ R98, R13, R98, -R112 ;  /* 0x000000620d627223 */ /* 0x000fe20000010870 */
[----:B------:R-:W-:Y:S01]  /*4750*/  FMUL.FTZ R112, R99, R106 ;  /* 0x0000006a63707220 */ /* 0x000fe20000410000 */
[----:B------:R-:W-:Y:S01]  /*4760*/  FFMA.FTZ R102, R13, R102, R110 ;  /* 0x000000660d667223 */ /* 0x000fe2000001006e */
[-C--:B------:R-:W-:Y:S01]  /*4770*/  FMUL.FTZ R99, R99, R104.reuse ;  /* 0x0000006863637220 */ /* 0x080fe20000410000 */
[----:B------:R-:W-:Y:S01]  /*4780*/  LOP3.LUT R44, R44, 0xffff0000, RZ, 0xc0, !PT ;  /* 0xffff00002c2c7812 */ /* 0x000fe200078ec0ff */
[----:B------:R-:W-:Y:S01]  /*4790*/  FFMA.FTZ R13, R33, R104, -R112 ;  /* 0x00000068210d7223 */ /* 0x000fe20000010870 */
[----:B------:R-:W-:Y:S01]  /*47a0*/  LOP3.LUT R104, R103, 0xffff0000, RZ, 0xc0, !PT ;  /* 0xffff000067687812 */ /* 0x000fe200078ec0ff */
[----:B------:R-:W-:Y:S01]  /*47b0*/  FFMA.FTZ R33, R33, R106, R99 ;  /* 0x0000006a21217223 */ /* 0x000fe20000010063 */
[----:B------:R-:W-:-:S02]  /*47c0*/  IMAD.U32 R99, R100, 0x10000, RZ ;  /* 0x0001000064637824 */ /* 0x000fc400078e00ff */
[C---:B------:R-:W-:Y:S01]  /*47d0*/  FMUL.FTZ R106, R15.reuse, R108 ;  /* 0x0000006c0f6a7220 */ /* 0x040fe20000410000 */
[----:B------:R-:W-:Y:S01]  /*47e0*/  LOP3.LUT R101, R100, 0xffff0000, RZ, 0xc0, !PT ;  /* 0xffff000064657812 */ /* 0x000fe200078ec0ff */
[-C--:B------:R-:W-:Y:S01]  /*47f0*/  FMUL.FTZ R110, R15, R104.reuse ;  /* 0x000000680f6e7220 */ /* 0x080fe20000410000 */
[C---:B------:R-:W-:Y:S01]  /*4800*/  IMAD.U32 R45, R34.reuse, 0x10000, RZ ;  /* 0x00010000222d7824 */ /* 0x040fe200078e00ff */
[----:B------:R-:W-:Y:S01]  /*4810*/  LOP3.LUT R15, R34, 0xffff0000, RZ, 0xc0, !PT ;  /* 0xffff0000220f7812 */ /* 0x000fe200078ec0ff */
[----:B------:R-:W-:Y:S01]  /*4820*/  FMUL.FTZ R103, R5, R99 ;  /* 0x0000006305677220 */ /* 0x000fe20000410000 */
[----:B------:R-:W-:Y:S01]  /*4830*/  LOP3.LUT R12, R12, 0xffff0000, RZ, 0xc0, !PT ;  /* 0xffff00000c0c7812 */ /* 0x000fe200078ec0ff */
[C---:B------:R-:W-:Y:S01]  /*4840*/  FFMA.FTZ R104, R11.reuse, R104, -R106 ;  /* 0x000000680b687223 */ /* 0x040fe2000001086a */
[----:B------:R-:W-:Y:S01]  /*4850*/  FFMA.FTZ R34, R11, R108, R110 ;  /* 0x0000006c0b227223 */ /* 0x000fe2000001006e */
[----:B------:R-:W-:Y:S01]  /*4860*/  FMUL.FTZ R11, R44, R101 ;  /* 0x000000652c0b7220 */ /* 0x000fe20000410000 */
[-C--:B------:R-:W-:Y:S01]  /*4870*/  FMUL.FTZ R100, R5, R45.reuse ;  /* 0x0000002d05647220 */ /* 0x080fe20000410000 */
[----:B------:R-:W-:Y:S01]  /*4880*/  FFMA.FTZ R5, R4, R45, -R103 ;  /* 0x0000002d04057223 */ /* 0x000fe20000010867 */
[-C--:B------:R-:W-:Y:S01]  /*4890*/  FMUL.FTZ R45, R44, R15.reuse ;  /* 0x0000000f2c2d7220 */ /* 0x080fe20000410000 */
[----:B------:R-:W-:Y:S01]  /*48a0*/  FFMA.FTZ R44, R12, R15, -R11 ;  /* 0x0000000f0c2c7223 */ /* 0x000fe2000001080b */
[----:B------:R-:W-:Y:S01]  /*48b0*/  SHF.L.U32 R7, R46, 0x10, RZ ;  /* 0x000000102e077819 */ /* 0x000fe200000006ff */
[----:B------:R-:W-:Y:S01]  /*48c0*/  FFMA.FTZ R100, R4, R99, R100 ;  /* 0x0000006304647223 */ /* 0x000fe20000010064 */
[C---:B------:R-:W-:Y:S01]  /*48d0*/  IMAD.U32 R15, R47.reuse, 0x10000, RZ ;  /* 0x000100002f0f7824 */ /* 0x040fe200078e00ff */
[----:B------:R-:W-:Y:S01]  /*48e0*/  LOP3.LUT R46, R46, 0xffff0000, RZ, 0xc0, !PT ;  /* 0xffff00002e2e7812 */ /* 0x000fe200078ec0ff */
[----:B------:R-:W-:Y:S01]  /*48f0*/  IMAD.U32 R4, R32, 0x10000, RZ ;  /* 0x0001000020047824 */ /* 0x000fe200078e00ff */
[----:B------:R-:W-:Y:S01]  /*4900*/  LOP3.LUT R47, R47, 0xffff0000, RZ, 0xc0, !PT ;  /* 0xffff00002f2f7812 */ /* 0x000fe200078ec0ff */
[----:B------:R-:W-:Y:S01]  /*4910*/  FFMA.FTZ R45, R12, R101, R45 ;  /* 0x000000650c2d7223 */ /* 0x000fe2000001002d */
[----:B------:R-:W-:Y:S01]  /*4920*/  LOP3.LUT R11, R32, 0xffff0000, RZ, 0xc0, !PT ;  /* 0xffff0000200b7812 */ /* 0x000fe200078ec0ff */
[C---:B------:R-:W-:Y:S01]  /*4930*/  FMUL.FTZ R99, R7.reuse, R15 ;  /* 0x0000000f07637220 */ /* 0x040fe20000410000 */
[-C--:B------:R-:W-:Y:S01]  /*4940*/  FMUL.FTZ R12, R7, R4.reuse ;  /* 0x00000004070c7220 */ /* 0x080fe20000410000 */
[----:B------:R-:W-:Y:S01]  /*4950*/  LOP3.LUT R14, R14, 0xffff0000, RZ, 0xc0, !PT ;  /* 0xffff00000e0e7812 */ /* 0x000fe200078ec0ff */
[C---:B------:R-:W-:Y:S01]  /*4960*/  FMUL.FTZ R7, R46.reuse, R47 ;  /* 0x0000002f2e077220 */ /* 0x040fe20000410000 */
[----:B------:R-:W-:Y:S01]  /*4970*/  FMUL.FTZ R46, R46, R11 ;  /* 0x0000000b2e2e7220 */ /* 0x000fe20000410000 */
[C---:B------:R-:W-:Y:S01]  /*4980*/  FFMA.FTZ R12, R6.reuse, R15, R12 ;  /* 0x0000000f060c7223 */ /* 0x040fe2000001000c */
[----:B------:R-:W-:Y:S01]  /*4990*/  FFMA.FTZ R99, R6, R4, -R99 ;  /* 0x0000000406637223 */ /* 0x000fe20000010863 */
[----:B------:R-:W-:Y:S01]  /*49a0*/  F2FP.BF16.F32.PACK_AB R33, R34, R33 ;  /* 0x000000212221723e */ /* 0x000fe200000010ff */
[----:B------:R-:W-:Y:S01]  /*49b0*/  FFMA.FTZ R47, R14, R47, R46 ;  /* 0x0000002f0e2f7223 */ /* 0x000fe2000001002e */
[----:B------:R-:W-:Y:S01]  /*49c0*/  F2FP.BF16.F32.PACK_AB R44, R44, R5 ;  /* 0x000000052c2c723e */ /* 0x000fe200000010ff */
[----:B------:R-:W-:Y:S01]  /*49d0*/  FFMA.FTZ R4, R14, R11, -R7 ;  /* 0x0000000b0e047223 */ /* 0x000fe20000010807 */
[----:B------:R-:W-:-:S02]  /*49e0*/  F2FP.BF16.F32.PACK_AB R35, R102, R35 ;  /* 0x000000236623723e */ /* 0x000fc400000010ff */
[----:B------:R-:W-:Y:S02]  /*49f0*/  F2FP.BF16.F32.PACK_AB R34, R45, R100 ;  /* 0x000000642d22723e */ /* 0x000fe400000010ff */
        /* <DEDUP_REMOVED lines=8> */
[----:B------:R-:W-:-:S07]  /*4a80*/  MOV R13, R97 ;  /* 0x00000061000d7202 */ /* 0x000fce0000000f00 */
.L_x_2708:
[----:B------:R-:W-:Y:S05]  /*4a90*/  BSYNC B2 ;  /* 0x0000000000027941 */ /* 0x000fea0003800000 */
.L_x_2707:
[----:B------:R-:W-:Y:S01]  /*4aa0*/  ISETP.GE.AND P4, PT, R86, R87, PT ;  /* 0x000000575600720c */ /* 0x000fe20003f86270 */
[----:B---3--:R3:W-:-:S12]  /*4ab0*/  ST.E.128 desc[UR40][R78.64], R12 ;  /* 0x0000000c4e007985 */ /* 0x0087d8000c101d28 */
[----:B------:R-:W-:-:S05]  /*4ac0*/  @!P4 IMAD.WIDE R80, R86, 0x2, R80 ;  /* 0x000000025650c825 */ /* 0x000fca00078e0250 */
[----:B----4-:R3:W-:Y:S02]  /*4ad0*/  @!P4 ST.E.128 desc[UR40][R80.64], R44 ;  /* 0x0000002c5000c985 */ /* 0x0107e4000c101d28 */
.L_x_2706:
[----:B------:R-:W-:Y:S05]  /*4ae0*/  BSYNC B1 ;  /* 0x0000000000017941 */ /* 0x000fea0003800000 */
.L_x_2705:
[----:B------:R-:W-:-:S03]  /*4af0*/  UMOV UR4, 0xffffffff ;  /* 0xffffffff00047882 */ /* 0x000fc60000000000 */
[----:B------:R-:W-:Y:S05]  /*4b00*/  BRA.DIV UR4, `(.L_x_2709) ;  /* 0x0000017a048c7947 */ /* 0x000fea000b800000 */
[----:B-1----:R-:W1:Y:S04]  /*4b10*/  SHFL.IDX PT, R85, R85, 0x1, 0x1c1f ;  /* 0x003c1f0055557f89 */ /* 0x002e6800000e0000 */
[----:B------:R-:W4:Y:S02]  /*4b20*/  SHFL.IDX PT, R84, R84, 0x1, 0x1c1f ;  /* 0x003c1f0054547f89 */ /* 0x000f2400000e0000 */
.L_x_2952:
[----:B------:R-:W-:-:S05]  /*4b30*/  VIADD R4, R154, 0x60 ;  /* 0x000000609a047836 */ /* 0x000fca0000000000 */
[----:B------:R-:W-:-:S13]  /*4b40*/  ISETP.GE.OR P4, PT, R4, R75, P1 ;  /* 0x0000004b0400720c */ /* 0x000fda0000f86670 */
[----:B------:R-:W-:Y:S05]  /*4b50*/  @P4 BRA `(.L_x_2692) ;  /* 0x0000000800fc4947 */ /* 0x000fea0003800000 */
[----:B------:R-:W5:Y:S01]  /*4b60*/  LDL R5, [R1+0x40] ;  /* 0x0000400001057983 */ /* 0x000f620000100800 */
[----:B------:R-:W-:Y:S01]  /*4b70*/  SEL R89, R58, R89, !P0 ;  /* 0x000000593a597207 */ /* 0x000fe20004000000 */
[----:B------:R-:W-:Y:S01]  /*4b80*/  VIADD R6, R154, 0x60 ;  /* 0x000000609a067836 */ /* 0x000fe20000000000 */
[----:B----4-:R-:W-:Y:S01]  /*4b90*/  LEA R32, P4, R10, R84, 0x1 ;  /* 0x000000540a207211 */ /* 0x010fe200078808ff */
[----:B------:R-:W-:Y:S01]  /*4ba0*/  VIADD R7, R154, 0x60 ;  /* 0x000000609a077836 */ /* 0x000fe20000000000 */
[----:B------:R-:W-:Y:S01]  /*4bb0*/  SHF.R.S32.HI R4, RZ, 0x1f, R89 ;  /* 0x0000001fff047819 */ /* 0x000fe20000011459 */
[----:B------:R-:W-:Y:S01]  /*4bc0*/  IMAD.SHL.U32 R6, R6, 0x40, RZ ;  /* 0x0000004006067824 */ /* 0x000fe200078e00ff */
[----:B------:R-:W-:Y:S01]  /*4bd0*/  BSSY B1, `(.L_x_2710) ;  /* 0x000006c000017945 */ /* 0x000fe20003800000 */
[----:B------:R-:W-:Y:S01]  /*4be0*/  IMAD.SHL.U32 R7, R7, 0x40, RZ ;  /* 0x0000004007077824 */ /* 0x000fe200078e00ff */
[----:B------:R-:W-:Y:S02]  /*4bf0*/  LEA.HI R89, R4, R89, RZ, 0x4 ;  /* 0x0000005904597211 */ /* 0x000fe400078f20ff */
[----:B------:R-:W-:-:S02]  /*4c00*/  LOP3.LUT R6, R6, 0x1c0, RZ, 0xc0, !PT ;  /* 0x000001c006067812 */ /* 0x000fc400078ec0ff */
[----:B--2---:R-:W-:Y:S02]  /*4c10*/  LEA.HI.SX32 R11, R89, R52, 0x1c ;  /* 0x00000034590b7211 */ /* 0x004fe400078fe2ff */
[----:B------:R-:W-:Y:S02]  /*4c20*/  LOP3.LUT R7, R7, 0x1c0, RZ, 0xc0, !PT ;  /* 0x000001c007077812 */ /* 0x000fe400078ec0ff */
[----:B------:R-:W-:Y:S01]  /*4c30*/  SHF.R.U32.HI R6, RZ, 0x3, R6 ;  /* 0x00000003ff067819 */ /* 0x000fe20000011606 */
[----:B------:R-:W-:Y:S01]  /*4c40*/  IMAD.SHL.U32 R11, R11, 0x8, RZ ;  /* 0x000000080b0b7824 */ /* 0x000fe200078e00ff */
[----:B-1----:R-:W-:-:S04]  /*4c50*/  LEA.HI.X R33, R10, R85, R8, 0x1, P4 ;  /* 0x000000550a217211 */ /* 0x002fc800020f0c08 */
[----:B------:R-:W-:-:S04]  /*4c60*/  LOP3.LUT R4, R7, 0x38, R11, 0xf8, !PT ;  /* 0x0000003807047812 */ /* 0x000fc800078ef80b */
[----:B------:R-:W-:-:S04]  /*4c70*/  LOP3.LUT R4, R4, R6, RZ, 0x3c, !PT ;  /* 0x0000000604047212 */ /* 0x000fc800078e3cff */
[----:B-----5:R-:W-:Y:S01]  /*4c80*/  IADD3 R4, R5, R4, RZ ;  /* 0x0000000405047210 */ /* 0x020fe20007ffe0ff */
[----:B------:R-:W-:-:S04]  /*4c90*/  IMAD R5, R19, 0x2000, R0 ;  /* 0x0000200013057824 */ /* 0x000fc800078e0200 */
[----:B------:R-:W-:Y:S02]  /*4ca0*/  IMAD R7, R19, 0x2000, R4 ;  /* 0x0000200013077824 */ /* 0x000fe400078e0204 */
[--C-:B------:R-:W-:Y:S02]  /*4cb0*/  IMAD R5, R5, 0x2, R2.reuse ;  /* 0x0000000205057824 */ /* 0x100fe400078e0202 */
[----:B---3--:R-:W-:-:S04]  /*4cc0*/  IMAD R12, R7, 0x2, R2 ;  /* 0x00000002070c7824 */ /* 0x008fc800078e0202 */
[----:B------:R-:W1:Y:S04]  /*4cd0*/  LDS.128 R4, [R5+0xe400] ;  /* 0x00e4000005047984 */ /* 0x000e680000000c00 */
[----:B------:R-:W2:Y:S01]  /*4ce0*/  LDS.128 R12, [R12+0xe400] ;  /* 0x00e400000c0c7984 */ /* 0x000ea20000000c00 */
[----:B------:R-:W-:Y:S05]  /*4cf0*/  @P3 BRA `(.L_x_2711) ;  /* 0x0000000400643947 */ /* 0x000fea0003800000 */
[----:B------:R-:W-:Y:S01]  /*4d00*/  SHF.R.U32.HI R46, RZ, 0x10, R41 ;  /* 0x00000010ff2e7819 */ /* 0x000fe20000011629 */
[----:B--2---:R-:W-:Y:S01]  /*4d10*/  IMAD.U32 R35, R12, 0x10000, RZ ;  /* 0x000100000c237824 */ /* 0x004fe200078e00ff */
[----:B------:R-:W-:Y:S01]  /*4d20*/  SHF.R.U32.HI R81, RZ, 0x10, R37 ;  /* 0x00000010ff517819 */ /* 0x000fe20000011625 */
[----:B-1----:R-:W-:Y:S01]  /*4d30*/  IMAD.U32 R34, R4, 0x10000, RZ ;  /* 0x0001000004227824 */ /* 0x002fe200078e00ff */
[----:B------:R-:W-:Y:S02]  /*4d40*/  PRMT R93, R93, 0x5410, R46 ;  /* 0x000054105d5d7816 */ /* 0x000fe4000000002e */
[----:B------:R-:W-:Y:S02]  /*4d50*/  PRMT R96, R96, 0x5410, R81 ;  /* 0x0000541060607816 */ /* 0x000fe40000000051 */
[----:B------:R-:W-:Y:S02]  /*4d60*/  SHF.R.U64 R89, R36, 0x10, R37 ;  /* 0x0000001024597819 */ /* 0x000fe40000001225 */
[----:B------:R-:W-:-:S02]  /*4d70*/  SHF.R.U64 R45, R42, 0x10, R43 ;  /* 0x000000102a2d7819 */ /* 0x000fc4000000122b */
[----:B------:R-:W-:Y:S01]  /*4d80*/  SHF.R.U32.HI R44, RZ, 0x10, R43 ;  /* 0x00000010ff2c7819 */ /* 0x000fe2000001162b */
[----:B------:R-:W-:Y:S01]  /*4d90*/  IMAD.U32 R43, R15, 0x10000, RZ ;  /* 0x000100000f2b7824 */ /* 0x000fe200078e00ff */
[----:B------:R-:W-:Y:S01]  /*4da0*/  SHF.R.U64 R47, R40, 0x10, R41 ;  /* 0x00000010282f7819 */ /* 0x000fe20000001229 */
[----:B------:R-:W-:Y:S01]  /*4db0*/  IMAD.U32 R41, R13, 0x10000, RZ ;  /* 0x000100000d297824 */ /* 0x000fe200078e00ff */
[----:B------:R-:W-:Y:S01]  /*4dc0*/  LOP3.LUT R37, R15, 0xffff0000, RZ, 0xc0, !PT ;  /* 0xffff00000f257812 */ /* 0x000fe200078ec0ff */
[----:B------:R-:W-:Y:S01]  /*4dd0*/  IMAD.U32 R15, R93, 0x10000, RZ ;  /* 0x000100005d0f7824 */ /* 0x000fe200078e00ff */
[----:B------:R-:W-:Y:S01]  /*4de0*/  LOP3.LUT R42, R13, 0xffff0000, RZ, 0xc0, !PT ;  /* 0xffff00000d2a7812 */ /* 0x000fe200078ec0ff */
[----:B------:R-:W-:Y:S01]  /*4df0*/  IMAD.U32 R13, R96, 0x10000, RZ ;  /* 0x00010000600d7824 */ /* 0x000fe200078e00ff */
[----:B------:R-:W-:Y:S01]  /*4e00*/  SHF.R.U32.HI R79, RZ, 0x10, R39 ;  /* 0x00000010ff4f7819 */ /* 0x000fe20000011627 */
[----:B------:R-:W-:Y:S01]  /*4e10*/  IMAD.U32 R40, R7, 0x10000, RZ ;  /* 0x0001000007287824 */ /* 0x000fe200078e00ff */
[----:B------:R-:W-:Y:S01]  /*4e20*/  PRMT R90, R90, 0x5410, R45 ;  /* 0x000054105a5a7816 */ /* 0x000fe2000000002d */
[----:B------:R-:W-:Y:S01]  /*4e30*/  FMUL.FTZ R45, R41, R15 ;  /* 0x0000000f292d7220 */ /* 0x000fe20000410000 */
[----:B------:R-:W-:Y:S01]  /*4e40*/  SHF.R.U64 R78, R38, 0x10, R39 ;  /* 0x00000010264e7819 */ /* 0x000fe20000001227 */
[----:B------:R-:W-:Y:S01]  /*4e50*/  IMAD.U32 R38, R5, 0x10000, RZ ;  /* 0x0001000005267824 */ /* 0x000fe200078e00ff */
[----:B------:R-:W-:Y:S01]  /*4e60*/  PRMT R91, R91, 0x5410, R44 ;  /* 0x000054105b5b7816 */ /* 0x000fe2000000002c */
[-C--:B------:R-:W-:Y:S01]  /*4e70*/  FMUL.FTZ R41, R41, R13.reuse ;  /* 0x0000000d29297220 */ /* 0x080fe20000410000 */
[----:B------:R-:W-:Y:S01]  /*4e80*/  PRMT R88, R88, 0x5410, R79 ;  /* 0x0000541058587816 */ /* 0x000fe2000000004f */
[----:B------:R-:W-:Y:S01]  /*4e90*/  FFMA.FTZ R13, R38, R13, -R45 ;  /* 0x0000000d260d7223 */ /* 0x000fe2000001082d */
[----:B------:R-:W-:Y:S01]  /*4ea0*/  LOP3.LUT R93, R93, 0xffff0000, RZ, 0xc0, !PT ;  /* 0xffff00005d5d7812 */ /* 0x000fe200078ec0ff */
[----:B------:R-:W-:-:S02]  /*4eb0*/  IMAD.U32 R44, R91, 0x10000, RZ ;  /* 0x000100005b2c7824 */ /* 0x000fc400078e00ff */
[----:B------:R-:W-:Y:S01]  /*4ec0*/  FFMA.FTZ R15, R38, R15, R41 ;  /* 0x0000000f260f7223 */ /* 0x000fe20000010029 */
[----:B------:R-:W-:Y:S01]  /*4ed0*/  LOP3.LUT R96, R96, 0xffff0000, RZ, 0xc0, !PT ;  /* 0xffff000060607812 */ /* 0x000fe200078ec0ff */
[----:B------:R-:W-:Y:S01]  /*4ee0*/  IMAD.U32 R41, R88, 0x10000, RZ ;  /* 0x0001000058297824 */ /* 0x000fe200078e00ff */
[----:B------:R-:W-:Y:S01]  /*4ef0*/  LOP3.LUT R39, R5, 0xffff0000, RZ, 0xc0, !PT ;  /* 0xffff000005277812 */ /* 0x000fe200078ec0ff */
[----:B------:R-:W-:Y:S01]  /*4f00*/  FMUL.FTZ R46, R42, R93 ;  /* 0x0000005d2a2e7220 */ /* 0x000fe20000410000 */
[----:B------:R-:W-:Y:S01]  /*4f10*/  FMUL.FTZ R45, R43, R44 ;  /* 0x0000002c2b2d7220 */ /* 0x000fe20000410000 */
[----:B------:R-:W-:Y:S01]  /*4f20*/  LOP3.LUT R91, R91, 0xffff0000, RZ, 0xc0, !PT ;  /* 0xffff00005b5b7812 */ /* 0x000fe200078ec0ff */
[-C--:B------:R-:W-:Y:S01]  /*4f30*/  FMUL.FTZ R43, R43, R41.reuse ;  /* 0x000000292b2b7220 */ /* 0x080fe20000410000 */
[----:B------:R-:W-:Y:S01]  /*4f40*/  PRMT R92, R92, 0x5410, R47 ;  /* 0x000054105c5c7816 */ /* 0x000fe2000000002f */
[-C--:B------:R-:W-:Y:S01]  /*4f50*/  FMUL.FTZ R42, R42, R96.reuse ;  /* 0x000000602a2a7220 */ /* 0x080fe20000410000 */
[----:B------:R-:W-:Y:S01]  /*4f60*/  PRMT R94, R94, 0x5410, R89 ;  /* 0x000054105e5e7816 */ /* 0x000fe20000000059 */
[----:B------:R-:W-:Y:S01]  /*4f70*/  FFMA.FTZ R38, R39, R96, -R46 ;  /* 0x0000006027267223 */ /* 0x000fe2000001082e */
[----:B------:R-:W-:Y:S01]  /*4f80*/  LOP3.LUT R36, R7, 0xffff0000, RZ, 0xc0, !PT ;  /* 0xffff000007247812 */ /* 0x000fe200078ec0ff */
[----:B------:R-:W-:Y:S01]  /*4f90*/  FFMA.FTZ R46, R40, R41, -R45 ;  /* 0x00000029282e7223 */ /* 0x000fe2000001082d */
[----:B------:R-:W-:Y:S01]  /*4fa0*/  LOP3.LUT R88, R88, 0xffff0000, RZ, 0xc0, !PT ;  /* 0xffff000058587812 */ /* 0x000fe200078ec0ff */
[----:B------:R-:W-:Y:S01]  /*4fb0*/  FFMA.FTZ R44, R40, R44, R43 ;  /* 0x0000002c282c7223 */ /* 0x000fe2000001002b */
[----:B------:R-:W-:Y:S01]  /*4fc0*/  FMUL.FTZ R41, R37, R91 ;  /* 0x0000005b25297220 */ /* 0x000fe20000410000 */
[----:B------:R-:W-:Y:S01]  /*4fd0*/  FFMA.FTZ R42, R39, R93, R42 ;  /* 0x0000005d272a7223 */ /* 0x000fe2000001002a */
[----:B------:R-:W-:-:S02]  /*4fe0*/  IMAD.U32 R40, R92, 0x10000, RZ ;  /* 0x000100005c287824 */ /* 0x000fc400078e00ff */
[-C--:B------:R-:W-:Y:S01]  /*4ff0*/  FMUL.FTZ R45, R37, R88.reuse ;  /* 0x00000058252d7220 */ /* 0x080fe20000410000 */
[----:B------:R-:W-:Y:S02]  /*5000*/  IMAD.U32 R39, R94, 0x10000, RZ ;  /* 0x000100005e277824 */ /* 0x000fe400078e00ff */
[----:B------:R-:W-:Y:S01]  /*5010*/  FFMA.FTZ R47, R36, R88, -R41 ;  /* 0x00000058242f7223 */ /* 0x000fe20000010829 */
[----:B------:R-:W-:Y:S01]  /*5020*/  LOP3.LUT R12, R12, 0xffff0000, RZ, 0xc0, !PT ;  /* 0xffff00000c0c7812 */ /* 0x000fe200078ec0ff */
[CC--:B------:R-:W-:Y:S01]  /*5030*/  FMUL.FTZ R43, R35.reuse, R40.reuse ;  /* 0x00000028232b7220 */ /* 0x0c0fe20000410000 */
[----:B------:R-:W-:Y:S01]  /*5040*/  LOP3.LUT R41, R92, 0xffff0000, RZ, 0xc0, !PT ;  /* 0xffff00005c297812 */ /* 0x000fe200078ec0ff */
[----:B------:R-:W-:Y:S01]  /*5050*/  FMUL.FTZ R35, R35, R39 ;  /* 0x0000002723237220 */ /* 0x000fe20000410000 */
[----:B------:R-:W-:Y:S01]  /*5060*/  LOP3.LUT R37, R94, 0xffff0000, RZ, 0xc0, !PT ;  /* 0xffff00005e257812 */ /* 0x000fe200078ec0ff */
[----:B------:R-:W-:Y:S01]  /*5070*/  FFMA.FTZ R91, R36, R91, R45 ;  /* 0x0000005b245b7223 */ /* 0x000fe2000001002d */
[----:B------:R-:W-:Y:S01]  /*5080*/  PRMT R95, R95, 0x5410, R78 ;  /* 0x000054105f5f7816 */ /* 0x000fe2000000004e */
[----:B------:R-:W-:Y:S01]  /*5090*/  FFMA.FTZ R43, R34, R39, -R43 ;  /* 0x00000027222b7223 */ /* 0x000fe2000001082b */
[----:B------:R-:W-:Y:S01]  /*50a0*/  LOP3.LUT R4, R4, 0xffff0000, RZ, 0xc0, !PT ;  /* 0xffff000004047812 */ /* 0x000fe200078ec0ff */
[----:B------:R-:W-:Y:S01]  /*50b0*/  FMUL.FTZ R45, R12, R41 ;  /* 0x000000290c2d7220 */ /* 0x000fe20000410000 */
[----:B------:R-:W-:Y:S01]  /*50c0*/  SHF.L.U32 R5, R6, 0x10, RZ ;  /* 0x0000001006057819 */ /* 0x000fe200000006ff */
[----:B------:R-:W-:Y:S01]  /*50d0*/  FFMA.FTZ R35, R34, R40, R35 ;  /* 0x0000002822237223 */ /* 0x000fe20000010023 */
[----:B------:R-:W-:Y:S01]  /*50e0*/  LOP3.LUT R7, R6, 0xffff0000, RZ, 0xc0, !PT ;  /* 0xffff000006077812 */ /* 0x000fe200078ec0ff */
[-C--:B------:R-:W-:Y:S01]  /*50f0*/  FMUL.FTZ R39, R12, R37.reuse ;  /* 0x000000250c277220 */ /* 0x080fe20000410000 */
[----:B------:R-:W-:Y:S01]  /*5100*/  IMAD.U32 R6, R14, 0x10000, RZ ;  /* 0x000100000e067824 */ /* 0x000fe200078e00ff */
[C---:B------:R-:W-:Y:S01]  /*5110*/  SHF.L.U32 R12, R95.reuse, 0x10, RZ ;  /* 0x000000105f0c7819 */ /* 0x040fe200000006ff */
[----:B------:R-:W-:Y:S01]  /*5120*/  IMAD.U32 R34, R90, 0x10000, RZ ;  /* 0x000100005a227824 */ /* 0x000fe200078e00ff */
[----:B------:R-:W-:Y:S01]  /*5130*/  LOP3.LUT R14, R14, 0xffff0000, RZ, 0xc0, !PT ;  /* 0xffff00000e0e7812 */ /* 0x000fe200078ec0ff */
[----:B------:R-:W-:Y:S01]  /*5140*/  FFMA.FTZ R36, R4, R37, -R45 ;  /* 0x0000002504247223 */ /* 0x000fe2000001082d */
[----:B------:R-:W-:Y:S01]  /*5150*/  LOP3.LUT R90, R90, 0xffff0000, RZ, 0xc0, !PT ;  /* 0xffff00005a5a7812 */ /* 0x000fe200078ec0ff */
[----:B------:R-:W-:Y:S01]  /*5160*/  FFMA.FTZ R4, R4, R41, R39 ;  /* 0x0000002904047223 */ /* 0x000fe20000010027 */
[----:B------:R-:W-:Y:S01]  /*5170*/  LOP3.LUT R95, R95, 0xffff0000, RZ, 0xc0, !PT ;  /* 0xffff00005f5f7812 */ /* 0x000fe200078ec0ff */
[C---:B------:R-:W-:Y:S01]  /*5180*/  FMUL.FTZ R40, R6.reuse, R34 ;  /* 0x0000002206287220 */ /* 0x040fe20000410000 */
[----:B------:R-:W-:Y:S01]  /*5190*/  FMUL.FTZ R37, R6, R12 ;  /* 0x0000000c06257220 */ /* 0x000fe20000410000 */
[----:B------:R-:W-:Y:S01]  /*51a0*/  FMUL.FTZ R6, R14, R90 ;  /* 0x0000005a0e067220 */ /* 0x000fe20000410000 */
[----:B------:R-:W-:Y:S01]  /*51b0*/  F2FP.BF16.F32.PACK_AB R36, R36, R43 ;  /* 0x0000002b2424723e */ /* 0x000fe200000010ff */
        /* <DEDUP_REMOVED lines=9> */
[----:B------:R-:W-:Y:S02]  /*5250*/  F2FP.BF16.F32.PACK_AB R7, R47, R46 ;  /* 0x0000002e2f07723e */ /* 0x000fe400000010ff */
[----:B------:R-:W-:Y:S02]  /*5260*/  F2FP.BF16.F32.PACK_AB R15, R91, R44 ;  /* 0x0000002c5b0f723e */ /* 0x000fe400000010ff */
[----:B------:R-:W-:Y:S02]  /*5270*/  F2FP.BF16.F32.PACK_AB R6, R95, R40 ;  /* 0x000000285f06723e */ /* 0x000fe400000010ff */
[----:B------:R-:W-:-:S07]  /*5280*/  F2FP.BF16.F32.PACK_AB R14, R90, R37 ;  /* 0x000000255a0e723e */ /* 0x000fce00000010ff */
.L_x_2711:
[----:B------:R-:W-:Y:S05]  /*5290*/  BSYNC B1 ;  /* 0x0000000000017941 */ /* 0x000fea0003800000 */
.L_x_2710:
[----:B------:R-:W-:Y:S01]  /*52a0*/  ISETP.GE.AND P3, PT, R11, R87, PT ;  /* 0x000000570b00720c */ /* 0x000fe20003f66270 */
[----:B-1----:R1:W-:Y:S02]  /*52b0*/  ST.E.128 desc[UR40][R32.64], R4 ;  /* 0x0000000420007985 */ /* 0x0023e4000c101d28 */
[----:B-1----:R-:W-:Y:S02]  /*52c0*/  IMAD.MOV.U32 R4, RZ, RZ, R84 ;  /* 0x000000ffff047224 */ /* 0x002fe400078e0054 */
[----:B------:R-:W-:-:S08]  /*52d0*/  IMAD.MOV.U32 R5, RZ, RZ, R85 ;  /* 0x000000ffff057224 */ /* 0x000fd000078e0055 */
[----:B------:R-:W-:Y:S05]  /*52e0*/  @P3 BRA `(.L_x_2692) ;  /* 0x0000000400183947 */ /* 0x000fea0003800000 */
[----:B------:R-:W-:-:S05]  /*52f0*/  IMAD.WIDE R4, R11, 0x2, R4 ;  /* 0x000000020b047825 */ /* 0x000fca00078e0204 */
[----:B--2---:R1:W-:Y:S01]  /*5300*/  ST.E.128 desc[UR40][R4.64], R12 ;  /* 0x0000000c04007985 */ /* 0x0043e2000c101d28 */
[----:B------:R-:W-:Y:S05]  /*5310*/  BRA `(.L_x_2692) ;  /* 0x00000004000c7947 */ /* 0x000fea0003800000 */
.L_x_2673:
[----:B------:R-:W-:-:S13]  /*5320*/  ISETP.NE.AND P5, PT, R157, 0x3, PT ;  /* 0x000000039d00780c */ /* 0x000fda0003fa5270 */
[----:B------:R-:W-:Y:S05]  /*5330*/  @!P5 BRA `(.L_x_2712) ;  /* 0x000000000004d947 */ /* 0x000fea0003800000 */
[----:B------:R-:W-:Y:S01]  /*5340*/  BPT.TRAP 0x1 ;  /* 0x000000040000795c */ /* 0x000fe20000300000 */
.L_x_2712:
[----:B------:R-:W2:Y:S01]  /*5350*/  LDL R4, [R1] ;  /* 0x0000000001047983 */ /* 0x000ea20000100800 */
[----:B------:R-:W-:Y:S01]  /*5360*/  IMAD R68, R19, 0x8, R2 ;  /* 0x0000000813447824 */ /* 0x000fe200078e0202 */
[----:B------:R-:W-:Y:S01]  /*5370*/  BSSY B1, `(.L_x_2713) ;  /* 0x0000005000017945 */ /* 0x000fe20003800000 */
[----:B------:R-:W-:Y:S02]  /*5380*/  SHF.R.S32.HI R73, RZ, 0x1f, R72 ;  /* 0x0000001fff497819 */ /* 0x000fe40000011448 */
[----:B--2---:R-:W-:-:S04]  /*5390*/  SHF.L.U32 R77, R4, 0x1f, RZ ;  /* 0x0000001f044d7819 */ /* 0x004fc800000006ff */
[----:B------:R-:W0:Y:S02]  /*53a0*/  SYNCS.PHASECHK.TRANS64.TRYWAIT P3, [R68+URZ+0x16890], R77 ;  /* 0x0168904d440075a7 */ /* 0x000e24000806017f */
[----:B0-----:R-:W-:Y:S05]  /*53b0*/  @!P3 BRA `(.L_x_2714) ;  /* 0x0000017000acb947 */ /* 0x001fea0003800000 */
.L_x_2953:
[----:B------:R-:W-:Y:S05]  /*53c0*/  BSYNC B1 ;  /* 0x0000000000017941 */ /* 0x000fea0003800000 */
.L_x_2713:
        /* <DEDUP_REMOVED lines=25> */
.L_x_2957:
        /* <DEDUP_REMOVED lines=13> */
.L_x_2717:
[----:B------:R-:W-:Y:S05]  /*5630*/  BSYNC B1 ;  /* 0x0000000000017941 */ /* 0x000fea0003800000 */
.L_x_2716:
[----:B------:R-:W-:-:S03]  /*5640*/  UMOV UR4, 0xffffffff ;  /* 0xffffffff00047882 */ /* 0x000fc60000000000 */
[----:B------:R-:W-:Y:S05]  /*5650*/  BRA.DIV UR4, `(.L_x_2718) ;  /* 0x0000017204647947 */ /* 0x000fea000b800000 */
[----:B--2-4-:R2:W4:Y:S04]  /*5660*/  SHFL.IDX PT, R5, R33, 0x1, 0x1c1f ;  /* 0x003c1f0021057f89 */ /* 0x01452800000e0000 */
[----:B---3--:R2:W3:Y:S02]  /*5670*/  SHFL.IDX PT, R7, R32, 0x1, 0x1c1f ;  /* 0x003c1f0020077f89 */ /* 0x0084e400000e0000 */
.L_x_2961:
        /* <DEDUP_REMOVED lines=13> */
.L_x_2692:
[----:B------:R-:W-:Y:S05]  /*5750*/  BSYNC B0 ;  /* 0x0000000000007941 */ /* 0x000fea0003800000 */
.L_x_2672:
[----:B01234-:R-:W0:Y:S01]  /*5760*/  S2R R4, SR_TID.X ;  /* 0x0000000000047919 */ /* 0x01fe220000002100 */
[----:B------:R-:W-:Y:S01]  /*5770*/  @!PT LDS RZ, [RZ] ;  /* 0x00000000fffff984 */ /* 0x000fe20000000800 */
[----:B------:R-:W-:Y:S01]  /*5780*/  @!PT LDS RZ, [RZ] ;  /* 0x00000000fffff984 */ /* 0x000fe20000000800 */
[----:B------:R-:W-:Y:S01]  /*5790*/  @!PT LDS RZ, [RZ] ;  /* 0x00000000fffff984 */ /* 0x000fe20000000800 */
[----:B------:R-:W-:Y:S01]  /*57a0*/  @!PT LDS RZ, [RZ] ;  /* 0x00000000fffff984 */ /* 0x000fe20000000800 */
[----:B------:R1:W-:Y:S06]  /*57b0*/  MEMBAR.ALL.CTA ;  /* 0x0000000000007992 */ /* 0x0003ec0000008000 */
[----:B-1----:R-:W1:Y:S01]  /*57c0*/  FENCE.VIEW.ASYNC.S ;  /* 0x00000000000073c6 */ /* 0x002e620000000000 */
[----:B------:R-:W-:Y:S05]  /*57d0*/  WARPSYNC.ALL ;  /* 0x0000000000007948 */ /* 0x000fea0003800000 */
[----:B------:R-:W-:Y:S01]  /*57e0*/  BSSY B0, `(.L_x_2719) ;  /* 0x0000008000007945 */ /* 0x000fe20003800000 */
[----:B-1----:R1:W-:Y:S01]  /*57f0*/  BAR.SYNC.DEFER_BLOCKING R76, 0x80 ;  /* 0x0002004c0000751d */ /* 0x0023e20000010000 */
[----:B0-----:R-:W-:-:S13]  /*5800*/  LOP3.LUT P3, RZ, R4, 0x7f, RZ, 0xc0, !PT ;  /* 0x0000007f04ff7812 */ /* 0x001fda000786c0ff */
[----:B------:R-:W-:-:S05]  /*5810*/  @!P3 VIADD R4, R68, 0x168a0 ;  /* 0x000168a04404b836 */ /* 0x000fca0000000000 */
[----:B------:R-:W-:-:S04]  /*5820*/  @!P3 PRMT R4, RZ, 0x654, R4 ;  /* 0x00000654ff04b816 */ /* 0x000fc80000000004 */
[----:B------:R1:W-:Y:S01]  /*5830*/  @!P3 SYNCS.ARRIVE.TRANS64.RED.A1T0 RZ, [R4+URZ], RZ ;  /* 0x000000ff04ffb9a7 */ /* 0x0003e2000810043f */
[----:B------:R-:W-:Y:S05]  /*5840*/  @!P5 BRA `(.L_x_2720) ;  /* 0x000000000004d947 */ /* 0x000fea0003800000 */
[----:B------:R-:W-:Y:S01]  /*5850*/  BPT.TRAP 0x1 ;  /* 0x000000040000795c */ /* 0x000fe20000300000 */
.L_x_2720:
[----:B------:R-:W-:Y:S05]  /*5860*/  BSYNC B0 ;  /* 0x0000000000007941 */ /* 0x000fea0003800000 */
.L_x_2719:
[----:B------:R-:W0:Y:S01]  /*5870*/  SYNCS.PHASECHK.TRANS64.TRYWAIT P4, [R68+URZ+0x168b0], R77 ;  /* 0x0168b04d440075a7 */ /* 0x000e22000808017f */
[----:B------:R-:W-:Y:S01]  /*5880*/  ULDC UR36, c[0x0][0x2f4] ;  /* 0x0000bd0000247ab9 */ /* 0x000fe20000000800 */
[----:B------:R-:W-:Y:S04]  /*5890*/  BSSY B0, `(.L_x_2721) ;  /* 0x0000002000007945 */ /* 0x000fe80003800000 */
[----:B0-----:R-:W-:Y:S05]  /*58a0*/  @!P4 BRA `(.L_x_2722) ;  /* 0x00000170001cc947 */ /* 0x001fea0003800000 */
.L_x_2962:
[----:B------:R-:W-:Y:S05]  /*58b0*/  BSYNC B0 ;  /* 0x0000000000007941 */ /* 0x000fea0003800000 */
.L_x_2721:
[----:B------:R-:W-:Y:S01]  /*58c0*/  ULDC.64 UR4, c[0x0][0x328] ;  /* 0x0000ca0000047ab9 */ /* 0x000fe20000000a00 */
[----:B------:R-:W-:Y:S01]  /*58d0*/  ULDC.64 UR6, c[0x0][0x318] ;  /* 0x0000c60000067ab9 */ /* 0x000fe20000000a00 */
[----:B------:R-:W-:Y:S01]  /*58e0*/  IMAD R73, R73, UR4, RZ ;  /* 0x0000000449497c24 */ /* 0x000fe2000f8e02ff */
[----:B------:R-:W-:Y:S01]  /*58f0*/  BSSY B0, `(.L_x_2723) ;  /* 0x000001d000007945 */ /* 0x000fe20003800000 */
[----:B-1----:R-:W-:-:S04]  /*5900*/  IMAD.WIDE.U32 R4, R72, UR4, RZ ;  /* 0x0000000448047c25 */ /* 0x002fc8000f8e00ff */
[----:B------:R-:W-:Y:S01]  /*5910*/  IMAD R73, R72, UR5, R73 ;  /* 0x0000000548497c24 */ /* 0x000fe2000f8e0249 */
[----:B------:R-:W-:Y:S01]  /*5920*/  ULDC.64 UR4, c[0x0][0x338] ;  /* 0x0000ce0000047ab9 */ /* 0x000fe20000000a00 */
[----:B------:R-:W-:Y:S02]  /*5930*/  IMAD.IADD R75, R75, 0x1, -R154 ;  /* 0x000000014b4b7824 */ /* 0x000fe400078e0a9a */
[----:B------:R-:W-:Y:S02]  /*5940*/  IMAD R74, R74, UR4, RZ ;  /* 0x000000044a4a7c24 */ /* 0x000fe4000f8e02ff */
[----:B------:R-:W-:Y:S02]  /*5950*/  IMAD.IADD R5, R5, 0x1, R73 ;  /* 0x0000000105057824 */ /* 0x000fe400078e0249 */
[C---:B------:R-:W-:Y:S02]  /*5960*/  IMAD R7, R71.reuse, UR5, R74 ;  /* 0x0000000547077c24 */ /* 0x040fe4000f8e024a */
[----:B------:R-:W-:Y:S01]  /*5970*/  IMAD.WIDE.U32 R4, R71, UR4, R4 ;  /* 0x0000000447047c25 */ /* 0x000fe2000f8e0004 */
[----:B------:R-:W-:-:S04]  /*5980*/  ULDC.64 UR4, c[0x0][0x330] ;  /* 0x0000cc0000047ab9 */ /* 0x000fc80000000a00 */
[----:B------:R-:W-:-:S03]  /*5990*/  IADD3 R5, R5, R7, RZ ;  /* 0x0000000705057210 */ /* 0x000fc60007ffe0ff */
[----:B------:R-:W-:-:S04]  /*59a0*/  IMAD.WIDE.U32 R4, R23, UR4, R4 ;  /* 0x0000000417047c25 */ /* 0x000fc8000f8e0004 */
        /* <DEDUP_REMOVED lines=17> */
.L_x_2724:
[----:B------:R-:W-:Y:S05]  /*5ac0*/  BSYNC B0 ;  /* 0x0000000000007941 */ /* 0x000fea0003800000 */
.L_x_2723:
[----:B------:R-:W-:Y:S01]  /*5ad0*/  ISETP.GE.AND P4, PT, R75, 0x61, PT ;  /* 0x000000614b00780c */ /* 0x000fe20003f86270 */
[----:B-1-3--:R1:W3:Y:S01]  /*5ae0*/  SHFL.IDX PT, R5, R32, 0x1, 0x1c1f ;  /* 0x003c1f0020057f89 */ /* 0x00a2e200000e0000 */
[----:B------:R-:W-:Y:S03]  /*5af0*/  BSSY B0, `(.L_x_2725) ;  /* 0x000000d000007945 */ /* 0x000fe60003800000 */
[----:B------:R-:W4:Y:S08]  /*5b00*/  SHFL.IDX PT, R11, R11, 0x1, 0x1c1f ;  /* 0x003c1f000b0b7f89 */ /* 0x000f3000000e0000 */
[----:B-1----:R-:W-:Y:S05]  /*5b10*/  @!P4 BRA `(.L_x_2726) ;  /* 0x000000000028c947 */ /* 0x002fea0003800000 */
[----:B------:R-:W-:-:S13]  /*5b20*/  ISETP.GE.AND P4, PT, R16, UR36, PT ;  /* 0x0000002410007c0c */ /* 0x000fda000bf86270 */
[----:B----4-:R-:W-:-:S04]  /*5b30*/  @!P4 LEA R14, P5, R16, R11, 0x1 ;  /* 0x0000000b100ec211 */ /* 0x010fc800078a08ff */
[----:B---3--:R-:W-:Y:S02]  /*5b40*/  @!P4 LEA.HI.X R15, R16, R5, R17, 0x1, P5 ;  /* 0x00000005100fc211 */ /* 0x008fe400028f0c11 */
[----:B------:R-:W-:-:S13]  /*5b50*/  ISETP.GE.AND P5, PT, R18, UR36, PT ;  /* 0x0000002412007c0c */ /* 0x000fda000bfa6270 */
[----:B------:R-:W-:-:S04]  /*5b60*/  @!P5 LEA R12, P6, R18, R11, 0x1 ;  /* 0x0000000b120cd211 */ /* 0x000fc800078c08ff */
[----:B--2---:R-:W-:Y:S02]  /*5b70*/  @!P5 LEA.HI.X R13, R18, R5, R156, 0x1, P6 ;  /* 0x00000005120dd211 */ /* 0x004fe400030f0c9c */
[----:B------:R-:W1:Y:S04]  /*5b80*/  @!P4 LDS.128 R4, [R70+0x3000] ;  /* 0x003000004604c984 */ /* 0x000e680000000c00 */
[----:B-1----:R-:W-:Y:S04]  /*5b90*/  @!P4 ST.E.128 desc[UR40][R14.64], R4 ;  /* 0x000000040e00c985 */ /* 0x002fe8000c101d28 */
[----:B------:R-:W1:Y:S04]  /*5ba0*/  @!P5 LDS.128 R4, [R69+0x3000] ;  /* 0x003000004504d984 */ /* 0x000e680000000c00 */
[----:B-1----:R1:W-:Y:S02]  /*5bb0*/  @!P5 ST.E.128 desc[UR40][R12.64], R4 ;  /* 0x000000040c00d985 */ /* 0x0023e4000c101d28 */
.L_x_2726:
[----:B------:R-:W-:Y:S05]  /*5bc0*/  BSYNC B0 ;  /* 0x0000000000007941 */ /* 0x000fea0003800000 */
.L_x_2725:
[----:B-1----:R-:W5:Y:S04]  /*5bd0*/  LDL R4, [R1+0x10] ;  /* 0x0000100001047983 */ /* 0x002f680000100800 */
[----:B---3--:R-:W3:Y:S01]  /*5be0*/  LDL.LU R5, [R1] ;  /* 0x0000000001057983 */ /* 0x008ee20000300800 */
[----:B0-----:R-:W-:Y:S02]  /*5bf0*/  @!P3 VIADD R68, R68, 0x168c0 ;  /* 0x000168c04444b836 */ /* 0x001fe40000000000 */
        /* <DEDUP_REMOVED lines=14> */
[----:B---3--:R-:W-:-:S05]  /*5ce0*/  LOP3.LUT R5, R5, R4, RZ, 0x3c, !PT ;  /* 0x0000000405057212 */ /* 0x008fca00078e3cff */
[----:B------:R0:W-:Y:S02]  /*5cf0*/  STL [R1], R5 ;  /* 0x0000000501007387 */ /* 0x0001e40000100800 */
[----:B------:R-:W-:Y:S05]  /*5d00*/  @P4 BRA `(.L_x_2727) ;  /* 0xffffffc400704947 */ /* 0x000fea000383ffff */
[----:B0-----:R-:W0:Y:S01]  /*5d10*/  S2R R5, SR_TID.X ;  /* 0x0000000000057919 */ /* 0x001e220000002100 */
[----:B------:R-:W-:Y:S02]  /*5d20*/  PLOP3.LUT P0, PT, PT, PT, PT, 0x8, 0x0 ;  /* 0x000000000000781c */ /* 0x000fe40003f0e170 */
[----:B0-----:R-:W-:-:S04]  /*5d30*/  SHF.R.U32.HI R5, RZ, 0x7, R5 ;  /* 0x00000007ff057819 */ /* 0x001fc80000011605 */
[----:B------:R-:W-:-:S13]  /*5d40*/  ISETP.NE.AND P4, PT, R5, 0x1, PT ;  /* 0x000000010500780c */ /* 0x000fda0003f85270 */
[----:B------:R-:W-:Y:S06]  /*5d50*/  @!P4 BAR.ARV 0x9, 0x100 ;  /* 0x024400000000cb1d */ /* 0x000fec0000002000 */
.L_x_2667:
[----:B------:R-:W3:Y:S01]  /*5d60*/  LDL R3, [R1+0x28] ;  /* 0x0000280001037983 */ /* 0x000ee20000100800 */
[----:B------:R-:W0:Y:S01]  /*5d70*/  LDC R0, c[0x0][0x448] ;  /* 0x00011200ff007b82 */ /* 0x000e220000000800 */
[----:B------:R-:W-:Y:S01]  /*5d80*/  IMAD.MOV.U32 R88, RZ, RZ, RZ ;  /* 0x000000ffff587224 */ /* 0x000fe200078e00ff */
[----:B0-----:R-:W-:-:S13]  /*5d90*/  ISETP.NE.AND P1, PT, R0, 0x1, PT ;  /* 0x000000010000780c */ /* 0x001fda0003f25270 */
[----:B------:R-:W0:Y:S08]  /*5da0*/  @P1 LDC R0, c[0x0][0x44c] ;  /* 0x00011300ff001b82 */ /* 0x000e300000000800 */
[----:B------:R-:W1:Y:S01]  /*5db0*/  @P1 LDC R5, c[0x0][0x450] ;  /* 0x00011400ff051b82 */ /* 0x000e620000000800 */
[----:B---3--:R-:W-:-:S04]  /*5dc0*/  VIADD R3, R3, 0xbf ;  /* 0x000000bf03037836 */ /* 0x008fc80000000000 */
[----:B0-----:R-:W-:-:S05]  /*5dd0*/  @P1 IMAD.HI.U32 R0, R3, R0, RZ ;  /* 0x0000000003001227 */ /* 0x001fca00078e00ff */
[----:B-1----:R-:W-:-:S05]  /*5de0*/  @P1 SHF.R.U32.HI R3, RZ, R5, R0 ;  /* 0x00000005ff031219 */ /* 0x002fca0000011600 */
[----:B------:R-:W-:-:S05]  /*5df0*/  IMAD.IADD R3, R82, 0x1, R3 ;  /* 0x0000000152037824 */ /* 0x000fca00078e0203 */
[----:B------:R-:W-:-:S04]  /*5e00*/  SHF.R.S32.HI R0, RZ, 0x1f, R3 ;  /* 0x0000001fff007819 */ /* 0x000fc80000011403 */
[----:B------:R-:W-:-:S04]  /*5e10*/  LEA.HI R0, R0, R3, RZ, 0x7 ;  /* 0x0000000300007211 */ /* 0x000fc800078f38ff */
[----:B------:R-:W-:-:S04]  /*5e20*/  SHF.R.S32.HI R0, RZ, 0x7, R0 ;  /* 0x00000007ff007819 */ /* 0x000fc80000011400 */
[----:B------:R-:W-:-:S04]  /*5e30*/  VIMNMX R83, R83, R0, PT ;  /* 0x0000000053537248 */ /* 0x000fc80003fe0100 */
[----:B------:R-:W-:Y:S01]  /*5e40*/  ISETP.GE.AND P1, PT, R83, 0x1, PT ;  /* 0x000000015300780c */ /* 0x000fe20003f26270 */
[----:B------:R-:W-:-:S12]  /*5e50*/  @P0 BRA `(.L_x_2728) ;  /* 0x00000000000c0947 */ /* 0x000fd80003800000 */
[----:B------:R-:W0:Y:S01]  /*5e60*/  FENCE.VIEW.ASYNC.G ;  /* 0x00000000000073c6 */ /* 0x000e220000000100 */
[----:B------:R-:W-:Y:S05]  /*5e70*/  WARPSYNC.ALL ;  /* 0x0000000000007948 */ /* 0x000fea0003800000 */
[----:B0-----:R-:W-:Y:S06]  /*5e80*/  BAR.ARV 0xc, 0x200 ;  /* 0x0308000000007b1d */ /* 0x001fec0000002000 */
.L_x_2728:
[----:B------:R-:W-:Y:S04]  /*5e90*/  BSSY B0, `(.L_x_2729) ;  /* 0x0000020000007945 */ /* 0x000fe80003800000 */
[----:B------:R-:W-:Y:S05]  /*5ea0*/  @!P1 BRA `(.L_x_2730) ;  /* 0x0000000000789947 */ /* 0x000fea0003800000 */
[----:B------:R-:W3:Y:S01]  /*5eb0*/  LDL R0, [R1+0x4c] ;  /* 0x00004c0001007983 */ /* 0x000ee20000100800 */
[----:B------:R-:W-:Y:S01]  /*5ec0*/  ULDC UR4, c[0x0][0x9f0] ;  /* 0x00027c0000047ab9 */ /* 0x000fe20000000800 */
[----:B---3--:R-:W-:-:S04]  /*5ed0*/  ISETP.NE.AND P0, PT, R0, RZ, PT ;  /* 0x000000ff0000720c */ /* 0x008fc80003f05270 */
[----:B------:R-:W-:-:S04]  /*5ee0*/  SEL R9, R0, UR4, P0 ;  /* 0x0000000400097c07 */ /* 0x000fc80008000000 */
[-C--:B------:R-:W-:Y:S02]  /*5ef0*/  IABS R6, R9.reuse ;  /* 0x0000000900067213 */ /* 0x080fe40000000000 */
        /* <DEDUP_REMOVED lines=25> */
.L_x_2730:
[----:B------:R-:W-:Y:S05]  /*6090*/  BSYNC B0 ;  /* 0x0000000000007941 */ /* 0x000fea0003800000 */
.L_x_2729:
[----:B------:R-:W3:Y:S01]  /*60a0*/  LDL R0, [R1+0x58] ;  /* 0x0000580001007983 */ /* 0x000ee20000100800 */
        /* <DEDUP_REMOVED lines=18> */
[----:B---3--:R-:W-:Y:S02]  /*61d0*/  IMAD R4, R0, R88, RZ ;  /* 0x0000005800047224 */ /* 0x008fe400078e02ff */
        /* <DEDUP_REMOVED lines=14> */
.L_x_2965:
[----:B------:R-:W0:Y:S01]  /*62c0*/  LDL R3, [R1+0x18] ;  /* 0x0000180001037983 */ /* 0x000e220000100800 */
[----:B------:R-:W-:Y:S01]  /*62d0*/  BSSY B6, `(.L_x_2733) ;  /* 0x000001b000067945 */ /* 0x000fe20003800000 */
[----:B0-----:R-:W-:-:S05]  /*62e0*/  IMAD.HI R0, R3, 0x55555556, RZ ;  /* 0x5555555603007827 */ /* 0x001fca00078e02ff */
[----:B------:R-:W-:-:S05]  /*62f0*/  LEA.HI R0, R0, R0, RZ, 0x1 ;  /* 0x0000000000007211 */ /* 0x000fca00078f08ff */
[----:B------:R-:W-:Y:S02]  /*6300*/  IMAD R0, R0, -0x3, R3 ;  /* 0xfffffffd00007824 */ /* 0x000fe400078e0203 */
[----:B------:R-:W-:-:S05]  /*6310*/  VIADD R3, R2, 0x8400 ;  /* 0x0000840002037836 */ /* 0x000fca0000000000 */
[----:B------:R-:W-:Y:S02]  /*6320*/  LOP3.LUT P0, RZ, R3, 0x3ff, RZ, 0xc0, !PT ;  /* 0x000003ff03ff7812 */ /* 0x000fe4000780c0ff */
[----:B------:R-:W-:Y:S02]  /*6330*/  LEA R0, R0, R3, 0xd ;  /* 0x0000000300007211 */ /* 0x000fe400078e68ff */
[----:B------:R-:W-:Y:S02]  /*6340*/  P2R R25, PR, RZ, 0x1 ;  /* 0x00000001ff197803 */ /* 0x000fe40000000000 */
[----:B------:R-:W-:-:S04]  /*6350*/  SHF.R.U32.HI R0, RZ, 0x4, R0 ;  /* 0x00000004ff007819 */ /* 0x000fc80000011600 */
[----:B------:R-:W-:-:S03]  /*6360*/  LOP3.LUT R28, R0, 0x3fff, RZ, 0xc0, !PT ;  /* 0x00003fff001c7812 */ /* 0x000fc600078ec0ff */
[----:B------:R-:W-:Y:S05]  /*6370*/  @!P0 BRA `(.L_x_2734) ;  /* 0x0000000000408947 */ /* 0x000fea0003800000 */
[----:B------:R-:W-:Y:S01]  /*6380*/  MOV R0, 0x0 ;  /* 0x0000000000007802 */ /* 0x000fe20000000f00 */
[----:B------:R-:W-:Y:S01]  /*6390*/  ULDC.64 UR4, c[0x4][0x88] ;  /* 0x0100220000047ab9 */ /* 0x000fe20000000a00 */
[----:B------:R-:W-:Y:S01]  /*63a0*/  ULDC.64 UR6, c[0x4][0x90] ;  /* 0x0100240000067ab9 */ /* 0x000fe20000000a00 */
[----:B------:R-:W-:Y:S01]  /*63b0*/  IMAD.U32 R4, RZ, RZ, UR4 ;  /* 0x00000004ff047e24 */ /* 0x000fe2000f8e00ff */
[----:B-1----:R0:W1:Y:S01]  /*63c0*/  LDC.64 R14, c[0x4][R0] ;  /* 0x01000000000e7b82 */ /* 0x0020620000000a00 */
[----:B------:R-:W-:Y:S01]  /*63d0*/  IMAD.U32 R5, RZ, RZ, UR5 ;  /* 0x00000005ff057e24 */ /* 0x000fe2000f8e00ff */
[----:B------:R-:W-:Y:S01]  /*63e0*/  ULDC.64 UR4, c[0x4][0x28] ;  /* 0x01000a0000047ab9 */ /* 0x000fe20000000a00 */
[----:B------:R-:W-:Y:S02]  /*63f0*/  IMAD.U32 R6, RZ, RZ, UR6 ;  /* 0x00000006ff067e24 */ /* 0x000fe4000f8e00ff */
[----:B------:R-:W-:Y:S02]  /*6400*/  IMAD.U32 R7, RZ, RZ, UR7 ;  /* 0x00000007ff077e24 */ /* 0x000fe4000f8e00ff */
[----:B------:R-:W-:-:S02]  /*6410*/  IMAD.U32 R10, RZ, RZ, UR4 ;  /* 0x00000004ff0a7e24 */ /* 0x000fc4000f8e00ff */
[----:B----4-:R-:W-:Y:S02]  /*6420*/  IMAD.U32 R11, RZ, RZ, UR5 ;  /* 0x00000005ff0b7e24 */ /* 0x010fe4000f8e00ff */
[----:B------:R-:W-:Y:S02]  /*6430*/  IMAD.MOV.U32 R8, RZ, RZ, 0x70 ;  /* 0x00000070ff087424 */ /* 0x000fe400078e00ff */
[----:B------:R-:W-:Y:S02]  /*6440*/  IMAD.MOV.U32 R12, RZ, RZ, 0x1 ;  /* 0x00000001ff0c7424 */ /* 0x000fe400078e00ff */
[----:B0-2---:R-:W-:-:S07]  /*6450*/  IMAD.MOV.U32 R13, RZ, RZ, RZ ;  /* 0x000000ffff0d7224 */ /* 0x005fce00078e00ff */
[----:B------:R-:W-:-:S07]  /*6460*/  LEPC R20, `(.L_x_2734) ;  /* 0x000000001014794e */ /* 0x000fce0000000000 */
[----:B-1---5:R-:W-:Y:S05]  /*6470*/  CALL.ABS.NOINC R14 ;  /* 0x000000000e007343 */ /* 0x022fea0003c00000 */
.L_x_2734:
[----:B------:R-:W-:Y:S05]  /*6480*/  BSYNC B6 ;  /* 0x0000000000067941 */ /* 0x000fea0003800000 */
.L_x_2733:
[----:B------:R-:W-:Y:S02]  /*6490*/  ULDC UR4, c[0x0][0x3f4] ;  /* 0x0000fd0000047ab9 */ /* 0x000fe40000000800 */
[----:B------:R-:W-:-:S13]  /*64a0*/  ISETP.LT.AND P0, PT, RZ, UR4, PT ;  /* 0x00000004ff007c0c */ /* 0x000fda000bf01270 */
[----:B------:R-:W-:Y:S05]  /*64b0*/  @P0 BRA `(.L_x_2735) ;  /* 0x0000000000400947 */ /* 0x000fea0003800000 */
[----:B------:R-:W3:Y:S02]  /*64c0*/  LDL R20, [R1+0x54] ;  /* 0x0000540001147983 */ /* 0x000ee40000100800 */
[----:B---3--:R-:W-:-:S04]  /*64d0*/  LEA.HI R0, R20, R20, RZ, 0x1 ;  /* 0x0000001414007211 */ /* 0x008fc800078f08ff */
[----:B------:R-:W-:-:S04]  /*64e0*/  LOP3.LUT R0, R0, 0xfffffffe, RZ, 0xc0, !PT ;  /* 0xfffffffe00007812 */ /* 0x000fc800078ec0ff */
[----:B------:R-:W-:-:S04]  /*64f0*/  IADD3 R0, R20, -R0, RZ ;  /* 0x8000000014007210 */ /* 0x000fc80007ffe0ff */
[----:B------:R-:W-:-:S04]  /*6500*/  SHF.L.U32 R3, R0, 0x1f, RZ ;  /* 0x0000001f00037819 */ /* 0x000fc800000006ff */
[----:B------:R0:W3:Y:S03]  /*6510*/  SYNCS.PHASECHK.TRANS64.TRYWAIT P0, [R2+URZ+0x16800], R3 ;  /* 0x01680003020075a7 */ /* 0x0000e6000800017f */
[----:B---3--:R-:W-:Y:S05]  /*6520*/  @!P0 NANOSLEEP.SYNCS 0x989680 ;  /* 0x009896800000895d */ /* 0x008fea0003900000 */
[----:B------:R-:W3:Y:S01]  /*6530*/  @!P0 SYNCS.PHASECHK.TRANS64 P0, [R2+URZ+0x16800], R3 ;  /* 0x01680003020085a7 */ /* 0x000ee2000800007f */
[----:B------:R-:W-:Y:S04]  /*6540*/  BSSY B0, `(.L_x_2736) ;  /* 0x0000006000007945 */ /* 0x000fe80003800000 */
[----:B---3--:R-:W-:Y:S05]  /*6550*/  @P0 BRA `(.L_x_2737) ;  /* 0x0000000000100947 */ /* 0x008fea0003800000 */
.L_x_2738:
[----:B---3--:R3:W0:Y:S02]  /*6560*/  SYNCS.PHASECHK.TRANS64.TRYWAIT P0, [R2+URZ+0x16800], R3 ;  /* 0x01680003020075a7 */ /* 0x008624000800017f */
[----:B0-----:R-:W-:Y:S05]  /*6570*/  @!P0 NANOSLEEP.SYNCS 0x989680 ;  /* 0x009896800000895d */ /* 0x001fea0003900000 */
[----:B------:R-:W0:Y:S02]  /*6580*/  @!P0 SYNCS.PHASECHK.TRANS64 P0, [R2+URZ+0x16800], R3 ;  /* 0x01680003020085a7 */ /* 0x000e24000800007f */
[----:B0-----:R-:W-:Y:S05]  /*6590*/  @!P0 BRA `(.L_x_2738) ;  /* 0xfffffffc00f08947 */ /* 0x001fea000383ffff */
.L_x_2737:
[----:B------:R-:W-:Y:S05]  /*65a0*/  BSYNC B0 ;  /* 0x0000000000007941 */ /* 0x000fea0003800000 */
.L_x_2736:
[----:B------:R-:W-:Y:S05]  /*65b0*/  BRA `(.L_x_2739) ;  /* 0x0000003000387947 */ /* 0x000fea0003800000 */
.L_x_2735:
        /* <DEDUP_REMOVED lines=18> */
[----:B-1----:R0:W1:Y:S01]  /*66e0*/  LDC.64 R14, c[0x4][R0] ;  /* 0x01000000000e7b82 */ /* 0x0020620000000a00 */
[----:B------:R-:W-:Y:S01]  /*66f0*/  IMAD.U32 R5, RZ, RZ, UR5 ;  /* 0x00000005ff057e24 */ /* 0x000fe2000f8e00ff */
[----:B------:R-:W-:Y:S01]  /*6700*/  ULDC.64 UR4, c[0x4][0x20] ;  /* 0x0100080000047ab9 */ /* 0x000fe20000000a00 */
[----:B------:R-:W-:Y:S01]  /*6710*/  IMAD.U32 R6, RZ, RZ, UR6 ;  /* 0x00000006ff067e24 */ /* 0x000fe2000f8e00ff */
[----:B------:R-:W-:Y:S01]  /*6720*/  MOV R12, 0x1 ;  /* 0x00000001000c7802 */ /* 0x000fe20000000f00 */
[----:B------:R-:W-:Y:S02]  /*6730*/  IMAD.U32 R7, RZ, RZ, UR7 ;  /* 0x00000007ff077e24 */ /* 0x000fe4000f8e00ff */
[----:B------:R-:W-:-:S02]  /*6740*/  IMAD.U32 R10, RZ, RZ, UR4 ;  /* 0x00000004ff0a7e24 */ /* 0x000fc4000f8e00ff */
[----:B----4-:R-:W-:Y:S02]  /*6750*/  IMAD.U32 R11, RZ, RZ, UR5 ;  /* 0x00000005ff0b7e24 */ /* 0x010fe4000f8e00ff */
[----:B------:R-:W-:Y:S02]  /*6760*/  IMAD.MOV.U32 R8, RZ, RZ, 0x70 ;  /* 0x00000070ff087424 */ /* 0x000fe400078e00ff */
[----:B0-2---:R-:W-:-:S07]  /*6770*/  IMAD.MOV.U32 R13, RZ, RZ, RZ ;  /* 0x000000ffff0d7224 */ /* 0x005fce00078e00ff */
[----:B------:R-:W-:-:S07]  /*6780*/  LEPC R20, `(.L_x_2741) ;  /* 0x000000001014794e */ /* 0x000fce0000000000 */
[----:B-1----:R-:W-:Y:S05]  /*6790*/  CALL.ABS.NOINC R14 ;  /* 0x000000000e007343 */ /* 0x002fea0003c00000 */
.L_x_2741:
[----:B------:R-:W-:Y:S05]  /*67a0*/  BSYNC B6 ;  /* 0x0000000000067941 */ /* 0x000fea0003800000 */
.L_x_2740:
[----:B------:R-:W3:Y:S01]  /*67b0*/  LDL R20, [R1+0x28] ;  /* 0x0000280001147983 */ /* 0x000ee20000100800 */
[----:B------:R-:W-:Y:S01]  /*67c0*/  ULDC.U8 UR4, c[0x0][0x410] ;  /* 0x0001040000047ab9 */ /* 0x000fe20000000000 */
[----:B------:R-:W-:Y:S01]  /*67d0*/  BSSY B0, `(.L_x_2742) ;  /* 0x00002e4000007945 */ /* 0x000fe20003800000 */
[----:B------:R-:W-:Y:S01]  /*67e0*/  ISETP.NE.AND P0, PT, RZ, UR4, PT ;  /* 0x00000004ff007c0c */ /* 0x000fe2000bf05270 */
[----:B---3--:R-:W-:-:S12]  /*67f0*/  IMAD.IADD R35, R154, 0x1, R20 ;  /* 0x000000019a237824 */ /* 0x008fd800078e0214 */
[----:B------:R-:W-:Y:S05]  /*6800*/  @!P0 BRA `(.L_x_2743) ;  /* 0x0000001400ec8947 */ /* 0x000fea0003800000 */
[----:B------:R-:W3:Y:S01]  /*6810*/  LDL R44, [R1+0x4] ;  /* 0x00000400012c7983 */ /* 0x000ee20000100800 */
[----:B------:R-:W0:Y:S01]  /*6820*/  LDC R40, c[0x0][0x448] ;  /* 0x00011200ff287b82 */ /* 0x000e220000000800 */
[----:B------:R-:W-:Y:S01]  /*6830*/  ULDC.64 UR4, c[0x0][0x3f8] ;  /* 0x0000fe0000047ab9 */ /* 0x000fe20000000a00 */
[----:B------:R-:W-:Y:S01]  /*6840*/  ULDC.64 UR6, c[0x0][0x408] ;  /* 0x0001020000067ab9 */ /* 0x000fe20000000a00 */
[----:B------:R-:W5:Y:S01]  /*6850*/  S2R R20, SR_TID.X ;  /* 0x0000000000147919 */ /* 0x000f620000002100 */
[----:B0-----:R-:W-:Y:S01]  /*6860*/  ISETP.NE.AND P0, PT, R40, 0x1, PT ;  /* 0x000000012800780c */ /* 0x001fe20003f05270 */
[----:B-----5:R-:W-:-:S12]  /*6870*/  VIADD R21, R20, 0xffffff80 ;  /* 0xffffff8014157836 */ /* 0x020fd80000000000 */
[----:B------:R-:W0:Y:S01]  /*6880*/  @P0 LDC R0, c[0x0][0x44c] ;  /* 0x00011300ff000b82 */ /* 0x000e220000000800 */
[----:B------:R-:W-:-:S07]  /*6890*/  SHF.R.S32.HI R20, RZ, 0x1f, R21 ;  /* 0x0000001fff147819 */ /* 0x000fce0000011415 */
[----:B------:R-:W5:Y:S01]  /*68a0*/  @P0 LDC R5, c[0x0][0x450] ;  /* 0x00011400ff050b82 */ /* 0x000f620000000800 */
[----:B------:R-:W-:-:S04]  /*68b0*/  LEA.HI R20, R20, R21, RZ, 0x2 ;  /* 0x0000001514147211 */ /* 0x000fc800078f10ff */
[----:B------:R-:W-:-:S05]  /*68c0*/  LOP3.LUT R20, R20, 0xfffffffc, RZ, 0xc0, !PT ;  /* 0xfffffffc14147812 */ /* 0x000fca00078ec0ff */
[----:B------:R-:W-:-:S04]  /*68d0*/  IMAD.IADD R20, R21, 0x1, -R20 ;  /* 0x0000000115147824 */ /* 0x000fc800078e0a14 */
[----:B------:R-:W-:-:S04]  /*68e0*/  IMAD R3, R20, 0x60, R35 ;  /* 0x0000006014037824 */ /* 0x000fc800078e0223 */
[----:B0-----:R-:W-:-:S05]  /*68f0*/  @P0 IMAD.HI.U32 R0, R3, R0, RZ ;  /* 0x0000000003000227 */ /* 0x001fca00078e00ff */
[----:B-----5:R-:W-:-:S04]  /*6900*/  @P0 SHF.R.U32.HI R3, RZ, R5, R0 ;  /* 0x00000005ff030219 */ /* 0x020fc80000011600 */
[----:B------:R-:W-:Y:S01]  /*6910*/  SHF.R.S32.HI R0, RZ, 0x1f, R3 ;  /* 0x0000001fff007819 */ /* 0x000fe20000011403 */
[----:B------:R-:W-:Y:S02]  /*6920*/  IMAD.MOV.U32 R8, RZ, RZ, R26 ;  /* 0x000000ffff087224 */ /* 0x000fe400078e001a */
[----:B------:R-:W-:Y:S02]  /*6930*/  IMAD.MOV.U32 R9, RZ, RZ, R31 ;  /* 0x000000ffff097224 */ /* 0x000fe400078e001f */
[C---:B------:R-:W-:Y:S02]  /*6940*/  IMAD R4, R0.reuse, UR4, RZ ;  /* 0x0000000400047c24 */ /* 0x040fe4000f8e02ff */
[----:B------:R-:W-:Y:S02]  /*6950*/  IMAD.MOV.U32 R10, RZ, RZ, R24 ;  /* 0x000000ffff0a7224 */ /* 0x000fe400078e0018 */
[----:B----4-:R-:W-:Y:S02]  /*6960*/  IMAD.MOV.U32 R11, RZ, RZ, R33 ;  /* 0x000000ffff0b7224 */ /* 0x010fe400078e0021 */
        /* <DEDUP_REMOVED lines=8> */
[----:B------:R-:W-:Y:S02]  /*69f0*/  LEA R4, P0, R8, UR4, 0x1 ;  /* 0x0000000408047c11 */ /* 0x000fe4000f8008ff */
[----:B------:R-:W-:Y:S02]  /*6a00*/  LEA R7, P1, R10, UR6, 0x1 ;  /* 0x000000060a077c11 */ /* 0x000fe4000f8208ff */
[----:B------:R-:W-:Y:S01]  /*6a10*/  IADD3 R3, R11, R3, RZ ;  /* 0x000000030b037210 */ /* 0x000fe20007ffe0ff */
[----:B------:R-:W-:Y:S01]  /*6a20*/  UMOV UR4, 0xffffffff ;  /* 0xffffffff00047882 */ /* 0x000fe20000000000 */
[----:B------:R-:W-:Y:S02]  /*6a30*/  LEA.HI.X R6, R8, UR5, R5, 0x1, P0 ;  /* 0x0000000508067c11 */ /* 0x000fe400080f0c05 */
[----:B------:R-:W-:-:S02]  /*6a40*/  LEA.HI.X R8, R10, UR7, R3, 0x1, P1 ;  /* 0x000000070a087c11 */ /* 0x000fc400088f0c03 */
[----:B---3--:R-:W-:Y:S01]  /*6a50*/  SHF.R.S32.HI R34, RZ, 0x1f, R44 ;  /* 0x0000001fff227819 */ /* 0x008fe2000001142c */
[----:B------:R-:W-:Y:S06]  /*6a60*/  BRA.DIV UR4, `(.L_x_2744) ;  /* 0x0000016204007947 */ /* 0x000fec000b800000 */
[----:B------:R0:W3:Y:S04]  /*6a70*/  SHFL.IDX PT, R3, R6, RZ, 0x1c1f ;  /* 0x001c1fff06037589 */ /* 0x0000e800000e0000 */
[----:B------:R0:W4:Y:S04]  /*6a80*/  SHFL.IDX PT, R0, R4, RZ, 0x1c1f ;  /* 0x001c1fff04007589 */ /* 0x00012800000e0000 */
[----:B------:R0:W0:Y:S04]  /*6a90*/  SHFL.IDX PT, R5, R8, RZ, 0x1c1f ;  /* 0x001c1fff08057589 */ /* 0x00002800000e0000 */
[----:B-1----:R1:W0:Y:S02]  /*6aa0*/  SHFL.IDX PT, R14, R7, RZ, 0x1c1f ;  /* 0x001c1fff070e7589 */ /* 0x00222400000e0000 */
.L_x_2971:
[----:B------:R-:W5:Y:S01]  /*6ab0*/  LDL R9, [R1+0x14] ;  /* 0x0000140001097983 */ /* 0x000f620000100800 */
        /* <DEDUP_REMOVED lines=9> */
[----:B----4-:R-:W-:Y:S01]  /*6b50*/  IMAD.MOV.U32 R10, RZ, RZ, R0 ;  /* 0x000000ffff0a7224 */ /* 0x010fe200078e0000 */
[----:B------:R-:W-:Y:S01]  /*6b60*/  ISETP.GE.AND P3, PT, R44, UR4, PT ;  /* 0x000000042c007c0c */ /* 0x000fe2000bf66270 */
[----:B---3--:R-:W-:Y:S01]  /*6b70*/  IMAD.MOV.U32 R11, RZ, RZ, R3 ;  /* 0x000000ffff0b7224 */ /* 0x008fe200078e0003 */
[----:B------:R-:W-:Y:S01]  /*6b80*/  ISETP.GE.AND P2, PT, R152, UR4, PT ;  /* 0x0000000498007c0c */ /* 0x000fe2000bf46270 */
[----:B0-----:R-:W-:Y:S01]  /*6b90*/  IMAD.MOV.U32 R15, RZ, RZ, R5 ;  /* 0x000000ffff0f7224 */ /* 0x001fe200078e0005 */
[----:B------:R-:W-:-:S09]  /*6ba0*/  CS2R R30, SRZ ;  /* 0x00000000001e7805 */ /* 0x000fd2000001ff00 */
[C---:B------:R-:W-:Y:S01]  /*6bb0*/  @!P3 IMAD.SHL.U32 R37, R44.reuse, 0x2, RZ ;  /* 0x000000022c25b824 */ /* 0x040fe200078e00ff */
[----:B------:R-:W-:Y:S02]  /*6bc0*/  @!P3 SHF.L.U64.HI R20, R44, 0x1, R34 ;  /* 0x000000012c14b819 */ /* 0x000fe40000010222 */
[----:B------:R-:W-:Y:S02]  /*6bd0*/  CS2R R32, SRZ ;  /* 0x0000000000207805 */ /* 0x000fe4000001ff00 */
[----:B------:R-:W-:Y:S01]  /*6be0*/  CS2R R24, SRZ ;  /* 0x0000000000187805 */ /* 0x000fe2000001ff00 */
[----:B------:R-:W-:Y:S01]  /*6bf0*/  @!P2 IMAD.WIDE R10, R152, 0x2, R10 ;  /* 0x00000002980aa825 */ /* 0x000fe200078e020a */
[-C--:B------:R-:W-:Y:S02]  /*6c00*/  @!P3 IADD3 R26, P0, R0, R37.reuse, RZ ;  /* 0x00000025001ab210 */ /* 0x080fe40007f1e0ff */
[----:B------:R-:W-:Y:S01]  /*6c10*/  @!P3 IADD3 R36, P1, R14, R37, RZ ;  /* 0x000000250e24b210 */ /* 0x000fe20007f3e0ff */
[----:B--2---:R-:W-:Y:S01]  /*6c20*/  @!P2 IMAD.WIDE R12, R152, 0x2, R14 ;  /* 0x00000002980ca825 */ /* 0x004fe200078e020e */
[----:B------:R0:W5:Y:S03]  /*6c30*/  @!P2 LD.E.64 R30, desc[UR40][R10.64] ;  /* 0x000000280a1ea980 */ /* 0x000166000c101b00 */
[--C-:B------:R-:W-:Y:S01]  /*6c40*/  @!P3 IMAD.X R27, R3, 0x1, R20.reuse, P0 ;  /* 0x00000001031bb824 */ /* 0x100fe200000e0614 */
[----:B------:R0:W5:Y:S01]  /*6c50*/  @!P2 LD.E.64 R32, desc[UR40][R12.64] ;  /* 0x000000280c20a980 */ /* 0x000162000c101b00 */
[----:B------:R-:W-:Y:S01]  /*6c60*/  @!P3 IMAD.X R37, R5, 0x1, R20, P1 ;  /* 0x000000010525b824 */ /* 0x000fe200008e0614 */
[----:B------:R-:W-:-:S02]  /*6c70*/  CS2R R20, SRZ ;  /* 0x0000000000147805 */ /* 0x000fc4000001ff00 */
[----:B------:R0:W5:Y:S04]  /*6c80*/  @!P3 LD.E.64 R24, desc[UR40][R26.64] ;  /* 0x000000281a18b980 */ /* 0x000168000c101b00 */
[----:B------:R0:W5:Y:S02]  /*6c90*/  @!P3 LD.E.64 R20, desc[UR40][R36.64] ;  /* 0x000000282414b980 */ /* 0x000164000c101b00 */
.L_x_2746:
[----:B------:R-:W-:Y:S05]  /*6ca0*/  BSYNC B1 ;  /* 0x0000000000017941 */ /* 0x000fea0003800000 */
.L_x_2745:
[----:B----45:R-:W-:Y:S01]  /*6cb0*/  IMAD.MOV.U32 R0, RZ, RZ, R32 ;  /* 0x000000ffff007224 */ /* 0x030fe200078e0020 */
[----:B------:R-:W-:Y:S01]  /*6cc0*/  MOV R9, R21 ;  /* 0x0000001500097202 */ /* 0x000fe20000000f00 */
[----:B---3--:R-:W-:Y:S01]  /*6cd0*/  IMAD.MOV.U32 R3, RZ, RZ, R33 ;  /* 0x000000ffff037224 */ /* 0x008fe200078e0021 */
[----:B------:R-:W-:Y:S01]  /*6ce0*/  UMOV UR4, 0xffffffff ;  /* 0xffffffff00047882 */ /* 0x000fe20000000000 */
[----:B0-----:R-:W-:Y:S01]  /*6cf0*/  IMAD.MOV.U32 R5, RZ, RZ, R20 ;  /* 0x000000ffff057224 */ /* 0x001fe200078e0014 */
        /* <DEDUP_REMOVED lines=9> */
[----:B------:R-:W-:Y:S02]  /*6d90*/  CS2R R26, SRZ ;  /* 0x00000000001a7805 */ /* 0x000fe4000001ff00 */
[----:B------:R-:W-:Y:S02]  /*6da0*/  PRMT R38, R38, 0x5410, R3 ;  /* 0x0000541026267816 */ /* 0x000fe40000000003 */
[----:B------:R-:W-:Y:S02]  /*6db0*/  PRMT R39, R39, 0x5410, R5 ;  /* 0x0000541027277816 */ /* 0x000fe40000000005 */
[----:B------:R-:W-:Y:S01]  /*6dc0*/  PRMT R50, R9, 0x7610, R50 ;  /* 0x0000761009327816 */ /* 0x000fe20000000032 */
[----:B------:R-:W-:Y:S06]  /*6dd0*/  BRA.DIV UR4, `(.L_x_2747) ;  /* 0x0000015e04947947 */ /* 0x000fec000b800000 */
[----:B------:R0:W3:Y:S04]  /*6de0*/  SHFL.IDX PT, R3, R6, 0x1, 0x1c1f ;  /* 0x003c1f0006037f89 */ /* 0x0000e800000e0000 */
[----:B------:R0:W4:Y:S04]  /*6df0*/  SHFL.IDX PT, R0, R4, 0x1, 0x1c1f ;  /* 0x003c1f0004007f89 */ /* 0x00012800000e0000 */
[----:B------:R0:W0:Y:S04]  /*6e00*/  SHFL.IDX PT, R5, R8, 0x1, 0x1c1f ;  /* 0x003c1f0008057f89 */ /* 0x00002800000e0000 */
[----:B------:R0:W0:Y:S02]  /*6e10*/  SHFL.IDX PT, R14, R7, 0x1, 0x1c1f ;  /* 0x003c1f00070e7f89 */ /* 0x00002400000e0000 */
.L_x_2977:
[----:B0-----:R-:W5:Y:S04]  /*6e20*/  LDL R6, [R1+0x54] ;  /* 0x0000540001067983 */ /* 0x001f680000100800 */
[----:B------:R-:W3:Y:S01]  /*6e30*/  LDL R42, [R1+0x3c] ;  /* 0x00003c00012a7983 */ /* 0x000ee20000100800 */
[----:B------:R-:W-:Y:S01]  /*6e40*/  VIADD R35, R35, 0x60 ;  /* 0x0000006023237836 */ /* 0x000fe20000000000 */
[----:B------:R-:W-:Y:S01]  /*6e50*/  BSSY B1, `(.L_x_2748) ;  /* 0x0000021000017945 */ /* 0x000fe20003800000 */
[----:B------:R-:W-:Y:S02]  /*6e60*/  CS2R R10, SRZ ;  /* 0x00000000000a7805 */ /* 0x000fe4000001ff00 */
[----:B--2---:R-:W-:Y:S02]  /*6e70*/  CS2R R12, SRZ ;  /* 0x00000000000c7805 */ /* 0x004fe4000001ff00 */
[----:B------:R-:W-:-:S02]  /*6e80*/  CS2R R8, SRZ ;  /* 0x0000000000087805 */ /* 0x000fc4000001ff00 */
[----:B------:R-:W-:Y:S02]  /*6e90*/  ISETP.GE.AND P0, PT, R35, R40, PT ;  /* 0x000000282300720c */ /* 0x000fe40003f06270 */
[----:B-----5:R-:W-:-:S04]  /*6ea0*/  LEA.HI R4, R6, R6, RZ, 0x1 ;  /* 0x0000000606047211 */ /* 0x020fc800078f08ff */
[----:B------:R-:W-:Y:S01]  /*6eb0*/  LOP3.LUT R4, R4, 0xfffffffe, RZ, 0xc0, !PT ;  /* 0xfffffffe04047812 */ /* 0x000fe200078ec0ff */
[----:B---3--:R-:W-:-:S04]  /*6ec0*/  IMAD.SHL.U32 R36, R42, 0x40, RZ ;  /* 0x000000402a247824 */ /* 0x008fc800078e00ff */
[----:B------:R-:W-:-:S05]  /*6ed0*/  IMAD.IADD R4, R6, 0x1, -R4 ;  /* 0x0000000106047824 */ /* 0x000fca00078e0a04 */
[----:B------:R-:W-:Y:S01]  /*6ee0*/  SHF.L.U32 R41, R4, 0x1f, RZ ;  /* 0x0000001f04297819 */ /* 0x000fe200000006ff */
[----:B------:R-:W-:Y:S06]  /*6ef0*/  @P0 BRA `(.L_x_2749) ;  /* 0x0000000000580947 */ /* 0x000fec0003800000 */
[----:B------:R-:W-:Y:S01]  /*6f00*/  ULDC UR4, c[0x0][0x3f4] ;  /* 0x0000fd0000047ab9 */ /* 0x000fe20000000800 */
[----:B----4-:R-:W-:Y:S01]  /*6f10*/  IMAD.MOV.U32 R6, RZ, RZ, R0 ;  /* 0x000000ffff067224 */ /* 0x010fe200078e0000 */
[----:B------:R-:W-:Y:S01]  /*6f20*/  ISETP.GE.AND P3, PT, R44, UR4, PT ;  /* 0x000000042c007c0c */ /* 0x000fe2000bf66270 */
[----:B-1----:R-:W-:Y:S01]  /*6f30*/  IMAD.MOV.U32 R7, RZ, RZ, R3 ;  /* 0x000000ffff077224 */ /* 0x002fe200078e0003 */
[----:B------:R-:W-:Y:S01]  /*6f40*/  ISETP.GE.AND P2, PT, R152, UR4, PT ;  /* 0x0000000498007c0c */ /* 0x000fe2000bf46270 */
[----:B------:R-:W-:Y:S01]  /*6f50*/  IMAD.MOV.U32 R15, RZ, RZ, R5 ;  /* 0x000000ffff0f7224 */ /* 0x000fe200078e0005 */
[----:B------:R-:W-:-:S09]  /*6f60*/  CS2R R12, SRZ ;  /* 0x00000000000c7805 */ /* 0x000fd2000001ff00 */
[C---:B------:R-:W-:Y:S02]  /*6f70*/  @!P3 SHF.L.U32 R9, R44.reuse, 0x1, RZ ;  /* 0x000000012c09b819 */ /* 0x040fe400000006ff */
[----:B------:R-:W-:Y:S02]  /*6f80*/  @!P3 SHF.L.U64.HI R10, R44, 0x1, R34 ;  /* 0x000000012c0ab819 */ /* 0x000fe40000010222 */
[----:B------:R-:W-:Y:S02]  /*6f90*/  CS2R R26, SRZ ;  /* 0x00000000001a7805 */ /* 0x000fe4000001ff00 */
[-C--:B------:R-:W-:Y:S01]  /*6fa0*/  @!P3 IADD3 R34, P0, R0, R9.reuse, RZ ;  /* 0x000000090022b210 */ /* 0x080fe20007f1e0ff */
[----:B------:R-:W-:Y:S01]  /*6fb0*/  @!P2 IMAD.WIDE R6, R152, 0x2, R6 ;  /* 0x000000029806a825 */ /* 0x000fe200078e0206 */
[----:B------:R-:W-:Y:S02]  /*6fc0*/  @!P3 IADD3 R4, P1, R14, R9, RZ ;  /* 0x000000090e04b210 */ /* 0x000fe40007f3e0ff */
[----:B------:R-:W-:Y:S01]  /*6fd0*/  CS2R R8, SRZ ;  /* 0x0000000000087805 */ /* 0x000fe2000001ff00 */
[--C-:B------:R-:W-:Y:S01]  /*6fe0*/  @!P3 IMAD.X R35, R3, 0x1, R10.reuse, P0 ;  /* 0x000000010323b824 */ /* 0x100fe200000e060a */
[----:B------:R0:W5:Y:S01]  /*6ff0*/  @!P2 LD.E.64 R12, desc[UR40][R6.64] ;  /* 0x00000028060ca980 */ /* 0x000162000c101b00 */
[----:B------:R-:W-:Y:S01]  /*7000*/  @!P3 IMAD.X R5, R5, 0x1, R10, P1 ;  /* 0x000000010505b824 */ /* 0x000fe200008e060a */
[----:B------:R-:W-:Y:S01]  /*7010*/  CS2R R10, SRZ ;  /* 0x00000000000a7805 */ /* 0x000fe2000001ff00 */
[----:B------:R-:W-:Y:S01]  /*7020*/  @!P2 IMAD.WIDE R14, R152, 0x2, R14 ;  /* 0x00000002980ea825 */ /* 0x000fe200078e020e */
[----:B------:R0:W5:Y:S04]  /*7030*/  @!P3 LD.E.64 R8, desc[UR40][R34.64] ;  /* 0x000000282208b980 */ /* 0x000168000c101b00 */
[----:B------:R0:W5:Y:S04]  /*7040*/  @!P2 LD.E.64 R26, desc[UR40][R14.64] ;  /* 0x000000280e1aa980 */ /* 0x000168000c101b00 */
[----:B------:R0:W5:Y:S02]  /*7050*/  @!P3 LD.E.64 R10, desc[UR40][R4.64] ;  /* 0x00000028040ab980 */ /* 0x000164000c101b00 */
.L_x_2749:
[----:B------:R-:W-:Y:S05]  /*7060*/  BSYNC B1 ;  /* 0x0000000000017941 */ /* 0x000fea0003800000 */
.L_x_2748:
[----:B01----:R-:W0:Y:S01]  /*7070*/  S2R R7, SR_TID.X ;  /* 0x0000000000077919 */ /* 0x003e220000002100 */
[----:B------:R-:W1:Y:S01]  /*7080*/  SYNCS.PHASECHK.TRANS64.TRYWAIT P0, [R2+URZ+0x16800], R41 ;  /* 0x01680029020075a7 */ /* 0x000e62000800017f */
[----:B------:R-:W-:Y:S01]  /*7090*/  LOP3.LUT R3, R36, 0x1c0, RZ, 0xc0, !PT ;  /* 0x000001c024037812 */ /* 0x000fe200078ec0ff */
[----:B-----5:R-:W-:Y:S01]  /*70a0*/  IMAD.MOV.U32 R4, RZ, RZ, R26 ;  /* 0x000000ffff047224 */ /* 0x020fe200078e001a */
[----:B------:R-:W-:Y:S01]  /*70b0*/  BSSY B1, `(.L_x_2750) ;  /* 0x000001f000017945 */ /* 0x000fe20003800000 */
[----:B------:R-:W-:Y:S01]  /*70c0*/  IMAD R15, R29, -0xc0, R40 ;  /* 0xffffff401d0f7824 */ /* 0x000fe200078e0228 */
[----:B----4-:R-:W-:Y:S01]  /*70d0*/  LOP3.LUT R0, R3, 0x18, R16, 0xf8, !PT ;  /* 0x0000001803007812 */ /* 0x010fe200078ef810 */
[----:B------:R-:W-:Y:S01]  /*70e0*/  IMAD.MOV.U32 R5, RZ, RZ, R11 ;  /* 0x000000ffff057224 */ /* 0x000fe200078e000b */
[----:B------:R-:W-:Y:S01]  /*70f0*/  SHF.R.U32.HI R3, RZ, 0x3, R3 ;  /* 0x00000003ff037819 */ /* 0x000fe20000011603 */
[----:B------:R-:W-:Y:S01]  /*7100*/  IMAD.MOV.U32 R6, RZ, RZ, R12 ;  /* 0x000000ffff067224 */ /* 0x000fe200078e000c */
[----:B------:R-:W-:Y:S01]  /*7110*/  PRMT R37, R4, 0x7610, R37 ;  /* 0x0000761004257816 */ /* 0x000fe20000000025 */
[----:B------:R-:W-:Y:S01]  /*7120*/  IMAD.MOV.U32 R4, RZ, RZ, R10 ;  /* 0x000000ffff047224 */ /* 0x000fe200078e000a */
[----:B------:R-:W-:Y:S01]  /*7130*/  LOP3.LUT R0, R0, R3, RZ, 0x3c, !PT ;  /* 0x0000000300007212 */ /* 0x000fe200078e3cff */
[----:B------:R-:W-:Y:S01]  /*7140*/  IMAD.MOV.U32 R3, RZ, RZ, R27 ;  /* 0x000000ffff037224 */ /* 0x000fe200078e001b */
[----:B------:R-:W-:-:S02]  /*7150*/  VIMNMX R15, R15, 0xc0, PT ;  /* 0x000000c00f0f7848 */ /* 0x000fc40003fe0100 */
[----:B------:R-:W-:Y:S01]  /*7160*/  PRMT R14, R4, 0x7610, R14 ;  /* 0x00007610040e7816 */ /* 0x000fe2000000000e */
[----:B------:R-:W-:Y:S01]  /*7170*/  IMAD.MOV.U32 R4, RZ, RZ, R8 ;  /* 0x000000ffff047224 */ /* 0x000fe200078e0008 */
[----:B------:R-:W-:Y:S02]  /*7180*/  PRMT R36, R3, 0x7610, R36 ;  /* 0x0000761003247816 */ /* 0x000fe40000000024 */
[----:B------:R-:W-:Y:S01]  /*7190*/  PRMT R29, R5, 0x7610, R29 ;  /* 0x00007610051d7816 */ /* 0x000fe2000000001d */
[----:B------:R-:W-:Y:S01]  /*71a0*/  IMAD.MOV.U32 R5, RZ, RZ, R9 ;  /* 0x000000ffff057224 */ /* 0x000fe200078e0009 */
[----:B------:R-:W-:Y:S02]  /*71b0*/  PRMT R34, R4, 0x7610, R34 ;  /* 0x0000761004227816 */ /* 0x000fe40000000022 */
[----:B------:R-:W-:Y:S02]  /*71c0*/  PRMT R40, R6, 0x7610, R40 ;  /* 0x0000761006287816 */ /* 0x000fe40000000028 */
[----:B------:R-:W-:-:S02]  /*71d0*/  LOP3.LUT P2, RZ, R42, 0x4, RZ, 0xc0, !PT ;  /* 0x000000042aff7812 */ /* 0x000fc4000784c0ff */
[----:B------:R-:W-:Y:S01]  /*71e0*/  ISETP.GE.AND P1, PT, R154, R15, PT ;  /* 0x0000000f9a00720c */ /* 0x000fe20003f26270 */
[----:B0-----:R-:W-:-:S05]  /*71f0*/  VIADD R35, R7, 0xffffff80 ;  /* 0xffffff8007237836 */ /* 0x001fca0000000000 */
[----:B------:R-:W-:-:S04]  /*7200*/  SHF.R.S32.HI R7, RZ, 0x1f, R35 ;  /* 0x0000001fff077819 */ /* 0x000fc80000011423 */
[----:B------:R-:W-:-:S04]  /*7210*/  LEA.HI R7, R7, R35, RZ, 0x5 ;  /* 0x0000002307077211 */ /* 0x000fc800078f28ff */
[----:B------:R-:W-:-:S04]  /*7220*/  SHF.R.S32.HI R7, RZ, 0x5, R7 ;  /* 0x00000005ff077819 */ /* 0x000fc80000011407 */
[----:B------:R-:W-:Y:S01]  /*7230*/  LEA R3, R7, R0, 0x9 ;  /* 0x0000000007037211 */ /* 0x000fe200078e48ff */
[----:B------:R-:W-:-:S04]  /*7240*/  IMAD.MOV.U32 R0, RZ, RZ, R13 ;  /* 0x000000ffff007224 */ /* 0x000fc800078e000d */
[----:B------:R-:W-:Y:S01]  /*7250*/  IMAD R3, R3, 0x2, R2 ;  /* 0x0000000203037824 */ /* 0x000fe200078e0202 */
[----:B------:R-:W-:-:S03]  /*7260*/  PRMT R51, R0, 0x7610, R51 ;  /* 0x0000761000337816 */ /* 0x000fc60000000033 */
[C---:B------:R-:W-:Y:S02]  /*7270*/  VIADD R4, R3.reuse, 0x8400 ;  /* 0x0000840003047836 */ /* 0x040fe40000000000 */
[----:B------:R-:W-:Y:S01]  /*7280*/  VIADD R0, R3, 0x8440 ;  /* 0x0000844003007836 */ /* 0x000fe20000000000 */
[----:B-1----:R-:W-:Y:S06]  /*7290*/  @!P0 BRA `(.L_x_2751) ;  /* 0x0000015800d48947 */ /* 0x002fec0003800000 */
.L_x_2978:
[----:B------:R-:W-:Y:S05]  /*72a0*/  BSYNC B1 ;  /* 0x0000000000017941 */ /* 0x000fea0003800000 */
.L_x_2750:
[----:B------:R-:W-:Y:S01]  /*72b0*/  BSSY B1, `(.L_x_2752) ;  /* 0x0000068000017945 */ /* 0x000fe20003800000 */
[----:B------:R-:W-:Y:S01]  /*72c0*/  PRMT R35, R5, 0x7610, R35 ;  /* 0x0000761005237816 */ /* 0x000fe20000000023 */
[----:B------:R-:W-:Y:S02]  /*72d0*/  @P2 VIADD R0, R4, 0xffffffc0 ;  /* 0xffffffc004002836 */ /* 0x000fe40000000000 */
[----:B------:R-:W-:Y:S05]  /*72e0*/  @P1 BRA `(.L_x_2753) ;  /* 0x0000000400901947 */ /* 0x000fea0003800000 */
[----:B------:R-:W2:Y:S01]  /*72f0*/  LDL R6, [R1+0x4] ;  /* 0x0000040001067983 */ /* 0x000ea20000100800 */
[----:B------:R-:W1:Y:S01]  /*7300*/  LDC R5, c[0x0][0x3f4] ;  /* 0x0000fd00ff057b82 */ /* 0x000e620000000800 */
[----:B------:R-:W-:Y:S01]  /*7310*/  BSSY B2, `(.L_x_2754) ;  /* 0x0000032000027945 */ /* 0x000fe20003800000 */
[-C--:B-1----:R-:W-:Y:S02]  /*7320*/  ISETP.GE.AND P0, PT, R152, R5.reuse, PT ;  /* 0x000000059800720c */ /* 0x082fe40003f06270 */
[----:B--2---:R-:W-:-:S11]  /*7330*/  ISETP.GE.AND P1, PT, R6, R5, PT ;  /* 0x000000050600720c */ /* 0x004fd60003f26270 */
[----:B------:R-:W-:Y:S05]  /*7340*/  @P0 BRA `(.L_x_2755) ;  /* 0x0000000000b80947 */ /* 0x000fea0003800000 */
[----:B------:R-:W1:Y:S01]  /*7350*/  LDS.128 R4, [R3+0x8400] ;  /* 0x0084000003047984 */ /* 0x000e620000000c00 */
[----:B------:R-:W-:Y:S02]  /*7360*/  SHF.R.U32.HI R45, RZ, 0x10, R33 ;  /* 0x00000010ff2d7819 */ /* 0x000fe40000011621 */
[--C-:B------:R-:W-:Y:S02]  /*7370*/  SHF.R.U32.HI R42, RZ, 0x10, R31.reuse ;  /* 0x00000010ff2a7819 */ /* 0x100fe4000001161f */
[----:B0-----:R-:W-:Y:S02]  /*7380*/  SHF.R.U64 R41, R30, 0x10, R31 ;  /* 0x000000101e297819 */ /* 0x001fe4000000121f */
[----:B------:R-:W-:Y:S02]  /*7390*/  PRMT R45, R43, 0x5410, R45 ;  /* 0x000054102b2d7816 */ /* 0x000fe4000000002d */
[----:B------:R-:W-:Y:S02]  /*73a0*/  PRMT R42, R38, 0x5432, R42 ;  /* 0x00005432262a7816 */ /* 0x000fe4000000002a */
[----:B------:R-:W-:Y:S01]  /*73b0*/  PRMT R41, R46, 0x5410, R41 ;  /* 0x000054102e297816 */ /* 0x000fe20000000029 */
[C---:B------:R-:W-:Y:S01]  /*73c0*/  IMAD.U32 R46, R45.reuse, 0x10000, RZ ;  /* 0x000100002d2e7824 */ /* 0x040fe200078e00ff */
[----:B------:R-:W-:Y:S01]  /*73d0*/  SHF.R.U64 R44, R32, 0x10, R33 ;  /* 0x00000010202c7819 */ /* 0x000fe20000001221 */
[----:B------:R-:W-:Y:S01]  /*73e0*/  IMAD.U32 R43, R42, 0x10000, RZ ;  /* 0x000100002a2b7824 */ /* 0x000fe200078e00ff */
[----:B------:R-:W-:-:S02]  /*73f0*/  LOP3.LUT R45, R45, 0xffff0000, RZ, 0xc0, !PT ;  /* 0xffff00002d2d7812 */ /* 0x000fc400078ec0ff */
[----:B------:R-:W-:Y:S02]  /*7400*/  LOP3.LUT R42, R42, 0xffff0000, RZ, 0xc0, !PT ;  /* 0xffff00002a2a7812 */ /* 0x000fe400078ec0ff */
[----:B------:R-:W-:Y:S02]  /*7410*/  PRMT R44, R37, 0x5432, R44 ;  /* 0x00005432252c7816 */ /* 0x000fe4000000002c */
[C---:B-1----:R-:W-:Y:S01]  /*7420*/  LOP3.LUT R31, R6.reuse, 0xffff0000, RZ, 0xc0, !PT ;  /* 0xffff0000061f7812 */ /* 0x042fe200078ec0ff */
[----:B------:R-:W-:Y:S01]  /*7430*/  IMAD.U32 R30, R6, 0x10000, RZ ;  /* 0x00010000061e7824 */ /* 0x000fe200078e00ff */
[C---:B------:R-:W-:Y:S01]  /*7440*/  LOP3.LUT R33, R7.reuse, 0xffff0000, RZ, 0xc0, !PT ;  /* 0xffff000007217812 */ /* 0x040fe200078ec0ff */
[----:B------:R-:W-:Y:S01]  /*7450*/  IMAD.U32 R32, R7, 0x10000, RZ ;  /* 0x0001000007207824 */ /* 0x000fe200078e00ff */
[----:B------:R-:W-:Y:S01]  /*7460*/  SHF.L.U32 R6, R4, 0x10, RZ ;  /* 0x0000001004067819 */ /* 0x000fe200000006ff */
[C---:B------:R-:W-:Y:S01]  /*7470*/  FMUL.FTZ R47, R31.reuse, R46 ;  /* 0x0000002e1f2f7220 */ /* 0x040fe20000410000 */
[----:B------:R-:W-:Y:S01]  /*7480*/  FMUL.FTZ R31, R31, R43 ;  /* 0x0000002b1f1f7220 */ /* 0x000fe20000410000 */
[----:B------:R-:W-:Y:S01]  /*7490*/  FMUL.FTZ R49, R33, R45 ;  /* 0x0000002d21317220 */ /* 0x000fe20000410000 */
[----:B------:R-:W-:-:S02]  /*74a0*/  IMAD.U32 R7, R5, 0x10000, RZ ;  /* 0x0001000005077824 */ /* 0x000fc400078e00ff */
[C---:B------:R-:W-:Y:S01]  /*74b0*/  FFMA.FTZ R47, R30.reuse, R43, -R47 ;  /* 0x0000002b1e2f7223 */ /* 0x040fe2000001082f */
[----:B------:R-:W-:Y:S01]  /*74c0*/  FMUL.FTZ R43, R33, R42 ;  /* 0x0000002a212b7220 */ /* 0x000fe20000410000 */
[----:B------:R-:W-:Y:S01]  /*74d0*/  FFMA.FTZ R46, R30, R46, R31 ;  /* 0x0000002e1e2e7223 */ /* 0x000fe2000001001f */
[----:B------:R-:W-:Y:S01]  /*74e0*/  IMAD.U32 R33, R44, 0x10000, RZ ;  /* 0x000100002c217824 */ /* 0x000fe200078e00ff */
[----:B------:R-:W-:Y:S01]  /*74f0*/  LOP3.LUT R4, R4, 0xffff0000, RZ, 0xc0, !PT ;  /* 0xffff000004047812 */ /* 0x000fe200078ec0ff */
        /* <DEDUP_REMOVED lines=18> */
[----:B------:R1:W-:Y:S02]  /*7620*/  STS.128 [R3+0x8400], R4 ;  /* 0x0084000403007388 */ /* 0x0003e40000000c00 */
.L_x_2755:
[----:B------:R-:W-:Y:S05]  /*7630*/  BSYNC B2 ;  /* 0x0000000000027941 */ /* 0x000fea0003800000 */
.L_x_2754:
[----:B------:R-:W-:Y:S05]  /*7640*/  @P1 BRA `(.L_x_2753) ;  /* 0x0000000000b81947 */ /* 0x000fea0003800000 */
[----:B-1----:R-:W1:Y:S01]  /*7650*/  LDS.128 R4, [R0] ;  /* 0x0000000000047984 */ /* 0x002e620000000c00 */
[--C-:B------:R-:W-:Y:S02]  /*7660*/  SHF.R.U64 R30, R24, 0x10, R25.reuse ;  /* 0x00000010181e7819 */ /* 0x100fe40000001219 */
[----:B------:R-:W-:Y:S02]  /*7670*/  SHF.R.U32.HI R31, RZ, 0x10, R25 ;  /* 0x00000010ff1f7819 */ /* 0x000fe40000011619 */
[--C-:B------:R-:W-:Y:S02]  /*7680*/  SHF.R.U64 R25, R20, 0x10, R21.reuse ;  /* 0x0000001014197819 */ /* 0x100fe40000001215 */
[----:B------:R-:W-:Y:S02]  /*7690*/  SHF.R.U32.HI R20, RZ, 0x10, R21 ;  /* 0x00000010ff147819 */ /* 0x000fe40000011615 */
[C---:B------:R-:W-:Y:S02]  /*76a0*/  PRMT R30, R39.reuse, 0x5432, R30 ;  /* 0x00005432271e7816 */ /* 0x040fe4000000001e */
[----:B------:R-:W-:-:S02]  /*76b0*/  PRMT R39, R39, 0x5410, R20 ;  /* 0x0000541027277816 */ /* 0x000fc40000000014 */
[----:B------:R-:W-:Y:S02]  /*76c0*/  PRMT R31, R50, 0x5410, R31 ;  /* 0x00005410321f7816 */ /* 0x000fe4000000001f */
[----:B------:R-:W-:Y:S01]  /*76d0*/  PRMT R38, R38, 0x5410, R25 ;  /* 0x0000541026267816 */ /* 0x000fe20000000019 */
[----:B------:R-:W-:Y:S01]  /*76e0*/  IMAD.U32 R33, R39, 0x10000, RZ ;  /* 0x0001000027217824 */ /* 0x000fe200078e00ff */
[----:B------:R-:W-:Y:S02]  /*76f0*/  SHF.L.U32 R32, R31, 0x10, RZ ;  /* 0x000000101f207819 */ /* 0x000fe400000006ff */
[----:B------:R-:W-:Y:S02]  /*7700*/  LOP3.LUT R39, R39, 0xffff0000, RZ, 0xc0, !PT ;  /* 0xffff000027277812 */ /* 0x000fe400078ec0ff */
[----:B------:R-:W-:Y:S02]  /*7710*/  LOP3.LUT R31, R31, 0xffff0000, RZ, 0xc0, !PT ;  /* 0xffff00001f1f7812 */ /* 0x000fe400078ec0ff */
[C---:B-1----:R-:W-:Y:S01]  /*7720*/  LOP3.LUT R21, R6.reuse, 0xffff0000, RZ, 0xc0, !PT ;  /* 0xffff000006157812 */ /* 0x042fe200078ec0ff */
[----:B------:R-:W-:Y:S01]  /*7730*/  IMAD.U32 R20, R6, 0x10000, RZ ;  /* 0x0001000006147824 */ /* 0x000fe200078e00ff */
[C---:B------:R-:W-:Y:S01]  /*7740*/  LOP3.LUT R25, R7.reuse, 0xffff0000, RZ, 0xc0, !PT ;  /* 0xffff000007197812 */ /* 0x040fe200078ec0ff */
[----:B------:R-:W-:-:S02]  /*7750*/  IMAD.U32 R24, R7, 0x10000, RZ ;  /* 0x0001000007187824 */ /* 0x000fc400078e00ff */
[C---:B0-----:R-:W-:Y:S01]  /*7760*/  FMUL.FTZ R41, R21.reuse, R33 ;  /* 0x0000002115297220 */ /* 0x041fe20000410000 */
[-C--:B------:R-:W-:Y:S01]  /*7770*/  FMUL.FTZ R42, R21, R32.reuse ;  /* 0x00000020152a7220 */ /* 0x080fe20000410000 */
[C---:B------:R-:W-:Y:S01]  /*7780*/  FMUL.FTZ R21, R25.reuse, R39 ;  /* 0x0000002719157220 */ /* 0x040fe20000410000 */
[----:B------:R-:W-:Y:S02]  /*7790*/  IMAD.U32 R6, R4, 0x10000, RZ ;  /* 0x0001000004067824 */ /* 0x000fe400078e00ff */
[C---:B------:R-:W-:Y:S01]  /*77a0*/  FFMA.FTZ R41, R20.reuse, R32, -R41 ;  /* 0x0000002014297223 */ /* 0x040fe20000010829 */
[----:B------:R-:W-:Y:S01]  /*77b0*/  FFMA.FTZ R42, R20, R33, R42 ;  /* 0x00000021142a7223 */ /* 0x000fe2000001002a */
[-C--:B------:R-:W-:Y:S01]  /*77c0*/  FMUL.FTZ R33, R25, R31.reuse ;  /* 0x0000001f19217220 */ /* 0x080fe20000410000 */
[----:B------:R-:W-:Y:S01]  /*77d0*/  FFMA.FTZ R32, R24, R31, -R21 ;  /* 0x0000001f18207223 */ /* 0x000fe20000010815 */
[C---:B------:R-:W-:Y:S01]  /*77e0*/  IMAD.U32 R7, R5.reuse, 0x10000, RZ ;  /* 0x0001000005077824 */ /* 0x040fe200078e00ff */
[----:B------:R-:W-:Y:S01]  /*77f0*/  LOP3.LUT R4, R4, 0xffff0000, RZ, 0xc0, !PT ;  /* 0xffff000004047812 */ /* 0x000fe200078ec0ff */
[----:B------:R-:W-:Y:S01]  /*7800*/  IMAD.U32 R25, R38, 0x10000, RZ ;  /* 0x0001000026197824 */ /* 0x000fe200078e00ff */
[----:B------:R-:W-:Y:S01]  /*7810*/  LOP3.LUT R5, R5, 0xffff0000, RZ, 0xc0, !PT ;  /* 0xffff000005057812 */ /* 0x000fe200078ec0ff */
[----:B------:R-:W-:Y:S01]  /*7820*/  IMAD.U32 R21, R30, 0x10000, RZ ;  /* 0x000100001e157824 */ /* 0x000fe200078e00ff */
        /* <DEDUP_REMOVED lines=16> */
.L_x_2753:
[----:B------:R-:W-:Y:S05]  /*7930*/  BSYNC B1 ;  /* 0x0000000000017941 */ /* 0x000fea0003800000 */
.L_x_2752:
[----:B-12---:R-:W-:-:S05]  /*7940*/  VIADD R4, R154, 0x60 ;  /* 0x000000609a047836 */ /* 0x006fca0000000000 */
[----:B------:R-:W-:-:S13]  /*7950*/  ISETP.GE.AND P0, PT, R4, R15, PT ;  /* 0x0000000f0400720c */ /* 0x000fda0003f06270 */
        /* <DEDUP_REMOVED lines=17> */
[----:B------:R-:W-:Y:S01]  /*7a70*/  IMAD.U32 R24, R21, 0x10000, RZ ;  /* 0x0001000015187824 */ /* 0x000fe200078e00ff */
[----:B------:R-:W-:Y:S02]  /*7a80*/  PRMT R37, R37, 0x5410, R12 ;  /* 0x0000541025257816 */ /* 0x000fe4000000000c */
[----:B------:R-:W-:Y:S02]  /*7a90*/  LOP3.LUT R21, R21, 0xffff0000, RZ, 0xc0, !PT ;  /* 0xffff000015157812 */ /* 0x000fe400078ec0ff */
        /* <DEDUP_REMOVED lines=10> */
[----:B------:R-:W-:Y:S01]  /*7b40*/  FFMA.FTZ R26, R12, R25, R26 ;  /* 0x000000190c1a7223 */ /* 0x000fe2000001001a */
[----:B------:R-:W-:Y:S01]  /*7b50*/  IMAD.U32 R13, R40, 0x10000, RZ ;  /* 0x00010000280d7824 */ /* 0x000fe200078e00ff */
[----:B------:R-:W-:Y:S01]  /*7b60*/  LOP3.LUT R4, R4, 0xffff0000, RZ, 0xc0, !PT ;  /* 0xffff000004047812 */ /* 0x000fe200078ec0ff */
[-C--:B------:R-:W-:Y:S01]  /*7b70*/  FMUL.FTZ R20, R20, R21.reuse ;  /* 0x0000001514147220 */ /* 0x080fe20000410000 */
[----:B------:R-:W-:Y:S01]  /*7b80*/  LOP3.LUT R5, R5, 0xffff0000, RZ, 0xc0, !PT ;  /* 0xffff000005057812 */ /* 0x000fe200078ec0ff */
[----:B------:R-:W-:Y:S01]  /*7b90*/  FFMA.FTZ R30, R15, R21, -R30 ;  /* 0x000000150f1e7223 */ /* 0x000fe2000001081e */
        /* <DEDUP_REMOVED lines=17> */
.L_x_2758:
[----:B------:R-:W-:Y:S05]  /*7cb0*/  BSYNC B1 ;  /* 0x0000000000017941 */ /* 0x000fea0003800000 */
.L_x_2757:
[----:B------:R-:W-:Y:S05]  /*7cc0*/  @P1 BRA `(.L_x_2756) ;  /* 0x0000001800501947 */ /* 0x000fea0003800000 */
[----:B-1----:R-:W1:Y:S01]  /*7cd0*/  LDS.128 R4, [R0+0x3000] ;  /* 0x0030000000047984 */ /* 0x002e620000000c00 */
[----:B------:R-:W-:Y:S02]  /*7ce0*/  SHF.R.U64 R3, R10, 0x10, R11 ;  /* 0x000000100a037819 */ /* 0x000fe4000000120b */
[----:B------:R-:W-:Y:S02]  /*7cf0*/  SHF.R.U64 R13, R8, 0x10, R9 ;  /* 0x00000010080d7819 */ /* 0x000fe40000001209 */
        /* <DEDUP_REMOVED lines=10> */
[C---:B-1----:R-:W-:Y:S01]  /*7da0*/  LOP3.LUT R9, R6.reuse, 0xffff0000, RZ, 0xc0, !PT ;  /* 0xffff000006097812 */ /* 0x042fe200078ec0ff */
        /* <DEDUP_REMOVED lines=10> */
[C---:B------:R-:W-:Y:S01]  /*7e50*/  IMAD.U32 R6, R5.reuse, 0x10000, RZ ;  /* 0x0001000005067824 */ /* 0x040fe200078e00ff */
[----:B------:R-:W-:Y:S01]  /*7e60*/  SHF.L.U32 R7, R34, 0x10, RZ ;  /* 0x0000001022077819 */ /* 0x000fe200000006ff */
[----:B------:R-:W-:Y:S01]  /*7e70*/  IMAD.U32 R8, R14, 0x10000, RZ ;  /* 0x000100000e087824 */ /* 0x000fe200078e00ff */
[----:B------:R-:W-:Y:S01]  /*7e80*/  LOP3.LUT R4, R4, 0xffff0000, RZ, 0xc0, !PT ;  /* 0xffff000004047812 */ /* 0x000fe200078ec0ff */
[C---:B------:R-:W-:Y:S01]  /*7e90*/  FFMA.FTZ R21, R10.reuse, R35, -R21 ;  /* 0x000000230a157223 */ /* 0x040fe20000010815 */
[----:B------:R-:W-:Y:S01]  /*7ea0*/  LOP3.LUT R5, R5, 0xffff0000, RZ, 0xc0, !PT ;  /* 0xffff000005057812 */ /* 0x000fe200078ec0ff */
[----:B------:R-:W-:Y:S01]  /*7eb0*/  FFMA.FTZ R20, R10, R29, R9 ;  /* 0x0000001d0a147223 */ /* 0x000fe20000010009 */
[----:B------:R-:W-:Y:S01]  /*7ec0*/  LOP3.LUT R14, R14, 0xffff0000, RZ, 0xc0, !PT ;  /* 0xffff00000e0e7812 */ /* 0x000fe200078ec0ff */
[----:B------:R-:W-:Y:S01]  /*7ed0*/  FMUL.FTZ R10, R4, R8 ;  /* 0x00000008040a7220 */ /* 0x000fe20000410000 */
[----:B------:R-:W-:Y:S01]  /*7ee0*/  LOP3.LUT R34, R34, 0xffff0000, RZ, 0xc0, !PT ;  /* 0xffff000022227812 */ /* 0x000fe200078ec0ff */
[----:B------:R-:W-:-:S02]  /*7ef0*/  FMUL.FTZ R9, R4, R7 ;  /* 0x0000000704097220 */ /* 0x000fc40000410000 */
[----:B------:R-:W-:Y:S01]  /*7f00*/  FMUL.FTZ R11, R5, R14 ;  /* 0x0000000e050b7220 */ /* 0x000fe20000410000 */
[----:B------:R-:W-:Y:S01]  /*7f10*/  FFMA.FTZ R4, R3, R7, -R10 ;  /* 0x0000000703047223 */ /* 0x000fe2000001080a */
[----:B------:R-:W-:Y:S01]  /*7f20*/  FMUL.FTZ R13, R5, R34 ;  /* 0x00000022050d7220 */ /* 0x000fe20000410000 */
[----:B------:R-:W-:Y:S01]  /*7f30*/  FFMA.FTZ R9, R3, R8, R9 ;  /* 0x0000000803097223 */ /* 0x000fe20000010009 */
[----:B------:R-:W-:Y:S01]  /*7f40*/  FFMA.FTZ R5, R6, R34, -R11 ;  /* 0x0000002206057223 */ /* 0x000fe2000001080b */
[----:B------:R-:W-:Y:S01]  /*7f50*/  F2FP.BF16.F32.PACK_AB R7, R20, R21 ;  /* 0x000000151407723e */ /* 0x000fe200000010ff */
[----:B------:R-:W-:Y:S01]  /*7f60*/  FFMA.FTZ R14, R6, R14, R13 ;  /* 0x0000000e060e7223 */ /* 0x000fe2000001000d */
[----:B------:R-:W-:Y:S02]  /*7f70*/  F2FP.BF16.F32.PACK_AB R6, R12, R15 ;  /* 0x0000000f0c06723e */ /* 0x000fe400000010ff */
[----:B------:R-:W-:Y:S02]  /*7f80*/  F2FP.BF16.F32.PACK_AB R4, R9, R4 ;  /* 0x000000040904723e */ /* 0x000fe400000010ff */
[----:B------:R-:W-:-:S05]  /*7f90*/  F2FP.BF16.F32.PACK_AB R5, R14, R5 ;  /* 0x000000050e05723e */ /* 0x000fca00000010ff */
[----:B------:R2:W-:Y:S01]  /*7fa0*/  STS.128 [R0+0x3000], R4 ;  /* 0x0030000400007388 */ /* 0x0005e20000000c00 */
[----:B------:R-:W-:Y:S05]  /*7fb0*/  BRA `(.L_x_2756) ;  /* 0x0000001400947947 */ /* 0x000fea0003800000 */
.L_x_2743:
[----:B------:R-:W0:Y:S01]  /*7fc0*/  S2R R0, SR_TID.X ;  /* 0x0000000000007919 */ /* 0x000e220000002100 */
[----:B------:R-:W3:Y:S01]  /*7fd0*/  LDC R32, c[0x0][0x448] ;  /* 0x00011200ff207b82 */ /* 0x000ee20000000800 */
[----:B------:R-:W-:Y:S01]  /*7fe0*/  ULDC.64 UR4, c[0x0][0x3f8] ;  /* 0x0000fe0000047ab9 */ /* 0x000fe20000000a00 */
[----:B------:R-:W-:Y:S01]  /*7ff0*/  ULDC.64 UR6, c[0x0][0x408] ;  /* 0x0001020000067ab9 */ /* 0x000fe20000000a00 */
[----:B------:R-:W-:Y:S02]  /*8000*/  IMAD.MOV.U32 R4, RZ, RZ, R26 ;  /* 0x000000ffff047224 */ /* 0x000fe400078e001a */
[----:B------:R-:W-:Y:S02]  /*8010*/  IMAD.MOV.U32 R6, RZ, RZ, R24 ;  /* 0x000000ffff067224 */ /* 0x000fe400078e0018 */
[----:B------:R-:W-:Y:S01]  /*8020*/  IMAD.MOV.U32 R7, RZ, RZ, R33 ;  /* 0x000000ffff077224 */ /* 0x000fe200078e0021 */
[----:B---3--:R-:W-:Y:S01]  /*8030*/  ISETP.NE.AND P0, PT, R32, 0x1, PT ;  /* 0x000000012000780c */ /* 0x008fe20003f05270 */
[----:B0-----:R-:W-:-:S05]  /*8040*/  VIADD R0, R0, 0xffffff80 ;  /* 0xffffff8000007836 */ /* 0x001fca0000000000 */
[----:B------:R-:W-:-:S07]  /*8050*/  SHF.R.S32.HI R3, RZ, 0x1f, R0 ;  /* 0x0000001fff037819 */ /* 0x000fce0000011400 */
[----:B------:R-:W0:Y:S01]  /*8060*/  @P0 LDC R5, c[0x0][0x450] ;  /* 0x00011400ff050b82 */ /* 0x000e220000000800 */
[----:B------:R-:W-:-:S04]  /*8070*/  LEA.HI R3, R3, R0, RZ, 0x2 ;  /* 0x0000000003037211 */ /* 0x000fc800078f10ff */
[----:B------:R-:W-:-:S05]  /*8080*/  LOP3.LUT R3, R3, 0xfffffffc, RZ, 0xc0, !PT ;  /* 0xfffffffc03037812 */ /* 0x000fca00078ec0ff */
[----:B------:R-:W-:Y:S02]  /*8090*/  IMAD.IADD R3, R0, 0x1, -R3 ;  /* 0x0000000100037824 */ /* 0x000fe400078e0a03 */
[----:B------:R-:W3:Y:S02]  /*80a0*/  @P0 LDC R0, c[0x0][0x44c] ;  /* 0x00011300ff000b82 */ /* 0x000ee40000000800 */
[----:B------:R-:W-:-:S04]  /*80b0*/  IMAD R3, R3, 0x60, R35 ;  /* 0x0000006003037824 */ /* 0x000fc800078e0223 */
[----:B---3--:R-:W-:-:S05]  /*80c0*/  @P0 IMAD.HI.U32 R0, R3, R0, RZ ;  /* 0x0000000003000227 */ /* 0x008fca00078e00ff */
[----:B0-----:R-:W-:Y:S01]  /*80d0*/  @P0 SHF.R.U32.HI R3, RZ, R5, R0 ;  /* 0x00000005ff030219 */ /* 0x001fe20000011600 */
        /* <DEDUP_REMOVED lines=18> */
[----:B------:R-:W3:Y:S01]  /*8200*/  LDL R6, [R1+0x14] ;  /* 0x0000140001067983 */ /* 0x000ee20000100800 */
[----:B------:R-:W0:Y:S03]  /*8210*/  LDC R41, c[0x0][0x3f4] ;  /* 0x0000fd00ff297b82 */ /* 0x000e260000000800 */
[----:B------:R-:W5:Y:S04]  /*8220*/  SHFL.IDX PT, R3, R25, RZ, 0x1c1f ;  /* 0x001c1fff19037589 */ /* 0x000f6800000e0000 */
[----:B------:R-:W2:Y:S04]  /*8230*/  SHFL.IDX PT, R0, R26, RZ, 0x1c1f ;  /* 0x001c1fff1a007589 */ /* 0x000ea800000e0000 */
[----:B-1----:R-:W1:Y:S04]  /*8240*/  SHFL.IDX PT, R14, R27, RZ, 0x1c1f ;  /* 0x001c1fff1b0e7589 */ /* 0x002e6800000e0000 */
[----:B------:R-:W1:Y:S01]  /*8250*/  SHFL.IDX PT, R4, R24, RZ, 0x1c1f ;  /* 0x001c1fff18047589 */ /* 0x000e6200000e0000 */
[----:B0-----:R-:W-:Y:S01]  /*8260*/  ISETP.GE.AND P0, PT, R16, R41, PT ;  /* 0x000000291000720c */ /* 0x001fe20003f06270 */
[----:B---3--:R-:W-:-:S05]  /*8270*/  IMAD R32, R6, R32, RZ ;  /* 0x0000002006207224 */ /* 0x008fca00078e02ff */
[----:B------:R-:W-:-:S13]  /*8280*/  ISETP.GE.OR P1, PT, R35, R32, P0 ;  /* 0x000000202300720c */ /* 0x000fda0000726670 */
[C---:B------:R-:W-:Y:S01]  /*8290*/  @!P1 IMAD.SHL.U32 R5, R16.reuse, 0x2, RZ ;  /* 0x0000000210059824 */ /* 0x040fe200078e00ff */
[----:B------:R-:W-:-:S04]  /*82a0*/  @!P1 SHF.L.U64.HI R21, R16, 0x1, R17 ;  /* 0x0000000110159819 */ /* 0x000fc80000010211 */
[----:B-----5:R-:W-:-:S04]  /*82b0*/  @!P1 IADD3 R6, P2, R3, R5, RZ ;  /* 0x0000000503069210 */ /* 0x020fc80007f5e0ff */
[----:B--2---:R-:W-:-:S05]  /*82c0*/  @!P1 IADD3.X R7, R0, R21, RZ, P2, !PT ;  /* 0x0000001500079210 */ /* 0x004fca00017fe4ff */
[----:B----4-:R-:W2:Y:S01]  /*82d0*/  @!P1 LD.E.128 R8, desc[UR40][R6.64] ;  /* 0x0000002806089980 */ /* 0x010ea2000c101d00 */
[----:B-1----:R-:W-:-:S05]  /*82e0*/  @!P1 IADD3 R14, P2, R14, R5, RZ ;  /* 0x000000050e0e9210 */ /* 0x002fca0007f5e0ff */
[----:B------:R-:W-:-:S04]  /*82f0*/  @!P1 IMAD.X R3, R4, 0x1, R21, P2 ;  /* 0x0000000104039824 */ /* 0x000fc800010e0615 */
        /* <DEDUP_REMOVED lines=35> */
.L_x_2988:
[----:B------:R-:W2:Y:S01]  /*8530*/  LDL R7, [R1+0x54] ;  /* 0x0000540001077983 */ /* 0x000ea20000100800 */
[----:B------:R-:W-:Y:S01]  /*8540*/  VIADD R35, R35, 0x60 ;  /* 0x0000006023237836 */ /* 0x000fe20000000000 */
[----:B------:R-:W-:Y:S01]  /*8550*/  BSSY B1, `(.L_x_2760) ;  /* 0x0000016000017945 */ /* 0x000fe20003800000 */
[----:B------:R-:W-:Y:S02]  /*8560*/  CS2R R8, SRZ ;  /* 0x0000000000087805 */ /* 0x000fe4000001ff00 */
[----:B------:R-:W-:Y:S02]  /*8570*/  CS2R R10, SRZ ;  /* 0x00000000000a7805 */ /* 0x000fe4000001ff00 */
[----:B------:R-:W-:Y:S02]  /*8580*/  ISETP.GE.AND P1, PT, R35, R32, PT ;  /* 0x000000202300720c */ /* 0x000fe40003f26270 */
[----:B--2---:R-:W-:-:S04]  /*8590*/  LEA.HI R6, R7, R7, RZ, 0x1 ;  /* 0x0000000707067211 */ /* 0x004fc800078f08ff */
[----:B------:R-:W-:-:S04]  /*85a0*/  LOP3.LUT R6, R6, 0xfffffffe, RZ, 0xc0, !PT ;  /* 0xfffffffe06067812 */ /* 0x000fc800078ec0ff */
[----:B------:R-:W-:Y:S02]  /*85b0*/  IADD3 R13, R7, -R6, RZ ;  /* 0x80000006070d7210 */ /* 0x000fe40007ffe0ff */
[----:B------:R-:W-:Y:S02]  /*85c0*/  CS2R R6, SRZ ;  /* 0x0000000000067805 */ /* 0x000fe4000001ff00 */
[----:B------:R-:W-:Y:S01]  /*85d0*/  SHF.L.U32 R13, R13, 0x1f, RZ ;  /* 0x0000001f0d0d7819 */ /* 0x000fe200000006ff */
[----:B------:R-:W-:Y:S06]  /*85e0*/  @P1 BRA `(.L_x_2761) ;  /* 0x0000000000301947 */ /* 0x000fec0003800000 */
        /* <DEDUP_REMOVED lines=12> */
.L_x_2761:
[----:B------:R-:W-:Y:S05]  /*86b0*/  BSYNC B1 ;  /* 0x0000000000017941 */ /* 0x000fea0003800000 */
.L_x_2760:
[----:B------:R-:W0:Y:S01]  /*86c0*/  SYNCS.PHASECHK.TRANS64.TRYWAIT P1, [R2+URZ+0x16800], R13 ;  /* 0x0168000d020075a7 */ /* 0x000e22000802017f */
[----:B------:R-:W-:Y:S01]  /*86d0*/  IMAD R29, R29, -0xc0, R32 ;  /* 0xffffff401d1d7824 */ /* 0x000fe200078e0220 */
[----:B-----5:R-:W-:Y:S01]  /*86e0*/  MOV R14, R9 ;  /* 0x00000009000e7202 */ /* 0x020fe20000000f00 */
[----:B------:R-:W-:Y:S01]  /*86f0*/  IMAD.MOV.U32 R0, RZ, RZ, R4 ;  /* 0x000000ffff007224 */ /* 0x000fe200078e0004 */
[----:B------:R-:W-:Y:S01]  /*8700*/  BSSY B1, `(.L_x_2762) ;  /* 0x0000012000017945 */ /* 0x000fe20003800000 */
[----:B---3--:R-:W-:Y:S01]  /*8710*/  IMAD.MOV.U32 R3, RZ, RZ, R5 ;  /* 0x000000ffff037224 */ /* 0x008fe200078e0005 */
[----:B------:R-:W-:Y:S01]  /*8720*/  VIMNMX R29, R29, 0xc0, PT ;  /* 0x000000c01d1d7848 */ /* 0x000fe20003fe0100 */
[----:B------:R-:W-:Y:S01]  /*8730*/  VIADD R12, R154, 0x60 ;  /* 0x000000609a0c7836 */ /* 0x000fe20000000000 */
[----:B------:R-:W-:Y:S01]  /*8740*/  PRMT R43, R0, 0x7610, R43 ;  /* 0x00007610002b7816 */ /* 0x000fe2000000002b */
[----:B------:R-:W-:Y:S01]  /*8750*/  IMAD.MOV.U32 R0, RZ, RZ, R6 ;  /* 0x000000ffff007224 */ /* 0x000fe200078e0006 */
[----:B------:R-:W-:-:S02]  /*8760*/  ISETP.GE.OR P2, PT, R154, R29, P0 ;  /* 0x0000001d9a00720c */ /* 0x000fc40000746670 */
[----:B------:R-:W-:Y:S01]  /*8770*/  PRMT R42, R3, 0x7610, R42 ;  /* 0x00007610032a7816 */ /* 0x000fe2000000002a */
[----:B------:R-:W-:Y:S01]  /*8780*/  IMAD.MOV.U32 R3, RZ, RZ, R7 ;  /* 0x000000ffff037224 */ /* 0x000fe200078e0007 */
[----:B------:R-:W-:Y:S01]  /*8790*/  ISETP.GE.OR P0, PT, R12, R29, P0 ;  /* 0x0000001d0c00720c */ /* 0x000fe20000706670 */
[----:B------:R-:W-:Y:S01]  /*87a0*/  IMAD.MOV.U32 R12, RZ, RZ, R8 ;  /* 0x000000ffff0c7224 */ /* 0x000fe200078e0008 */
[----:B------:R-:W-:Y:S01]  /*87b0*/  PRMT R40, R0, 0x7610, R40 ;  /* 0x0000761000287816 */ /* 0x000fe20000000028 */
[----:B------:R-:W-:Y:S01]  /*87c0*/  IMAD.MOV.U32 R0, RZ, RZ, R10 ;  /* 0x000000ffff007224 */ /* 0x000fe200078e000a */
[----:B------:R-:W-:Y:S01]  /*87d0*/  PRMT R35, R3, 0x7610, R35 ;  /* 0x0000761003237816 */ /* 0x000fe20000000023 */
[----:B------:R-:W-:Y:S01]  /*87e0*/  IMAD.MOV.U32 R3, RZ, RZ, R11 ;  /* 0x000000ffff037224 */ /* 0x000fe200078e000b */
[----:B------:R-:W-:Y:S02]  /*87f0*/  PRMT R45, R12, 0x7610, R45 ;  /* 0x000076100c2d7816 */ /* 0x000fe4000000002d */
[----:B------:R-:W-:Y:S01]  /*8800*/  PRMT R44, R14, 0x7610, R44 ;  /* 0x000076100e2c7816 */ /* 0x000fe2000000002c */
[----:B0-----:R-:W-:Y:S06]  /*8810*/  @!P1 BRA `(.L_x_2763) ;  /* 0x0000014800fc9947 */ /* 0x001fec0003800000 */
.L_x_2989:
[----:B------:R-:W-:Y:S05]  /*8820*/  BSYNC B1 ;  /* 0x0000000000017941 */ /* 0x000fea0003800000 */
.L_x_2762:
        /* <DEDUP_REMOVED lines=30> */
[----:B------:R-:W-:Y:S02]  /*8a10*/  SHF.R.U32.HI R15, RZ, 0x3, R14 ;  /* 0x00000003ff0f7819 */ /* 0x000fe4000001160e */
[C---:B------:R-:W-:Y:S02]  /*8a20*/  LOP3.LUT R13, R14.reuse, 0x38, R13, 0xf8, !PT ;  /* 0x000000380e0d7812 */ /* 0x040fe400078ef80d */
        /* <DEDUP_REMOVED lines=13> */
[CC--:B------:R-:W-:Y:S01]  /*8b00*/  FMUL.FTZ R55, R33.reuse, R50.reuse ;  /* 0x0000003221377220 */ /* 0x0c0fe20000410000 */
[C---:B-1----:R-:W-:Y:S01]  /*8b10*/  SHF.L.U32 R20, R12.reuse, 0x10, RZ ;  /* 0x000000100c147819 */ /* 0x042fe200000006ff */
[-C--:B------:R-:W-:Y:S01]  /*8b20*/  FMUL.FTZ R57, R33, R39.reuse ;  /* 0x0000002721397220 */ /* 0x080fe20000410000 */
[----:B------:R-:W-:Y:S01]  /*8b30*/  LOP3.LUT R12, R12, 0xffff0000, RZ, 0xc0, !PT ;  /* 0xffff00000c0c7812 */ /* 0x000fe200078ec0ff */
[----:B------:R-:W-:Y:S01]  /*8b40*/  IMAD.U32 R21, R13, 0x10000, RZ ;  /* 0x000100000d157824 */ /* 0x000fe200078e00ff */
[----:B------:R-:W-:Y:S01]  /*8b50*/  LOP3.LUT R33, R38, 0xffff0000, RZ, 0xc0, !PT ;  /* 0xffff000026217812 */ /* 0x000fe200078ec0ff */
[----:B------:R-:W-:Y:S01]  /*8b60*/  FFMA.FTZ R55, R20, R39, -R55 ;  /* 0x0000002714377223 */ /* 0x000fe20000010837 */
[----:B------:R-:W-:Y:S01]  /*8b70*/  FMUL.FTZ R39, R24, R49 ;  /* 0x0000003118277220 */ /* 0x000fe20000410000 */
[----:B------:R-:W-:Y:S01]  /*8b80*/  FFMA.FTZ R57, R20, R50, R57 ;  /* 0x0000003214397223 */ /* 0x000fe20000010039 */
[----:B------:R-:W-:Y:S01]  /*8b90*/  SHF.L.U32 R38, R51, 0x10, RZ ;  /* 0x0000001033267819 */ /* 0x000fe200000006ff */
[----:B------:R-:W-:-:S02]  /*8ba0*/  IMAD.U32 R20, R46, 0x10000, RZ ;  /* 0x000100002e147824 */ /* 0x000fc400078e00ff */
[-C--:B------:R-:W-:Y:S01]  /*8bb0*/  FMUL.FTZ R59, R24, R33.reuse ;  /* 0x00000021183b7220 */ /* 0x080fe20000410000 */
[----:B------:R-:W-:Y:S01]  /*8bc0*/  FFMA.FTZ R50, R12, R33, -R39 ;  /* 0x000000210c327223 */ /* 0x000fe20000010827 */
[----:B------:R-:W-:Y:S01]  /*8bd0*/  LOP3.LUT R24, R51, 0xffff0000, RZ, 0xc0, !PT ;  /* 0xffff000033187812 */ /* 0x000fe200078ec0ff */
[C---:B------:R-:W-:Y:S01]  /*8be0*/  FMUL.FTZ R33, R34.reuse, R20 ;  /* 0x0000001422217220 */ /* 0x040fe20000410000 */
[-C--:B------:R-:W-:Y:S01]  /*8bf0*/  FMUL.FTZ R54, R34, R38.reuse ;  /* 0x0000002622367220 */ /* 0x080fe20000410000 */
[----:B------:R-:W-:Y:S01]  /*8c00*/  LOP3.LUT R46, R46, 0xffff0000, RZ, 0xc0, !PT ;  /* 0xffff00002e2e7812 */ /* 0x000fe200078ec0ff */
[----:B------:R-:W-:Y:S02]  /*8c10*/  IMAD.U32 R36, R26, 0x10000, RZ ;  /* 0x000100001a247824 */ /* 0x000fe400078e00ff */
[----:B------:R-:W-:Y:S01]  /*8c20*/  FFMA.FTZ R38, R21, R38, R33 ;  /* 0x0000002615267223 */ /* 0x000fe20000010021 */
[----:B------:R-:W-:Y:S01]  /*8c30*/  LOP3.LUT R13, R13, 0xffff0000, RZ, 0xc0, !PT ;  /* 0xffff00000d0d7812 */ /* 0x000fe200078ec0ff */
        /* <DEDUP_REMOVED lines=47> */
.L_x_2765:
[----:B------:R-:W-:Y:S05]  /*8f30*/  BSYNC B1 ;  /* 0x0000000000017941 */ /* 0x000fea0003800000 */
.L_x_2764:
[----:B------:R-:W-:Y:S02]  /*8f40*/  PRMT R20, R0, 0x7610, R20 ;  /* 0x0000761000147816 */ /* 0x000fe40000000014 */
[----:B------:R-:W-:Y:S01]  /*8f50*/  PRMT R30, R3, 0x7610, R30 ;  /* 0x00007610031e7816 */ /* 0x000fe2000000001e */
[----:B------:R-:W-:Y:S06]  /*8f60*/  @P0 BRA `(.L_x_2756) ;  /* 0x0000000400a80947 */ /* 0x000fec0003800000 */
[----:B-1----:R-:W2:Y:S01]  /*8f70*/  LDL R12, [R1+0x40] ;  /* 0x00004000010c7983 */ /* 0x002ea20000100800 */
[C---:B0-----:R-:W-:Y:S02]  /*8f80*/  VIADD R13, R154.reuse, 0x60 ;  /* 0x000000609a0d7836 */ /* 0x041fe40000000000 */
[----:B------:R-:W-:Y:S01]  /*8f90*/  VIADD R14, R154, 0x60 ;  /* 0x000000609a0e7836 */ /* 0x000fe20000000000 */
[----:B------:R-:W3:Y:S01]  /*8fa0*/  LDL R31, [R1+0x5c] ;  /* 0x00005c00011f7983 */ /* 0x000ee20000100800 */
[----:B------:R-:W-:Y:S02]  /*8fb0*/  IMAD.SHL.U32 R13, R13, 0x40, RZ ;  /* 0x000000400d0d7824 */ /* 0x000fe400078e00ff */
[----:B------:R-:W-:Y:S01]  /*8fc0*/  IMAD.SHL.U32 R14, R14, 0x40, RZ ;  /* 0x000000400e0e7824 */ /* 0x000fe200078e00ff */
[----:B------:R-:W-:Y:S02]  /*8fd0*/  IADD3 R0, R16, R41, RZ ;  /* 0x0000002910007210 */ /* 0x000fe40007ffe0ff */
[----:B------:R-:W-:-:S02]  /*8fe0*/  LOP3.LUT R13, R13, 0x1c0, RZ, 0xc0, !PT ;  /* 0x000001c00d0d7812 */ /* 0x000fc400078ec0ff */
[----:B------:R-:W-:Y:S02]  /*8ff0*/  LOP3.LUT R14, R14, 0x1c0, RZ, 0xc0, !PT ;  /* 0x000001c00e0e7812 */ /* 0x000fe400078ec0ff */
[----:B------:R-:W-:Y:S02]  /*9000*/  SHF.R.U32.HI R13, RZ, 0x3, R13 ;  /* 0x00000003ff0d7819 */ /* 0x000fe4000001160d */
[----:B------:R-:W-:-:S04]  /*9010*/  LOP3.LUT R0, R14, 0x38, R0, 0xf8, !PT ;  /* 0x000000380e007812 */ /* 0x000fc800078ef800 */
[----:B------:R-:W-:Y:S02]  /*9020*/  LOP3.LUT R0, R0, R13, RZ, 0x3c, !PT ;  /* 0x0000000d00007212 */ /* 0x000fe400078e3cff */
[----:B------:R-:W-:Y:S02]  /*9030*/  SHF.R.U64 R4, R4, 0x10, R5 ;  /* 0x0000001004047819 */ /* 0x000fe40000001205 */
[--C-:B------:R-:W-:Y:S02]  /*9040*/  SHF.R.U64 R8, R8, 0x10, R9.reuse ;  /* 0x0000001008087819 */ /* 0x100fe40000001209 */
[----:B------:R-:W-:Y:S02]  /*9050*/  SHF.R.U32.HI R9, RZ, 0x10, R9 ;  /* 0x00000010ff097819 */ /* 0x000fe40000011609 */
[----:B------:R-:W-:Y:S02]  /*9060*/  PRMT R43, R43, 0x5410, R4 ;  /* 0x000054102b2b7816 */ /* 0x000fe40000000004 */
[----:B------:R-:W-:-:S02]  /*9070*/  SHF.R.U32.HI R29, RZ, 0x10, R11 ;  /* 0x00000010ff1d7819 */ /* 0x000fc4000001160b */
[----:B------:R-:W-:Y:S01]  /*9080*/  SHF.R.U32.HI R5, RZ, 0x10, R5 ;  /* 0x00000010ff057819 */ /* 0x000fe20000011605 */
[----:B------:R-:W-:Y:S01]  /*9090*/  IMAD.U32 R32, R43, 0x10000, RZ ;  /* 0x000100002b207824 */ /* 0x000fe200078e00ff */
[----:B------:R-:W-:Y:S02]  /*90a0*/  PRMT R45, R45, 0x5410, R8 ;  /* 0x000054102d2d7816 */ /* 0x000fe40000000008 */
[----:B------:R-:W-:Y:S02]  /*90b0*/  PRMT R44, R44, 0x5410, R9 ;  /* 0x000054102c2c7816 */ /* 0x000fe40000000009 */
[----:B------:R-:W-:Y:S02]  /*90c0*/  PRMT R29, R30, 0x5410, R29 ;  /* 0x000054101e1d7816 */ /* 0x000fe4000000001d */
[----:B------:R-:W-:Y:S02]  /*90d0*/  PRMT R42, R42, 0x5410, R5 ;  /* 0x000054102a2a7816 */ /* 0x000fe40000000005 */
[----:B------:R-:W-:-:S02]  /*90e0*/  SHF.L.U32 R30, R45, 0x10, RZ ;  /* 0x000000102d1e7819 */ /* 0x000fc400000006ff */
[----:B------:R-:W-:Y:S01]  /*90f0*/  SHF.R.U64 R21, R10, 0x10, R11 ;  /* 0x000000100a157819 */ /* 0x000fe2000000120b */
[----:B------:R-:W-:Y:S01]  /*9100*/  IMAD.U32 R34, R42, 0x10000, RZ ;  /* 0x000100002a227824 */ /* 0x000fe200078e00ff */
[----:B------:R-:W-:Y:S02]  /*9110*/  LOP3.LUT R43, R43, 0xffff0000, RZ, 0xc0, !PT ;  /* 0xffff00002b2b7812 */ /* 0x000fe400078ec0ff */
[----:B------:R-:W-:Y:S02]  /*9120*/  PRMT R21, R20, 0x5410, R21 ;  /* 0x0000541014157816 */ /* 0x000fe40000000015 */
[----:B------:R-:W-:Y:S01]  /*9130*/  LOP3.LUT R45, R45, 0xffff0000, RZ, 0xc0, !PT ;  /* 0xffff00002d2d7812 */ /* 0x000fe200078ec0ff */
[----:B--2---:R-:W-:-:S04]  /*9140*/  IMAD.IADD R3, R12, 0x1, R0 ;  /* 0x000000010c037824 */ /* 0x004fc800078e0200 */
[----:B------:R-:W-:Y:S01]  /*9150*/  IMAD R0, R3, 0x2, R2 ;  /* 0x0000000203007824 */ /* 0x000fe200078e0202 */
[----:B---3--:R-:W0:Y:S04]  /*9160*/  LDS.128 R12, [R31+0x8400] ;  /* 0x008400001f0c7984 */ /* 0x008e280000000c00 */
[----:B------:R-:W1:Y:S01]  /*9170*/  LDS.128 R24, [R0+0x8400] ;  /* 0x0084000000187984 */ /* 0x000e620000000c00 */
[--C-:B------:R-:W-:Y:S02]  /*9180*/  SHF.R.U64 R3, R6, 0x10, R7.reuse ;  /* 0x0000001006037819 */ /* 0x100fe40000001207 */
[----:B------:R-:W-:Y:S02]  /*9190*/  SHF.R.U32.HI R6, RZ, 0x10, R7 ;  /* 0x00000010ff067819 */ /* 0x000fe40000011607 */
[----:B------:R-:W-:-:S02]  /*91a0*/  PRMT R40, R40, 0x5410, R3 ;  /* 0x0000541028287816 */ /* 0x000fc40000000003 */
[----:B------:R-:W-:Y:S01]  /*91b0*/  PRMT R35, R35, 0x5410, R6 ;  /* 0x0000541023237816 */ /* 0x000fe20000000006 */
[----:B0-----:R-:W-:Y:S02]  /*91c0*/  IMAD.U32 R3, R12, 0x10000, RZ ;  /* 0x000100000c037824 */ /* 0x001fe400078e00ff */
[----:B-1----:R-:W-:-:S04]  /*91d0*/  IMAD.U32 R9, R24, 0x10000, RZ ;  /* 0x0001000018097824 */ /* 0x002fc800078e00ff */
[----:B------:R-:W-:Y:S01]  /*91e0*/  FMUL.FTZ R36, R9, R32 ;  /* 0x0000002009247220 */ /* 0x000fe20000410000 */
[----:B------:R-:W-:Y:S02]  /*91f0*/  IMAD.U32 R11, R25, 0x10000, RZ ;  /* 0x00010000190b7824 */ /* 0x000fe400078e00ff */
[-C--:B------:R-:W-:Y:S01]  /*9200*/  FMUL.FTZ R38, R9, R30.reuse ;  /* 0x0000001e09267220 */ /* 0x080fe20000410000 */
[----:B------:R-:W-:Y:S01]  /*9210*/  FFMA.FTZ R36, R3, R30, -R36 ;  /* 0x0000001e03247223 */ /* 0x000fe20000010824 */
[----:B------:R-:W-:Y:S02]  /*9220*/  IMAD.U32 R30, R44, 0x10000, RZ ;  /* 0x000100002c1e7824 */ /* 0x000fe400078e00ff */
[----:B------:R-:W-:Y:S01]  /*9230*/  FMUL.FTZ R46, R11, R34 ;  /* 0x000000220b2e7220 */ /* 0x000fe20000410000 */
[----:B------:R-:W-:Y:S02]  /*9240*/  IMAD.U32 R5, R13, 0x10000, RZ ;  /* 0x000100000d057824 */ /* 0x000fe400078e00ff */
[----:B------:R-:W-:Y:S01]  /*9250*/  FFMA.FTZ R38, R3, R32, R38 ;  /* 0x0000002003267223 */ /* 0x000fe20000010026 */
[----:B------:R-:W-:Y:S01]  /*9260*/  IMAD.U32 R20, R27, 0x10000, RZ ;  /* 0x000100001b147824 */ /* 0x000fe200078e00ff */
[----:B------:R-:W-:Y:S01]  /*9270*/  LOP3.LUT R10, R24, 0xffff0000, RZ, 0xc0, !PT ;  /* 0xffff0000180a7812 */ /* 0x000fe200078ec0ff */
[----:B------:R-:W-:-:S02]  /*9280*/  IMAD.U32 R9, R35, 0x10000, RZ ;  /* 0x0001000023097824 */ /* 0x000fc400078e00ff */
[-C--:B------:R-:W-:Y:S01]  /*9290*/  FMUL.FTZ R32, R11, R30.reuse ;  /* 0x0000001e0b207220 */ /* 0x080fe20000410000 */
[----:B------:R-:W-:Y:S02]  /*92a0*/  IMAD.U32 R3, R29, 0x10000, RZ ;  /* 0x000100001d037824 */ /* 0x000fe400078e00ff */
[----:B------:R-:W-:Y:S01]  /*92b0*/  FFMA.FTZ R46, R5, R30, -R46 ;  /* 0x0000001e052e7223 */ /* 0x000fe2000001082e */
[----:B------:R-:W-:Y:S02]  /*92c0*/  IMAD.U32 R8, R15, 0x10000, RZ ;  /* 0x000100000f087824 */ /* 0x000fe400078e00ff */
[----:B------:R-:W-:Y:S01]  /*92d0*/  FMUL.FTZ R11, R20, R9 ;  /* 0x00000009140b7220 */ /* 0x000fe20000410000 */
[----:B------:R-:W-:Y:S01]  /*92e0*/  LOP3.LUT R4, R12, 0xffff0000, RZ, 0xc0, !PT ;  /* 0xffff00000c047812 */ /* 0x000fe200078ec0ff */
[----:B------:R-:W-:Y:S01]  /*92f0*/  FMUL.FTZ R30, R20, R3 ;  /* 0x00000003141e7220 */ /* 0x000fe20000410000 */
[----:B------:R-:W-:Y:S01]  /*9300*/  FFMA.FTZ R32, R5, R34, R32 ;  /* 0x0000002205207223 */ /* 0x000fe20000010020 */
[----:B------:R-:W-:Y:S01]  /*9310*/  FMUL.FTZ R5, R10, R43 ;  /* 0x0000002b0a057220 */ /* 0x000fe20000410000 */
[C---:B------:R-:W-:Y:S01]  /*9320*/  FFMA.FTZ R20, R8.reuse, R3, -R11 ;  /* 0x0000000308147223 */ /* 0x040fe2000001080b */
[----:B------:R-:W-:Y:S01]  /*9330*/  LOP3.LUT R12, R13, 0xffff0000, RZ, 0xc0, !PT ;  /* 0xffff00000d0c7812 */ /* 0x000fe200078ec0ff */
[----:B------:R-:W-:Y:S01]  /*9340*/  FFMA.FTZ R30, R8, R9, R30 ;  /* 0x00000009081e7223 */ /* 0x000fe2000001001e */
[-C--:B------:R-:W-:Y:S01]  /*9350*/  FMUL.FTZ R11, R10, R45.reuse ;  /* 0x0000002d0a0b7220 */ /* 0x080fe20000410000 */
[C---:B------:R-:W-:Y:S01]  /*9360*/  IMAD.U32 R6, R14.reuse, 0x10000, RZ ;  /* 0x000100000e067824 */ /* 0x040fe200078e00ff */
[----:B------:R-:W-:Y:S01]  /*9370*/  LOP3.LUT R7, R14, 0xffff0000, RZ, 0xc0, !PT ;  /* 0xffff00000e077812 */ /* 0x000fe200078ec0ff */
[----:B------:R-:W-:Y:S01]  /*9380*/  IMAD.U32 R13, R26, 0x10000, RZ ;  /* 0x000100001a0d7824 */ /* 0x000fe200078e00ff */
[----:B------:R-:W-:Y:S01]  /*9390*/  LOP3.LUT R24, R25, 0xffff0000, RZ, 0xc0, !PT ;  /* 0xffff000019187812 */ /* 0x000fe200078ec0ff */
[----:B------:R-:W-:Y:S01]  /*93a0*/  FFMA.FTZ R45, R4, R45, -R5 ;  /* 0x0000002d042d7223 */ /* 0x000fe20000010805 */
[----:B------:R-:W-:Y:S01]  /*93b0*/  LOP3.LUT R9, R42, 0xffff0000, RZ, 0xc0, !PT ;  /* 0xffff00002a097812 */ /* 0x000fe200078ec0ff */
[----:B------:R-:W-:Y:S01]  /*93c0*/  IMAD.U32 R8, R40, 0x10000, RZ ;  /* 0x0001000028087824 */ /* 0x000fe200078e00ff */
[----:B------:R-:W-:Y:S01]  /*93d0*/  LOP3.LUT R14, R15, 0xffff0000, RZ, 0xc0, !PT ;  /* 0xffff00000f0e7812 */ /* 0x000fe200078ec0ff */
[----:B------:R-:W-:Y:S01]  /*93e0*/  IMAD.U32 R5, R21, 0x10000, RZ ;  /* 0x0001000015057824 */ /* 0x000fe200078e00ff */
[----:B------:R-:W-:-:S02]  /*93f0*/  LOP3.LUT R15, R26, 0xffff0000, RZ, 0xc0, !PT ;  /* 0xffff00001a0f7812 */ /* 0x000fc400078ec0ff */
[----:B------:R-:W-:Y:S01]  /*9400*/  LOP3.LUT R26, R27, 0xffff0000, RZ, 0xc0, !PT ;  /* 0xffff00001b1a7812 */ /* 0x000fe200078ec0ff */
[C---:B------:R-:W-:Y:S01]  /*9410*/  FMUL.FTZ R27, R13.reuse, R8 ;  /* 0x000000080d1b7220 */ /* 0x040fe20000410000 */
[----:B------:R-:W-:Y:S01]  /*9420*/  LOP3.LUT R3, R44, 0xffff0000, RZ, 0xc0, !PT ;  /* 0xffff00002c037812 */ /* 0x000fe200078ec0ff */
[----:B------:R-:W-:Y:S01]  /*9430*/  FMUL.FTZ R25, R24, R9 ;  /* 0x0000000918197220 */ /* 0x000fe20000410000 */
[----:B------:R-:W-:Y:S01]  /*9440*/  FFMA.FTZ R11, R4, R43, R11 ;  /* 0x0000002b040b7223 */ /* 0x000fe2000001000b */
[----:B------:R-:W-:Y:S01]  /*9450*/  FMUL.FTZ R13, R13, R5 ;  /* 0x000000050d0d7220 */ /* 0x000fe20000410000 */
[----:B------:R-:W-:Y:S02]  /*9460*/  LOP3.LUT R40, R40, 0xffff0000, RZ, 0xc0, !PT ;  /* 0xffff000028287812 */ /* 0x000fe400078ec0ff */
[----:B------:R-:W-:Y:S02]  /*9470*/  LOP3.LUT R35, R35, 0xffff0000, RZ, 0xc0, !PT ;  /* 0xffff000023237812 */ /* 0x000fe400078ec0ff */
[----:B------:R-:W-:-:S02]  /*9480*/  LOP3.LUT R4, R21, 0xffff0000, RZ, 0xc0, !PT ;  /* 0xffff000015047812 */ /* 0x000fc400078ec0ff */
[----:B------:R-:W-:Y:S01]  /*9490*/  LOP3.LUT R29, R29, 0xffff0000, RZ, 0xc0, !PT ;  /* 0xffff00001d1d7812 */ /* 0x000fe200078ec0ff */
[-C--:B------:R-:W-:Y:S01]  /*94a0*/  FMUL.FTZ R24, R24, R3.reuse ;  /* 0x0000000318187220 */ /* 0x080fe20000410000 */
[----:B------:R-:W-:Y:S01]  /*94b0*/  FFMA.FTZ R25, R12, R3, -R25 ;  /* 0x000000030c197223 */ /* 0x000fe20000010819 */
[C---:B------:R-:W-:Y:S01]  /*94c0*/  FFMA.FTZ R27, R6.reuse, R5, -R27 ;  /* 0x00000005061b7223 */ /* 0x040fe2000001081b */
[----:B------:R-:W-:Y:S01]  /*94d0*/  FFMA.FTZ R10, R6, R8, R13 ;  /* 0x00000008060a7223 */ /* 0x000fe2000001000d */
[C---:B------:R-:W-:Y:S01]  /*94e0*/  FMUL.FTZ R6, R15.reuse, R40 ;  /* 0x000000280f067220 */ /* 0x040fe20000410000 */
[C---:B------:R-:W-:Y:S01]  /*94f0*/  FMUL.FTZ R3, R26.reuse, R35 ;  /* 0x000000231a037220 */ /* 0x040fe20000410000 */
[-C--:B------:R-:W-:Y:S01]  /*9500*/  FMUL.FTZ R15, R15, R4.reuse ;  /* 0x000000040f0f7220 */ /* 0x080fe20000410000 */
[-C--:B------:R-:W-:Y:S01]  /*9510*/  FMUL.FTZ R26, R26, R29.reuse ;  /* 0x0000001d1a1a7220 */ /* 0x080fe20000410000 */
[C---:B------:R-:W-:Y:S01]  /*9520*/  FFMA.FTZ R6, R7.reuse, R4, -R6 ;  /* 0x0000000407067223 */ /* 0x040fe20000010806 */
        /* <DEDUP_REMOVED lines=14> */
.L_x_2756:
[----:B------:R-:W-:Y:S05]  /*9610*/  BSYNC B0 ;  /* 0x0000000000007941 */ /* 0x000fea0003800000 */
.L_x_2742:
        /* <DEDUP_REMOVED lines=8> */
.L_x_2739:
[----:B------:R-:W-:-:S13]  /*96a0*/  ISETP.NE.AND P0, PT, R157, 0x3, PT ;  /* 0x000000039d00780c */ /* 0x000fda0003f05270 */
[----:B------:R-:W-:Y:S05]  /*96b0*/  @!P0 BRA `(.L_x_2766) ;  /* 0x0000000000048947 */ /* 0x000fea0003800000 */
[----:B------:R-:W-:Y:S01]  /*96c0*/  BPT.TRAP 0x1 ;  /* 0x000000040000795c */ /* 0x000fe20000300000 */
.L_x_2766:
[----:B--23--:R-:W-:Y:S01]  /*96d0*/  IMAD R0, R22, 0x8, R2 ;  /* 0x0000000816007824 */ /* 0x00cfe200078e0202 */
[----:B-1----:R-:W-:-:S04]  /*96e0*/  SHF.L.U32 R5, R155, 0x1f, RZ ;  /* 0x0000001f9b057819 */ /* 0x002fc800000006ff */
[----:B------:R1:W2:Y:S01]  /*96f0*/  SYNCS.PHASECHK.TRANS64.TRYWAIT P1, [R0+URZ+0x16830], R5 ;  /* 0x01683005000075a7 */ /* 0x0002a2000802017f */
[----:B------:R-:W-:Y:S05]  /*9700*/  @!P0 BRA `(.L_x_2767) ;  /* 0x0000000000048947 */ /* 0x000fea0003800000 */
[----:B------:R-:W-:Y:S01]  /*9710*/  BPT.TRAP 0x1 ;  /* 0x000000040000795c */ /* 0x000fe20000300000 */
.L_x_2767:
[----:B0-----:R-:W-:Y:S01]  /*9720*/  IADD3 R3, R2, 0xe400, RZ ;  /* 0x0000e40002037810 */ /* 0x001fe20007ffe0ff */
[----:B------:R-:W-:Y:S01]  /*9730*/  IMAD.MOV.U32 R7, RZ, RZ, 0x40000040 ;  /* 0x40000040ff077424 */ /* 0x000fe200078e00ff */
[----:B------:R-:W-:Y:S02]  /*9740*/  LOP3.LUT R6, R28, 0x10000, RZ, 0xfc, !PT ;  /* 0x000100001c067812 */ /* 0x000fe400078efcff */
[----:B------:R-:W-:-:S04]  /*9750*/  SHF.R.U32.HI R3, RZ, 0x4, R3 ;  /* 0x00000004ff037819 */ /* 0x000fc80000011603 */
[----:B------:R-:W-:-:S04]  /*9760*/  LOP3.LUT R3, R3, 0x3fff, RZ, 0xc0, !PT ;  /* 0x00003fff03037812 */ /* 0x000fc800078ec0ff */
[----:B------:R-:W-:-:S05]  /*9770*/  LOP3.LUT R3, R3, 0x10000, RZ, 0xfc, !PT ;  /* 0x0001000003037812 */ /* 0x000fca00078efcff */
[----:B------:R0:W-:Y:S01]  /*9780*/  STL [R1+0x1c], R3 ;  /* 0x00001c0301007387 */ /* 0x0001e20000100800 */
[----:B--2---:R-:W-:Y:S05]  /*9790*/  @P1 BRA `(.L_x_2768) ;  /* 0x0000000000081947 */ /* 0x004fea0003800000 */
[----:B------:R-:W2:Y:S02]  /*97a0*/  SYNCS.PHASECHK.TRANS64.TRYWAIT P1, [R0+URZ+0x16830], R5 ;  /* 0x01683005000075a7 */ /* 0x000ea4000802017f */
[----:B--2---:R-:W-:Y:S05]  /*97b0*/  @!P1 BRA `(.L_x_2769) ;  /* 0x0000013c00289947 */ /* 0x004fea0003800000 */
.L_x_2768:
[----:B0-----:R-:W3:Y:S01]  /*97c0*/  LDL R3, [R1+0x1c] ;  /* 0x00001c0001037983 */ /* 0x001ee20000100800 */
[----:B-12---:R-:W-:Y:S01]  /*97d0*/  IMAD.MOV.U32 R5, RZ, RZ, 0x40000040 ;  /* 0x40000040ff057424 */ /* 0x006fe200078e00ff */
[----:B------:R-:W-:Y:S05]  /*97e0*/  WARPSYNC.ALL ;  /* 0x0000000000007948 */ /* 0x000fea0003800000 */
[C---:B------:R-:W-:Y:S01]  /*97f0*/  R2UR UR4, R6.reuse ;  /* 0x00000000060472ca */ /* 0x040fe200000e0000 */
[----:B-----5:R-:W-:Y:S01]  /*9800*/  WARPGROUP.ARRIVE ;  /* 0x00000000000079c5 */ /* 0x020fe20000000000 */
[----:B------:R-:W-:Y:S01]  /*9810*/  R2UR UR5, R7 ;  /* 0x00000000070572ca */ /* 0x000fe200000e0000 */
[----:B------:R-:W-:Y:S01]  /*9820*/  VIADD R10, R6, 0x2 ;  /* 0x00000002060a7836 */ /* 0x000fe20000000000 */
[----:B------:R-:W-:Y:S01]  /*9830*/  R2UR UR7, R5 ;  /* 0x00000000050772ca */ /* 0x000fe200000e0000 */
[----:B----4-:R-:W-:Y:S01]  /*9840*/  IMAD.MOV.U32 R11, RZ, RZ, 0x40000040 ;  /* 0x40000040ff0b7424 */ /* 0x010fe200078e00ff */
[----:B------:R-:W-:Y:S01]  /*9850*/  MOV R21, 0x40000040 ;  /* 0x4000004000157802 */ /* 0x000fe20000000f00 */
[----:B------:R-:W-:-:S02]  /*9860*/  IMAD.MOV.U32 R9, RZ, RZ, 0x40000040 ;  /* 0x40000040ff097424 */ /* 0x000fc400078e00ff */
[C---:B------:R-:W-:Y:S01]  /*9870*/  VIADD R20, R6.reuse, 0x4 ;  /* 0x0000000406147836 */ /* 0x040fe20000000000 */
[----:B------:R0:W-:Y:S01]  /*9880*/  STL.64 [R1+0x8], R10 ;  /* 0x0000080a01007387 */ /* 0x0001e20000100a00 */
[----:B------:R-:W-:Y:S02]  /*9890*/  VIADD R14, R6, 0x6 ;  /* 0x00000006060e7836 */ /* 0x000fe40000000000 */
[----:B------:R-:W-:Y:S02]  /*98a0*/  IMAD.MOV.U32 R15, RZ, RZ, 0x40000040 ;  /* 0x40000040ff0f7424 */ /* 0x000fe400078e00ff */
[----:B------:R-:W-:Y:S02]  /*98b0*/  IMAD.MOV.U32 R5, RZ, RZ, 0x40000040 ;  /* 0x40000040ff057424 */ /* 0x000fe400078e00ff */
[----:B---3--:R-:W-:-:S04]  /*98c0*/  IMAD R4, R22, 0x400, R3 ;  /* 0x0000040016047824 */ /* 0x008fc800078e0203 */
        /* <DEDUP_REMOVED lines=30> */
.L_x_2770:
[----:B------:R-:W2:Y:S01]  /*9ab0*/  LDL.LU R91, [R1+0x10] ;  /* 0x00001000015b7983 */ /* 0x000ea20000300800 */
[----:B------:R-:W-:Y:S01]  /*9ac0*/  ULDC UR4, c[0x0][0x9d8] ;  /* 0x0002760000047ab9 */ /* 0x000fe20000000800 */
[----:B------:R-:W0:Y:S01]  /*9ad0*/  LDC R93, c[0x0][0x448] ;  /* 0x00011200ff5d7b82 */ /* 0x000e220000000800 */
[----:B------:R-:W-:Y:S01]  /*9ae0*/  ULDC UR5, c[0x0][0x988] ;  /* 0x0002620000057ab9 */ /* 0x000fe20000000800 */
[----:B------:R-:W3:Y:S04]  /*9af0*/  LDL R89, [R1+0x44] ;  /* 0x0000440001597983 */ /* 0x000ee80000100800 */
[----:B------:R-:W3:Y:S01]  /*9b00*/  LDL R99, [R1+0x28] ;  /* 0x0000280001637983 */ /* 0x000ee20000100800 */
[----:B------:R-:W-:Y:S01]  /*9b10*/  FMUL.FTZ R12, R36, UR4 ;  /* 0x00000004240c7c20 */ /* 0x000fe20008410000 */
[----:B------:R-:W-:Y:S01]  /*9b20*/  FMUL.FTZ R3, R24, UR4 ;  /* 0x0000000418037c20 */ /* 0x000fe20008410000 */
[----:B------:R-:W-:Y:S01]  /*9b30*/  FMUL.FTZ R11, R33, UR4 ;  /* 0x00000004210b7c20 */ /* 0x000fe20008410000 */
[----:B------:R-:W4:Y:S01]  /*9b40*/  LDL R36, [R1+0x2c] ;  /* 0x00002c0001247983 */ /* 0x000f220000100800 */
[----:B------:R-:W-:Y:S01]  /*9b50*/  FMUL.FTZ R114, R26, UR4 ;  /* 0x000000041a727c20 */ /* 0x000fe20008410000 */
[----:B------:R-:W-:Y:S01]  /*9b60*/  FMUL.FTZ R110, R27, UR4 ;  /* 0x000000041b6e7c20 */ /* 0x000fe20008410000 */
[----:B------:R-:W-:Y:S01]  /*9b70*/  FMUL.FTZ R108, R30, UR4 ;  /* 0x000000041e6c7c20 */ /* 0x000fe20008410000 */
[----:B------:R-:W5:Y:S01]  /*9b80*/  LDL R95, [R1+0x20] ;  /* 0x00002000015f7983 */ /* 0x000f620000100800 */
[----:B------:R-:W-:Y:S01]  /*9b90*/  FMUL.FTZ R9, R31, UR4 ;  /* 0x000000041f097c20 */ /* 0x000fe20008410000 */
[----:B------:R-:W-:Y:S01]  /*9ba0*/  FMUL.FTZ R90, R34, UR4 ;  /* 0x00000004225a7c20 */ /* 0x000fe20008410000 */
[----:B------:R-:W1:Y:S01]  /*9bb0*/  MUFU.TANH R114, R114 ;  /* 0x0000007200727308 */ /* 0x000e620000002400 */
[----:B------:R-:W5:Y:S01]  /*9bc0*/  LDL R97, [R1+0x14] ;  /* 0x0000140001617983 */ /* 0x000f620000100800 */
[----:B------:R-:W-:Y:S01]  /*9bd0*/  FMUL.FTZ R35, R35, UR4 ;  /* 0x0000000423237c20 */ /* 0x000fe20008410000 */
[----:B------:R-:W-:Y:S01]  /*9be0*/  FMUL.FTZ R92, R38, UR4 ;  /* 0x00000004265c7c20 */ /* 0x000fe20008410000 */
[----:B------:R-:W-:Y:S01]  /*9bf0*/  FMUL.FTZ R13, R37, UR4 ;  /* 0x00000004250d7c20 */ /* 0x000fe20008410000 */
[----:B------:R-:W-:Y:S01]  /*9c00*/  FMUL.FTZ R37, R39, UR4 ;  /* 0x0000000427257c20 */ /* 0x000fe20008410000 */
[----:B------:R-:W-:Y:S01]  /*9c10*/  FMUL.FTZ R39, R42, UR4 ;  /* 0x000000042a277c20 */ /* 0x000fe20008410000 */
[----:B0-----:R-:W-:Y:S01]  /*9c20*/  ISETP.NE.AND P4, PT, R93, 0x1, PT ;  /* 0x000000015d00780c */ /* 0x001fe20003f85270 */
        /* <DEDUP_REMOVED lines=12> */
[----:B------:R-:W1:Y:S01]  /*9cf0*/  @P4 LDC R24, c[0x0][0x44c] ;  /* 0x00011300ff184b82 */ /* 0x000e620000000800 */
[----:B------:R-:W-:-:S03]  /*9d00*/  FMUL.FTZ R10, R32, UR4 ;  /* 0x00000004200a7c20 */ /* 0x000fc60008410000 */
[----:B------:R-:W0:Y:S04]  /*9d10*/  MUFU.TANH R9, R9 ;  /* 0x0000000900097308 */ /* 0x000e280000002400 */
[----:B------:R-:W0:Y:S04]  /*9d20*/  @P4 LDC R33, c[0x0][0x450] ;  /* 0x00011400ff214b82 */ /* 0x000e280000000800 */
[----:B------:R-:W5:Y:S08]  /*9d30*/  MUFU.TANH R90, R90 ;  /* 0x0000005a005a7308 */ /* 0x000f700000002400 */
[----:B------:R-:W5:Y:S08]  /*9d40*/  MUFU.TANH R35, R35 ;  /* 0x0000002300237308 */ /* 0x000f700000002400 */
[----:B------:R-:W5:Y:S08]  /*9d50*/  MUFU.TANH R92, R92 ;  /* 0x0000005c005c7308 */ /* 0x000f700000002400 */
[----:B------:R-:W5:Y:S08]  /*9d60*/  MUFU.TANH R37, R37 ;  /* 0x0000002500257308 */ /* 0x000f700000002400 */
[----:B------:R-:W5:Y:S01]  /*9d70*/  MUFU.TANH R39, R39 ;  /* 0x0000002700277308 */ /* 0x000f620000002400 */
[----:B------:R-:W-:Y:S01]  /*9d80*/  FMUL.FTZ R47, R50, UR4 ;  /* 0x00000004322f7c20 */ /* 0x000fe20008410000 */
[----:B------:R-:W-:-:S06]  /*9d90*/  FMUL.FTZ R30, R49, UR4 ;  /* 0x00000004311e7c20 */ /* 0x000fcc0008410000 */
[----:B------:R-:W5:Y:S01]  /*9da0*/  MUFU.TANH R41, R41 ;  /* 0x0000002900297308 */ /* 0x000f620000002400 */
[----:B------:R-:W-:Y:S01]  /*9db0*/  FMUL.FTZ R49, R51, UR4 ;  /* 0x0000000433317c20 */ /* 0x000fe20008410000 */
[----:B------:R-:W-:-:S06]  /*9dc0*/  FMUL.FTZ R29, R48, UR4 ;  /* 0x00000004301d7c20 */ /* 0x000fcc0008410000 */
[----:B------:R-:W5:Y:S01]  /*9dd0*/  MUFU.TANH R43, R43 ;  /* 0x0000002b002b7308 */ /* 0x000f620000002400 */
[----:B------:R-:W-:-:S07]  /*9de0*/  FMUL.FTZ R51, R54, UR4 ;  /* 0x0000000436337c20 */ /* 0x000fce0008410000 */
[----:B------:R-:W5:Y:S01]  /*9df0*/  MUFU.TANH R45, R45 ;  /* 0x0000002d002d7308 */ /* 0x000f620000002400 */
[----:B------:R-:W-:Y:S01]  /*9e00*/  FMUL.FTZ R32, R53, UR4 ;  /* 0x0000000435207c20 */ /* 0x000fe20008410000 */
[----:B------:R-:W-:-:S06]  /*9e10*/  FMUL.FTZ R53, R55, UR4 ;  /* 0x0000000437357c20 */ /* 0x000fcc0008410000 */
        /* <DEDUP_REMOVED lines=9> */
[----:B------:R-:W-:-:S07]  /*9eb0*/  FMUL.FTZ R63, R63, UR4 ;  /* 0x000000043f3f7c20 */ /* 0x000fce0008410000 */
[----:B------:R-:W5:Y:S08]  /*9ec0*/  MUFU.TANH R55, R55 ;  /* 0x0000003700377308 */ /* 0x000f700000002400 */
[----:B------:R-:W5:Y:S08]  /*9ed0*/  MUFU.TANH R57, R57 ;  /* 0x0000003900397308 */ /* 0x000f700000002400 */
[----:B------:R-:W5:Y:S08]  /*9ee0*/  MUFU.TANH R59, R59 ;  /* 0x0000003b003b7308 */ /* 0x000f700000002400 */
[----:B------:R-:W5:Y:S01]  /*9ef0*/  MUFU.TANH R63, R63 ;  /* 0x0000003f003f7308 */ /* 0x000f620000002400 */
[----:B------:R-:W-:Y:S01]  /*9f00*/  FMUL.FTZ R94, R71, UR4 ;  /* 0x00000004475e7c20 */ /* 0x000fe20008410000 */
[----:B--2---:R-:W-:Y:S01]  /*9f10*/  LOP3.LUT R91, R91, 0xfffffffe, RZ, 0xc0, !PT ;  /* 0xfffffffe5b5b7812 */ /* 0x004fe200078ec0ff */
[----:B------:R-:W-:Y:S01]  /*9f20*/  FMUL.FTZ R75, R75, UR4 ;  /* 0x000000044b4b7c20 */ /* 0x000fe20008410000 */
[----:B------:R-:W-:Y:S01]  /*9f30*/  FMUL.FTZ R79, R79, UR4 ;  /* 0x000000044f4f7c20 */ /* 0x000fe20008410000 */
[----:B------:R-:W-:Y:S01]  /*9f40*/  FMUL.FTZ R83, R83, UR4 ;  /* 0x0000000453537c20 */ /* 0x000fe20008410000 */
[----:B------:R-:W-:Y:S01]  /*9f50*/  @P4 LOP3.LUT R91, R91, 0x1, RZ, 0xfc, !PT ;  /* 0x000000015b5b4812 */ /* 0x000fe200078efcff */
[----:B------:R-:W-:Y:S01]  /*9f60*/  FMUL.FTZ R87, R87, UR4 ;  /* 0x0000000457577c20 */ /* 0x000fe20008410000 */
[----:B------:R-:W-:Y:S03]  /*9f70*/  MUFU.TANH R3, R3 ;  /* 0x0000000300037308 */ /* 0x000fe60000002400 */
[----:B------:R3:W-:Y:S05]  /*9f80*/  STL [R1+0x10], R91 ;  /* 0x0000105b01007387 */ /* 0x0007ea0000100800 */
[----:B------:R-:W-:Y:S01]  /*9f90*/  MUFU.TANH R4, R4 ;  /* 0x0000000400047308 */ /* 0x000fe20000002400 */
[----:B---3--:R-:W-:-:S07]  /*9fa0*/  IMAD.IADD R91, R89, 0x1, R99 ;  /* 0x00000001595b7824 */ /* 0x008fce00078e0263 */
[----:B------:R-:W-:Y:S01]  /*9fb0*/  MUFU.TANH R5, R5 ;  /* 0x0000000500057308 */ /* 0x000fe20000002400 */
[----:B-1----:R-:W-:-:S05]  /*9fc0*/  @P4 IMAD.HI.U32 R24, R91, R24, RZ ;  /* 0x000000185b184227 */ /* 0x002fca00078e00ff */
[----:B0-----:R-:W-:Y:S02]  /*9fd0*/  @P4 SHF.R.U32.HI R91, RZ, R33, R24 ;  /* 0x00000021ff5b4219 */ /* 0x001fe40000011618 */
[----:B------:R-:W-:Y:S03]  /*9fe0*/  MUFU.TANH R8, R8 ;  /* 0x0000000800087308 */ /* 0x000fe60000002400 */
[----:B------:R-:W0:Y:S01]  /*9ff0*/  SHFL.IDX PT, R24, R91, 0x1, 0x1c1f ;  /* 0x003c1f005b187f89 */ /* 0x000e2200000e0000 */
[----:B------:R-:W-:-:S04]  /*a000*/  IMAD.MOV.U32 R89, RZ, RZ, -0x80 ;  /* 0xffffff80ff597424 */ /* 0x000fc800078e00ff */
[----:B------:R-:W-:Y:S01]  /*a010*/  IMAD R89, R88, R89, 0x80 ;  /* 0x0000008058597424 */ /* 0x000fe200078e0259 */
[----:B------:R-:W-:Y:S04]  /*a020*/  MUFU.TANH R10, R10 ;  /* 0x0000000a000a7308 */ /* 0x000fe80000002400 */
[C-C-:B----4-:R-:W-:Y:S02]  /*a030*/  IADD3 R112, -R36.reuse, 0x1, R89.reuse ;  /* 0x0000000124707810 */ /* 0x150fe40007ffe159 */
[----:B-----5:R-:W-:Y:S02]  /*a040*/  IADD3 R89, -R36, R95, R89 ;  /* 0x0000005f24597210 */ /* 0x020fe40007ffe159 */
[----:B------:R-:W-:Y:S01]  /*a050*/  IADD3 R112, -R97, R112, R95 ;  /* 0x0000007061707210 */ /* 0x000fe20007ffe15f */
[----:B------:R-:W-:Y:S08]  /*a060*/  MUFU.TANH R11, R11 ;  /* 0x0000000b000b7308 */ /* 0x000ff00000002400 */
[----:B------:R-:W-:Y:S01]  /*a070*/  MUFU.TANH R12, R12 ;  /* 0x0000000c000c7308 */ /* 0x000fe20000002400 */
[----:B0-----:R-:W-:-:S04]  /*a080*/  VIADDMNMX R24, R24, R112, R89, PT ;  /* 0x0000007018187246 */ /* 0x001fc80003800159 */
[C---:B------:R-:W-:Y:S02]  /*a090*/  ISETP.GT.AND P1, PT, R24.reuse, RZ, PT ;  /* 0x000000ff1800720c */ /* 0x040fe40003f24270 */
[C---:B------:R-:W-:Y:S01]  /*a0a0*/  ISETP.GT.AND P2, PT, R24.reuse, 0x1, PT ;  /* 0x000000011800780c */ /* 0x040fe20003f44270 */
[----:B------:R-:W-:Y:S01]  /*a0b0*/  MUFU.TANH R13, R13 ;  /* 0x0000000d000d7308 */ /* 0x000fe20000002400 */
[----:B------:R-:W-:Y:S02]  /*a0c0*/  ISETP.GT.AND P3, PT, R24, 0x8, PT ;  /* 0x000000081800780c */ /* 0x000fe40003f64270 */
[----:B------:R-:W-:Y:S02]  /*a0d0*/  FSEL R114, R114, -INF , P1 ;  /* 0xff80000072727808 */ /* 0x000fe40000800000 */
[----:B------:R-:W-:Y:S02]  /*a0e0*/  FSEL R110, R110, -INF , P2 ;  /* 0xff8000006e6e7808 */ /* 0x000fe40001000000 */
[----:B------:R-:W-:Y:S01]  /*a0f0*/  ISETP.GT.AND P1, PT, R24, 0x9, PT ;  /* 0x000000091800780c */ /* 0x000fe20003f24270 */
[----:B------:R-:W-:Y:S01]  /*a100*/  MUFU.TANH R25, R25 ;  /* 0x0000001900197308 */ /* 0x000fe20000002400 */
[----:B------:R-:W-:-:S02]  /*a110*/  FSEL R108, R108, -INF , P3 ;  /* 0xff8000006c6c7808 */ /* 0x000fc40001800000 */
[----:B------:R-:W-:Y:S02]  /*a120*/  FMNMX.FTZ R93, R114, R110, !PT ;  /* 0x0000006e725d7209 */ /* 0x000fe40007810000 */
[----:B------:R-:W-:Y:S02]  /*a130*/  ISETP.GT.AND P2, PT, R24, 0x10, PT ;  /* 0x000000101800780c */ /* 0x000fe40003f44270 */
[----:B------:R-:W-:Y:S01]  /*a140*/  FSEL R36, R9, -INF , P1 ;  /* 0xff80000009247808 */ /* 0x000fe20000800000 */
[----:B------:R-:W-:Y:S01]  /*a150*/  MUFU.TANH R26, R26 ;  /* 0x0000001a001a7308 */ /* 0x000fe20000002400 */
[----:B------:R-:W-:Y:S02]  /*a160*/  FMNMX.FTZ R93, R108, R93, !PT ;  /* 0x0000005d6c5d7209 */ /* 0x000fe40007810000 */
[----:B------:R-:W-:Y:S02]  /*a170*/  ISETP.GT.AND P1, PT, R24, 0x11, PT ;  /* 0x000000111800780c */ /* 0x000fe40003f24270 */
[----:B------:R-:W-:-:S02]  /*a180*/  FSEL R40, R90, -INF , P2 ;  /* 0xff8000005a287808 */ /* 0x000fc40001000000 */
[----:B------:R-:W-:Y:S01]  /*a190*/  FMNMX.FTZ R93, R36, R93, !PT ;  /* 0x0000005d245d7209 */ /* 0x000fe20007810000 */
[----:B------:R-:W-:Y:S01]  /*a1a0*/  MUFU.TANH R27, R27 ;  /* 0x0000001b001b7308 */ /* 0x000fe20000002400 */
[----:B------:R-:W-:Y:S02]  /*a1b0*/  ISETP.GT.AND P2, PT, R24, 0x18, PT ;  /* 0x000000181800780c */ /* 0x000fe40003f44270 */
[----:B------:R-:W-:Y:S02]  /*a1c0*/  FSEL R38, R35, -INF , P1 ;  /* 0xff80000023267808 */ /* 0x000fe40000800000 */
[----:B------:R-:W-:Y:S02]  /*a1d0*/  FMNMX.FTZ R93, R40, R93, !PT ;  /* 0x0000005d285d7209 */ /* 0x000fe40007810000 */
        /* <DEDUP_REMOVED lines=10> */
[----:B------:R-:W-:Y:S02]  /*a280*/  FMNMX.FTZ R93, R42, R93, !PT ;  /* 0x0000005d2a5d7209 */ /* 0x000fe40007810000 */
[----:B------:R-:W-:Y:S02]  /*a290*/  ISETP.GT.AND P2, PT, R24, 0x28, PT ;  /* 0x000000281800780c */ /* 0x000fe40003f44270 */
[----:B------:R-:W-:Y:S02]  /*a2a0*/  FSEL R46, R41, -INF , P1 ;  /* 0xff800000292e7808 */ /* 0x000fe40000800000 */
[----:B------:R-:W-:Y:S02]  /*a2b0*/  FMNMX.FTZ R93, R48, R93, !PT ;  /* 0x0000005d305d7209 */ /* 0x000fe40007810000 */
[----:B------:R-:W-:Y:S02]  /*a2c0*/  ISETP.GT.AND P1, PT, R24, 0x29, PT ;  /* 0x000000291800780c */ /* 0x000fe40003f24270 */
[----:B------:R-:W-:-:S02]  /*a2d0*/  FSEL R52, R43, -INF , P2 ;  /* 0xff8000002b347808 */ /* 0x000fc40001000000 */
[----:B------:R-:W-:Y:S02]  /*a2e0*/  FMNMX.FTZ R93, R46, R93, !PT ;  /* 0x0000005d2e5d7209 */ /* 0x000fe40007810000 */
[----:B------:R-:W-:Y:S02]  /*a2f0*/  ISETP.GT.AND P2, PT, R24, 0x30, PT ;  /* 0x000000301800780c */ /* 0x000fe40003f44270 */
[----:B------:R-:W-:Y:S02]  /*a300*/  FSEL R50, R45, -INF , P1 ;  /* 0xff8000002d327808 */ /* 0x000fe40000800000 */
[----:B------:R-:W-:Y:S01]  /*a310*/  FMNMX.FTZ R93, R52, R93, !PT ;  /* 0x0000005d345d7209 */ /* 0x000fe20007810000 */
[----:B------:R-:W-:Y:S01]  /*a320*/  FMUL.FTZ R33, R56, UR4 ;  /* 0x0000000438217c20 */ /* 0x000fe20008410000 */
        /* <DEDUP_REMOVED lines=9> */
[----:B------:R-:W-:Y:S01]  /*a3c0*/  FMNMX.FTZ R93, R54, R93, !PT ;  /* 0x0000005d365d7209 */ /* 0x000fe20007810000 */
[----:B------:R-:W-:Y:S01]  /*a3d0*/  FMUL.FTZ R90, R67, UR4 ;  /* 0x00000004435a7c20 */ /* 0x000fe20008410000 */
[----:B------:R-:W-:Y:S02]  /*a3e0*/  ISETP.GT.AND P2, PT, R24, 0x40, PT ;  /* 0x000000401800780c */ /* 0x000fe40003f44270 */
[----:B------:R-:W-:Y:S02]  /*a3f0*/  FSEL R62, R53, -INF , P1 ;  /* 0xff800000353e7808 */ /* 0x000fe40000800000 */
[----:B------:R-:W-:Y:S01]  /*a400*/  FMNMX.FTZ R93, R58, R93, !PT ;  /* 0x0000005d3a5d7209 */ /* 0x000fe20007810000 */
[----:B------:R-:W-:Y:S01]  /*a410*/  MUFU.TANH R9, R9 ;  /* 0x0000000900097308 */ /* 0x000fe20000002400 */
[----:B------:R-:W-:Y:S01]  /*a420*/  FMUL.FTZ R92, R70, UR4 ;  /* 0x00000004465c7c20 */ /* 0x000fe20008410000 */
[----:B------:R-:W-:Y:S02]  /*a430*/  ISETP.GT.AND P1, PT, R24, 0x41, PT ;  /* 0x000000411800780c */ /* 0x000fe40003f24270 */
[----:B------:R-:W-:-:S02]  /*a440*/  FSEL R70, R55, -INF , P2 ;  /* 0xff80000037467808 */ /* 0x000fc40001000000 */
[----:B------:R-:W-:Y:S02]  /*a450*/  FMNMX.FTZ R93, R62, R93, !PT ;  /* 0x0000005d3e5d7209 */ /* 0x000fe40007810000 */
[----:B------:R-:W0:Y:S01]  /*a460*/  MUFU.TANH R90, R90 ;  /* 0x0000005a005a7308 */ /* 0x000e220000002400 */
[----:B------:R-:W-:Y:S02]  /*a470*/  ISETP.GT.AND P2, PT, R24, 0x48, PT ;  /* 0x000000481800780c */ /* 0x000fe40003f44270 */
[----:B------:R-:W-:Y:S02]  /*a480*/  FSEL R66, R57, -INF , P1 ;  /* 0xff80000039427808 */ /* 0x000fe40000800000 */
[----:B------:R-:W-:Y:S01]  /*a490*/  FMNMX.FTZ R93, R70, R93, !PT ;  /* 0x0000005d465d7209 */ /* 0x000fe20007810000 */
[----:B------:R-:W-:Y:S01]  /*a4a0*/  FMUL.FTZ R35, R74, UR4 ;  /* 0x000000044a237c20 */ /* 0x000fe20008410000 */
[----:B------:R-:W-:Y:S01]  /*a4b0*/  ISETP.GT.AND P1, PT, R24, 0x49, PT ;  /* 0x000000491800780c */ /* 0x000fe20003f24270 */
[----:B------:R-:W1:Y:S01]  /*a4c0*/  MUFU.TANH R92, R92 ;  /* 0x0000005c005c7308 */ /* 0x000e620000002400 */
[----:B------:R-:W-:-:S02]  /*a4d0*/  FSEL R74, R59, -INF , P2 ;  /* 0xff8000003b4a7808 */ /* 0x000fc40001000000 */
[----:B------:R-:W-:Y:S01]  /*a4e0*/  FMNMX.FTZ R93, R66, R93, !PT ;  /* 0x0000005d425d7209 */ /* 0x000fe20007810000 */
[----:B------:R-:W-:Y:S01]  /*a4f0*/  FMUL.FTZ R37, R78, UR4 ;  /* 0x000000044e257c20 */ /* 0x000fe20008410000 */
[----:B------:R-:W-:Y:S02]  /*a500*/  ISETP.GT.AND P2, PT, R24, 0x50, PT ;  /* 0x000000501800780c */ /* 0x000fe40003f44270 */
[----:B------:R-:W-:Y:S01]  /*a510*/  FSEL R78, R63, -INF , P1 ;  /* 0xff8000003f4e7808 */ /* 0x000fe20000800000 */
[----:B------:R-:W2:Y:S01]  /*a520*/  MUFU.TANH R94, R94 ;  /* 0x0000005e005e7308 */ /* 0x000ea20000002400 */
[----:B------:R-:W-:Y:S02]  /*a530*/  FMNMX.FTZ R93, R74, R93, !PT ;  /* 0x0000005d4a5d7209 */ /* 0x000fe40007810000 */
[----:B------:R-:W-:Y:S02]  /*a540*/  ISETP.GT.AND P1, PT, R24, 0x51, PT ;  /* 0x000000511800780c */ /* 0x000fe40003f24270 */
[----:B------:R-:W-:-:S03]  /*a550*/  FMNMX.FTZ R93, R78, R93, !PT ;  /* 0x0000005d4e5d7209 */ /* 0x000fc60007810000 */
[----:B------:R3:W-:Y:S01]  /*a560*/  MUFU.TANH R98, R37 ;  /* 0x0000002500627308 */ /* 0x0007e20000002400 */
[----:B0-----:R-:W-:-:S07]  /*a570*/  FSEL R90, R90, -INF , P1 ;  /* 0xff8000005a5a7808 */ /* 0x001fce0000800000 */
[----:B------:R-:W0:Y:S01]  /*a580*/  MUFU.TANH R35, R35 ;  /* 0x0000002300237308 */ /* 0x000e220000002400 */
[----:B---3--:R-:W-:Y:S01]  /*a590*/  FMUL.FTZ R37, R82, UR4 ;  /* 0x0000000452257c20 */ /* 0x008fe20008410000 */
[----:B------:R-:W-:Y:S02]  /*a5a0*/  FSEL R82, R9, -INF , P2 ;  /* 0xff80000009527808 */ /* 0x000fe40001000000 */
[----:B------:R-:W-:Y:S02]  /*a5b0*/  ISETP.GT.AND P2, PT, R24, 0x58, PT ;  /* 0x000000581800780c */ /* 0x000fe40003f44270 */
[----:B------:R-:W-:Y:S02]  /*a5c0*/  FMNMX.FTZ R93, R82, R93, !PT ;  /* 0x0000005d525d7209 */ /* 0x000fe40007810000 */
[----:B------:R-:W3:Y:S01]  /*a5d0*/  MUFU.TANH R75, R75 ;  /* 0x0000004b004b7308 */ /* 0x000ee20000002400 */
[----:B------:R-:W-:Y:S02]  /*a5e0*/  ISETP.GT.AND P1, PT, R24, 0x59, PT ;  /* 0x000000591800780c */ /* 0x000fe40003f24270 */
[----:B-1----:R-:W-:-:S02]  /*a5f0*/  FSEL R92, R92, -INF , P2 ;  /* 0xff8000005c5c7808 */ /* 0x002fc40001000000 */
[----:B------:R-:W-:Y:S02]  /*a600*/  FMNMX.FTZ R93, R90, R93, !PT ;  /* 0x0000005d5a5d7209 */ /* 0x000fe40007810000 */
[----:B------:R-:W-:Y:S01]  /*a610*/  ISETP.GT.AND P2, PT, R24, 0x60, PT ;  /* 0x000000601800780c */ /* 0x000fe20003f44270 */
[----:B------:R-:W1:Y:S01]  /*a620*/  MUFU.TANH R79, R79 ;  /* 0x0000004f004f7308 */ /* 0x000e620000002400 */
[----:B--2---:R-:W-:Y:S02]  /*a630*/  FSEL R94, R94, -INF , P1 ;  /* 0xff8000005e5e7808 */ /* 0x004fe40000800000 */
[----:B------:R-:W-:Y:S01]  /*a640*/  FMNMX.FTZ R93, R92, R93, !PT ;  /* 0x0000005d5c5d7209 */ /* 0x000fe20007810000 */
[----:B------:R-:W-:Y:S01]  /*a650*/  FMUL.FTZ R9, R86, UR4 ;  /* 0x0000000456097c20 */ /* 0x000fe20008410000 */
[----:B------:R-:W-:Y:S02]  /*a660*/  ISETP.GT.AND P1, PT, R24, 0x61, PT ;  /* 0x000000611800780c */ /* 0x000fe40003f24270 */
[----:B0-----:R-:W-:Y:S01]  /*a670*/  FSEL R86, R35, -INF , P2 ;  /* 0xff80000023567808 */ /* 0x001fe20001000000 */
[----:B------:R-:W0:Y:S01]  /*a680*/  MUFU.TANH R37, R37 ;  /* 0x0000002500257308 */ /* 0x000e220000002400 */
[----:B------:R-:W-:-:S02]  /*a690*/  FMNMX.FTZ R93, R94, R93, !PT ;  /* 0x0000005d5e5d7209 */ /* 0x000fc40007810000 */
[----:B------:R-:W-:Y:S02]  /*a6a0*/  ISETP.GT.AND P2, PT, R24, 0x68, PT ;  /* 0x000000681800780c */ /* 0x000fe40003f44270 */
[----:B---3--:R-:W-:Y:S02]  /*a6b0*/  FSEL R96, R75, -INF , P1 ;  /* 0xff8000004b607808 */ /* 0x008fe40000800000 */
[----:B------:R-:W-:Y:S01]  /*a6c0*/  FMNMX.FTZ R93, R86, R93, !PT ;  /* 0x0000005d565d7209 */ /* 0x000fe20007810000 */
[----:B------:R-:W2:Y:S01]  /*a6d0*/  MUFU.TANH R83, R83 ;  /* 0x0000005300537308 */ /* 0x000ea20000002400 */
[----:B------:R-:W-:Y:S02]  /*a6e0*/  ISETP.GT.AND P1, PT, R24, 0x69, PT ;  /* 0x000000691800780c */ /* 0x000fe40003f24270 */
[----:B------:R-:W-:Y:S02]  /*a6f0*/  FSEL R98, R98, -INF , P2 ;  /* 0xff80000062627808 */ /* 0x000fe40001000000 */
[----:B------:R-:W-:-:S03]  /*a700*/  FMNMX.FTZ R93, R96, R93, !PT ;  /* 0x0000005d605d7209 */ /* 0x000fc60007810000 */
[----:B------:R-:W3:Y:S01]  /*a710*/  MUFU.TANH R9, R9 ;  /* 0x0000000900097308 */ /* 0x000ee20000002400 */
[----:B------:R-:W-:Y:S02]  /*a720*/  ISETP.GT.AND P2, PT, R24, 0x70, PT ;  /* 0x000000701800780c */ /* 0x000fe40003f44270 */
[----:B-1----:R-:W-:Y:S02]  /*a730*/  FSEL R100, R79, -INF , P1 ;  /* 0xff8000004f647808 */ /* 0x002fe40000800000 */
[----:B------:R-:W-:-:S03]  /*a740*/  FMNMX.FTZ R93, R98, R93, !PT ;  /* 0x0000005d625d7209 */ /* 0x000fc60007810000 */
[----:B------:R-:W1:Y:S01]  /*a750*/  MUFU.TANH R87, R87 ;  /* 0x0000005700577308 */ /* 0x000e620000002400 */
[----:B------:R-:W-:Y:S01]  /*a760*/  FMUL.FTZ R35, R60, UR4 ;  /* 0x000000043c237c20 */ /* 0x000fe20008410000 */
[----:B------:R-:W-:Y:S02]  /*a770*/  ISETP.GT.AND P1, PT, R24, 0x71, PT ;  /* 0x000000711800780c */ /* 0x000fe40003f24270 */
[----:B0-----:R-:W-:Y:S02]  /*a780*/  FSEL R60, R37, -INF , P2 ;  /* 0xff800000253c7808 */ /* 0x001fe40001000000 */
[----:B------:R-:W-:Y:S02]  /*a790*/  FMNMX.FTZ R93, R100, R93, !PT ;  /* 0x0000005d645d7209 */ /* 0x000fe40007810000 */
[----:B------:R-:W-:Y:S02]  /*a7a0*/  ISETP.GT.AND P2, PT, R24, 0x78, PT ;  /* 0x000000781800780c */ /* 0x000fe40003f44270 */
[----:B--2---:R-:W-:-:S02]  /*a7b0*/  FSEL R102, R83, -INF , P1 ;  /* 0xff80000053667808 */ /* 0x004fc40000800000 */
[----:B------:R-:W-:Y:S02]  /*a7c0*/  FMNMX.FTZ R93, R60, R93, !PT ;  /* 0x0000005d3c5d7209 */ /* 0x000fe40007810000 */
[----:B------:R-:W-:Y:S02]  /*a7d0*/  ISETP.GT.AND P1, PT, R24, 0x79, PT ;  /* 0x000000791800780c */ /* 0x000fe40003f24270 */
[----:B---3--:R-:W-:Y:S02]  /*a7e0*/  FSEL R106, R9, -INF , P2 ;  /* 0xff800000096a7808 */ /* 0x008fe40001000000 */
[----:B------:R-:W-:Y:S02]  /*a7f0*/  FMNMX.FTZ R93, R102, R93, !PT ;  /* 0x0000005d665d7209 */ /* 0x000fe40007810000 */
[----:B-1----:R-:W-:Y:S02]  /*a800*/  FSEL R104, R87, -INF , P1 ;  /* 0xff80000057687808 */ /* 0x002fe40000800000 */
[----:B------:R-:W-:-:S04]  /*a810*/  FMNMX.FTZ R93, R106, R93, !PT ;  /* 0x0000005d6a5d7209 */ /* 0x000fc80007810000 */
[----:B------:R-:W-:-:S05]  /*a820*/  FMNMX.FTZ R93, R104, R93, !PT ;  /* 0x0000005d685d7209 */ /* 0x000fca0007810000 */
[----:B------:R-:W0:Y:S04]  /*a830*/  SHFL.BFLY PT, R24, R93, 0x2, 0x1f ;  /* 0x0c401f005d187f89 */ /* 0x000e2800000e0000 */
[----:B------:R-:W1:Y:S01]  /*a840*/  SHFL.IDX PT, R63, R91, RZ, 0x1c1f ;  /* 0x001c1fff5b3f7589 */ /* 0x000e6200000e0000 */
[----:B0-----:R-:W-:-:S05]  /*a850*/  FMNMX.FTZ R9, R93, R24, !PT ;  /* 0x000000185d097209 */ /* 0x001fca0007810000 */
[----:B------:R-:W0:Y:S01]  /*a860*/  SHFL.BFLY PT, R24, R9, 0x1, 0x1f ;  /* 0x0c201f0009187f89 */ /* 0x000e2200000e0000 */
[----:B-1----:R-:W-:Y:S01]  /*a870*/  VIADDMNMX R63, R63, R112, R89, PT ;  /* 0x000000703f3f7246 */ /* 0x002fe20003800159 */
[----:B------:R-:W-:-:S03]  /*a880*/  FMUL.FTZ R39, R64, UR4 ;  /* 0x0000000440277c20 */ /* 0x000fc60008410000 */
[C---:B------:R-:W-:Y:S02]  /*a890*/  ISETP.GT.AND P2, PT, R63.reuse, 0x1, PT ;  /* 0x000000013f00780c */ /* 0x040fe40003f44270 */
[----:B------:R-:W-:Y:S02]  /*a8a0*/  ISETP.GT.AND P3, PT, R63, 0x8, PT ;  /* 0x000000083f00780c */ /* 0x000fe40003f64270 */
[----:B------:R-:W-:Y:S02]  /*a8b0*/  FSEL R4, R4, -INF , P2 ;  /* 0xff80000004047808 */ /* 0x000fe40001000000 */
[----:B0-----:R-:W-:Y:S01]  /*a8c0*/  FMNMX.FTZ R24, R9, R24, !PT ;  /* 0x0000001809187209 */ /* 0x001fe20007810000 */
[----:B------:R-:W-:Y:S02]  /*a8d0*/  IMAD.U32 R9, RZ, RZ, UR5 ;  /* 0x00000005ff097e24 */ /* 0x000fe4000f8e00ff */
[----:B------:R-:W-:Y:S01]  /*a8e0*/  FMUL.FTZ R47, R72, UR4 ;  /* 0x00000004482f7c20 */ /* 0x000fe20008410000 */
[----:B------:R-:W-:Y:S01]  /*a8f0*/  ISETP.GT.AND P2, PT, R63, 0x10, PT ;  /* 0x000000103f00780c */ /* 0x000fe20003f44270 */
[----:B------:R-:W-:Y:S01]  /*a900*/  FMUL.FTZ R51, R76, UR4 ;  /* 0x000000044c337c20 */ /* 0x000fe20008410000 */
[C---:B------:R-:W-:Y:S01]  /*a910*/  FMUL.FTZ R59, R24.reuse, R9 ;  /* 0x00000009183b7220 */ /* 0x040fe20000410000 */
[----:B------:R-:W-:Y:S01]  /*a920*/  FSETP.NEU.FTZ.AND P1, PT, R24, -INF , PT ;  /* 0xff8000001800780b */ /* 0x000fe20003f3d000 */
[----:B------:R-:W-:Y:S01]  /*a930*/  FMUL.FTZ R55, R80, UR4 ;  /* 0x0000000450377c20 */ /* 0x000fe20008410000 */
[----:B------:R-:W-:Y:S01]  /*a940*/  FMUL.FTZ R37, R61, UR4 ;  /* 0x000000043d257c20 */ /* 0x000fe20008410000 */
[----:B------:R-:W0:Y:S01]  /*a950*/  MUFU.TANH R30, R30 ;  /* 0x0000001e001e7308 */ /* 0x000e220000002400 */
[----:B------:R-:W-:-:S07]  /*a960*/  FSEL R59, R59, RZ, P1 ;  /* 0x000000ff3b3b7208 */ /* 0x000fce0000800000 */
[----:B------:R-:W1:Y:S01]  /*a970*/  MUFU.TANH R31, R31 ;  /* 0x0000001f001f7308 */ /* 0x000e620000002400 */
[----:B------:R-:W-:-:S07]  /*a980*/  ISETP.GT.AND P1, PT, R63, RZ, PT ;  /* 0x000000ff3f00720c */ /* 0x000fce0003f24270 */
[----:B------:R-:W2:Y:S01]  /*a990*/  MUFU.TANH R32, R32 ;  /* 0x0000002000207308 */ /* 0x000ea20000002400 */
[----:B------:R-:W-:-:S07]  /*a9a0*/  FSEL R64, R3, -INF , P1 ;  /* 0xff80000003407808 */ /* 0x000fce0000800000 */
[----:B------:R-:W3:Y:S01]  /*a9b0*/  MUFU.TANH R33, R33 ;  /* 0x0000002100217308 */ /* 0x000ee20000002400 */
[----:B------:R-:W-:-:S07]  /*a9c0*/  ISETP.GT.AND P1, PT, R63, 0x9, PT ;  /* 0x000000093f00780c */ /* 0x000fce0003f24270 */
[----:B------:R-:W4:Y:S01]  /*a9d0*/  MUFU.TANH R34, R34 ;  /* 0x0000002200227308 */ /* 0x000f220000002400 */
[----:B------:R-:W-:Y:S01]  /*a9e0*/  FSEL R72, R5, -INF , P3 ;  /* 0xff80000005487808 */ /* 0x000fe20001800000 */
[----:B------:R-:W-:Y:S01]  /*a9f0*/  FMUL.FTZ R41, R65, UR4 ;  /* 0x0000000441297c20 */ /* 0x000fe20008410000 */
[----:B------:R-:W-:Y:S01]  /*aa00*/  FMNMX.FTZ R3, R64, R4, !PT ;  /* 0x0000000440037209 */ /* 0x000fe20007810000 */
[----:B------:R-:W-:Y:S01]  /*aa10*/  FMUL.FTZ R43, R68, UR4 ;  /* 0x00000004442b7c20 */ /* 0x000fe20008410000 */
[----:B------:R-:W-:Y:S01]  /*aa20*/  FSEL R8, R8, -INF , P1 ;  /* 0xff80000008087808 */ /* 0x000fe20000800000 */
[----:B------:R-:W-:Y:S01]  /*aa30*/  FMUL.FTZ R45, R69, UR4 ;  /* 0x00000004452d7c20 */ /* 0x000fe20008410000 */
[----:B------:R-:W-:Y:S01]  /*aa40*/  FMNMX.FTZ R3, R72, R3, !PT ;  /* 0x0000000348037209 */ /* 0x000fe20007810000 */
[----:B------:R-:W5:Y:S01]  /*aa50*/  MUFU.TANH R35, R35 ;  /* 0x0000002300237308 */ /* 0x000f620000002400 */
[----:B------:R-:W-:Y:S01]  /*aa60*/  ISETP.GT.AND P1, PT, R63, 0x11, PT ;  /* 0x000000113f00780c */ /* 0x000fe20003f24270 */
[----:B------:R-:W-:Y:S01]  /*aa70*/  FMUL.FTZ R49, R73, UR4 ;  /* 0x0000000449317c20 */ /* 0x000fe20008410000 */
[----:B------:R-:W-:Y:S01]  /*aa80*/  FSEL R10, R10, -INF , P2 ;  /* 0xff8000000a0a7808 */ /* 0x000fe20001000000 */
[----:B------:R-:W-:Y:S01]  /*aa90*/  FMUL.FTZ R53, R77, UR4 ;  /* 0x000000044d357c20 */ /* 0x000fe20008410000 */
[----:B------:R-:W-:Y:S01]  /*aaa0*/  FMNMX.FTZ R3, R8, R3, !PT ;  /* 0x0000000308037209 */ /* 0x000fe20007810000 */
[----:B------:R-:W-:Y:S01]  /*aab0*/  FMUL.FTZ R57, R81, UR4 ;  /* 0x0000000451397c20 */ /* 0x000fe20008410000 */
[----:B------:R-:W-:Y:S01]  /*aac0*/  ISETP.GT.AND P2, PT, R63, 0x18, PT ;  /* 0x000000183f00780c */ /* 0x000fe20003f44270 */
[----:B------:R-:W-:Y:S01]  /*aad0*/  MUFU.TANH R39, R39 ;  /* 0x0000002700277308 */ /* 0x000fe20000002400 */
[----:B------:R-:W-:Y:S01]  /*aae0*/  FSEL R76, R11, -INF , P1 ;  /* 0xff8000000b4c7808 */ /* 0x000fe20000800000 */
[----:B------:R-:W5:Y:S01]  /*aaf0*/  S2R R101, SR_CgaCtaId ;  /* 0x0000000000657919 */ /* 0x000f620000008800 */
[----:B------:R-:W-:Y:S01]  /*ab00*/  FMNMX.FTZ R3, R10, R3, !PT ;  /* 0x000000030a037209 */ /* 0x000fe20007810000 */
[----:B------:R-:W-:Y:S01]  /*ab10*/  FFMA.FTZ R5, R36, R9, -R59 ;  /* 0x0000000924057223 */ /* 0x000fe2000001083b */
[----:B------:R-:W-:Y:S01]  /*ab20*/  ISETP.GT.AND P1, PT, R63, 0x19, PT ;  /* 0x000000193f00780c */ /* 0x000fe20003f24270 */
[----:B------:R-:W-:Y:S01]  /*ab30*/  VIADD R0, R0, 0x16840 ;  /* 0x0001684000007836 */ /* 0x000fe20000000000 */
[----:B------:R-:W-:Y:S01]  /*ab40*/  FSEL R36, R12, -INF , P2 ;  /* 0xff8000000c247808 */ /* 0x000fe20001000000 */
[----:B------:R-:W-:Y:S01]  /*ab50*/  ULDC UR5, c[0x0][0x9d8] ;  /* 0x0002760000057ab9 */ /* 0x000fe20000000800 */
[----:B------:R-:W-:-:S02]  /*ab60*/  FMNMX.FTZ R3, R76, R3, !PT ;  /* 0x000000034c037209 */ /* 0x000fc40007810000 */
[----:B------:R-:W-:Y:S02]  /*ab70*/  ISETP.GT.AND P2, PT, R63, 0x20, PT ;  /* 0x000000203f00780c */ /* 0x000fe40003f44270 */
[----:B------:R-:W-:Y:S02]  /*ab80*/  FSEL R80, R13, -INF , P1 ;  /* 0xff8000000d507808 */ /* 0x000fe40000800000 */
[----:B------:R-:W-:Y:S01]  /*ab90*/  FMNMX.FTZ R3, R36, R3, !PT ;  /* 0x0000000324037209 */ /* 0x000fe20007810000 */
[----:B------:R-:W-:Y:S01]  /*aba0*/  FFMA.FTZ R145, R40, R9, -R59 ;  /* 0x0000000928917223 */ /* 0x000fe2000001083b */
[----:B------:R-:W-:Y:S02]  /*abb0*/  ISETP.GT.AND P1, PT, R63, 0x21, PT ;  /* 0x000000213f00780c */ /* 0x000fe40003f24270 */
[----:B------:R-:W-:Y:S02]  /*abc0*/  FSEL R40, R25, -INF , P2 ;  /* 0xff80000019287808 */ /* 0x000fe40001000000 */
[----:B------:R-:W-:Y:S01]  /*abd0*/  FMNMX.FTZ R3, R80, R3, !PT ;  /* 0x0000000350037209 */ /* 0x000fe20007810000 */
[----:B------:R-:W-:Y:S01]  /*abe0*/  FMUL.FTZ R61, R84, UR4 ;  /* 0x00000004543d7c20 */ /* 0x000fe20008410000 */
[----:B------:R-:W-:-:S02]  /*abf0*/  ISETP.GT.AND P2, PT, R63, 0x28, PT ;  /* 0x000000283f00780c */ /* 0x000fc40003f44270 */
[----:B------:R-:W-:Y:S02]  /*ac00*/  FSEL R84, R26, -INF , P1 ;  /* 0xff8000001a547808 */ /* 0x000fe40000800000 */
[----:B------:R-:W-:Y:S01]  /*ac10*/  FMNMX.FTZ R3, R40, R3, !PT ;  /* 0x0000000328037209 */ /* 0x000fe20007810000 */
[----:B------:R-:W-:Y:S01]  /*ac20*/  FFMA.FTZ R26, R38, R9, -R59 ;  /* 0x00000009261a7223 */ /* 0x000fe2000001083b */
[----:B------:R-:W-:Y:S02]  /*ac30*/  ISETP.GT.AND P1, PT, R63, 0x29, PT ;  /* 0x000000293f00780c */ /* 0x000fe40003f24270 */
[----:B------:R-:W-:Y:S02]  /*ac40*/  FSEL R38, R27, -INF , P2 ;  /* 0xff8000001b267808 */ /* 0x000fe40001000000 */
[----:B------:R-:W-:Y:S02]  /*ac50*/  FMNMX.FTZ R3, R84, R3, !PT ;  /* 0x0000000354037209 */ /* 0x000fe40007810000 */
[----:B------:R-:W-:-:S02]  /*ac60*/  ISETP.GT.AND P2, PT, R63, 0x30, PT ;  /* 0x000000303f00780c */ /* 0x000fc40003f44270 */
[----:B------:R-:W-:Y:S02]  /*ac70*/  FSEL R28, R28, -INF , P1 ;  /* 0xff8000001c1c7808 */ /* 0x000fe40000800000 */
[----:B------:R-:W-:Y:S01]  /*ac80*/  FMNMX.FTZ R3, R38, R3, !PT ;  /* 0x0000000326037209 */ /* 0x000fe20007810000 */
[--C-:B------:R-:W-:Y:S01]  /*ac90*/  FFMA.FTZ R147, R44, R9, -R59.reuse ;  /* 0x000000092c937223 */ /* 0x100fe2000001083b */
[----:B------:R-:W-:Y:S02]  /*aca0*/  ISETP.GT.AND P1, PT, R63, 0x31, PT ;  /* 0x000000313f00780c */ /* 0x000fe40003f24270 */
[----:B------:R-:W-:Y:S02]  /*acb0*/  FSEL R44, R29, -INF , P2 ;  /* 0xff8000001d2c7808 */ /* 0x000fe40001000000 */
[----:B------:R-:W-:Y:S01]  /*acc0*/  FMNMX.FTZ R3, R28, R3, !PT ;  /* 0x000000031c037209 */ /* 0x000fe20007810000 */
[----:B------:R-:W-:Y:S01]  /*acd0*/  FFMA.FTZ R151, R108, R9, -R59 ;  /* 0x000000096c977223 */ /* 0x000fe2000001083b */
[----:B------:R-:W-:-:S02]  /*ace0*/  ISETP.GT.AND P2, PT, R63, 0x38, PT ;  /* 0x000000383f00780c */ /* 0x000fc40003f44270 */
[----:B0-----:R-:W-:Y:S02]  /*acf0*/  FSEL R108, R30, -INF , P1 ;  /* 0xff8000001e6c7808 */ /* 0x001fe40000800000 */
[----:B------:R-:W-:Y:S01]  /*ad00*/  FMNMX.FTZ R3, R44, R3, !PT ;  /* 0x000000032c037209 */ /* 0x000fe20007810000 */
[----:B------:R-:W-:Y:S01]  /*ad10*/  FFMA.FTZ R30, R42, R9, -R59 ;  /* 0x000000092a1e7223 */ /* 0x000fe2000001083b */
[----:B------:R-:W-:Y:S02]  /*ad20*/  ISETP.GT.AND P1, PT, R63, 0x39, PT ;  /* 0x000000393f00780c */ /* 0x000fe40003f24270 */
[----:B-1----:R-:W-:Y:S02]  /*ad30*/  FSEL R42, R31, -INF , P2 ;  /* 0xff8000001f2a7808 */ /* 0x002fe40001000000 */
[----:B------:R-:W-:Y:S01]  /*ad40*/  FMNMX.FTZ R3, R108, R3, !PT ;  /* 0x000000036c037209 */ /* 0x000fe20007810000 */
[----:B------:R-:W0:Y:S01]  /*ad50*/  MUFU.TANH R37, R37 ;  /* 0x0000002500257308 */ /* 0x000e220000002400 */
[----:B------:R-:W-:-:S02]  /*ad60*/  ISETP.GT.AND P2, PT, R63, 0x40, PT ;  /* 0x000000403f00780c */ /* 0x000fc40003f44270 */
[----:B--2---:R-:W-:Y:S02]  /*ad70*/  FSEL R32, R32, -INF , P1 ;  /* 0xff80000020207808 */ /* 0x004fe40000800000 */
[----:B------:R-:W-:Y:S01]  /*ad80*/  FMNMX.FTZ R3, R42, R3, !PT ;  /* 0x000000032a037209 */ /* 0x000fe20007810000 */
[--C-:B------:R-:W-:Y:S01]  /*ad90*/  FFMA.FTZ R141, R48, R9, -R59.reuse ;  /* 0x00000009308d7223 */ /* 0x100fe2000001083b */
[----:B------:R-:W-:Y:S02]  /*ada0*/  ISETP.GT.AND P1, PT, R63, 0x41, PT ;  /* 0x000000413f00780c */ /* 0x000fe40003f24270 */
[----:B---3--:R-:W-:Y:S02]  /*adb0*/  FSEL R48, R33, -INF , P2 ;  /* 0xff80000021307808 */ /* 0x008fe40001000000 */
[----:B------:R-:W-:Y:S01]  /*adc0*/  FMNMX.FTZ R3, R32, R3, !PT ;  /* 0x0000000320037209 */ /* 0x000fe20007810000 */
[----:B------:R-:W1:Y:S01]  /*add0*/  MUFU.TANH R41, R41 ;  /* 0x0000002900297308 */ /* 0x000e620000002400 */
[----:B------:R-:W-:Y:S01]  /*ade0*/  FFMA.FTZ R68, R110, R9, -R59 ;  /* 0x000000096e447223 */ /* 0x000fe2000001083b */
[----:B------:R-:W-:-:S02]  /*adf0*/  ISETP.GT.AND P2, PT, R63, 0x48, PT ;  /* 0x000000483f00780c */ /* 0x000fc40003f44270 */
[----:B----4-:R-:W-:Y:S02]  /*ae00*/  FSEL R110, R34, -INF , P1 ;  /* 0xff800000226e7808 */ /* 0x010fe40000800000 */
[----:B------:R-:W-:Y:S02]  /*ae10*/  FMNMX.FTZ R3, R48, R3, !PT ;  /* 0x0000000330037209 */ /* 0x000fe40007810000 */
[----:B------:R-:W2:Y:S01]  /*ae20*/  MUFU.TANH R43, R43 ;  /* 0x0000002b002b7308 */ /* 0x000ea20000002400 */
[----:B------:R-:W-:Y:S02]  /*ae30*/  ISETP.GT.AND P1, PT, R63, 0x49, PT ;  /* 0x000000493f00780c */ /* 0x000fe40003f24270 */
[----:B-----5:R-:W-:Y:S02]  /*ae40*/  FSEL R112, R35, -INF , P2 ;  /* 0xff80000023707808 */ /* 0x020fe40001000000 */
[----:B------:R-:W-:Y:S01]  /*ae50*/  FMNMX.FTZ R3, R110, R3, !PT ;  /* 0x000000036e037209 */ /* 0x000fe20007810000 */
[----:B------:R-:W-:Y:S01]  /*ae60*/  FFMA.FTZ R149, R114, R9, -R59 ;  /* 0x0000000972957223 */ /* 0x000fe2000001083b */
[----:B------:R-:W-:Y:S01]  /*ae70*/  ISETP.GT.AND P2, PT, R63, 0x50, PT ;  /* 0x000000503f00780c */ /* 0x000fe20003f44270 */
[----:B------:R-:W3:Y:S01]  /*ae80*/  MUFU.TANH R45, R45 ;  /* 0x0000002d002d7308 */ /* 0x000ee20000002400 */
[----:B0-----:R-:W-:-:S02]  /*ae90*/  FSEL R114, R37, -INF , P1 ;  /* 0xff80000025727808 */ /* 0x001fc40000800000 */
[----:B------:R-:W-:Y:S01]  /*aea0*/  FMNMX.FTZ R3, R112, R3, !PT ;  /* 0x0000000370037209 */ /* 0x000fe20007810000 */
[----:B------:R-:W-:Y:S01]  /*aeb0*/  FFMA.FTZ R143, R52, R9, -R59 ;  /* 0x00000009348f7223 */ /* 0x000fe2000001083b */
[----:B------:R-:W-:Y:S02]  /*aec0*/  ISETP.GT.AND P1, PT, R63, 0x51, PT ;  /* 0x000000513f00780c */ /* 0x000fe40003f24270 */
[----:B------:R-:W-:Y:S01]  /*aed0*/  FSEL R52, R39, -INF , P2 ;  /* 0xff80000027347808 */ /* 0x000fe20001000000 */
[----:B------:R-:W0:Y:S01]  /*aee0*/  MUFU.TANH R47, R47 ;  /* 0x0000002f002f7308 */ /* 0x000e220000002400 */
[----:B------:R-:W-:Y:S02]  /*aef0*/  FMNMX.FTZ R3, R114, R3, !PT ;  /* 0x0000000372037209 */ /* 0x000fe40007810000 */
[----:B------:R-:W-:Y:S02]  /*af00*/  ISETP.GT.AND P2, PT, R63, 0x58, PT ;  /* 0x000000583f00780c */ /* 0x000fe40003f44270 */
[----:B-1----:R-:W-:-:S02]  /*af10*/  FSEL R116, R41, -INF , P1 ;  /* 0xff80000029747808 */ /* 0x002fc40000800000 */
[----:B------:R-:W-:Y:S01]  /*af20*/  FMNMX.FTZ R3, R52, R3, !PT ;  /* 0x0000000334037209 */ /* 0x000fe20007810000 */
[----:B------:R-:W1:Y:S01]  /*af30*/  MUFU.TANH R49, R49 ;  /* 0x0000003100317308 */ /* 0x000e620000002400 */
[----:B------:R-:W-:Y:S02]  /*af40*/  ISETP.GT.AND P1, PT, R63, 0x59, PT ;  /* 0x000000593f00780c */ /* 0x000fe40003f24270 */
[----:B--2---:R-:W-:Y:S02]  /*af50*/  FSEL R120, R43, -INF , P2 ;  /* 0xff8000002b787808 */ /* 0x004fe40001000000 */
[----:B------:R-:W-:-:S03]  /*af60*/  FMNMX.FTZ R3, R116, R3, !PT ;  /* 0x0000000374037209 */ /* 0x000fc60007810000 */
[----:B------:R-:W2:Y:S01]  /*af70*/  MUFU.TANH R51, R51 ;  /* 0x0000003300337308 */ /* 0x000ea20000002400 */
[----:B------:R-:W-:Y:S01]  /*af80*/  ISETP.GT.AND P2, PT, R63, 0x60, PT ;  /* 0x000000603f00780c */ /* 0x000fe20003f44270 */
[----:B------:R-:W-:Y:S01]  /*af90*/  FMUL.FTZ R65, R85, UR4 ;  /* 0x0000000455417c20 */ /* 0x000fe20008410000 */
[----:B---3--:R-:W-:-:S05]  /*afa0*/  FSEL R122, R45, -INF , P1 ;  /* 0xff8000002d7a7808 */ /* 0x008fca0000800000 */
[----:B------:R-:W-:Y:S01]  /*afb0*/  MUFU.TANH R55, R55 ;  /* 0x0000003700377308 */ /* 0x000fe20000002400 */
[----:B------:R-:W-:Y:S01]  /*afc0*/  FMNMX.FTZ R3, R120, R3, !PT ;  /* 0x0000000378037209 */ /* 0x000fe20007810000 */
[-CC-:B------:R-:W-:Y:S01]  /*afd0*/  FFMA.FTZ R137, R56, R9.reuse, -R59.reuse ;  /* 0x0000000938897223 */ /* 0x180fe2000001083b */
[----:B------:R-:W-:Y:S01]  /*afe0*/  ISETP.GT.AND P1, PT, R63, 0x61, PT ;  /* 0x000000613f00780c */ /* 0x000fe20003f24270 */
[----:B------:R-:W-:-:S04]  /*aff0*/  FFMA.FTZ R133, R70, R9, -R59 ;  /* 0x0000000946857223 */ /* 0x000fc8000001083b */
[----:B------:R-:W3:Y:S01]  /*b000*/  MUFU.TANH R53, R53 ;  /* 0x0000003500357308 */ /* 0x000ee20000002400 */
[----:B0-----:R-:W-:Y:S01]  /*b010*/  FSEL R124, R47, -INF , P2 ;  /* 0xff8000002f7c7808 */ /* 0x001fe20001000000 */
[----:B------:R-:W0:Y:S01]  /*b020*/  @P4 LDC R43, c[0x0][0x450] ;  /* 0x00011400ff2b4b82 */ /* 0x000e220000000800 */
[----:B------:R-:W-:-:S05]  /*b030*/  FMNMX.FTZ R3, R122, R3, !PT ;  /* 0x000000037a037209 */ /* 0x000fca0007810000 */
[----:B------:R-:W4:Y:S01]  /*b040*/  MUFU.TANH R57, R57 ;  /* 0x0000003900397308 */ /* 0x000f220000002400 */
[----:B------:R-:W-:-:S07]  /*b050*/  ISETP.GT.AND P2, PT, R63, 0x68, PT ;  /* 0x000000683f00780c */ /* 0x000fce0003f44270 */
[----:B------:R-:W5:Y:S01]  /*b060*/  MUFU.TANH R61, R61 ;  /* 0x0000003d003d7308 */ /* 0x000f620000002400 */
[----:B-1----:R-:W-:-:S07]  /*b070*/  FSEL R126, R49, -INF , P1 ;  /* 0xff800000317e7808 */ /* 0x002fce0000800000 */
[----:B------:R-:W-:Y:S01]  /*b080*/  MUFU.EX2 R12, R5 ;  /* 0x00000005000c7308 */ /* 0x000fe20000000800 */
[----:B------:R-:W-:-:S07]  /*b090*/  FMNMX.FTZ R3, R124, R3, !PT ;  /* 0x000000037c037209 */ /* 0x000fce0007810000 */
[----:B------:R-:W-:Y:S01]  /*b0a0*/  MUFU.EX2 R68, R68 ;  /* 0x0000004400447308 */ /* 0x000fe20000000800 */
[----:B------:R-:W-:-:S07]  /*b0b0*/  ISETP.GT.AND P1, PT, R63, 0x69, PT ;  /* 0x000000693f00780c */ /* 0x000fce0003f24270 */
[----:B------:R-:W-:Y:S01]  /*b0c0*/  MUFU.EX2 R151, R151 ;  /* 0x0000009700977308 */ /* 0x000fe20000000800 */
[----:B--2---:R-:W-:-:S07]  /*b0d0*/  FSEL R130, R51, -INF , P2 ;  /* 0xff80000033827808 */ /* 0x004fce0001000000 */
[----:B------:R-:W-:Y:S01]  /*b0e0*/  MUFU.EX2 R145, R145 ;  /* 0x0000009100917308 */ /* 0x000fe20000000800 */
[----:B------:R-:W-:-:S07]  /*b0f0*/  FMNMX.FTZ R3, R126, R3, !PT ;  /* 0x000000037e037209 */ /* 0x000fce0007810000 */
[----:B------:R-:W-:Y:S01]  /*b100*/  MUFU.EX2 R26, R26 ;  /* 0x0000001a001a7308 */ /* 0x000fe20000000800 */
[----:B------:R-:W-:Y:S01]  /*b110*/  ISETP.GT.AND P2, PT, R63, 0x70, PT ;  /* 0x000000703f00780c */ /* 0x000fe20003f44270 */
[-CC-:B------:R-:W-:Y:S01]  /*b120*/  FFMA.FTZ R34, R46, R9.reuse, -R59.reuse ;  /* 0x000000092e227223 */ /* 0x180fe2000001083b */
[----:B---3--:R-:W-:Y:S01]  /*b130*/  FSEL R132, R53, -INF , P1 ;  /* 0xff80000035847808 */ /* 0x008fe20000800000 */
[--C-:B------:R-:W-:Y:S01]  /*b140*/  FFMA.FTZ R118, R54, R9, -R59.reuse ;  /* 0x0000000936767223 */ /* 0x100fe2000001083b */
[----:B------:R-:W-:Y:S01]  /*b150*/  FMNMX.FTZ R3, R130, R3, !PT ;  /* 0x0000000382037209 */ /* 0x000fe20007810000 */
[-CC-:B------:R-:W-:Y:S01]  /*b160*/  FFMA.FTZ R139, R58, R9.reuse, -R59.reuse ;  /* 0x000000093a8b7223 */ /* 0x180fe2000001083b */
[-CC-:B------:R-:W-:Y:S01]  /*b170*/  FFMA.FTZ R128, R62, R9.reuse, -R59.reuse ;  /* 0x000000093e807223 */ /* 0x180fe2000001083b */
[----:B------:R-:W1:Y:S01]  /*b180*/  MUFU.TANH R65, R65 ;  /* 0x0000004100417308 */ /* 0x000e620000002400 */
[----:B------:R-:W-:Y:S01]  /*b190*/  ISETP.GT.AND P1, PT, R63, 0x71, PT ;  /* 0x000000713f00780c */ /* 0x000fe20003f24270 */
[-CC-:B------:R-:W-:Y:S01]  /*b1a0*/  FFMA.FTZ R135, R74, R9.reuse, -R59.reuse ;  /* 0x000000094a877223 */ /* 0x180fe2000001083b */
[----:B------:R-:W-:Y:S01]  /*b1b0*/  FSEL R134, R55, -INF , P2 ;  /* 0xff80000037867808 */ /* 0x000fe20001000000 */
[--C-:B------:R-:W-:Y:S01]  /*b1c0*/  FFMA.FTZ R129, R82, R9, -R59.reuse ;  /* 0x0000000952817223 */ /* 0x100fe2000001083b */
[----:B------:R-:W-:Y:S01]  /*b1d0*/  FMNMX.FTZ R3, R132, R3, !PT ;  /* 0x0000000384037209 */ /* 0x000fe20007810000 */
[-CC-:B------:R-:W-:Y:S01]  /*b1e0*/  FFMA.FTZ R131, R92, R9.reuse, -R59.reuse ;  /* 0x000000095c837223 */ /* 0x180fe2000001083b */
[----:B------:R-:W-:Y:S01]  /*b1f0*/  ISETP.GT.AND P2, PT, R63, 0x78, PT ;  /* 0x000000783f00780c */ /* 0x000fe20003f44270 */
[----:B------:R-:W-:Y:S01]  /*b200*/  MUFU.EX2 R149, R149 ;  /* 0x0000009500957308 */ /* 0x000fe20000000800 */
[----:B----4-:R-:W-:Y:S01]  /*b210*/  FSEL R136, R57, -INF , P1 ;  /* 0xff80000039887808 */ /* 0x010fe20000800000 */
[--C-:B------:R-:W-:Y:S01]  /*b220*/  FFMA.FTZ R125, R86, R9, -R59.reuse ;  /* 0x00000009567d7223 */ /* 0x100fe2000001083b */
[----:B------:R-:W-:Y:S01]  /*b230*/  FMNMX.FTZ R3, R134, R3, !PT ;  /* 0x0000000386037209 */ /* 0x000fe20007810000 */
[-CC-:B------:R-:W-:Y:S01]  /*b240*/  FFMA.FTZ R127, R98, R9.reuse, -R59.reuse ;  /* 0x00000009627f7223 */ /* 0x180fe2000001083b */
[----:B------:R-:W-:Y:S01]  /*b250*/  ISETP.GT.AND P1, PT, R63, 0x79, PT ;  /* 0x000000793f00780c */ /* 0x000fe20003f24270 */
[--C-:B------:R-:W-:Y:S01]  /*b260*/  FFMA.FTZ R121, R60, R9, -R59.reuse ;  /* 0x000000093c797223 */ /* 0x100fe2000001083b */
[----:B-----5:R-:W-:Y:S01]  /*b270*/  FSEL R138, R61, -INF , P2 ;  /* 0xff8000003d8a7808 */ /* 0x020fe20001000000 */
[----:B------:R-:W-:Y:S01]  /*b280*/  MUFU.EX2 R147, R147 ;  /* 0x0000009300937308 */ /* 0x000fe20000000800 */
[----:B------:R-:W-:Y:S01]  /*b290*/  FMNMX.FTZ R3, R136, R3, !PT ;  /* 0x0000000388037209 */ /* 0x000fe20007810000 */
[----:B------:R-:W-:Y:S01]  /*b2a0*/  FFMA.FTZ R123, R106, R9, -R59 ;  /* 0x000000096a7b7223 */ /* 0x000fe2000001083b */
[----:B-1----:R-:W-:Y:S01]  /*b2b0*/  FSEL R140, R65, -INF , P1 ;  /* 0xff800000418c7808 */ /* 0x002fe20000800000 */
[----:B------:R-:W-:Y:S01]  /*b2c0*/  ULDC UR4, c[0x0][0x9d8] ;  /* 0x0002760000047ab9 */ /* 0x000fe20000000800 */
[----:B------:R-:W-:-:S04]  /*b2d0*/  FMNMX.FTZ R3, R138, R3, !PT ;  /* 0x000000038a037209 */ /* 0x000fc80007810000 */
[----:B------:R-:W-:-:S05]  /*b2e0*/  FMNMX.FTZ R3, R140, R3, !PT ;  /* 0x000000038c037209 */ /* 0x000fca0007810000 */
[----:B------:R-:W1:Y:S02]  /*b2f0*/  SHFL.BFLY PT, R56, R3, 0x2, 0x1f ;  /* 0x0c401f0003387f89 */ /* 0x000e6400000e0000 */
[----:B-1----:R-:W-:-:S05]  /*b300*/  FMNMX.FTZ R11, R3, R56, !PT ;  /* 0x00000038030b7209 */ /* 0x002fca0007810000 */
[----:B------:R-:W1:Y:S02]  /*b310*/  SHFL.BFLY PT, R70, R11, 0x1, 0x1f ;  /* 0x0c201f000b467f89 */ /* 0x000e6400000e0000 */
[----:B-1----:R-:W-:-:S04]  /*b320*/  FMNMX.FTZ R5, R11, R70, !PT ;  /* 0x000000460b057209 */ /* 0x002fc80007810000 */
[C---:B------:R-:W-:Y:S01]  /*b330*/  FSETP.NEU.FTZ.AND P1, PT, R5.reuse, -INF , PT ;  /* 0xff8000000500780b */ /* 0x040fe20003f3d000 */
[----:B------:R-:W-:-:S05]  /*b340*/  FMUL.FTZ R37, R5, R9 ;  /* 0x0000000905257220 */ /* 0x000fca0000410000 */
[----:B------:R-:W-:-:S05]  /*b350*/  FSEL R37, R37, RZ, P1 ;  /* 0x000000ff25257208 */ /* 0x000fca0000800000 */
[-CC-:B------:R-:W-:Y:S02]  /*b360*/  FFMA.FTZ R146, R36, R9.reuse, -R37.reuse ;  /* 0x0000000924927223 */ /* 0x180fe40000010825 */
[----:B------:R-:W1:Y:S01]  /*b370*/  @P4 LDC R36, c[0x0][0x44c] ;  /* 0x00011300ff244b82 */ /* 0x000e620000000800 */
[-CC-:B------:R-:W-:Y:S01]  /*b380*/  FFMA.FTZ R11, R8, R9.reuse, -R37.reuse ;  /* 0x00000009080b7223 */ /* 0x180fe20000010825 */
[----:B------:R-:W-:Y:S01]  /*b390*/  FFMA.FTZ R8, R40, R9, -R37 ;  /* 0x0000000928087223 */ /* 0x000fe20000010825 */
[----:B------:R-:W-:Y:S01]  /*b3a0*/  MOV R40, R99 ;  /* 0x0000006300287202 */ /* 0x000fe20000000f00 */
[----:B-1----:R-:W-:-:S05]  /*b3b0*/  @P4 IMAD.HI.U32 R36, R99, R36, RZ ;  /* 0x0000002463244227 */ /* 0x002fca00078e00ff */
[----:B0-----:R-:W-:Y:S01]  /*b3c0*/  @P4 SHF.R.U32.HI R40, RZ, R43, R36 ;  /* 0x0000002bff284219 */ /* 0x001fe20000011624 */
[-CC-:B------:R-:W-:Y:S02]  /*b3d0*/  FFMA.FTZ R36, R52, R9.reuse, -R37.reuse ;  /* 0x0000000934247223 */ /* 0x180fe40000010825 */
[----:B------:R-:W2:Y:S01]  /*b3e0*/  LDL R52, [R1+0x34] ;  /* 0x0000340001347983 */ /* 0x000ea20000100800 */
[-CC-:B------:R-:W-:Y:S01]  /*b3f0*/  FFMA.FTZ R148, R64, R9.reuse, -R37.reuse ;  /* 0x0000000940947223 */ /* 0x180fe20000010825 */
[-CC-:B------:R-:W-:Y:S01]  /*b400*/  FFMA.FTZ R3, R4, R9.reuse, -R37.reuse ;  /* 0x0000000904037223 */ /* 0x180fe20000010825 */
[----:B------:R-:W-:-:S04]  /*b410*/  FFMA.FTZ R150, R72, R9, -R37 ;  /* 0x0000000948967223 */ /* 0x000fc80000010825 */
[----:B------:R-:W-:Y:S01]  /*b420*/  MUFU.EX2 R148, R148 ;  /* 0x0000009400947308 */ /* 0x000fe20000000800 */
[----:B------:R-:W-:-:S07]  /*b430*/  FFMA.FTZ R144, R10, R9, -R37 ;  /* 0x000000090a907223 */ /* 0x000fce0000010825 */
[----:B------:R-:W0:Y:S01]  /*b440*/  MUFU.EX2 R3, R3 ;  /* 0x0000000300037308 */ /* 0x000e220000000800 */
[----:B------:R-:W-:-:S07]  /*b450*/  FFMA.FTZ R13, R76, R9, -R37 ;  /* 0x000000094c0d7223 */ /* 0x000fce0000010825 */
[----:B------:R-:W1:Y:S01]  /*b460*/  MUFU.EX2 R150, R150 ;  /* 0x0000009600967308 */ /* 0x000e620000000800 */
[----:B------:R-:W-:Y:S01]  /*b470*/  PRMT R4, R101, 0x654, R0 ;  /* 0x0000065465047816 */ /* 0x000fe20000000000 */
[-CC-:B------:R-:W-:Y:S01]  /*b480*/  FFMA.FTZ R25, R80, R9.reuse, -R37.reuse ;  /* 0x0000000950197223 */ /* 0x180fe20000010825 */
[----:B------:R-:W-:Y:S02]  /*b490*/  FFMA.FTZ R142, R38, R9, -R37 ;  /* 0x00000009268e7223 */ /* 0x000fe40000010825 */
[----:B------:R3:W-:Y:S03]  /*b4a0*/  SYNCS.ARRIVE.TRANS64.RED.A1T0 RZ, [R4+URZ], RZ ;  /* 0x000000ff04ff79a7 */ /* 0x0007e6000810043f */
[----:B------:R-:W4:Y:S01]  /*b4b0*/  MUFU.EX2 R11, R11 ;  /* 0x0000000b000b7308 */ /* 0x000f220000000800 */
[----:B0-----:R-:W-:-:S07]  /*b4c0*/  FADD.FTZ R41, R148, R3 ;  /* 0x0000000394297221 */ /* 0x001fce0000010000 */
[----:B------:R-:W0:Y:S01]  /*b4d0*/  MUFU.EX2 R144, R144 ;  /* 0x0000009000907308 */ /* 0x000e220000000800 */
[----:B---3--:R-:W-:Y:S01]  /*b4e0*/  FADD.FTZ R4, R149, R68 ;  /* 0x0000004495047221 */ /* 0x008fe20000010000 */
[----:B-1----:R-:W-:-:S06]  /*b4f0*/  FADD.FTZ R38, R150, R41 ;  /* 0x0000002996267221 */ /* 0x002fcc0000010000 */
[----:B------:R-:W1:Y:S01]  /*b500*/  MUFU.EX2 R13, R13 ;  /* 0x0000000d000d7308 */ /* 0x000e620000000800 */
[----:B------:R-:W-:Y:S01]  /*b510*/  FADD.FTZ R41, R151, R4 ;  /* 0x0000000497297221 */ /* 0x000fe20000010000 */
[----:B----4-:R-:W-:-:S06]  /*b520*/  FADD.FTZ R43, R11, R38 ;  /* 0x000000260b2b7221 */ /* 0x010fcc0000010000 */
[----:B------:R-:W3:Y:S01]  /*b530*/  MUFU.EX2 R146, R146 ;  /* 0x0000009200927308 */ /* 0x000ee20000000800 */
[----:B------:R-:W-:Y:S01]  /*b540*/  FFMA.FTZ R27, R84, R9, -R37 ;  /* 0x00000009541b7223 */ /* 0x000fe20000010825 */
[----:B------:R-:W-:Y:S01]  /*b550*/  IADD3 R4, R40, R95, -R97 ;  /* 0x0000005f28047210 */ /* 0x000fe20007ffe861 */
[----:B------:R-:W-:-:S05]  /*b560*/  FADD.FTZ R38, R12, R41 ;  /* 0x000000290c267221 */ /* 0x000fca0000010000 */
[----:B------:R-:W4:Y:S01]  /*b570*/  MUFU.EX2 R25, R25 ;  /* 0x0000001900197308 */ /* 0x000f220000000800 */
[----:B0-----:R-:W-:Y:S01]  /*b580*/  FADD.FTZ R40, R144, R43 ;  /* 0x0000002b90287221 */ /* 0x001fe20000010000 */
[----:B------:R-:W-:-:S06]  /*b590*/  FADD.FTZ R45, R145, R38 ;  /* 0x00000026912d7221 */ /* 0x000fcc0000010000 */
[----:B------:R-:W0:Y:S01]  /*b5a0*/  MUFU.EX2 R30, R30 ;  /* 0x0000001e001e7308 */ /* 0x000e220000000800 */
[----:B-1----:R-:W-:Y:S01]  /*b5b0*/  FADD.FTZ R47, R13, R40 ;  /* 0x000000280d2f7221 */ /* 0x002fe20000010000 */
[----:B------:R-:W-:-:S06]  /*b5c0*/  FFMA.FTZ R29, R28, R9, -R37 ;  /* 0x000000091c1d7223 */ /* 0x000fcc0000010825 */
[----:B------:R-:W1:Y:S01]  /*b5d0*/  MUFU.EX2 R8, R8 ;  /* 0x0000000800087308 */ /* 0x000e620000000800 */
[----:B------:R-:W-:Y:S01]  /*b5e0*/  FADD.FTZ R38, R26, R45 ;  /* 0x0000002d1a267221 */ /* 0x000fe20000010000 */
[----:B------:R-:W-:-:S06]  /*b5f0*/  FFMA.FTZ R46, R50, R9, -R59 ;  /* 0x00000009322e7223 */ /* 0x000fcc000001083b */
[----:B------:R-:W5:Y:S01]  /*b600*/  MUFU.EX2 R141, R141 ;  /* 0x0000008d008d7308 */ /* 0x000f620000000800 */
[----:B---3--:R-:W-:Y:S01]  /*b610*/  FADD.FTZ R40, R146, R47 ;  /* 0x0000002f92287221 */ /* 0x008fe20000010000 */
[----:B------:R-:W-:-:S06]  /*b620*/  FFMA.FTZ R10, R44, R9, -R37 ;  /* 0x000000092c0a7223 */ /* 0x000fcc0000010825 */
[----:B------:R-:W3:Y:S01]  /*b630*/  MUFU.EX2 R27, R27 ;  /* 0x0000001b001b7308 */ /* 0x000ee20000000800 */
[----:B------:R-:W-:Y:S01]  /*b640*/  FADD.FTZ R47, R147, R38 ;  /* 0x00000026932f7221 */ /* 0x000fe20000010000 */
[----:B----4-:R-:W-:-:S06]  /*b650*/  FADD.FTZ R49, R25, R40 ;  /* 0x0000002819317221 */ /* 0x010fcc0000010000 */
[----:B------:R-:W4:Y:S01]  /*b660*/  MUFU.EX2 R34, R34 ;  /* 0x0000002200227308 */ /* 0x000f220000000800 */
[----:B------:R-:W-:-:S07]  /*b670*/  FFMA.FTZ R31, R108, R9, -R37 ;  /* 0x000000096c1f7223 */ /* 0x000fce0000010825 */
[----:B------:R-:W4:Y:S01]  /*b680*/  MUFU.EX2 R142, R142 ;  /* 0x0000008e008e7308 */ /* 0x000f220000000800 */
[----:B0-----:R-:W-:Y:S01]  /*b690*/  FADD.FTZ R38, R30, R47 ;  /* 0x0000002f1e267221 */ /* 0x001fe20000010000 */
[----:B-1----:R-:W-:-:S06]  /*b6a0*/  FADD.FTZ R40, R8, R49 ;  /* 0x0000003108287221 */ /* 0x002fcc0000010000 */
[----:B------:R-:W0:Y:S01]  /*b6b0*/  MUFU.EX2 R143, R143 ;  /* 0x0000008f008f7308 */ /* 0x000e220000000800 */
[----:B------:R-:W-:-:S07]  /*b6c0*/  FFMA.FTZ R28, R42, R9, -R37 ;  /* 0x000000092a1c7223 */ /* 0x000fce0000010825 */
[----:B------:R-:W1:Y:S01]  /*b6d0*/  MUFU.EX2 R29, R29 ;  /* 0x0000001d001d7308 */ /* 0x000e620000000800 */
[----:B-----5:R-:W-:Y:S01]  /*b6e0*/  FADD.FTZ R47, R141, R38 ;  /* 0x000000268d2f7221 */ /* 0x020fe20000010000 */
[----:B---3--:R-:W-:-:S06]  /*b6f0*/  FADD.FTZ R49, R27, R40 ;  /* 0x000000281b317221 */ /* 0x008fcc0000010000 */
[----:B------:R-:W3:Y:S01]  /*b700*/  MUFU.EX2 R46, R46 ;  /* 0x0000002e002e7308 */ /* 0x000ee20000000800 */
[----:B------:R-:W-:-:S07]  /*b710*/  FFMA.FTZ R33, R32, R9, -R37 ;  /* 0x0000000920217223 */ /* 0x000fce0000010825 */
[----:B------:R-:W5:Y:S01]  /*b720*/  MUFU.EX2 R10, R10 ;  /* 0x0000000a000a7308 */ /* 0x000f620000000800 */
[----:B------:R-:W-:Y:S01]  /*b730*/  FFMA.FTZ R32, R48, R9, -R37 ;  /* 0x0000000930207223 */ /* 0x000fe20000010825 */
[----:B----4-:R-:W-:-:S06]  /*b740*/  FADD.FTZ R44, R34, R47 ;  /* 0x0000002f222c7221 */ /* 0x010fcc0000010000 */
[----:B------:R-:W4:Y:S01]  /*b750*/  MUFU.EX2 R137, R137 ;  /* 0x0000008900897308 */ /* 0x000f220000000800 */
[----:B------:R-:W-:-:S07]  /*b760*/  FADD.FTZ R48, R142, R49 ;  /* 0x000000318e307221 */ /* 0x000fce0000010000 */
[----:B------:R-:W4:Y:S01]  /*b770*/  MUFU.EX2 R31, R31 ;  /* 0x0000001f001f7308 */ /* 0x000f220000000800 */
[----:B0-----:R-:W-:Y:S01]  /*b780*/  FADD.FTZ R47, R143, R44 ;  /* 0x0000002c8f2f7221 */ /* 0x001fe20000010000 */
[----:B-1----:R-:W-:-:S06]  /*b790*/  FADD.FTZ R49, R29, R48 ;  /* 0x000000301d317221 */ /* 0x002fcc0000010000 */
[----:B------:R-:W0:Y:S01]  /*b7a0*/  MUFU.EX2 R118, R118 ;  /* 0x0000007600767308 */ /* 0x000e220000000800 */
[----:B------:R-:W-:-:S07]  /*b7b0*/  FFMA.FTZ R35, R110, R9, -R37 ;  /* 0x000000096e237223 */ /* 0x000fce0000010825 */
[----:B------:R-:W1:Y:S01]  /*b7c0*/  MUFU.EX2 R28, R28 ;  /* 0x0000001c001c7308 */ /* 0x000e620000000800 */
[----:B---3--:R-:W-:Y:S01]  /*b7d0*/  FADD.FTZ R44, R46, R47 ;  /* 0x0000002f2e2c7221 */ /* 0x008fe20000010000 */
[----:B------:R-:W-:-:S06]  /*b7e0*/  FFMA.FTZ R50, R66, R9, -R59 ;  /* 0x0000000942327223 */ /* 0x000fcc000001083b */
[----:B------:R-:W3:Y:S01]  /*b7f0*/  MUFU.EX2 R139, R139 ;  /* 0x0000008b008b7308 */ /* 0x000ee20000000800 */
[----:B-----5:R-:W-:-:S07]  /*b800*/  FADD.FTZ R48, R10, R49 ;  /* 0x000000310a307221 */ /* 0x020fce0000010000 */
[----:B------:R-:W5:Y:S01]  /*b810*/  MUFU.EX2 R33, R33 ;  /* 0x0000002100217308 */ /* 0x000f620000000800 */
[----:B------:R-:W-:Y:S01]  /*b820*/  FFMA.FTZ R112, R112, R9, -R37 ;  /* 0x0000000970707223 */ /* 0x000fe20000010825 */
[----:B----4-:R-:W-:-:S06]  /*b830*/  FADD.FTZ R47, R137, R44 ;  /* 0x0000002c892f7221 */ /* 0x010fcc0000010000 */
[----:B------:R-:W4:Y:S01]  /*b840*/  MUFU.EX2 R128, R128 ;  /* 0x0000008000807308 */ /* 0x000f220000000800 */
[----:B------:R-:W-:Y:S01]  /*b850*/  FADD.FTZ R49, R31, R48 ;  /* 0x000000301f317221 */ /* 0x000fe20000010000 */
[----:B------:R-:W-:-:S06]  /*b860*/  FFMA.FTZ R39, R114, R9, -R37 ;  /* 0x0000000972277223 */ /* 0x000fcc0000010825 */
[----:B------:R-:W4:Y:S01]  /*b870*/  MUFU.EX2 R32, R32 ;  /* 0x0000002000207308 */ /* 0x000f220000000800 */
[----:B------:R-:W-:Y:S01]  /*b880*/  F2FP.BF16.F32.PACK_AB R151, R12, R151 ;  /* 0x000000970c97723e */ /* 0x000fe200000010ff */
[----:B0-----:R-:W-:Y:S01]  /*b890*/  FADD.FTZ R12, R118, R47 ;  /* 0x0000002f760c7221 */ /* 0x001fe20000010000 */
[----:B------:R-:W-:-:S05]  /*b8a0*/  F2FP.BF16.F32.PACK_AB R145, R26, R145 ;  /* 0x000000911a91723e */ /* 0x000fca00000010ff */
[----:B------:R-:W0:Y:S01]  /*b8b0*/  MUFU.EX2 R133, R133 ;  /* 0x0000008500857308 */ /* 0x000e220000000800 */
[----:B------:R-:W-:Y:S01]  /*b8c0*/  FFMA.FTZ R66, R78, R9, -R59 ;  /* 0x000000094e427223 */ /* 0x000fe2000001083b */
[----:B-1----:R-:W-:-:S06]  /*b8d0*/  FADD.FTZ R26, R28, R49 ;  /* 0x000000311c1a7221 */ /* 0x002fcc0000010000 */
[----:B------:R-:W1:Y:S01]  /*b8e0*/  MUFU.EX2 R35, R35 ;  /* 0x0000002300237308 */ /* 0x000e620000000800 */
[----:B---3--:R-:W-:Y:S01]  /*b8f0*/  FADD.FTZ R47, R139, R12 ;  /* 0x0000000c8b2f7221 */ /* 0x008fe20000010000 */
[----:B-----5:R-:W-:-:S06]  /*b900*/  FADD.FTZ R49, R33, R26 ;  /* 0x0000001a21317221 */ /* 0x020fcc0000010000 */
[----:B------:R-:W3:Y:S01]  /*b910*/  MUFU.EX2 R50, R50 ;  /* 0x0000003200327308 */ /* 0x000ee20000000800 */
[----:B------:R-:W-:-:S07]  /*b920*/  FFMA.FTZ R41, R116, R9, -R37 ;  /* 0x0000000974297223 */ /* 0x000fce0000010825 */
[----:B------:R-:W5:Y:S01]  /*b930*/  MUFU.EX2 R0, R112 ;  /* 0x0000007000007308 */ /* 0x000f620000000800 */
[----:B------:R-:W-:Y:S01]  /*b940*/  SHF.R.S32.HI R51, RZ, 0x1f, R4 ;  /* 0x0000001fff337819 */ /* 0x000fe20000011404 */
[----:B----4-:R-:W-:-:S06]  /*b950*/  FADD.FTZ R12, R128, R47 ;  /* 0x0000002f800c7221 */ /* 0x010fcc0000010000 */
[----:B------:R-:W4:Y:S01]  /*b960*/  MUFU.EX2 R135, R135 ;  /* 0x0000008700877308 */ /* 0x000f220000000800 */
[----:B------:R-:W-:Y:S01]  /*b970*/  FFMA.FTZ R54, R90, R9, -R59 ;  /* 0x000000095a367223 */ /* 0x000fe2000001083b */
[----:B------:R-:W-:-:S06]  /*b980*/  FADD.FTZ R26, R32, R49 ;  /* 0x00000031201a7221 */ /* 0x000fcc0000010000 */
[----:B------:R-:W4:Y:S01]  /*b990*/  MUFU.EX2 R39, R39 ;  /* 0x0000002700277308 */ /* 0x000f220000000800 */
[----:B------:R-:W-:Y:S01]  /*b9a0*/  FFMA.FTZ R120, R120, R9, -R37 ;  /* 0x0000000978787223 */ /* 0x000fe20000010825 */
[----:B------:R-:W-:Y:S01]  /*b9b0*/  LEA.HI R4, R51, R4, RZ, 0x7 ;  /* 0x0000000433047211 */ /* 0x000fe200078f38ff */
[----:B0-----:R-:W-:-:S05]  /*b9c0*/  FADD.FTZ R49, R133, R12 ;  /* 0x0000000c85317221 */ /* 0x001fca0000010000 */
[----:B------:R-:W0:Y:S01]  /*b9d0*/  MUFU.EX2 R66, R66 ;  /* 0x0000004200427308 */ /* 0x000e220000000800 */
[----:B-1----:R-:W-:Y:S01]  /*b9e0*/  FADD.FTZ R51, R35, R26 ;  /* 0x0000001a23337221 */ /* 0x002fe20000010000 */
[----:B------:R-:W-:-:S06]  /*b9f0*/  FFMA.FTZ R43, R122, R9, -R37 ;  /* 0x000000097a2b7223 */ /* 0x000fcc0000010825 */
[----:B------:R-:W1:Y:S01]  /*ba00*/  MUFU.EX2 R36, R36 ;  /* 0x0000002400247308 */ /* 0x000e620000000800 */
[----:B------:R-:W-:Y:S01]  /*ba10*/  FFMA.FTZ R42, R130, R9, -R37 ;  /* 0x00000009822a7223 */ /* 0x000fe20000010825 */
[----:B---3--:R-:W-:-:S06]  /*ba20*/  FADD.FTZ R12, R50, R49 ;  /* 0x00000031320c7221 */ /* 0x008fcc0000010000 */
[----:B------:R-:W3:Y:S01]  /*ba30*/  MUFU.EX2 R129, R129 ;  /* 0x0000008100817308 */ /* 0x000ee20000000800 */
[----:B------:R-:W-:Y:S01]  /*ba40*/  FFMA.FTZ R56, R94, R9, -R59 ;  /* 0x000000095e387223 */ /* 0x000fe2000001083b */
[----:B-----5:R-:W-:-:S06]  /*ba50*/  FADD.FTZ R26, R0, R51 ;  /* 0x00000033001a7221 */ /* 0x020fcc0000010000 */
[----:B------:R-:W5:Y:S01]  /*ba60*/  MUFU.EX2 R41, R41 ;  /* 0x0000002900297308 */ /* 0x000f620000000800 */
[----:B------:R-:W-:Y:S01]  /*ba70*/  FFMA.FTZ R124, R124, R9, -R37 ;  /* 0x000000097c7c7223 */ /* 0x000fe20000010825 */
[----:B------:R-:W-:Y:S01]  /*ba80*/  F2FP.BF16.F32.PACK_AB R148, R3, R148 ;  /* 0x000000940394723e */ /* 0x000fe200000010ff */
[----:B----4-:R-:W-:-:S05]  /*ba90*/  FADD.FTZ R3, R135, R12 ;  /* 0x0000000c87037221 */ /* 0x010fca0000010000 */
[----:B------:R-:W4:Y:S01]  /*baa0*/  MUFU.EX2 R54, R54 ;  /* 0x0000003600367308 */ /* 0x000f220000000800 */
[----:B------:R-:W-:Y:S01]  /*bab0*/  F2FP.BF16.F32.PACK_AB R150, R11, R150 ;  /* 0x000000960b96723e */ /* 0x000fe200000010ff */
[----:B------:R-:W-:-:S06]  /*bac0*/  FADD.FTZ R11, R39, R26 ;  /* 0x0000001a270b7221 */ /* 0x000fcc0000010000 */
[----:B------:R-:W2:Y:S01]  /*bad0*/  MUFU.EX2 R130, R120 ;  /* 0x0000007800827308 */ /* 0x000ea20000000800 */
[----:B------:R-:W-:Y:S01]  /*bae0*/  FFMA.FTZ R45, R126, R9, -R37 ;  /* 0x000000097e2d7223 */ /* 0x000fe20000010825 */
[----:B0-----:R-:W-:-:S06]  /*baf0*/  FADD.FTZ R12, R66, R3 ;  /* 0x00000003420c7221 */ /* 0x001fcc0000010000 */
[----:B------:R-:W0:Y:S01]  /*bb00*/  MUFU.EX2 R131, R131 ;  /* 0x0000008300837308 */ /* 0x000e220000000800 */
[----:B------:R-:W-:Y:S01]  /*bb10*/  FFMA.FTZ R58, R96, R9, -R59 ;  /* 0x00000009603a7223 */ /* 0x000fe2000001083b */
[----:B-1----:R-:W-:-:S06]  /*bb20*/  FADD.FTZ R26, R36, R11 ;  /* 0x0000000b241a7221 */ /* 0x002fcc0000010000 */
[----:B------:R-:W1:Y:S01]  /*bb30*/  MUFU.EX2 R43, R43 ;  /* 0x0000002b002b7308 */ /* 0x000e620000000800 */
[----:B------:R-:W-:Y:S01]  /*bb40*/  F2FP.BF16.F32.PACK_AB R144, R13, R144 ;  /* 0x000000900d90723e */ /* 0x000fe200000010ff */
[----:B---3--:R-:W-:-:S06]  /*bb50*/  FADD.FTZ R11, R129, R12 ;  /* 0x0000000c810b7221 */ /* 0x008fcc0000010000 */
[----:B------:R-:W3:Y:S01]  /*bb60*/  MUFU.EX2 R56, R56 ;  /* 0x0000003800387308 */ /* 0x000ee20000000800 */
[-CC-:B------:R-:W-:Y:S01]  /*bb70*/  FFMA.FTZ R132, R132, R9.reuse, -R37.reuse ;  /* 0x0000000984847223 */ /* 0x180fe20000010825 */
[-CC-:B------:R-:W-:Y:S01]  /*bb80*/  FFMA.FTZ R134, R134, R9.reuse, -R37.reuse ;  /* 0x0000000986867223 */ /* 0x180fe20000010825 */
[----:B------:R-:W-:-:S05]  /*bb90*/  FFMA.FTZ R38, R136, R9, -R37 ;  /* 0x0000000988267223 */ /* 0x000fca0000010825 */
[----:B------:R-:W3:Y:S01]  /*bba0*/  MUFU.EX2 R124, R124 ;  /* 0x0000007c007c7308 */ /* 0x000ee20000000800 */
[-CC-:B------:R-:W-:Y:S01]  /*bbb0*/  FFMA.FTZ R40, R138, R9.reuse, -R37.reuse ;  /* 0x000000098a287223 */ /* 0x180fe20000010825 */
[----:B-----5:R-:W-:Y:S01]  /*bbc0*/  FADD.FTZ R13, R41, R26 ;  /* 0x0000001a290d7221 */ /* 0x020fe20000010000 */
[----:B------:R-:W-:Y:S01]  /*bbd0*/  FFMA.FTZ R37, R140, R9, -R37 ;  /* 0x000000098c257223 */ /* 0x000fe20000010825 */
[----:B------:R-:W-:-:S04]  /*bbe0*/  F2FP.BF16.F32.PACK_AB R140, R27, R8 ;  /* 0x000000081b8c723e */ /* 0x000fc800000010ff */
[----:B------:R-:W5:Y:S01]  /*bbf0*/  MUFU.EX2 R125, R125 ;  /* 0x0000007d007d7308 */ /* 0x000f620000000800 */
[----:B----4-:R-:W-:Y:S01]  /*bc00*/  FADD.FTZ R8, R54, R11 ;  /* 0x0000000b36087221 */ /* 0x010fe20000010000 */
[----:B------:R-:W-:Y:S01]  /*bc10*/  F2FP.BF16.F32.PACK_AB R136, R31, R10 ;  /* 0x0000000a1f88723e */ /* 0x000fe200000010ff */
[----:B------:R-:W-:-:S05]  /*bc20*/  FFMA.FTZ R62, R100, R9, -R59 ;  /* 0x00000009643e7223 */ /* 0x000fca000001083b */
[----:B------:R-:W4:Y:S01]  /*bc30*/  MUFU.EX2 R45, R45 ;  /* 0x0000002d002d7308 */ /* 0x000f220000000800 */
[----:B--2---:R-:W-:Y:S01]  /*bc40*/  FADD.FTZ R10, R130, R13 ;  /* 0x0000000d820a7221 */ /* 0x004fe20000010000 */
[----:B0-----:R-:W-:-:S06]  /*bc50*/  FADD.FTZ R11, R131, R8 ;  /* 0x00000008830b7221 */ /* 0x001fcc0000010000 */
[----:B------:R-:W-:Y:S01]  /*bc60*/  MUFU.EX2 R58, R58 ;  /* 0x0000003a003a7308 */ /* 0x000fe20000000800 */
[----:B-1----:R-:W-:-:S07]  /*bc70*/  FADD.FTZ R13, R43, R10 ;  /* 0x0000000a2b0d7221 */ /* 0x002fce0000010000 */
[----:B------:R-:W0:Y:S01]  /*bc80*/  MUFU.EX2 R42, R42 ;  /* 0x0000002a002a7308 */ /* 0x000e220000000800 */
[----:B---3--:R-:W-:Y:S01]  /*bc90*/  FADD.FTZ R8, R56, R11 ;  /* 0x0000000b38087221 */ /* 0x008fe20000010000 */
[----:B------:R-:W-:-:S06]  /*bca0*/  FFMA.FTZ R60, R102, R9, -R59 ;  /* 0x00000009663c7223 */ /* 0x000fcc000001083b */
[----:B------:R-:W1:Y:S01]  /*bcb0*/  MUFU.EX2 R127, R127 ;  /* 0x0000007f007f7308 */ /* 0x000e620000000800 */
[----:B------:R-:W-:Y:S01]  /*bcc0*/  FADD.FTZ R10, R124, R13 ;  /* 0x0000000d7c0a7221 */ /* 0x000fe20000010000 */
[----:B------:R-:W-:-:S06]  /*bcd0*/  SHF.R.S32.HI R4, RZ, 0x7, R4 ;  /* 0x00000007ff047819 */ /* 0x000fcc0000011404 */
[----:B------:R-:W2:Y:S01]  /*bce0*/  MUFU.EX2 R47, R132 ;  /* 0x00000084002f7308 */ /* 0x000ea20000000800 */
[----:B-----5:R-:W-:Y:S01]  /*bcf0*/  FADD.FTZ R11, R125, R8 ;  /* 0x000000087d0b7221 */ /* 0x020fe20000010000 */
[----:B----4-:R-:W-:-:S06]  /*bd00*/  FADD.FTZ R13, R45, R10 ;  /* 0x0000000a2d0d7221 */ /* 0x010fcc0000010000 */
[----:B------:R-:W3:Y:S01]  /*bd10*/  MUFU.EX2 R62, R62 ;  /* 0x0000003e003e7308 */ /* 0x000ee20000000800 */
[----:B------:R-:W-:Y:S01]  /*bd20*/  VIMNMX R52, R52, R4, !PT ;  /* 0x0000000434347248 */ /* 0x000fe20007fe0100 */
[----:B0-----:R-:W-:-:S06]  /*bd30*/  FADD.FTZ R8, R42, R13 ;  /* 0x0000000d2a087221 */ /* 0x001fcc0000010000 */
[----:B------:R-:W-:Y:S08]  /*bd40*/  MUFU.EX2 R121, R121 ;  /* 0x0000007900797308 */ /* 0x000ff00000000800 */
[----:B------:R0:W4:Y:S01]  /*bd50*/  MUFU.EX2 R120, R134 ;  /* 0x0000008600787308 */ /* 0x0001220000000800 */
[----:B------:R-:W-:Y:S01]  /*bd60*/  FFMA.FTZ R59, R104, R9, -R59 ;  /* 0x00000009683b7223 */ /* 0x000fe2000001083b */
[----:B------:R-:W-:Y:S01]  /*bd70*/  VIADD R12, R88, 0xfffffffe ;  /* 0xfffffffe580c7836 */ /* 0x000fe20000000000 */
[----:B------:R1:W-:Y:S05]  /*bd80*/  STL [R1+0x24], R52 ;  /* 0x0000243401007387 */ /* 0x0003ea0000100800 */
[----:B------:R-:W-:Y:S01]  /*bd90*/  MUFU.EX2 R60, R60 ;  /* 0x0000003c003c7308 */ /* 0x000fe20000000800 */
[----:B0-----:R-:W-:Y:S01]  /*bda0*/  F2FP.BF16.F32.PACK_AB R134, R39, R0 ;  /* 0x000000002786723e */ /* 0x001fe200000010ff */
[----:B------:R-:W-:-:S06]  /*bdb0*/  FADD.FTZ R0, R58, R11 ;  /* 0x0000000b3a007221 */ /* 0x000fcc0000010000 */
[----:B------:R-:W0:Y:S01]  /*bdc0*/  MUFU.EX2 R3, R38 ;  /* 0x0000002600037308 */ /* 0x000e220000000800 */
[----:B-1----:R-:W-:Y:S01]  /*bdd0*/  FADD.FTZ R11, R127, R0 ;  /* 0x000000007f0b7221 */ /* 0x002fe20000010000 */
[----:B--2---:R-:W-:-:S06]  /*bde0*/  FADD.FTZ R13, R47, R8 ;  /* 0x000000082f0d7221 */ /* 0x004fcc0000010000 */
[----:B------:R-:W-:Y:S01]  /*bdf0*/  MUFU.EX2 R123, R123 ;  /* 0x0000007b007b7308 */ /* 0x000fe20000000800 */
[----:B---3--:R-:W-:Y:S01]  /*be00*/  FADD.FTZ R0, R62, R11 ;  /* 0x0000000b3e007221 */ /* 0x008fe20000010000 */
[----:B------:R-:W-:-:S06]  /*be10*/  ISETP.GE.AND P1, PT, R12, R52, PT ;  /* 0x000000340c00720c */ /* 0x000fcc0003f26270 */
[----:B------:R-:W1:Y:S01]  /*be20*/  MUFU.EX2 R40, R40 ;  /* 0x0000002800287308 */ /* 0x000e620000000800 */
[----:B----4-:R-:W-:Y:S01]  /*be30*/  FADD.FTZ R10, R120, R13 ;  /* 0x0000000d780a7221 */ /* 0x010fe20000010000 */
[----:B------:R-:W-:-:S06]  /*be40*/  FADD.FTZ R11, R121, R0 ;  /* 0x00000000790b7221 */ /* 0x000fcc0000010000 */
[----:B------:R-:W2:Y:S08]  /*be50*/  MUFU.EX2 R37, R37 ;  /* 0x0000002500257308 */ /* 0x000eb00000000800 */
[----:B------:R-:W3:Y:S01]  /*be60*/  MUFU.EX2 R8, R59 ;  /* 0x0000003b00087308 */ /* 0x000ee20000000800 */
[----:B0-----:R-:W-:Y:S01]  /*be70*/  FADD.FTZ R13, R3, R10 ;  /* 0x0000000a030d7221 */ /* 0x001fe20000010000 */
[----:B------:R-:W-:-:S03]  /*be80*/  FADD.FTZ R0, R60, R11 ;  /* 0x0000000b3c007221 */ /* 0x000fc60000010000 */
[----:B-1----:R-:W-:Y:S01]  /*be90*/  FADD.FTZ R10, R40, R13 ;  /* 0x0000000d280a7221 */ /* 0x002fe20000010000 */
[----:B------:R-:W-:Y:S01]  /*bea0*/  FADD.FTZ R11, R123, R0 ;  /* 0x000000007b0b7221 */ /* 0x000fe20000010000 */
[----:B------:R-:W-:Y:S02]  /*beb0*/  F2FP.BF16.F32.PACK_AB R137, R118, R137 ;  /* 0x000000897689723e */ /* 0x000fe400000010ff */
[----:B------:R-:W-:Y:S02]  /*bec0*/  CS2R R118, SRZ ;  /* 0x0000000000767805 */ /* 0x000fe4000001ff00 */
[----:B------:R-:W-:Y:S02]  /*bed0*/  F2FP.BF16.F32.PACK_AB R139, R128, R139 ;  /* 0x0000008b808b723e */ /* 0x000fe400000010ff */
[----:B------:R-:W-:Y:S02]  /*bee0*/  CS2R R116, SRZ ;  /* 0x0000000000747805 */ /* 0x000fe4000001ff00 */
[----:B------:R-:W-:Y:S01]  /*bef0*/  F2FP.BF16.F32.PACK_AB R120, R3, R120 ;  /* 0x000000780378723e */ /* 0x000fe200000010ff */
[----:B--2---:R-:W-:Y:S01]  /*bf00*/  FADD.FTZ R3, R37, R10 ;  /* 0x0000000a25037221 */ /* 0x004fe20000010000 */
[----:B------:R-:W-:-:S02]  /*bf10*/  F2FP.BF16.F32.PACK_AB R149, R68, R149 ;  /* 0x000000954495723e */ /* 0x000fc400000010ff */
[----:B------:R-:W-:Y:S02]  /*bf20*/  CS2R R114, SRZ ;  /* 0x0000000000727805 */ /* 0x000fe4000001ff00 */
[----:B------:R-:W-:Y:S02]  /*bf30*/  F2FP.BF16.F32.PACK_AB R147, R30, R147 ;  /* 0x000000931e93723e */ /* 0x000fe400000010ff */
[----:B------:R-:W-:Y:S02]  /*bf40*/  CS2R R112, SRZ ;  /* 0x0000000000707805 */ /* 0x000fe4000001ff00 */
[----:B------:R-:W-:Y:S01]  /*bf50*/  F2FP.BF16.F32.PACK_AB R141, R34, R141 ;  /* 0x0000008d228d723e */ /* 0x000fe200000010ff */
[----:B---3--:R-:W-:Y:S01]  /*bf60*/  FADD.FTZ R0, R8, R11 ;  /* 0x0000000b08007221 */ /* 0x008fe20000010000 */
[----:B------:R-:W-:Y:S02]  /*bf70*/  F2FP.BF16.F32.PACK_AB R143, R46, R143 ;  /* 0x0000008f2e8f723e */ /* 0x000fe400000010ff */
[----:B------:R-:W-:-:S02]  /*bf80*/  CS2R R110, SRZ ;  /* 0x00000000006e7805 */ /* 0x000fc4000001ff00 */
[----:B------:R-:W-:Y:S02]  /*bf90*/  F2FP.BF16.F32.PACK_AB R146, R25, R146 ;  /* 0x000000921992723e */ /* 0x000fe400000010ff */
[----:B------:R-:W-:Y:S02]  /*bfa0*/  CS2R R108, SRZ ;  /* 0x00000000006c7805 */ /* 0x000fe4000001ff00 */
[----:B------:R-:W-:Y:S02]  /*bfb0*/  F2FP.BF16.F32.PACK_AB R142, R29, R142 ;  /* 0x0000008e1d8e723e */ /* 0x000fe400000010ff */
[----:B------:R-:W-:Y:S02]  /*bfc0*/  CS2R R106, SRZ ;  /* 0x00000000006a7805 */ /* 0x000fe4000001ff00 */
        /* <DEDUP_REMOVED lines=19> */
[----:B------:R-:W-:-:S02]  /*c100*/  F2FP.BF16.F32.PACK_AB R126, R47, R42 ;  /* 0x0000002a2f7e723e */ /* 0x000fc400000010ff */
[----:B------:R-:W-:Y:S02]  /*c110*/  F2FP.BF16.F32.PACK_AB R127, R62, R127 ;  /* 0x0000007f3e7f723e */ /* 0x000fe400000010ff */
[----:B------:R-:W-:Y:S02]  /*c120*/  F2FP.BF16.F32.PACK_AB R121, R60, R121 ;  /* 0x000000793c79723e */ /* 0x000fe400000010ff */
[----:B------:R-:W-:Y:S02]  /*c130*/  F2FP.BF16.F32.PACK_AB R122, R37, R40 ;  /* 0x00000028257a723e */ /* 0x000fe400000010ff */
[----:B------:R-:W-:Y:S01]  /*c140*/  F2FP.BF16.F32.PACK_AB R123, R8, R123 ;  /* 0x0000007b087b723e */ /* 0x000fe200000010ff */
[----:B------:R-:W-:Y:S06]  /*c150*/  @!P1 BRA `(.L_x_2771) ;  /* 0x0000003000549947 */ /* 0x000fec0003800000 */
[----:B------:R-:W-:Y:S02]  /*c160*/  IMAD.MOV.U32 R10, RZ, RZ, R24 ;  /* 0x000000ffff0a7224 */ /* 0x000fe400078e0018 */
[----:B------:R-:W-:Y:S02]  /*c170*/  IMAD.MOV.U32 R11, RZ, RZ, R5 ;  /* 0x000000ffff0b7224 */ /* 0x000fe400078e0005 */
[----:B------:R-:W-:Y:S02]  /*c180*/  IMAD.MOV.U32 R4, RZ, RZ, R155 ;  /* 0x000000ffff047224 */ /* 0x000fe400078e009b */
[----:B------:R-:W-:Y:S02]  /*c190*/  IMAD.MOV.U32 R13, RZ, RZ, R22 ;  /* 0x000000ffff0d7224 */ /* 0x000fe400078e0016 */
[----:B------:R-:W-:-:S07]  /*c1a0*/  IMAD.MOV.U32 R119, RZ, RZ, RZ ;  /* 0x000000ffff777224 */ /* 0x000fce00078e00ff */
.L_x_2783:
        /* <DEDUP_REMOVED lines=9> */
.L_x_2773:
        /* <DEDUP_REMOVED lines=8> */
.L_x_2774:
[----:B------:R-:W-:Y:S04]  /*c2c0*/  BSSY B0, `(.L_x_2772) ;  /* 0x0000004000007945 */ /* 0x000fe80003800000 */
[----:B-1----:R-:W-:Y:S05]  /*c2d0*/  @P2 BRA `(.L_x_2775) ;  /* 0x0000000000082947 */ /* 0x002fea0003800000 */
[----:B------:R-:W1:Y:S02]  /*c2e0*/  SYNCS.PHASECHK.TRANS64.TRYWAIT P2, [R5+URZ+0x16830], R8 ;  /* 0x01683008050075a7 */ /* 0x000e64000804017f */
[----:B-1----:R-:W-:Y:S05]  /*c2f0*/  @!P2 BRA `(.L_x_2776) ;  /* 0x00000110006ca947 */ /* 0x002fea0003800000 */
.L_x_2775:
[----:B------:R-:W-:Y:S05]  /*c300*/  BSYNC B0 ;  /* 0x0000000000007941 */ /* 0x000fea0003800000 */
.L_x_2772:
        /* <DEDUP_REMOVED lines=48> */
.L_x_2778:
[----:B------:R-:W-:Y:S01]  /*c610*/  SHF.L.U32 R4, R4, 0x1f, RZ ;  /* 0x0000001f04047819 */ /* 0x000fe200000006ff */
[----:B------:R-:W-:-:S04]  /*c620*/  IMAD R5, R13, 0x8, R2 ;  /* 0x000000080d057824 */ /* 0x000fc800078e0202 */
[----:B------:R0:W1:Y:S01]  /*c630*/  SYNCS.PHASECHK.TRANS64.TRYWAIT P1, [R5+URZ+0x16850], R4 ;  /* 0x01685004050075a7 */ /* 0x000062000802017f */
[----:B------:R-:W-:Y:S05]  /*c640*/  @!P0 BRA `(.L_x_2779) ;  /* 0x0000000000048947 */ /* 0x000fea0003800000 */
[----:B------:R-:W-:Y:S01]  /*c650*/  BPT.TRAP 0x1 ;  /* 0x000000040000795c */ /* 0x000fe20000300000 */
.L_x_2779:
[----:B-1----:R-:W-:Y:S05]  /*c660*/  @P1 BRA `(.L_x_2777) ;  /* 0x0000000000081947 */ /* 0x002fea0003800000 */
[----:B------:R-:W1:Y:S02]  /*c670*/  SYNCS.PHASECHK.TRANS64.TRYWAIT P1, [R5+URZ+0x16850], R4 ;  /* 0x01685004050075a7 */ /* 0x000e64000802017f */
[----:B-1----:R-:W-:Y:S05]  /*c680*/  @!P1 BRA `(.L_x_2780) ;  /* 0x0000010c009c9947 */ /* 0x002fea0003800000 */
.L_x_2777:
        /* <DEDUP_REMOVED lines=8> */
[----:B------:R-:W-:Y:S01]  /*c710*/  IMAD.MOV.U32 R5, RZ, RZ, 0x40000040 ;  /* 0x40000040ff057424 */ /* 0x000fe200078e00ff */
[----:B------:R-:W-:-:S04]  /*c720*/  LEA R4, R13, R4, 0xa ;  /* 0x000000040d047211 */ /* 0x000fc800078e50ff */
[C---:B------:R-:W-:Y:S01]  /*c730*/  R2UR UR6, R4.reuse ;  /* 0x00000000040672ca */ /* 0x040fe200000e0000 */
[----:B------:R-:W-:-:S12]  /*c740*/  VIADD R8, R4, 0x80 ;  /* 0x0000008004087836 */ /* 0x000fd80000000000 */
[----:B------:R-:W-:Y:S01]  /*c750*/  HGMMA.64x64x16.F32.BF16 R88, R148, gdesc[UR4].tnspB, R88, gsb0 ;  /* 0x40e0000494587df0 */ /* 0x000fe20008001858 */
[----:B------:R-:W-:Y:S01]  /*c760*/  R2UR UR6, R8 ;  /* 0x00000000080672ca */ /* 0x000fe200000e0000 */
[----:B------:R-:W-:Y:S01]  /*c770*/  VIADD R8, R4, 0x100 ;  /* 0x0000010004087836 */ /* 0x000fe20000000000 */
[----:B------:R-:W-:Y:S01]  /*c780*/  R2UR UR7, R9 ;  /* 0x00000000090772ca */ /* 0x000fe200000e0000 */
[----:B------:R-:W-:Y:S01]  /*c790*/  IMAD.MOV.U32 R9, RZ, RZ, 0x40000040 ;  /* 0x40000040ff097424 */ /* 0x000fe200078e00ff */
[----:B------:R-:W-:Y:S02]  /*c7a0*/  WARPGROUP.DEPBAR.LE gsb0, 0x0 ;  /* 0x00008000000079c5 */ /* 0x000fe40000010000 */
[----:B------:R-:W-:-:S06]  /*c7b0*/  WARPGROUP.ARRIVE ;  /* 0x00000000000079c5 */ /* 0x000fcc0000000000 */
[----:B------:R-:W0:Y:S03]  /*c7c0*/  S2R R150, SR_TID.X ;  /* 0x0000000000967919 */ /* 0x000e260000002100 */
        /* <DEDUP_REMOVED lines=48> */
.L_x_2781:
[----:B------:R-:W2:Y:S01]  /*cad0*/  LDL R9, [R1+0x28] ;  /* 0x0000280001097983 */ /* 0x000ea20000100800 */
[----:B0-----:R-:W0:Y:S03]  /*cae0*/  LDC R4, c[0x0][0x448] ;  /* 0x00011200ff047b82 */ /* 0x001e260000000800 */
[----:B------:R-:W2:Y:S04]  /*caf0*/  LDL R8, [R1+0x44] ;  /* 0x0000440001087983 */ /* 0x000ea80000100800 */
[----:B------:R-:W3:Y:S04]  /*cb00*/  LDL R123, [R1+0x2c] ;  /* 0x00002c00017b7983 */ /* 0x000ee80000100800 */
[----:B------:R-:W3:Y:S04]  /*cb10*/  LDL R122, [R1+0x20] ;  /* 0x00002000017a7983 */ /* 0x000ee80000100800 */
[----:B------:R-:W4:Y:S01]  /*cb20*/  LDL R121, [R1+0x14] ;  /* 0x0000140001797983 */ /* 0x000f220000100800 */
[----:B0-----:R-:W-:-:S13]  /*cb30*/  ISETP.NE.AND P1, PT, R4, 0x1, PT ;  /* 0x000000010400780c */ /* 0x001fda0003f25270 */
[----:B------:R-:W0:Y:S08]  /*cb40*/  @P1 LDC R5, c[0x0][0x44c] ;  /* 0x00011300ff051b82 */ /* 0x000e300000000800 */
        /* <DEDUP_REMOVED lines=9> */
[----:B------:R-:W-:-:S03]  /*cbe0*/  FMUL.FTZ R150, R28, UR5 ;  /* 0x000000051c967c20 */ /* 0x000fc60008410000 */
[----:B------:R-:W5:Y:S01]  /*cbf0*/  MUFU.TANH R148, R148 ;  /* 0x0000009400947308 */ /* 0x000f620000002400 */
[----:B------:R-:W-:Y:S01]  /*cc00*/  FMUL.FTZ R149, R27, UR5 ;  /* 0x000000051b957c20 */ /* 0x000fe20008410000 */
[----:B------:R-:W-:Y:S01]  /*cc10*/  FMUL.FTZ R27, R33, UR5 ;  /* 0x00000005211b7c20 */ /* 0x000fe20008410000 */
[----:B------:R-:W-:Y:S01]  /*cc20*/  FMUL.FTZ R146, R36, UR5 ;  /* 0x0000000524927c20 */ /* 0x000fe20008410000 */
[----:B------:R-:W-:-:S04]  /*cc30*/  FMUL.FTZ R28, R37, UR5 ;  /* 0x00000005251c7c20 */ /* 0x000fc80008410000 */
[----:B------:R-:W5:Y:S01]  /*cc40*/  MUFU.TANH R144, R144 ;  /* 0x0000009000907308 */ /* 0x000f620000002400 */
[----:B------:R-:W-:Y:S01]  /*cc50*/  FMUL.FTZ R136, R48, UR5 ;  /* 0x0000000530887c20 */ /* 0x000fe20008410000 */
[----:B------:R-:W-:Y:S01]  /*cc60*/  FMUL.FTZ R142, R44, UR5 ;  /* 0x000000052c8e7c20 */ /* 0x000fe20008410000 */
[----:B------:R-:W-:-:S05]  /*cc70*/  FMUL.FTZ R44, R45, UR5 ;  /* 0x000000052d2c7c20 */ /* 0x000fca0008410000 */
[----:B------:R-:W5:Y:S01]  /*cc80*/  MUFU.TANH R120, R120 ;  /* 0x0000007800787308 */ /* 0x000f620000002400 */
[----:B------:R-:W-:-:S07]  /*cc90*/  FMUL.FTZ R37, R56, UR5 ;  /* 0x0000000538257c20 */ /* 0x000fce0008410000 */
[----:B------:R-:W5:Y:S01]  /*cca0*/  MUFU.TANH R150, R150 ;  /* 0x0000009600967308 */ /* 0x000f620000002400 */
[----:B------:R-:W-:-:S07]  /*ccb0*/  FMUL.FTZ R25, R42, UR5 ;  /* 0x000000052a197c20 */ /* 0x000fce0008410000 */
[----:B------:R-:W-:Y:S01]  /*ccc0*/  MUFU.TANH R140, R140 ;  /* 0x0000008c008c7308 */ /* 0x000fe20000002400 */
[----:B------:R-:W-:Y:S01]  /*ccd0*/  FMUL.FTZ R42, R49, UR5 ;  /* 0x00000005312a7c20 */ /* 0x000fe20008410000 */
[----:B------:R-:W-:-:S06]  /*cce0*/  FMUL.FTZ R138, R52, UR5 ;  /* 0x00000005348a7c20 */ /* 0x000fcc0008410000 */
[----:B------:R-:W-:Y:S01]  /*ccf0*/  MUFU.TANH R27, R27 ;  /* 0x0000001b001b7308 */ /* 0x000fe20000002400 */
[----:B------:R-:W-:-:S07]  /*cd00*/  FMUL.FTZ R128, R64, UR5 ;  /* 0x0000000540807c20 */ /* 0x000fce0008410000 */
[----:B------:R-:W-:Y:S08]  /*cd10*/  MUFU.TANH R146, R146 ;  /* 0x0000009200927308 */ /* 0x000ff00000002400 */
[----:B------:R-:W-:Y:S01]  /*cd20*/  MUFU.TANH R28, R28 ;  /* 0x0000001c001c7308 */ /* 0x000fe20000002400 */
[----:B------:R-:W-:-:S07]  /*cd30*/  FMUL.FTZ R132, R57, UR5 ;  /* 0x0000000539847c20 */ /* 0x000fce0008410000 */
[----:B------:R-:W-:Y:S01]  /*cd40*/  MUFU.TANH R136, R136 ;  /* 0x0000008800887308 */ /* 0x000fe20000002400 */
[----:B------:R-:W-:Y:S01]  /*cd50*/  FMUL.FTZ R134, R60, UR5 ;  /* 0x000000053c867c20 */ /* 0x000fe20008410000 */
[----:B------:R-:W-:Y:S01]  /*cd60*/  FMUL.FTZ R36, R61, UR5 ;  /* 0x000000053d247c20 */ /* 0x000fe20008410000 */
[----:B------:R-:W-:-:S05]  /*cd70*/  FMUL.FTZ R147, R39, UR5 ;  /* 0x0000000527937c20 */ /* 0x000fca0008410000 */
[----:B------:R-:W-:Y:S01]  /*cd80*/  MUFU.TANH R142, R142 ;  /* 0x0000008e008e7308 */ /* 0x000fe20000002400 */
[----:B------:R-:W-:Y:S01]  /*cd90*/  FMUL.FTZ R39, R54, UR5 ;  /* 0x0000000536277c20 */ /* 0x000fe20008410000 */
[----:B------:R-:W-:-:S06]  /*cda0*/  FMUL.FTZ R124, R72, UR5 ;  /* 0x00000005487c7c20 */ /* 0x000fcc0008410000 */
[----:B------:R-:W-:Y:S01]  /*cdb0*/  MUFU.TANH R44, R44 ;  /* 0x0000002c002c7308 */ /* 0x000fe20000002400 */
[----:B------:R-:W-:-:S07]  /*cdc0*/  FMUL.FTZ R130, R68, UR5 ;  /* 0x0000000544827c20 */ /* 0x000fce0008410000 */
[----:B------:R-:W-:Y:S01]  /*cdd0*/  MUFU.TANH R37, R37 ;  /* 0x0000002500257308 */ /* 0x000fe20000002400 */
[----:B------:R-:W-:Y:S01]  /*cde0*/  FMUL.FTZ R32, R69, UR5 ;  /* 0x0000000545207c20 */ /* 0x000fe20008410000 */
[----:B------:R-:W-:-:S06]  /*cdf0*/  FMUL.FTZ R49, R80, UR5 ;  /* 0x0000000550317c20 */ /* 0x000fcc0008410000 */
[----:B------:R-:W-:Y:S08]  /*ce00*/  MUFU.TANH R42, R42 ;  /* 0x0000002a002a7308 */ /* 0x000ff00000002400 */
[----:B------:R-:W-:Y:S08]  /*ce10*/  MUFU.TANH R138, R138 ;  /* 0x0000008a008a7308 */ /* 0x000ff00000002400 */
[----:B------:R-:W-:Y:S01]  /*ce20*/  MUFU.TANH R40, R40 ;  /* 0x0000002800287308 */ /* 0x000fe20000002400 */
[----:B------:R-:W-:-:S07]  /*ce30*/  FMUL.FTZ R143, R47, UR5 ;  /* 0x000000052f8f7c20 */ /* 0x000fce0008410000 */
[----:B------:R-:W-:Y:S01]  /*ce40*/  MUFU.TANH R128, R128 ;  /* 0x0000008000807308 */ /* 0x000fe20000002400 */
[----:B------:R-:W-:Y:S01]  /*ce50*/  FMUL.FTZ R45, R73, UR5 ;  /* 0x00000005492d7c20 */ /* 0x000fe20008410000 */
[----:B------:R-:W-:Y:S01]  /*ce60*/  FMUL.FTZ R126, R76, UR5 ;  /* 0x000000054c7e7c20 */ /* 0x000fe20008410000 */
[----:B------:R-:W-:-:S05]  /*ce70*/  FMUL.FTZ R47, R77, UR5 ;  /* 0x000000054d2f7c20 */ /* 0x000fca0008410000 */
[----:B------:R-:W-:Y:S08]  /*ce80*/  MUFU.TANH R132, R132 ;  /* 0x0000008400847308 */ /* 0x000ff00000002400 */
[----:B------:R-:W-:Y:S08]  /*ce90*/  MUFU.TANH R134, R134 ;  /* 0x0000008600867308 */ /* 0x000ff00000002400 */
[----:B------:R-:W-:Y:S08]  /*cea0*/  MUFU.TANH R36, R36 ;  /* 0x0000002400247308 */ /* 0x000ff00000002400 */
[----:B------:R-:W-:Y:S08]  /*ceb0*/  MUFU.TANH R124, R124 ;  /* 0x0000007c007c7308 */ /* 0x000ff00000002400 */
[----:B------:R-:W-:Y:S08]  /*cec0*/  MUFU.TANH R130, R130 ;  /* 0x0000008200827308 */ /* 0x000ff00000002400 */
[----:B------:R-:W-:Y:S08]  /*ced0*/  MUFU.TANH R32, R32 ;  /* 0x0000002000207308 */ /* 0x000ff00000002400 */
[----:B------:R-:W-:Y:S01]  /*cee0*/  MUFU.TANH R49, R49 ;  /* 0x0000003100317308 */ /* 0x000fe20000002400 */
[----:B--2---:R-:W-:-:S04]  /*cef0*/  IMAD.IADD R8, R8, 0x1, R9 ;  /* 0x0000000108087824 */ /* 0x004fc800078e0209 */
[----:B0-----:R-:W-:-:S05]  /*cf00*/  @P1 IMAD.HI.U32 R5, R8, R5, RZ ;  /* 0x0000000508051227 */ /* 0x001fca00078e00ff */
[----:B-1----:R-:W-:-:S05]  /*cf10*/  @P1 SHF.R.U32.HI R8, RZ, R4, R5 ;  /* 0x00000004ff081219 */ /* 0x002fca0000011605 */
[----:B------:R-:W0:Y:S04]  /*cf20*/  SHFL.IDX PT, R55, R8, RZ, 0x1c1f ;  /* 0x001c1fff08377589 */ /* 0x000e2800000e0000 */
[----:B------:R1:W2:Y:S02]  /*cf30*/  SHFL.IDX PT, R53, R8, 0x1, 0x1c1f ;  /* 0x003c1f0008357f89 */ /* 0x0002a400000e0000 */
[----:B-1----:R-:W-:-:S04]  /*cf40*/  IMAD.MOV.U32 R8, RZ, RZ, -0x80 ;  /* 0xffffff80ff087424 */ /* 0x002fc800078e00ff */
[----:B------:R-:W-:Y:S02]  /*cf50*/  IMAD R46, R12, R8, 0x1 ;  /* 0x000000010c2e7424 */ /* 0x000fe400078e0208 */
[----:B------:R-:W-:Y:S01]  /*cf60*/  FMUL.FTZ R4, R26, UR5 ;  /* 0x000000051a047c20 */ /* 0x000fe20008410000 */
[----:B------:R-:W-:Y:S02]  /*cf70*/  FMUL.FTZ R26, R29, UR5 ;  /* 0x000000051d1a7c20 */ /* 0x000fe40008410000 */
[----:B---3--:R-:W-:-:S05]  /*cf80*/  IADD3 R46, R122, R46, -R123 ;  /* 0x0000002e7a2e7210 */ /* 0x008fca0007ffe87b */
[----:B----4-:R-:W-:Y:S01]  /*cf90*/  IMAD.IADD R46, R46, 0x1, -R121 ;  /* 0x000000012e2e7824 */ /* 0x010fe200078e0a79 */
[----:B------:R-:W1:Y:S01]  /*cfa0*/  MUFU.TANH R26, R26 ;  /* 0x0000001a001a7308 */ /* 0x000e620000002400 */
[----:B------:R-:W-:-:S03]  /*cfb0*/  FMUL.FTZ R5, R30, UR5 ;  /* 0x000000051e057c20 */ /* 0x000fc60008410000 */
[----:B0-----:R-:W-:Y:S01]  /*cfc0*/  IADD3 R55, R46, R55, RZ ;  /* 0x000000372e377210 */ /* 0x001fe20007ffe0ff */
[----:B------:R-:W-:-:S03]  /*cfd0*/  FMUL.FTZ R30, R41, UR5 ;  /* 0x00000005291e7c20 */ /* 0x000fc60008410000 */
[----:B------:R-:W-:-:S03]  /*cfe0*/  ISETP.GT.AND P2, PT, R55, RZ, PT ;  /* 0x000000ff3700720c */ /* 0x000fc60003f44270 */
[----:B------:R-:W0:Y:S01]  /*cff0*/  MUFU.TANH R30, R30 ;  /* 0x0000001e001e7308 */ /* 0x000e220000002400 */
[----:B-----5:R-:W-:Y:S02]  /*d000*/  FSEL R148, R148, -INF , P2 ;  /* 0xff80000094947808 */ /* 0x020fe40001000000 */
[C---:B------:R-:W-:Y:S02]  /*d010*/  ISETP.GT.AND P2, PT, R55.reuse, 0x10, PT ;  /* 0x000000103700780c */ /* 0x040fe40003f44270 */
[C---:B------:R-:W-:Y:S02]  /*d020*/  ISETP.GT.AND P3, PT, R55.reuse, 0x1, PT ;  /* 0x000000013700780c */ /* 0x040fe40003f64270 */
[C---:B------:R-:W-:Y:S02]  /*d030*/  ISETP.GT.AND P4, PT, R55.reuse, 0x8, PT ;  /* 0x000000083700780c */ /* 0x040fe40003f84270 */
[----:B------:R-:W-:Y:S02]  /*d040*/  ISETP.GT.AND P1, PT, R55, 0x9, PT ;  /* 0x000000093700780c */ /* 0x000fe40003f24270 */
[----:B------:R-:W-:-:S02]  /*d050*/  FSEL R144, R144, -INF , P2 ;  /* 0xff80000090907808 */ /* 0x000fc40001000000 */
[----:B------:R-:W-:Y:S01]  /*d060*/  ISETP.GT.AND P2, PT, R55, 0x20, PT ;  /* 0x000000203700780c */ /* 0x000fe20003f44270 */
[----:B------:R-:W-:Y:S01]  /*d070*/  FMUL.FTZ R9, R34, UR5 ;  /* 0x0000000522097c20 */ /* 0x000fe20008410000 */
[----:B------:R-:W-:Y:S02]  /*d080*/  FSEL R54, R120, -INF , P3 ;  /* 0xff80000078367808 */ /* 0x000fe40001800000 */
[----:B------:R-:W-:Y:S02]  /*d090*/  FSEL R150, R150, -INF , P4 ;  /* 0xff80000096967808 */ /* 0x000fe40002000000 */
[----:B-1----:R-:W-:Y:S01]  /*d0a0*/  FSEL R52, R26, -INF , P1 ;  /* 0xff8000001a347808 */ /* 0x002fe20000800000 */
[----:B------:R-:W-:Y:S01]  /*d0b0*/  FMUL.FTZ R34, R65, UR5 ;  /* 0x0000000541227c20 */ /* 0x000fe20008410000 */
[C---:B------:R-:W-:Y:S02]  /*d0c0*/  ISETP.GT.AND P3, PT, R55.reuse, 0x11, PT ;  /* 0x000000113700780c */ /* 0x040fe40003f64270 */
[----:B------:R-:W-:-:S02]  /*d0d0*/  ISETP.GT.AND P4, PT, R55, 0x18, PT ;  /* 0x000000183700780c */ /* 0x000fc40003f84270 */
[C---:B------:R-:W-:Y:S02]  /*d0e0*/  ISETP.GT.AND P1, PT, R55.reuse, 0x19, PT ;  /* 0x000000193700780c */ /* 0x040fe40003f24270 */
[----:B------:R-:W-:Y:S01]  /*d0f0*/  FSEL R140, R140, -INF , P2 ;  /* 0xff8000008c8c7808 */ /* 0x000fe20001000000 */
[----:B------:R-:W-:Y:S01]  /*d100*/  FMUL.FTZ R41, R50, UR5 ;  /* 0x0000000532297c20 */ /* 0x000fe20008410000 */
[----:B------:R-:W-:Y:S02]  /*d110*/  ISETP.GT.AND P2, PT, R55, 0x30, PT ;  /* 0x000000303700780c */ /* 0x000fe40003f44270 */
[----:B------:R-:W-:Y:S02]  /*d120*/  FSEL R50, R27, -INF , P3 ;  /* 0xff8000001b327808 */ /* 0x000fe40001800000 */
[----:B------:R-:W-:Y:S02]  /*d130*/  FSEL R146, R146, -INF , P4 ;  /* 0xff80000092927808 */ /* 0x000fe40002000000 */
[----:B------:R-:W-:-:S02]  /*d140*/  FSEL R48, R28, -INF , P1 ;  /* 0xff8000001c307808 */ /* 0x000fc40000800000 */
[C---:B------:R-:W-:Y:S02]  /*d150*/  ISETP.GT.AND P3, PT, R55.reuse, 0x21, PT ;  /* 0x000000213700780c */ /* 0x040fe40003f64270 */
[C---:B------:R-:W-:Y:S02]  /*d160*/  ISETP.GT.AND P4, PT, R55.reuse, 0x28, PT ;  /* 0x000000283700780c */ /* 0x040fe40003f84270 */
[C---:B------:R-:W-:Y:S01]  /*d170*/  ISETP.GT.AND P1, PT, R55.reuse, 0x29, PT ;  /* 0x000000293700780c */ /* 0x040fe20003f24270 */
[----:B------:R-:W1:Y:S01]  /*d180*/  MUFU.TANH R34, R34 ;  /* 0x0000002200227308 */ /* 0x000e620000002400 */
[----:B------:R-:W-:Y:S01]  /*d190*/  FSEL R136, R136, -INF , P2 ;  /* 0xff80000088887808 */ /* 0x000fe20001000000 */
[----:B--2---:R-:W-:Y:S01]  /*d1a0*/  IMAD.IADD R53, R46, 0x1, R53 ;  /* 0x000000012e357824 */ /* 0x004fe200078e0235 */
[----:B------:R-:W-:Y:S02]  /*d1b0*/  ISETP.GT.AND P2, PT, R55, 0x40, PT ;  /* 0x000000403700780c */ /* 0x000fe40003f44270 */
[----:B0-----:R-:W-:-:S02]  /*d1c0*/  FSEL R46, R30, -INF , P3 ;  /* 0xff8000001e2e7808 */ /* 0x001fc40001800000 */
[----:B------:R-:W-:Y:S02]  /*d1d0*/  FSEL R142, R142, -INF , P4 ;  /* 0xff8000008e8e7808 */ /* 0x000fe40002000000 */
[----:B------:R-:W-:Y:S02]  /*d1e0*/  FSEL R44, R44, -INF , P1 ;  /* 0xff8000002c2c7808 */ /* 0x000fe40000800000 */
[C---:B------:R-:W-:Y:S02]  /*d1f0*/  ISETP.GT.AND P3, PT, R55.reuse, 0x31, PT ;  /* 0x000000313700780c */ /* 0x040fe40003f64270 */
[C---:B------:R-:W-:Y:S02]  /*d200*/  ISETP.GT.AND P4, PT, R55.reuse, 0x38, PT ;  /* 0x000000383700780c */ /* 0x040fe40003f84270 */
[----:B------:R-:W-:Y:S01]  /*d210*/  ISETP.GT.AND P1, PT, R55, 0x39, PT ;  /* 0x000000393700780c */ /* 0x000fe20003f24270 */
[----:B------:R-:W0:Y:S01]  /*d220*/  MUFU.TANH R45, R45 ;  /* 0x0000002d002d7308 */ /* 0x000e220000002400 */
[----:B------:R-:W-:-:S02]  /*d230*/  FSEL R37, R37, -INF , P2 ;  /* 0xff80000025257808 */ /* 0x000fc40001000000 */
[----:B------:R-:W-:Y:S02]  /*d240*/  ISETP.GT.AND P2, PT, R55, 0x50, PT ;  /* 0x000000503700780c */ /* 0x000fe40003f44270 */
[----:B------:R-:W-:-:S03]  /*d250*/  FSEL R42, R42, -INF , P3 ;  /* 0xff8000002a2a7808 */ /* 0x000fc60001800000 */
[----:B------:R-:W2:Y:S01]  /*d260*/  MUFU.TANH R126, R126 ;  /* 0x0000007e007e7308 */ /* 0x000ea20000002400 */
[----:B------:R-:W-:Y:S02]  /*d270*/  FSEL R138, R138, -INF , P4 ;  /* 0xff8000008a8a7808 */ /* 0x000fe40002000000 */
[----:B------:R-:W-:Y:S02]  /*d280*/  FSEL R40, R40, -INF , P1 ;  /* 0xff80000028287808 */ /* 0x000fe40000800000 */
[----:B------:R-:W-:-:S03]  /*d290*/  ISETP.GT.AND P3, PT, R55, 0x41, PT ;  /* 0x000000413700780c */ /* 0x000fc60003f64270 */
[----:B------:R-:W3:Y:S01]  /*d2a0*/  MUFU.TANH R47, R47 ;  /* 0x0000002f002f7308 */ /* 0x000ee20000002400 */
[C---:B------:R-:W-:Y:S02]  /*d2b0*/  ISETP.GT.AND P4, PT, R55.reuse, 0x48, PT ;  /* 0x000000483700780c */ /* 0x040fe40003f84270 */
[----:B------:R-:W-:Y:S02]  /*d2c0*/  ISETP.GT.AND P1, PT, R55, 0x49, PT ;  /* 0x000000493700780c */ /* 0x000fe40003f24270 */
[----:B------:R-:W-:-:S03]  /*d2d0*/  FSEL R128, R128, -INF , P2 ;  /* 0xff80000080807808 */ /* 0x000fc60001000000 */
[----:B------:R-:W4:Y:S01]  /*d2e0*/  MUFU.TANH R4, R4 ;  /* 0x0000000400047308 */ /* 0x000f220000002400 */
[C---:B------:R-:W-:Y:S02]  /*d2f0*/  ISETP.GT.AND P2, PT, R55.reuse, 0x60, PT ;  /* 0x000000603700780c */ /* 0x040fe40003f44270 */
[----:B------:R-:W-:Y:S02]  /*d300*/  FSEL R132, R132, -INF , P3 ;  /* 0xff80000084847808 */ /* 0x000fe40001800000 */
[----:B------:R-:W-:Y:S02]  /*d310*/  FSEL R134, R134, -INF , P4 ;  /* 0xff80000086867808 */ /* 0x000fe40002000000 */
[----:B------:R-:W-:Y:S02]  /*d320*/  FSEL R36, R36, -INF , P1 ;  /* 0xff80000024247808 */ /* 0x000fe40000800000 */
[C---:B------:R-:W-:Y:S02]  /*d330*/  ISETP.GT.AND P3, PT, R55.reuse, 0x51, PT ;  /* 0x000000513700780c */ /* 0x040fe40003f64270 */
[----:B------:R-:W-:-:S02]  /*d340*/  ISETP.GT.AND P4, PT, R55, 0x58, PT ;  /* 0x000000583700780c */ /* 0x000fc40003f84270 */
[C---:B------:R-:W-:Y:S02]  /*d350*/  ISETP.GT.AND P1, PT, R55.reuse, 0x59, PT ;  /* 0x000000593700780c */ /* 0x040fe40003f24270 */
[----:B------:R-:W-:Y:S02]  /*d360*/  FSEL R124, R124, -INF , P2 ;  /* 0xff8000007c7c7808 */ /* 0x000fe40001000000 */
[----:B------:R-:W-:Y:S02]  /*d370*/  ISETP.GT.AND P2, PT, R55, 0x70, PT ;  /* 0x000000703700780c */ /* 0x000fe40003f44270 */
[----:B-1----:R-:W-:Y:S02]  /*d380*/  FSEL R34, R34, -INF , P3 ;  /* 0xff80000022227808 */ /* 0x002fe40001800000 */
[----:B------:R-:W-:Y:S02]  /*d390*/  FSEL R130, R130, -INF , P4 ;  /* 0xff80000082827808 */ /* 0x000fe40002000000 */
[----:B------:R-:W-:-:S02]  /*d3a0*/  FSEL R32, R32, -INF , P1 ;  /* 0xff80000020207808 */ /* 0x000fc40000800000 */
[C---:B------:R-:W-:Y:S02]  /*d3b0*/  ISETP.GT.AND P3, PT, R55.reuse, 0x61, PT ;  /* 0x000000613700780c */ /* 0x040fe40003f64270 */
[C---:B------:R-:W-:Y:S02]  /*d3c0*/  ISETP.GT.AND P4, PT, R55.reuse, 0x68, PT ;  /* 0x000000683700780c */ /* 0x040fe40003f84270 */
[----:B------:R-:W-:Y:S02]  /*d3d0*/  ISETP.GT.AND P1, PT, R55, 0x69, PT ;  /* 0x000000693700780c */ /* 0x000fe40003f24270 */
[----:B------:R-:W-:Y:S02]  /*d3e0*/  FSEL R120, R49, -INF , P2 ;  /* 0xff80000031787808 */ /* 0x000fe40001000000 */
[----:B------:R-:W-:Y:S02]  /*d3f0*/  ISETP.GT.AND P2, PT, R53, RZ, PT ;  /* 0x000000ff3500720c */ /* 0x000fe40003f44270 */
[----:B0-----:R-:W-:-:S02]  /*d400*/  FSEL R30, R45, -INF , P3 ;  /* 0xff8000002d1e7808 */ /* 0x001fc40001800000 */
[----:B--2---:R-:W-:Y:S02]  /*d410*/  FSEL R126, R126, -INF , P4 ;  /* 0xff8000007e7e7808 */ /* 0x004fe40002000000 */
[----:B---3--:R-:W-:Y:S02]  /*d420*/  FSEL R28, R47, -INF , P1 ;  /* 0xff8000002f1c7808 */ /* 0x008fe40000800000 */
[C---:B------:R-:W-:Y:S02]  /*d430*/  ISETP.GT.AND P3, PT, R55.reuse, 0x71, PT ;  /* 0x000000713700780c */ /* 0x040fe40003f64270 */
[C---:B------:R-:W-:Y:S02]  /*d440*/  ISETP.GT.AND P4, PT, R55.reuse, 0x78, PT ;  /* 0x000000783700780c */ /* 0x040fe40003f84270 */
[----:B------:R-:W-:Y:S02]  /*d450*/  ISETP.GT.AND P1, PT, R55, 0x79, PT ;  /* 0x000000793700780c */ /* 0x000fe40003f24270 */
[----:B----4-:R-:W-:-:S02]  /*d460*/  FSEL R55, R4, -INF , P2 ;  /* 0xff80000004377808 */ /* 0x010fc40001000000 */
[----:B------:R-:W-:-:S04]  /*d470*/  FMNMX.FTZ R4, R148, R11, !PT ;  /* 0x0000000b94047209 */ /* 0x000fc80007810000 */
        /* <DEDUP_REMOVED lines=20> */
[----:B------:R-:W-:Y:S01]  /*d5c0*/  FMNMX.FTZ R4, R34, R4, !PT ;  /* 0x0000000422047209 */ /* 0x000fe20007810000 */
[----:B------:R-:W-:-:S03]  /*d5d0*/  FMUL.FTZ R81, R81, UR5 ;  /* 0x0000000551517c20 */ /* 0x000fc60008410000 */
[----:B------:R-:W-:Y:S01]  /*d5e0*/  FMNMX.FTZ R4, R130, R4, !PT ;  /* 0x0000000482047209 */ /* 0x000fe20007810000 */
[----:B------:R-:W-:-:S03]  /*d5f0*/  FMUL.FTZ R122, R84, UR5 ;  /* 0x00000005547a7c20 */ /* 0x000fc60008410000 */
[----:B------:R-:W-:Y:S01]  /*d600*/  FMNMX.FTZ R4, R32, R4, !PT ;  /* 0x0000000420047209 */ /* 0x000fe20007810000 */
[----:B------:R-:W0:Y:S01]  /*d610*/  MUFU.TANH R8, R81 ;  /* 0x0000005100087308 */ /* 0x000e220000002400 */
[----:B------:R-:W-:Y:S01]  /*d620*/  FMUL.FTZ R137, R51, UR5 ;  /* 0x0000000533897c20 */ /* 0x000fe20008410000 */
[----:B------:R-:W-:Y:S01]  /*d630*/  FMUL.FTZ R51, R85, UR5 ;  /* 0x0000000555337c20 */ /* 0x000fe20008410000 */
[----:B------:R-:W-:-:S04]  /*d640*/  FMNMX.FTZ R4, R124, R4, !PT ;  /* 0x000000047c047209 */ /* 0x000fc80007810000 */
[----:B------:R-:W-:Y:S01]  /*d650*/  FMNMX.FTZ R4, R30, R4, !PT ;  /* 0x000000041e047209 */ /* 0x000fe20007810000 */
[----:B------:R-:W1:Y:S03]  /*d660*/  MUFU.TANH R122, R122 ;  /* 0x0000007a007a7308 */ /* 0x000e660000002400 */
[----:B------:R-:W-:-:S05]  /*d670*/  FMNMX.FTZ R4, R126, R4, !PT ;  /* 0x000000047e047209 */ /* 0x000fca0007810000 */
[----:B------:R-:W2:Y:S01]  /*d680*/  MUFU.TANH R51, R51 ;  /* 0x0000003300337308 */ /* 0x000ea20000002400 */
[----:B------:R-:W-:Y:S02]  /*d690*/  FMNMX.FTZ R4, R28, R4, !PT ;  /* 0x000000041c047209 */ /* 0x000fe40007810000 */
[----:B0-----:R-:W-:Y:S02]  /*d6a0*/  FSEL R26, R8, -INF , P3 ;  /* 0xff800000081a7808 */ /* 0x001fe40001800000 */
[----:B------:R-:W-:-:S03]  /*d6b0*/  FMNMX.FTZ R4, R120, R4, !PT ;  /* 0x0000000478047209 */ /* 0x000fc60007810000 */
[----:B------:R-:W0:Y:S01]  /*d6c0*/  MUFU.TANH R5, R5 ;  /* 0x0000000500057308 */ /* 0x000e220000002400 */
[----:B-1----:R-:W-:Y:S02]  /*d6d0*/  FSEL R122, R122, -INF , P4 ;  /* 0xff8000007a7a7808 */ /* 0x002fe40002000000 */
[----:B------:R-:W-:-:S04]  /*d6e0*/  FMNMX.FTZ R4, R26, R4, !PT ;  /* 0x000000041a047209 */ /* 0x000fc80007810000 */
[----:B------:R-:W-:Y:S02]  /*d6f0*/  FMNMX.FTZ R4, R122, R4, !PT ;  /* 0x000000047a047209 */ /* 0x000fe40007810000 */
[----:B--2---:R-:W-:Y:S02]  /*d700*/  FSEL R8, R51, -INF , P1 ;  /* 0xff80000033087808 */ /* 0x004fe40000800000 */
[----:B------:R-:W-:Y:S02]  /*d710*/  ISETP.GT.AND P4, PT, R53, 0x8, PT ;  /* 0x000000083500780c */ /* 0x000fe40003f84270 */
[----:B------:R-:W-:Y:S02]  /*d720*/  FMNMX.FTZ R4, R8, R4, !PT ;  /* 0x0000000408047209 */ /* 0x000fe40007810000 */
[----:B0-----:R-:W-:-:S03]  /*d730*/  FSEL R51, R5, -INF , P4 ;  /* 0xff80000005337808 */ /* 0x001fc60002000000 */
[----:B------:R-:W0:Y:S01]  /*d740*/  SHFL.BFLY PT, R5, R4, 0x2, 0x1f ;  /* 0x0c401f0004057f89 */ /* 0x000e2200000e0000 */
[----:B------:R-:W1:Y:S01]  /*d750*/  MUFU.TANH R9, R9 ;  /* 0x0000000900097308 */ /* 0x000e620000002400 */
[----:B------:R-:W-:Y:S02]  /*d760*/  ISETP.GT.AND P2, PT, R53, 0x10, PT ;  /* 0x000000103500780c */ /* 0x000fe40003f44270 */
[----:B0-----:R-:W-:-:S05]  /*d770*/  FMNMX.FTZ R5, R4, R5, !PT ;  /* 0x0000000504057209 */ /* 0x001fca0007810000 */
[----:B------:R-:W0:Y:S01]  /*d780*/  SHFL.BFLY PT, R4, R5, 0x1, 0x1f ;  /* 0x0c201f0005047f89 */ /* 0x000e2200000e0000 */
[----:B-1----:R-:W-:Y:S02]  /*d790*/  FSEL R49, R9, -INF , P2 ;  /* 0xff80000009317808 */ /* 0x002fe40001000000 */
[----:B------:R-:W1:Y:S01]  /*d7a0*/  LDC R9, c[0x0][0x988] ;  /* 0x00026200ff097b82 */ /* 0x000e620000000800 */
[----:B------:R-:W2:Y:S01]  /*d7b0*/  MUFU.TANH R149, R149 ;  /* 0x0000009500957308 */ /* 0x000ea20000002400 */
[----:B------:R-:W-:Y:S01]  /*d7c0*/  FMUL.FTZ R151, R31, UR5 ;  /* 0x000000051f977c20 */ /* 0x000fe20008410000 */
[----:B0-----:R-:W-:-:S04]  /*d7d0*/  FMNMX.FTZ R5, R5, R4, !PT ;  /* 0x0000000405057209 */ /* 0x001fc80007810000 */
[----:B------:R-:W-:-:S04]  /*d7e0*/  FSETP.NEU.FTZ.AND P6, PT, R5, -INF , PT ;  /* 0xff8000000500780b */ /* 0x000fc80003fdd000 */
[C---:B------:R-:W-:Y:S01]  /*d7f0*/  FSEL R4, R5.reuse, RZ, P6 ;  /* 0x000000ff05047208 */ /* 0x040fe20003000000 */
[----:B------:R-:W0:Y:S04]  /*d800*/  MUFU.TANH R151, R151 ;  /* 0x0000009700977308 */ /* 0x000e280000002400 */
[----:B------:R-:W-:Y:S01]  /*d810*/  FADD.FTZ R4, -R4, R11 ;  /* 0x0000000b04047221 */ /* 0x000fe20000010100 */
[----:B-1----:R-:W-:Y:S01]  /*d820*/  FMUL.FTZ R11, R5, R9 ;  /* 0x00000009050b7220 */ /* 0x002fe20000410000 */
[----:B------:R-:W-:Y:S01]  /*d830*/  FMUL.FTZ R145, R35, UR5 ;  /* 0x0000000523917c20 */ /* 0x000fe20008410000 */
[----:B------:R-:W-:-:S03]  /*d840*/  ISETP.GT.AND P3, PT, R53, 0x1, PT ;  /* 0x000000013500780c */ /* 0x000fc60003f64270 */
[----:B------:R-:W-:Y:S01]  /*d850*/  FSEL R11, R11, RZ, P6 ;  /* 0x000000ff0b0b7208 */ /* 0x000fe20003000000 */
[----:B------:R-:W-:Y:S01]  /*d860*/  FMUL.FTZ R24, R38, UR5 ;  /* 0x0000000526187c20 */ /* 0x000fe20008410000 */
[----:B------:R-:W1:Y:S01]  /*d870*/  MUFU.TANH R145, R145 ;  /* 0x0000009100917308 */ /* 0x000e620000002400 */
[----:B--2---:R-:W-:Y:S02]  /*d880*/  FSEL R149, R149, -INF , P3 ;  /* 0xff80000095957808 */ /* 0x004fe40001800000 */
[-CC-:B------:R-:W-:Y:S01]  /*d890*/  FFMA.FTZ R148, R148, R9.reuse, -R11.reuse ;  /* 0x0000000994947223 */ /* 0x180fe2000001080b */
        /* <DEDUP_REMOVED lines=30> */
[----:B------:R-:W-:Y:S01]  /*da80*/  FFMA.FTZ R11, R8, R9, -R11 ;  /* 0x00000009080b7223 */ /* 0x000fe2000001080b */
[----:B------:R-:W-:Y:S01]  /*da90*/  FMNMX.FTZ R8, R55, R10, !PT ;  /* 0x0000000a37087209 */ /* 0x000fe20007810000 */
[----:B------:R-:W2:Y:S01]  /*daa0*/  MUFU.TANH R24, R24 ;  /* 0x0000001800187308 */ /* 0x000ea20000002400 */
[----:B------:R-:W-:-:S02]  /*dab0*/  ISETP.GT.AND P1, PT, R53, 0x9, PT ;  /* 0x000000093500780c */ /* 0x000fc40003f24270 */
[----:B------:R-:W-:Y:S02]  /*dac0*/  FMNMX.FTZ R8, R149, R8, !PT ;  /* 0x0000000895087209 */ /* 0x000fe40007810000 */
[----:B0-----:R-:W-:Y:S02]  /*dad0*/  FSEL R151, R151, -INF , P1 ;  /* 0xff80000097977808 */ /* 0x001fe40000800000 */
[----:B------:R-:W-:Y:S01]  /*dae0*/  FMNMX.FTZ R8, R51, R8, !PT ;  /* 0x0000000833087209 */ /* 0x000fe20007810000 */
[----:B------:R-:W0:Y:S01]  /*daf0*/  MUFU.TANH R147, R147 ;  /* 0x0000009300937308 */ /* 0x000e220000002400 */
[----:B------:R-:W-:Y:S02]  /*db00*/  ISETP.GT.AND P3, PT, R53, 0x11, PT ;  /* 0x000000113500780c */ /* 0x000fe40003f64270 */
[----:B------:R-:W-:-:S05]  /*db10*/  FMNMX.FTZ R8, R151, R8, !PT ;  /* 0x0000000897087209 */ /* 0x000fca0007810000 */
[----:B------:R-:W3:Y:S01]  /*db20*/  MUFU.TANH R25, R25 ;  /* 0x0000001900197308 */ /* 0x000ee20000002400 */
[----:B------:R-:W-:Y:S02]  /*db30*/  ISETP.GT.AND P4, PT, R53, 0x18, PT ;  /* 0x000000183500780c */ /* 0x000fe40003f84270 */
[----:B-1----:R-:W-:Y:S02]  /*db40*/  FSEL R145, R145, -INF , P3 ;  /* 0xff80000091917808 */ /* 0x002fe40001800000 */
[----:B------:R-:W-:-:S03]  /*db50*/  FMNMX.FTZ R8, R49, R8, !PT ;  /* 0x0000000831087209 */ /* 0x000fc60007810000 */
[----:B------:R-:W1:Y:S01]  /*db60*/  MUFU.TANH R141, R141 ;  /* 0x0000008d008d7308 */ /* 0x000e620000002400 */
[----:B------:R-:W-:Y:S02]  /*db70*/  ISETP.GT.AND P1, PT, R53, 0x19, PT ;  /* 0x000000193500780c */ /* 0x000fe40003f24270 */
[----:B--2---:R-:W-:Y:S02]  /*db80*/  FSEL R47, R24, -INF , P4 ;  /* 0xff800000182f7808 */ /* 0x004fe40002000000 */
[----:B------:R-:W-:-:S03]  /*db90*/  FMNMX.FTZ R8, R145, R8, !PT ;  /* 0x0000000891087209 */ /* 0x000fc60007810000 */
[----:B------:R-:W2:Y:S01]  /*dba0*/  MUFU.TANH R43, R43 ;  /* 0x0000002b002b7308 */ /* 0x000ea20000002400 */
[----:B------:R-:W-:Y:S02]  /*dbb0*/  ISETP.GT.AND P2, PT, R53, 0x20, PT ;  /* 0x000000203500780c */ /* 0x000fe40003f44270 */
[----:B0-----:R-:W-:Y:S02]  /*dbc0*/  FSEL R147, R147, -INF , P1 ;  /* 0xff80000093937808 */ /* 0x001fe40000800000 */
[----:B------:R-:W-:-:S03]  /*dbd0*/  FMNMX.FTZ R8, R47, R8, !PT ;  /* 0x000000082f087209 */ /* 0x000fc60007810000 */
[----:B------:R-:W0:Y:S01]  /*dbe0*/  MUFU.TANH R143, R143 ;  /* 0x0000008f008f7308 */ /* 0x000e220000002400 */
[----:B------:R-:W-:Y:S02]  /*dbf0*/  ISETP.GT.AND P3, PT, R53, 0x21, PT ;  /* 0x000000213500780c */ /* 0x000fe40003f64270 */
[----:B---3--:R-:W-:Y:S02]  /*dc00*/  FSEL R45, R25, -INF , P2 ;  /* 0xff800000192d7808 */ /* 0x008fe40001000000 */
[----:B------:R-:W-:-:S03]  /*dc10*/  FMNMX.FTZ R8, R147, R8, !PT ;  /* 0x0000000893087209 */ /* 0x000fc60007810000 */
[----:B------:R-:W3:Y:S01]  /*dc20*/  MUFU.TANH R41, R41 ;  /* 0x0000002900297308 */ /* 0x000ee20000002400 */
[----:B------:R-:W-:Y:S02]  /*dc30*/  ISETP.GT.AND P4, PT, R53, 0x28, PT ;  /* 0x000000283500780c */ /* 0x000fe40003f84270 */
[----:B-1----:R-:W-:Y:S02]  /*dc40*/  FSEL R141, R141, -INF , P3 ;  /* 0xff8000008d8d7808 */ /* 0x002fe40001800000 */
[----:B------:R-:W-:-:S03]  /*dc50*/  FMNMX.FTZ R8, R45, R8, !PT ;  /* 0x000000082d087209 */ /* 0x000fc60007810000 */
[----:B------:R-:W1:Y:S01]  /*dc60*/  MUFU.TANH R137, R137 ;  /* 0x0000008900897308 */ /* 0x000e620000002400 */
[----:B------:R-:W-:Y:S01]  /*dc70*/  ISETP.GT.AND P1, PT, R53, 0x29, PT ;  /* 0x000000293500780c */ /* 0x000fe20003f24270 */
[----:B------:R-:W-:Y:S01]  /*dc80*/  FMUL.FTZ R38, R58, UR5 ;  /* 0x000000053a267c20 */ /* 0x000fe20008410000 */
[----:B--2---:R-:W-:Y:S02]  /*dc90*/  FSEL R43, R43, -INF , P4 ;  /* 0xff8000002b2b7808 */ /* 0x004fe40002000000 */
[----:B------:R-:W-:-:S03]  /*dca0*/  FMNMX.FTZ R8, R141, R8, !PT ;  /* 0x000000088d087209 */ /* 0x000fc60007810000 */
[----:B------:R-:W2:Y:S01]  /*dcb0*/  MUFU.TANH R39, R39 ;  /* 0x0000002700277308 */ /* 0x000ea20000002400 */
[----:B------:R-:W-:Y:S01]  /*dcc0*/  ISETP.GT.AND P2, PT, R53, 0x30, PT ;  /* 0x000000303500780c */ /* 0x000fe20003f44270 */
[----:B------:R-:W-:Y:S01]  /*dcd0*/  FMUL.FTZ R133, R59, UR5 ;  /* 0x000000053b857c20 */ /* 0x000fe20008410000 */
[----:B0-----:R-:W-:Y:S02]  /*dce0*/  FSEL R143, R143, -INF , P1 ;  /* 0xff8000008f8f7808 */ /* 0x001fe40000800000 */
[----:B------:R-:W-:-:S03]  /*dcf0*/  FMNMX.FTZ R8, R43, R8, !PT ;  /* 0x000000082b087209 */ /* 0x000fc60007810000 */
[----:B------:R-:W0:Y:S01]  /*dd00*/  MUFU.TANH R139, R139 ;  /* 0x0000008b008b7308 */ /* 0x000e220000002400 */
[----:B------:R-:W-:Y:S01]  /*dd10*/  ISETP.GT.AND P3, PT, R53, 0x31, PT ;  /* 0x000000313500780c */ /* 0x000fe20003f64270 */
[----:B------:R-:W-:Y:S01]  /*dd20*/  FMUL.FTZ R35, R62, UR5 ;  /* 0x000000053e237c20 */ /* 0x000fe20008410000 */
[----:B---3--:R-:W-:Y:S02]  /*dd30*/  FSEL R41, R41, -INF , P2 ;  /* 0xff80000029297808 */ /* 0x008fe40001000000 */
[----:B------:R-:W-:-:S03]  /*dd40*/  FMNMX.FTZ R8, R143, R8, !PT ;  /* 0x000000088f087209 */ /* 0x000fc60007810000 */
[----:B------:R-:W3:Y:S01]  /*dd50*/  MUFU.TANH R38, R38 ;  /* 0x0000002600267308 */ /* 0x000ee20000002400 */
[----:B------:R-:W-:Y:S01]  /*dd60*/  ISETP.GT.AND P4, PT, R53, 0x38, PT ;  /* 0x000000383500780c */ /* 0x000fe20003f84270 */
[----:B------:R-:W-:Y:S01]  /*dd70*/  FMUL.FTZ R135, R63, UR5 ;  /* 0x000000053f877c20 */ /* 0x000fe20008410000 */
        /* <DEDUP_REMOVED lines=28> */
[----:B------:R-:W-:Y:S01]  /*df40*/  FMUL.FTZ R125, R75, UR5 ;  /* 0x000000054b7d7c20 */ /* 0x000fe20008410000 */
[----:B------:R-:W-:Y:S02]  /*df50*/  ISETP.GT.AND P2, PT, R53, 0x50, PT ;  /* 0x000000503500780c */ /* 0x000fe40003f44270 */
[----:B0-----:R-:W-:Y:S02]  /*df60*/  FSEL R135, R135, -INF , P1 ;  /* 0xff80000087877808 */ /* 0x001fe40000800000 */
[----:B------:R-:W-:Y:S02]  /*df70*/  FMNMX.FTZ R8, R35, R8, !PT ;  /* 0x0000000823087209 */ /* 0x000fe40007810000 */
[----:B------:R-:W0:Y:S01]  /*df80*/  MUFU.TANH R131, R131 ;  /* 0x0000008300837308 */ /* 0x000e220000002400 */
[----:B------:R-:W-:Y:S01]  /*df90*/  FMUL.FTZ R78, R78, UR5 ;  /* 0x000000054e4e7c20 */ /* 0x000fe20008410000 */
[----:B------:R-:W-:-:S02]  /*dfa0*/  ISETP.GT.AND P3, PT, R53, 0x51, PT ;  /* 0x000000513500780c */ /* 0x000fc40003f64270 */
[----:B---3--:R-:W-:Y:S02]  /*dfb0*/  FSEL R33, R33, -INF , P2 ;  /* 0xff80000021217808 */ /* 0x008fe40001000000 */
[----:B------:R-:W-:Y:S02]  /*dfc0*/  FMNMX.FTZ R8, R135, R8, !PT ;  /* 0x0000000887087209 */ /* 0x000fe40007810000 */
[----:B------:R-:W3:Y:S01]  /*dfd0*/  MUFU.TANH R29, R29 ;  /* 0x0000001d001d7308 */ /* 0x000ee20000002400 */
[----:B------:R-:W-:Y:S01]  /*dfe0*/  ISETP.GT.AND P4, PT, R53, 0x58, PT ;  /* 0x000000583500780c */ /* 0x000fe20003f84270 */
[----:B------:R-:W-:Y:S01]  /*dff0*/  FMUL.FTZ R79, R79, UR5 ;  /* 0x000000054f4f7c20 */ /* 0x000fe20008410000 */
[----:B-1----:R-:W-:Y:S02]  /*e000*/  FSEL R129, R129, -INF , P3 ;  /* 0xff80000081817808 */ /* 0x002fe40001800000 */
[----:B------:R-:W-:-:S03]  /*e010*/  FMNMX.FTZ R8, R33, R8, !PT ;  /* 0x0000000821087209 */ /* 0x000fc60007810000 */
[----:B------:R-:W1:Y:S01]  /*e020*/  MUFU.TANH R125, R125 ;  /* 0x0000007d007d7308 */ /* 0x000e620000002400 */
[----:B------:R-:W-:-:S07]  /*e030*/  ISETP.GT.AND P1, PT, R53, 0x59, PT ;  /* 0x000000593500780c */ /* 0x000fce0003f24270 */
[----:B------:R-:W4:Y:S01]  /*e040*/  MUFU.TANH R27, R78 ;  /* 0x0000004e001b7308 */ /* 0x000f220000002400 */
[----:B--2---:R-:W-:Y:S01]  /*e050*/  FSEL R31, R31, -INF , P4 ;  /* 0xff8000001f1f7808 */ /* 0x004fe20002000000 */
[----:B------:R-:W-:Y:S01]  /*e060*/  FMUL.FTZ R121, R82, UR5 ;  /* 0x0000000552797c20 */ /* 0x000fe20008410000 */
[----:B------:R-:W-:Y:S01]  /*e070*/  FMNMX.FTZ R8, R129, R8, !PT ;  /* 0x0000000881087209 */ /* 0x000fe20007810000 */
[----:B------:R-:W-:Y:S01]  /*e080*/  FMUL.FTZ R25, R83, UR5 ;  /* 0x0000000553197c20 */ /* 0x000fe20008410000 */
[----:B------:R-:W-:Y:S02]  /*e090*/  ISETP.GT.AND P2, PT, R53, 0x60, PT ;  /* 0x000000603500780c */ /* 0x000fe40003f44270 */
[----:B0-----:R-:W-:Y:S01]  /*e0a0*/  FSEL R131, R131, -INF , P1 ;  /* 0xff80000083837808 */ /* 0x001fe20000800000 */
[----:B------:R-:W0:Y:S01]  /*e0b0*/  MUFU.TANH R79, R79 ;  /* 0x0000004f004f7308 */ /* 0x000e220000002400 */
[----:B------:R-:W-:Y:S02]  /*e0c0*/  FMNMX.FTZ R8, R31, R8, !PT ;  /* 0x000000081f087209 */ /* 0x000fe40007810000 */
[----:B------:R-:W-:-:S02]  /*e0d0*/  ISETP.GT.AND P3, PT, R53, 0x61, PT ;  /* 0x000000613500780c */ /* 0x000fc40003f64270 */
[----:B------:R-:W-:Y:S01]  /*e0e0*/  ISETP.GT.AND P4, PT, R53, 0x68, PT ;  /* 0x000000683500780c */ /* 0x000fe20003f84270 */
[----:B------:R-:W-:Y:S01]  /*e0f0*/  FMUL.FTZ R123, R86, UR5 ;  /* 0x00000005567b7c20 */ /* 0x000fe20008410000 */
[----:B---3--:R-:W-:Y:S01]  /*e100*/  FSEL R29, R29, -INF , P2 ;  /* 0xff8000001d1d7808 */ /* 0x008fe20001000000 */
[----:B------:R-:W2:Y:S01]  /*e110*/  MUFU.TANH R121, R121 ;  /* 0x0000007900797308 */ /* 0x000ea20000002400 */
[----:B------:R-:W-:Y:S02]  /*e120*/  FMNMX.FTZ R8, R131, R8, !PT ;  /* 0x0000000883087209 */ /* 0x000fe40007810000 */
[----:B-1----:R-:W-:Y:S02]  /*e130*/  FSEL R125, R125, -INF , P3 ;  /* 0xff8000007d7d7808 */ /* 0x002fe40001800000 */
[----:B----4-:R-:W-:Y:S02]  /*e140*/  FSEL R27, R27, -INF , P4 ;  /* 0xff8000001b1b7808 */ /* 0x010fe40002000000 */
[C---:B------:R-:W-:Y:S01]  /*e150*/  ISETP.GT.AND P1, PT, R53.reuse, 0x69, PT ;  /* 0x000000693500780c */ /* 0x040fe20003f24270 */
[----:B------:R-:W1:Y:S01]  /*e160*/  MUFU.TANH R25, R25 ;  /* 0x0000001900197308 */ /* 0x000e620000002400 */
[----:B------:R-:W-:-:S02]  /*e170*/  ISETP.GT.AND P2, PT, R53, 0x70, PT ;  /* 0x000000703500780c */ /* 0x000fc40003f44270 */
[C---:B------:R-:W-:Y:S02]  /*e180*/  ISETP.GT.AND P3, PT, R53.reuse, 0x71, PT ;  /* 0x000000713500780c */ /* 0x040fe40003f64270 */
[C---:B------:R-:W-:Y:S02]  /*e190*/  ISETP.GT.AND P4, PT, R53.reuse, 0x78, PT ;  /* 0x000000783500780c */ /* 0x040fe40003f84270 */
[----:B------:R-:W-:Y:S01]  /*e1a0*/  ISETP.GT.AND P5, PT, R53, 0x79, PT ;  /* 0x000000793500780c */ /* 0x000fe20003fa4270 */
[----:B------:R-:W-:Y:S01]  /*e1b0*/  FMUL.FTZ R53, R87, UR5 ;  /* 0x0000000557357c20 */ /* 0x000fe20008410000 */
[----:B------:R-:W-:Y:S01]  /*e1c0*/  FMNMX.FTZ R8, R29, R8, !PT ;  /* 0x000000081d087209 */ /* 0x000fe20007810000 */
[----:B------:R-:W3:Y:S03]  /*e1d0*/  MUFU.TANH R123, R123 ;  /* 0x0000007b007b7308 */ /* 0x000ee60000002400 */
[----:B------:R-:W-:-:S02]  /*e1e0*/  FMNMX.FTZ R8, R125, R8, !PT ;  /* 0x000000087d087209 */ /* 0x000fc40007810000 */
[----:B0-----:R-:W-:Y:S02]  /*e1f0*/  FSEL R127, R79, -INF , P1 ;  /* 0xff8000004f7f7808 */ /* 0x001fe40000800000 */
[----:B------:R-:W-:Y:S01]  /*e200*/  FMNMX.FTZ R8, R27, R8, !PT ;  /* 0x000000081b087209 */ /* 0x000fe20007810000 */
[----:B------:R-:W0:Y:S01]  /*e210*/  MUFU.TANH R53, R53 ;  /* 0x0000003500357308 */ /* 0x000e220000002400 */
[----:B--2---:R-:W-:Y:S02]  /*e220*/  FSEL R121, R121, -INF , P2 ;  /* 0xff80000079797808 */ /* 0x004fe40001000000 */
[----:B------:R-:W-:Y:S02]  /*e230*/  FMNMX.FTZ R8, R127, R8, !PT ;  /* 0x000000087f087209 */ /* 0x000fe40007810000 */
[----:B-1----:R-:W-:Y:S02]  /*e240*/  FSEL R25, R25, -INF , P3 ;  /* 0xff80000019197808 */ /* 0x002fe40001800000 */
[----:B------:R-:W-:-:S02]  /*e250*/  FMNMX.FTZ R8, R121, R8, !PT ;  /* 0x0000000879087209 */ /* 0x000fc40007810000 */
[----:B---3--:R-:W-:Y:S02]  /*e260*/  FSEL R123, R123, -INF , P4 ;  /* 0xff8000007b7b7808 */ /* 0x008fe40002000000 */
[----:B------:R-:W-:-:S04]  /*e270*/  FMNMX.FTZ R8, R25, R8, !PT ;  /* 0x0000000819087209 */ /* 0x000fc80007810000 */
[----:B------:R-:W-:Y:S02]  /*e280*/  FMNMX.FTZ R8, R123, R8, !PT ;  /* 0x000000087b087209 */ /* 0x000fe40007810000 */
[----:B0-----:R-:W-:-:S04]  /*e290*/  FSEL R53, R53, -INF , P5 ;  /* 0xff80000035357808 */ /* 0x001fc80002800000 */
[----:B------:R-:W-:-:S05]  /*e2a0*/  FMNMX.FTZ R24, R53, R8, !PT ;  /* 0x0000000835187209 */ /* 0x000fca0007810000 */
[----:B------:R-:W0:Y:S02]  /*e2b0*/  SHFL.BFLY PT, R8, R24, 0x2, 0x1f ;  /* 0x0c401f0018087f89 */ /* 0x000e2400000e0000 */
[----:B0-----:R-:W-:-:S05]  /*e2c0*/  FMNMX.FTZ R24, R24, R8, !PT ;  /* 0x0000000818187209 */ /* 0x001fca0007810000 */
[----:B------:R-:W0:Y:S01]  /*e2d0*/  SHFL.BFLY PT, R8, R24, 0x1, 0x1f ;  /* 0x0c201f0018087f89 */ /* 0x000e2200000e0000 */
[----:B------:R-:W1:Y:S01]  /*e2e0*/  S2R R56, SR_CgaCtaId ;  /* 0x0000000000387919 */ /* 0x000e620000008800 */
[----:B0-----:R-:W-:-:S04]  /*e2f0*/  FMNMX.FTZ R24, R24, R8, !PT ;  /* 0x0000000818187209 */ /* 0x001fc80007810000 */
[----:B------:R-:W-:-:S04]  /*e300*/  FSETP.NEU.FTZ.AND P1, PT, R24, -INF , PT ;  /* 0xff8000001800780b */ /* 0x000fc80003f3d000 */
[----:B------:R-:W-:-:S05]  /*e310*/  FSEL R8, R24, RZ, P1 ;  /* 0x000000ff18087208 */ /* 0x000fca0000800000 */
[----:B------:R-:W-:Y:S01]  /*e320*/  FADD.FTZ R8, -R8, R10 ;  /* 0x0000000a08087221 */ /* 0x000fe20000010100 */
[-C--:B------:R-:W-:Y:S01]  /*e330*/  FMUL.FTZ R10, R24, R9.reuse ;  /* 0x00000009180a7220 */ /* 0x080fe20000410000 */
[----:B------:R-:W-:-:S04]  /*e340*/  FMUL.FTZ R4, R4, R9 ;  /* 0x0000000904047220 */ /* 0x000fc80000410000 */
[----:B------:R-:W-:Y:S01]  /*e350*/  FSEL R10, R10, RZ, P1 ;  /* 0x000000ff0a0a7208 */ /* 0x000fe20000800000 */
[-C--:B------:R-:W-:Y:S01]  /*e360*/  FMUL.FTZ R8, R8, R9.reuse ;  /* 0x0000000908087220 */ /* 0x080fe20000410000 */
[----:B------:R-:W-:Y:S03]  /*e370*/  MUFU.EX2 R148, R148 ;  /* 0x0000009400947308 */ /* 0x000fe60000000800 */
        /* <DEDUP_REMOVED lines=32> */
[----:B------:R-:W0:Y:S08]  /*e580*/  MUFU.EX2 R4, R4 ;  /* 0x0000000400047308 */ /* 0x000e300000000800 */
[----:B------:R2:W-:Y:S08]  /*e590*/  MUFU.EX2 R53, R55 ;  /* 0x0000003700357308 */ /* 0x0005f00000000800 */
[----:B------:R-:W3:Y:S01]  /*e5a0*/  MUFU.EX2 R8, R8 ;  /* 0x0000000800087308 */ /* 0x000ee20000000800 */
[----:B--2---:R-:W-:-:S07]  /*e5b0*/  IMAD R55, R22, 0x8, R2 ;  /* 0x0000000816377824 */ /* 0x004fce00078e0202 */
[----:B------:R-:W2:Y:S01]  /*e5c0*/  MUFU.EX2 R54, R54 ;  /* 0x0000003600367308 */ /* 0x000ea20000000800 */
[----:B------:R-:W-:-:S07]  /*e5d0*/  VIADD R55, R55, 0x16840 ;  /* 0x0001684037377836 */ /* 0x000fce0000000000 */
[----:B------:R-:W4:Y:S08]  /*e5e0*/  MUFU.EX2 R149, R149 ;  /* 0x0000009500957308 */ /* 0x000f300000000800 */
[----:B------:R-:W5:Y:S08]  /*e5f0*/  MUFU.EX2 R150, R150 ;  /* 0x0000009600967308 */ /* 0x000f700000000800 */
[----:B------:R-:W5:Y:S01]  /*e600*/  MUFU.EX2 R51, R51 ;  /* 0x0000003300337308 */ /* 0x000f620000000800 */
[----:B-1----:R-:W-:Y:S01]  /*e610*/  PRMT R55, R56, 0x654, R55 ;  /* 0x0000065438377816 */ /* 0x002fe20000000037 */
[----:B0-----:R-:W-:-:S06]  /*e620*/  FFMA.FTZ R3, R4, R3, R148 ;  /* 0x0000000304037223 */ /* 0x001fcc0000010094 */
[----:B------:R-:W0:Y:S01]  /*e630*/  MUFU.EX2 R52, R52 ;  /* 0x0000003400347308 */ /* 0x000e220000000800 */
[----:B---3--:R-:W-:Y:S01]  /*e640*/  FFMA.FTZ R0, R8, R0, R53 ;  /* 0x0000000008007223 */ /* 0x008fe20000010035 */
[----:B------:R4:W-:Y:S06]  /*e650*/  SYNCS.ARRIVE.TRANS64.RED.A1T0 RZ, [R55+URZ], RZ ;  /* 0x000000ff37ff79a7 */ /* 0x0009ec000810043f */
[----:B------:R-:W1:Y:S01]  /*e660*/  MUFU.EX2 R151, R151 ;  /* 0x0000009700977308 */ /* 0x000e620000000800 */
[----:B--2---:R-:W-:Y:S01]  /*e670*/  FADD.FTZ R3, R54, R3 ;  /* 0x0000000336037221 */ /* 0x004fe20000010000 */
[----:B----4-:R-:W-:-:S06]  /*e680*/  FADD.FTZ R55, R149, R0 ;  /* 0x0000000095377221 */ /* 0x010fcc0000010000 */
[----:B------:R-:W2:Y:S08]  /*e690*/  MUFU.EX2 R144, R144 ;  /* 0x0000009000907308 */ /* 0x000eb00000000800 */
[----:B------:R-:W3:Y:S01]  /*e6a0*/  MUFU.EX2 R49, R49 ;  /* 0x0000003100317308 */ /* 0x000ee20000000800 */
[----:B-----5:R-:W-:Y:S01]  /*e6b0*/  FADD.FTZ R0, R150, R3 ;  /* 0x0000000396007221 */ /* 0x020fe20000010000 */
[----:B------:R-:W-:-:S06]  /*e6c0*/  FADD.FTZ R3, R51, R55 ;  /* 0x0000003733037221 */ /* 0x000fcc0000010000 */
[----:B------:R-:W4:Y:S08]  /*e6d0*/  MUFU.EX2 R50, R50 ;  /* 0x0000003200327308 */ /* 0x000f300000000800 */
[----:B------:R-:W5:Y:S01]  /*e6e0*/  MUFU.EX2 R145, R145 ;  /* 0x0000009100917308 */ /* 0x000f620000000800 */
[----:B0-----:R-:W-:Y:S01]  /*e6f0*/  FADD.FTZ R0, R52, R0 ;  /* 0x0000000034007221 */ /* 0x001fe20000010000 */
[----:B-1----:R-:W-:-:S06]  /*e700*/  FADD.FTZ R3, R151, R3 ;  /* 0x0000000397037221 */ /* 0x002fcc0000010000 */
[----:B------:R-:W0:Y:S08]  /*e710*/  MUFU.EX2 R146, R146 ;  /* 0x0000009200927308 */ /* 0x000e300000000800 */
[----:B------:R-:W1:Y:S01]  /*e720*/  MUFU.EX2 R47, R47 ;  /* 0x0000002f002f7308 */ /* 0x000e620000000800 */
[----:B--2---:R-:W-:Y:S01]  /*e730*/  FADD.FTZ R0, R144, R0 ;  /* 0x0000000090007221 */ /* 0x004fe20000010000 */
[----:B---3--:R-:W-:-:S06]  /*e740*/  FADD.FTZ R3, R49, R3 ;  /* 0x0000000331037221 */ /* 0x008fcc0000010000 */
[----:B------:R-:W2:Y:S08]  /*e750*/  MUFU.EX2 R48, R48 ;  /* 0x0000003000307308 */ /* 0x000eb00000000800 */
[----:B------:R-:W3:Y:S01]  /*e760*/  MUFU.EX2 R147, R147 ;  /* 0x0000009300937308 */ /* 0x000ee20000000800 */
[----:B----4-:R-:W-:Y:S01]  /*e770*/  FADD.FTZ R0, R50, R0 ;  /* 0x0000000032007221 */ /* 0x010fe20000010000 */
[----:B-----5:R-:W-:-:S06]  /*e780*/  FADD.FTZ R3, R145, R3 ;  /* 0x0000000391037221 */ /* 0x020fcc0000010000 */
        /* <DEDUP_REMOVED lines=95> */
[----:B-----5:R-:W-:-:S03]  /*ed80*/  FADD.FTZ R3, R25, R3 ;  /* 0x0000000319037221 */ /* 0x020fc60000010000 */
[----:B0-----:R-:W-:Y:S01]  /*ed90*/  FADD.FTZ R0, R122, R0 ;  /* 0x000000007a007221 */ /* 0x001fe20000010000 */
[----:B-1----:R-:W-:-:S03]  /*eda0*/  FADD.FTZ R55, R123, R3 ;  /* 0x000000037b377221 */ /* 0x002fc60000010000 */
[----:B--2---:R-:W-:Y:S01]  /*edb0*/  FADD.FTZ R3, R11, R0 ;  /* 0x000000000b037221 */ /* 0x004fe20000010000 */
[----:B---3--:R-:W-:Y:S01]  /*edc0*/  FADD.FTZ R0, R10, R55 ;  /* 0x000000370a007221 */ /* 0x008fe20000010000 */
[----:B------:R-:W-:Y:S06]  /*edd0*/  @!P0 BRA `(.L_x_2782) ;  /* 0x0000000000048947 */ /* 0x000fec0003800000 */
[----:B------:R-:W-:Y:S01]  /*ede0*/  BPT.TRAP 0x1 ;  /* 0x000000040000795c */ /* 0x000fe20000300000 */
.L_x_2782:
[----:B------:R-:W2:Y:S01]  /*edf0*/  LDL R55, [R1+0x24] ;  /* 0x0000240001377983 */ /* 0x000ea20000100800 */
[----:B------:R-:W-:-:S04]  /*ee00*/  IMAD R13, R13, 0x8, R2 ;  /* 0x000000080d0d7824 */ /* 0x000fc800078e0202 */
[----:B------:R-:W-:-:S05]  /*ee10*/  VIADD R13, R13, 0x16860 ;  /* 0x000168600d0d7836 */ /* 0x000fca0000000000 */
[----:B------:R-:W-:Y:S01]  /*ee20*/  PRMT R13, R56, 0x654, R13 ;  /* 0x00000654380d7816 */ /* 0x000fe2000000000d */
[----:B------:R-:W-:Y:S01]  /*ee30*/  FMUL.FTZ R88, R88, R4 ;  /* 0x0000000458587220 */ /* 0x000fe20000410000 */
[----:B------:R-:W-:Y:S02]  /*ee40*/  F2FP.BF16.F32.PACK_AB R122, R11, R122 ;  /* 0x0000007a0b7a723e */ /* 0x000fe400000010ff */
[----:B------:R0:W-:Y:S01]  /*ee50*/  SYNCS.ARRIVE.TRANS64.RED.A1T0 RZ, [R13+URZ], RZ ;  /* 0x000000ff0dff79a7 */ /* 0x0001e2000810043f */
        /* <DEDUP_REMOVED lines=65> */
[----:B0-----:R-:W-:Y:S02]  /*f270*/  MOV R13, R22 ;  /* 0x00000016000d7202 */ /* 0x001fe40000000f00 */
[C---:B--2---:R-:W-:Y:S01]  /*f280*/  ISETP.GT.AND P1, PT, R12.reuse, R55, PT ;  /* 0x000000370c00720c */ /* 0x044fe20003f24270 */
[----:B------:R-:W-:-:S12]  /*f290*/  VIADD R12, R12, 0xffffffff ;  /* 0xffffffff0c0c7836 */ /* 0x000fd80000000000 */
[----:B------:R-:W-:Y:S05]  /*f2a0*/  @P1 BRA `(.L_x_2783) ;  /* 0xffffffcc00c01947 */ /* 0x000fea000383ffff */
.L_x_2771:
[----:B------:R-:W2:Y:S02]  /*f2b0*/  LDL R4, [R1+0x34] ;  /* 0x0000340001047983 */ /* 0x000ea40000100800 */
[----:B--2---:R-:W-:-:S13]  /*f2c0*/  ISETP.GE.AND P1, PT, R12, R4, PT ;  /* 0x000000040c00720c */ /* 0x004fda0003f26270 */
[----:B------:R-:W-:Y:S05]  /*f2d0*/  @!P1 BRA `(.L_x_2784) ;  /* 0x0000002400e09947 */ /* 0x000fea0003800000 */
[----:B------:R-:W-:Y:S02]  /*f2e0*/  IMAD.MOV.U32 R10, RZ, RZ, R24 ;  /* 0x000000ffff0a7224 */ /* 0x000fe400078e0018 */
[----:B------:R-:W-:Y:S02]  /*f2f0*/  IMAD.MOV.U32 R11, RZ, RZ, R5 ;  /* 0x000000ffff0b7224 */ /* 0x000fe400078e0005 */
[----:B------:R-:W-:Y:S02]  /*f300*/  IMAD.MOV.U32 R4, RZ, RZ, R155 ;  /* 0x000000ffff047224 */ /* 0x000fe400078e009b */
[----:B------:R-:W-:-:S07]  /*f310*/  IMAD.MOV.U32 R13, RZ, RZ, R22 ;  /* 0x000000ffff0d7224 */ /* 0x000fce00078e0016 */
.L_x_2796:
        /* <DEDUP_REMOVED lines=11> */
.L_x_2786:
[----:B------:R-:W-:Y:S01]  /*f3d0*/  IMAD R5, R22, 0x8, R2 ;  /* 0x0000000816057824 */ /* 0x000fe200078e0202 */
[----:B------:R-:W-:-:S04]  /*f3e0*/  SHF.L.U32 R8, R155, 0x1f, RZ ;  /* 0x0000001f9b087819 */ /* 0x000fc800000006ff */
[----:B------:R0:W1:Y:S01]  /*f3f0*/  SYNCS.PHASECHK.TRANS64.TRYWAIT P1, [R5+URZ+0x16830], R8 ;  /* 0x01683008050075a7 */ /* 0x000062000802017f */
[----:B------:R-:W-:Y:S05]  /*f400*/  @!P0 BRA `(.L_x_2787) ;  /* 0x0000000000048947 */ /* 0x000fea0003800000 */
[----:B------:R-:W-:Y:S01]  /*f410*/  BPT.TRAP 0x1 ;  /* 0x000000040000795c */ /* 0x000fe20000300000 */
.L_x_2787:
[----:B------:R-:W-:Y:S04]  /*f420*/  BSSY B0, `(.L_x_2785) ;  /* 0x0000004000007945 */ /* 0x000fe80003800000 */
[----:B-1----:R-:W-:Y:S05]  /*f430*/  @P1 BRA `(.L_x_2788) ;  /* 0x0000000000081947 */ /* 0x002fea0003800000 */
[----:B------:R-:W1:Y:S02]  /*f440*/  SYNCS.PHASECHK.TRANS64.TRYWAIT P1, [R5+URZ+0x16830], R8 ;  /* 0x01683008050075a7 */ /* 0x000e64000802017f */
[----:B-1----:R-:W-:Y:S05]  /*f450*/  @!P1 BRA `(.L_x_2789) ;  /* 0x000000e0003c9947 */ /* 0x002fea0003800000 */
.L_x_2788:
[----:B------:R-:W-:Y:S05]  /*f460*/  BSYNC B0 ;  /* 0x0000000000007941 */ /* 0x000fea0003800000 */
.L_x_2785:
[----:B01----:R-:W2:Y:S01]  /*f470*/  LDL R8, [R1+0x1c] ;  /* 0x00001c0001087983 */ /* 0x003ea20000100800 */
[----:B------:R-:W-:Y:S01]  /*f480*/  IMAD.MOV.U32 R9, RZ, RZ, 0x40000040 ;  /* 0x40000040ff097424 */ /* 0x000fe200078e00ff */
[----:B------:R-:W-:Y:S05]  /*f490*/  WARPSYNC.ALL ;  /* 0x0000000000007948 */ /* 0x000fea0003800000 */
[----:B------:R-:W-:Y:S01]  /*f4a0*/  R2UR UR19, R9 ;  /* 0x00000000091372ca */ /* 0x000fe200000e0000 */
[----:B------:R-:W0:Y:S01]  /*f4b0*/  S2R R5, SR_TID.X ;  /* 0x0000000000057919 */ /* 0x000e220000002100 */
[----:B------:R-:W-:Y:S01]  /*f4c0*/  IMAD.MOV.U32 R27, RZ, RZ, 0x40000040 ;  /* 0x40000040ff1b7424 */ /* 0x000fe200078e00ff */
[----:B------:R-:W-:Y:S01]  /*f4d0*/  R2UR UR8, R6 ;  /* 0x00000000060872ca */ /* 0x000fe200000e0000 */
[----:B------:R-:W-:Y:S01]  /*f4e0*/  IMAD.MOV.U32 R25, RZ, RZ, 0x40000040 ;  /* 0x40000040ff197424 */ /* 0x000fe200078e00ff */
[----:B------:R-:W-:-:S02]  /*f4f0*/  R2UR UR9, R7 ;  /* 0x00000000070972ca */ /* 0x000fc400000e0000 */
[----:B0-----:R-:W-:-:S05]  /*f500*/  SHF.R.U32.HI R5, RZ, 0x7, R5 ;  /* 0x00000007ff057819 */ /* 0x001fca0000011605 */
[----:B------:R-:W-:Y:S01]  /*f510*/  VIADD R5, R5, 0x8 ;  /* 0x0000000805057836 */ /* 0x000fe20000000000 */
[----:B------:R-:W-:Y:S02]  /*f520*/  R2UR UR11, R27 ;  /* 0x000000001b0b72ca */ /* 0x000fe400000e0000 */
[----:B------:R-:W-:Y:S02]  /*f530*/  R2UR UR15, R25 ;  /* 0x00000000190f72ca */ /* 0x000fe400000e0000 */
[----:B------:R-:W-:Y:S01]  /*f540*/  R2UR UR23, R27 ;  /* 0x000000001b1772ca */ /* 0x000fe200000e0000 */
[----:B------:R0:W-:Y:S01]  /*f550*/  BAR.SYNC.DEFER_BLOCKING R5, 0x100 ;  /* 0x000400050000751d */ /* 0x0001e20000010000 */
[----:B--2---:R-:W-:-:S04]  /*f560*/  IMAD R26, R22, 0x400, R8 ;  /* 0x00000400161a7824 */ /* 0x004fc800078e0208 */
[----:B------:R-:W-:-:S05]  /*f570*/  VIADD R8, R26, 0x4 ;  /* 0x000000041a087836 */ /* 0x000fca0000000000 */
[----:B------:R-:W-:Y:S02]  /*f580*/  R2UR UR18, R8 ;  /* 0x00000000081272ca */ /* 0x000fe400000e0000 */
[----:B------:R-:W2:Y:S01]  /*f590*/  LDL.64 R8, [R1+0x8] ;  /* 0x0000080001087983 */ /* 0x000ea20000100a00 */
[C---:B------:R-:W-:Y:S02]  /*f5a0*/  R2UR UR10, R26.reuse ;  /* 0x000000001a0a72ca */ /* 0x040fe400000e0000 */
[C---:B------:R-:W-:Y:S01]  /*f5b0*/  IADD3 R24, R26.reuse, 0x2, RZ ;  /* 0x000000021a187810 */ /* 0x040fe20007ffe0ff */
        /* <DEDUP_REMOVED lines=24> */
.L_x_2791:
[----:B------:R-:W-:Y:S01]  /*f740*/  SHF.L.U32 R4, R4, 0x1f, RZ ;  /* 0x0000001f04047819 */ /* 0x000fe200000006ff */
[----:B------:R-:W-:-:S04]  /*f750*/  IMAD R5, R13, 0x8, R2 ;  /* 0x000000080d057824 */ /* 0x000fc800078e0202 */
[----:B------:R0:W1:Y:S01]  /*f760*/  SYNCS.PHASECHK.TRANS64.TRYWAIT P1, [R5+URZ+0x16850], R4 ;  /* 0x01685004050075a7 */ /* 0x000062000802017f */
[----:B------:R-:W-:Y:S05]  /*f770*/  @!P0 BRA `(.L_x_2792) ;  /* 0x0000000000048947 */ /* 0x000fea0003800000 */
[----:B------:R-:W-:Y:S01]  /*f780*/  BPT.TRAP 0x1 ;  /* 0x000000040000795c */ /* 0x000fe20000300000 */
.L_x_2792:
[----:B-1----:R-:W-:Y:S05]  /*f790*/  @P1 BRA `(.L_x_2790) ;  /* 0x0000000000081947 */ /* 0x002fea0003800000 */
[----:B------:R-:W1:Y:S02]  /*f7a0*/  SYNCS.PHASECHK.TRANS64.TRYWAIT P1, [R5+URZ+0x16850], R4 ;  /* 0x01685004050075a7 */ /* 0x000e64000802017f */
[----:B-1----:R-:W-:Y:S05]  /*f7b0*/  @!P1 BRA `(.L_x_2793) ;  /* 0x000000dc00789947 */ /* 0x002fea0003800000 */
.L_x_2790:
[----:B01----:R-:W-:Y:S01]  /*f7c0*/  VIADD R4, R2, 0x400 ;  /* 0x0000040002047836 */ /* 0x003fe20000000000 */
[----:B------:R-:W-:Y:S05]  /*f7d0*/  WARPSYNC.ALL ;  /* 0x0000000000007948 */ /* 0x000fea0003800000 */
[----:B------:R-:W-:Y:S01]  /*f7e0*/  SHF.R.U32.HI R4, RZ, 0x4, R4 ;  /* 0x00000004ff047819 */ /* 0x000fe20000011604 */
[----:B------:R-:W-:Y:S01]  /*f7f0*/  IMAD.MOV.U32 R5, RZ, RZ, 0x40000040 ;  /* 0x40000040ff057424 */ /* 0x000fe200078e00ff */
[----:B------:R-:W-:Y:S01]  /*f800*/  WARPGROUP.ARRIVE ;  /* 0x00000000000079c5 */ /* 0x000fe20000000000 */
[----:B------:R-:W-:Y:S02]  /*f810*/  MOV R9, 0x40000040 ;  /* 0x4000004000097802 */ /* 0x000fe40000000f00 */
[----:B------:R-:W-:-:S02]  /*f820*/  LOP3.LUT R4, R4, 0x3fff, RZ, 0xc0, !PT ;  /* 0x00003fff04047812 */ /* 0x000fc400078ec0ff */
        /* <DEDUP_REMOVED lines=40> */
[----:B------:R-:W-:Y:S01]  /*fab0*/  VIADD R4, R4, 0x380 ;  /* 0x0000038004047836 */ /* 0x000fe20000000000 */
[----:B------:R-:W-:Y:S01]  /*fac0*/  MOV R9, 0x40000040 ;  /* 0x4000004000097802 */ /* 0x000fe20000000f00 */
[----:B------:R-:W-:Y:S02]  /*fad0*/  WARPGROUP.DEPBAR.LE gsb0, 0x0 ;  /* 0x00008000000079c5 */ /* 0x000fe40000010000 */
[----:B------:R-:W-:-:S08]  /*fae0*/  WARPGROUP.ARRIVE ;  /* 0x00000000000079c5 */ /* 0x000fd00000000000 */
        /* <DEDUP_REMOVED lines=17> */
.L_x_2794:
[----:B------:R-:W1:Y:S01]  /*fc00*/  S2R R121, SR_CgaCtaId ;  /* 0x0000000000797919 */ /* 0x000e620000008800 */
[----:B------:R-:W-:Y:S01]  /*fc10*/  FMUL.FTZ R120, R24, UR4 ;  /* 0x0000000418787c20 */ /* 0x000fe20008410000 */
[----:B------:R-:W-:Y:S01]  /*fc20*/  FMUL.FTZ R122, R25, UR4 ;  /* 0x00000004197a7c20 */ /* 0x000fe20008410000 */
[----:B0-----:R-:W-:Y:S01]  /*fc30*/  FMUL.FTZ R4, R26, UR4 ;  /* 0x000000041a047c20 */ /* 0x001fe20008410000 */
[----:B------:R-:W-:Y:S01]  /*fc40*/  FMUL.FTZ R26, R28, UR4 ;  /* 0x000000041c1a7c20 */ /* 0x000fe20008410000 */
[----:B------:R-:W-:Y:S02]  /*fc50*/  IMAD R5, R22, 0x8, R2 ;  /* 0x0000000816057824 */ /* 0x000fe400078e0202 */
[----:B------:R-:W-:Y:S01]  /*fc60*/  FMUL.FTZ R29, R29, UR4 ;  /* 0x000000041d1d7c20 */ /* 0x000fe20008410000 */
[----:B------:R-:W0:Y:S01]  /*fc70*/  MUFU.TANH R120, R120 ;  /* 0x0000007800787308 */ /* 0x000e220000002400 */
[----:B------:R-:W-:Y:S01]  /*fc80*/  FMUL.FTZ R151, R31, UR4 ;  /* 0x000000041f977c20 */ /* 0x000fe20008410000 */
[----:B------:R-:W-:-:S02]  /*fc90*/  VIADD R5, R5, 0x16840 ;  /* 0x0001684005057836 */ /* 0x000fc40000000000 */
        /* <DEDUP_REMOVED lines=22> */
[----:B-1----:R-:W-:Y:S01]  /*fe00*/  PRMT R5, R121, 0x654, R5 ;  /* 0x0000065479057816 */ /* 0x002fe20000000005 */
[----:B------:R-:W-:Y:S01]  /*fe10*/  FMUL.FTZ R65, R68, UR4 ;  /* 0x0000000444417c20 */ /* 0x000fe20008410000 */
[----:B------:R-:W-:Y:S01]  /*fe20*/  FMUL.FTZ R68, R69, UR4 ;  /* 0x0000000445447c20 */ /* 0x000fe20008410000 */
[----:B------:R-:W-:Y:S01]  /*fe30*/  FMUL.FTZ R72, R72, UR4 ;  /* 0x0000000448487c20 */ /* 0x000fe20008410000 */
[----:B------:R0:W-:Y:S01]  /*fe40*/  SYNCS.ARRIVE.TRANS64.RED.A1T0 RZ, [R5+URZ], RZ ;  /* 0x000000ff05ff79a7 */ /* 0x0001e2000810043f */
[----:B------:R-:W-:Y:S01]  /*fe50*/  FMUL.FTZ R69, R73, UR4 ;  /* 0x0000000449457c20 */ /* 0x000fe20008410000 */
[----:B------:R-:W-:Y:S01]  /*fe60*/  FMUL.FTZ R73, R76, UR4 ;  /* 0x000000044c497c20 */ /* 0x000fe20008410000 */
[----:B------:R-:W1:Y:S01]  /*fe70*/  MUFU.TANH R31, R31 ;  /* 0x0000001f001f7308 */ /* 0x000e620000002400 */
[----:B------:R-:W-:Y:S01]  /*fe80*/  FMUL.FTZ R76, R77, UR4 ;  /* 0x000000044d4c7c20 */ /* 0x000fe20008410000 */
[----:B------:R-:W-:Y:S01]  /*fe90*/  FMUL.FTZ R77, R80, UR4 ;  /* 0x00000004504d7c20 */ /* 0x000fe20008410000 */
[----:B------:R-:W-:Y:S01]  /*fea0*/  FMUL.FTZ R80, R81, UR4 ;  /* 0x0000000451507c20 */ /* 0x000fe20008410000 */
[----:B------:R-:W-:Y:S01]  /*feb0*/  FMUL.FTZ R81, R84, UR4 ;  /* 0x0000000454517c20 */ /* 0x000fe20008410000 */
[----:B0-----:R-:W-:Y:S01]  /*fec0*/  FMNMX.FTZ R5, R120, R11, !PT ;  /* 0x0000000b78057209 */ /* 0x001fe20007810000 */
[----:B------:R-:W-:Y:S01]  /*fed0*/  FMUL.FTZ R84, R85, UR4 ;  /* 0x0000000455547c20 */ /* 0x000fe20008410000 */
[----:B------:R-:W-:Y:S01]  /*fee0*/  FMUL.FTZ R149, R27, UR4 ;  /* 0x000000041b957c20 */ /* 0x000fe20008410000 */
[----:B------:R-:W0:Y:S01]  /*fef0*/  MUFU.TANH R33, R33 ;  /* 0x0000002100217308 */ /* 0x000e220000002400 */
[----:B--2---:R-:W-:Y:S01]  /*ff00*/  FMNMX.FTZ R5, R122, R5, !PT ;  /* 0x000000057a057209 */ /* 0x004fe20007810000 */
[----:B------:R-:W-:Y:S01]  /*ff10*/  FMUL.FTZ R145, R30, UR4 ;  /* 0x000000041e917c20 */ /* 0x000fe20008410000 */
[----:B------:R-:W-:Y:S01]  /*ff20*/  FMUL.FTZ R48, R38, UR4 ;  /* 0x0000000426307c20 */ /* 0x000fe20008410000 */
[----:B------:R-:W-:Y:S01]  /*ff30*/  FMUL.FTZ R147, R39, UR4 ;  /* 0x0000000427937c20 */ /* 0x000fe20008410000 */
[----:B---3--:R-:W-:Y:S01]  /*ff40*/  FMNMX.FTZ R24, R26, R5, !PT ;  /* 0x000000051a187209 */ /* 0x008fe20007810000 */
[----:B------:R-:W-:Y:S01]  /*ff50*/  FMUL.FTZ R27, R42, UR4 ;  /* 0x000000042a1b7c20 */ /* 0x000fe20008410000 */
[----:B------:R-:W-:Y:S01]  /*ff60*/  FMUL.FTZ R141, R43, UR4 ;  /* 0x000000042b8d7c20 */ /* 0x000fe20008410000 */
[----:B------:R-:W2:Y:S01]  /*ff70*/  MUFU.TANH R35, R35 ;  /* 0x0000002300237308 */ /* 0x000ea20000002400 */
[----:B----4-:R-:W-:Y:S01]  /*ff80*/  FMNMX.FTZ R24, R29, R24, !PT ;  /* 0x000000181d187209 */ /* 0x010fe20007810000 */
[----:B------:R-:W-:Y:S01]  /*ff90*/  FMUL.FTZ R44, R46, UR4 ;  /* 0x000000042e2c7c20 */ /* 0x000fe20008410000 */
[----:B------:R-:W-:Y:S01]  /*ffa0*/  FMUL.FTZ R143, R47, UR4 ;  /* 0x000000042f8f7c20 */ /* 0x000fe20008410000 */
[----:B------:R-:W-:Y:S01]  /*ffb0*/  FMUL.FTZ R42, R50, UR4 ;  /* 0x00000004322a7c20 */ /* 0x000fe20008410000 */
[----:B-1----:R-:W-:Y:S01]  /*ffc0*/  FMNMX.FTZ R24, R31, R24, !PT ;  /* 0x000000181f187209 */ /* 0x002fe20007810000 */
[----:B------:R-:W-:Y:S01]  /*ffd0*/  FMUL.FTZ R137, R51, UR4 ;  /* 0x0000000433897c20 */ /* 0x000fe20008410000 */
[----:B------:R-:W-:Y:S01]  /*ffe0*/  FMUL.FTZ R40, R54, UR4 ;  /* 0x0000000436287c20 */ /* 0x000fe20008410000 */
[----:B------:R-:W1:Y:S01]  /*fff0*/  MUFU.TANH R37, R37 ;  /* 0x0000002500257308 */ /* 0x000e620000002400 */
        /* <DEDUP_REMOVED lines=16> */
[----:B-1----:R-:W-:Y:S01]  /*10100*/  FMNMX.FTZ R5, R37, R24, !PT ;  /* 0x0000001825057209 */ /* 0x002fe20007810000 */
[----:B------:R-:W-:Y:S01]  /*10110*/  FMUL.FTZ R121, R82, UR4 ;  /* 0x0000000452797c20 */ /* 0x000fe20008410000 */
[----:B------:R-:W-:Y:S01]  /*10120*/  FMUL.FTZ R25, R83, UR4 ;  /* 0x0000000453197c20 */ /* 0x000fe20008410000 */
[----:B------:R-:W-:Y:S01]  /*10130*/  FMUL.FTZ R123, R86, UR4 ;  /* 0x00000004567b7c20 */ /* 0x000fe20008410000 */
[----:B------:R-:W-:-:S03]  /*10140*/  FMUL.FTZ R54, R87, UR4 ;  /* 0x0000000457367c20 */ /* 0x000fc60008410000 */
        /* <DEDUP_REMOVED lines=44> */
[----:B------:R0:W3:Y:S01]  /*10410*/  MUFU.TANH R9, R4 ;  /* 0x0000000400097308 */ /* 0x0000e20000002400 */
[----:B--2---:R-:W-:-:S07]  /*10420*/  FMNMX.FTZ R5, R81, R24, !PT ;  /* 0x0000001851057209 */ /* 0x004fce0007810000 */
[----:B------:R-:W2:Y:S01]  /*10430*/  MUFU.TANH R149, R149 ;  /* 0x0000009500957308 */ /* 0x000ea20000002400 */
[----:B-1----:R-:W-:Y:S01]  /*10440*/  FMNMX.FTZ R5, R84, R5, !PT ;  /* 0x0000000554057209 */ /* 0x002fe20007810000 */
[----:B0-----:R-:W-:Y:S01]  /*10450*/  FMUL.FTZ R4, R34, UR4 ;  /* 0x0000000422047c20 */ /* 0x001fe20008410000 */
[----:B------:R-:W-:-:S05]  /*10460*/  FMUL.FTZ R34, R66, UR4 ;  /* 0x0000000442227c20 */ /* 0x000fca0008410000 */
[----:B------:R-:W0:Y:S01]  /*10470*/  MUFU.TANH R145, R145 ;  /* 0x0000009100917308 */ /* 0x000e220000002400 */
[----:B---3--:R-:W-:Y:S02]  /*10480*/  IMAD.MOV.U32 R85, RZ, RZ, R9 ;  /* 0x000000ffff557224 */ /* 0x008fe400078e0009 */
[----:B------:R-:W1:Y:S03]  /*10490*/  SHFL.BFLY PT, R9, R5, 0x2, 0x1f ;  /* 0x0c401f0005097f89 */ /* 0x000e6600000e0000 */
[----:B------:R-:W-:Y:S02]  /*104a0*/  FMNMX.FTZ R24, R85, R10, !PT ;  /* 0x0000000a55187209 */ /* 0x000fe40007810000 */
[----:B------:R-:W3:Y:S08]  /*104b0*/  MUFU.TANH R151, R151 ;  /* 0x0000009700977308 */ /* 0x000ef00000002400 */
[----:B------:R-:W4:Y:S08]  /*104c0*/  MUFU.TANH R4, R4 ;  /* 0x0000000400047308 */ /* 0x000f300000002400 */
[----:B------:R-:W5:Y:S01]  /*104d0*/  MUFU.TANH R8, R8 ;  /* 0x0000000800087308 */ /* 0x000f620000002400 */
[----:B-1----:R-:W-:-:S05]  /*104e0*/  FMNMX.FTZ R5, R5, R9, !PT ;  /* 0x0000000905057209 */ /* 0x002fca0007810000 */
[----:B------:R-:W1:Y:S02]  /*104f0*/  SHFL.BFLY PT, R9, R5, 0x1, 0x1f ;  /* 0x0c201f0005097f89 */ /* 0x000e6400000e0000 */
[----:B------:R-:W5:Y:S08]  /*10500*/  MUFU.TANH R48, R48 ;  /* 0x0000003000307308 */ /* 0x000f700000002400 */
[----:B------:R-:W5:Y:S08]  /*10510*/  MUFU.TANH R147, R147 ;  /* 0x0000009300937308 */ /* 0x000f700000002400 */
[----:B------:R-:W5:Y:S01]  /*10520*/  MUFU.TANH R27, R27 ;  /* 0x0000001b001b7308 */ /* 0x000f620000002400 */
[----:B-1----:R-:W-:-:S07]  /*10530*/  FMNMX.FTZ R5, R5, R9, !PT ;  /* 0x0000000905057209 */ /* 0x002fce0007810000 */
[----:B------:R-:W1:Y:S01]  /*10540*/  MUFU.TANH R141, R141 ;  /* 0x0000008d008d7308 */ /* 0x000e620000002400 */
[----:B--2---:R-:W-:Y:S01]  /*10550*/  FMNMX.FTZ R9, R149, R24, !PT ;  /* 0x0000001895097209 */ /* 0x004fe20007810000 */
[----:B------:R-:W-:-:S03]  /*10560*/  FADD.FTZ R11, -R5, R11 ;  /* 0x0000000b050b7221 */ /* 0x000fc60000010100 */
[----:B0-----:R-:W-:-:S03]  /*10570*/  FMNMX.FTZ R9, R145, R9, !PT ;  /* 0x0000000991097209 */ /* 0x001fc60007810000 */
[----:B------:R-:W0:Y:S01]  /*10580*/  MUFU.TANH R44, R44 ;  /* 0x0000002c002c7308 */ /* 0x000e220000002400 */
[----:B---3--:R-:W-:-:S04]  /*10590*/  FMNMX.FTZ R9, R151, R9, !PT ;  /* 0x0000000997097209 */ /* 0x008fc80007810000 */
[----:B----4-:R-:W-:-:S03]  /*105a0*/  FMNMX.FTZ R9, R4, R9, !PT ;  /* 0x0000000904097209 */ /* 0x010fc60007810000 */
[----:B------:R-:W2:Y:S01]  /*105b0*/  MUFU.TANH R143, R143 ;  /* 0x0000008f008f7308 */ /* 0x000ea20000002400 */
[----:B-----5:R-:W-:-:S04]  /*105c0*/  FMNMX.FTZ R9, R8, R9, !PT ;  /* 0x0000000908097209 */ /* 0x020fc80007810000 */
[----:B------:R-:W-:-:S03]  /*105d0*/  FMNMX.FTZ R9, R48, R9, !PT ;  /* 0x0000000930097209 */ /* 0x000fc60007810000 */
[----:B------:R-:W3:Y:S01]  /*105e0*/  MUFU.TANH R42, R42 ;  /* 0x0000002a002a7308 */ /* 0x000ee20000002400 */
[----:B------:R-:W-:-:S04]  /*105f0*/  FMNMX.FTZ R9, R147, R9, !PT ;  /* 0x0000000993097209 */ /* 0x000fc80007810000 */
[----:B------:R-:W-:-:S03]  /*10600*/  FMNMX.FTZ R9, R27, R9, !PT ;  /* 0x000000091b097209 */ /* 0x000fc60007810000 */
[----:B------:R-:W4:Y:S01]  /*10610*/  MUFU.TANH R137, R137 ;  /* 0x0000008900897308 */ /* 0x000f220000002400 */
[----:B-1----:R-:W-:-:S04]  /*10620*/  FMNMX.FTZ R9, R141, R9, !PT ;  /* 0x000000098d097209 */ /* 0x002fc80007810000 */
[----:B0-----:R-:W-:-:S03]  /*10630*/  FMNMX.FTZ R9, R44, R9, !PT ;  /* 0x000000092c097209 */ /* 0x001fc60007810000 */
[----:B------:R-:W0:Y:S01]  /*10640*/  MUFU.TANH R40, R40 ;  /* 0x0000002800287308 */ /* 0x000e220000002400 */
[----:B--2---:R-:W-:-:S04]  /*10650*/  FMNMX.FTZ R9, R143, R9, !PT ;  /* 0x000000098f097209 */ /* 0x004fc80007810000 */
[----:B---3--:R-:W-:-:S03]  /*10660*/  FMNMX.FTZ R9, R42, R9, !PT ;  /* 0x000000092a097209 */ /* 0x008fc60007810000 */
[----:B------:R-:W1:Y:S01]  /*10670*/  MUFU.TANH R139, R139 ;  /* 0x0000008b008b7308 */ /* 0x000e620000002400 */
[----:B----4-:R-:W-:-:S07]  /*10680*/  FMNMX.FTZ R9, R137, R9, !PT ;  /* 0x0000000989097209 */ /* 0x010fce0007810000 */
        /* <DEDUP_REMOVED lines=31> */
[----:B0-----:R-:W-:-:S04]  /*10880*/  FMNMX.FTZ R24, R25, R24, !PT ;  /* 0x0000001819187209 */ /* 0x001fc80007810000 */
[----:B-1----:R-:W-:-:S04]  /*10890*/  FMNMX.FTZ R9, R123, R24, !PT ;  /* 0x000000187b097209 */ /* 0x002fc80007810000 */
[----:B--2---:R-:W-:-:S05]  /*108a0*/  FMNMX.FTZ R9, R54, R9, !PT ;  /* 0x0000000936097209 */ /* 0x004fca0007810000 */
[----:B------:R-:W0:Y:S02]  /*108b0*/  SHFL.BFLY PT, R24, R9, 0x2, 0x1f ;  /* 0x0c401f0009187f89 */ /* 0x000e2400000e0000 */
[----:B0-----:R-:W-:-:S05]  /*108c0*/  FMNMX.FTZ R24, R9, R24, !PT ;  /* 0x0000001809187209 */ /* 0x001fca0007810000 */
[----:B------:R-:W0:Y:S02]  /*108d0*/  SHFL.BFLY PT, R9, R24, 0x1, 0x1f ;  /* 0x0c201f0018097f89 */ /* 0x000e2400000e0000 */
[----:B0-----:R-:W-:Y:S02]  /*108e0*/  FMNMX.FTZ R24, R24, R9, !PT ;  /* 0x0000000918187209 */ /* 0x001fe40007810000 */
[----:B------:R-:W0:Y:S03]  /*108f0*/  LDC R9, c[0x0][0x988] ;  /* 0x00026200ff097b82 */ /* 0x000e260000000800 */
[----:B------:R-:W-:Y:S01]  /*10900*/  FADD.FTZ R10, -R24, R10 ;  /* 0x0000000a180a7221 */ /* 0x000fe20000010100 */
[-C--:B0-----:R-:W-:Y:S01]  /*10910*/  FMUL.FTZ R46, R5, R9.reuse ;  /* 0x00000009052e7220 */ /* 0x081fe20000410000 */
[-C--:B------:R-:W-:Y:S02]  /*10920*/  FMUL.FTZ R11, R11, R9.reuse ;  /* 0x000000090b0b7220 */ /* 0x080fe40000410000 */
[-C--:B------:R-:W-:Y:S01]  /*10930*/  FMUL.FTZ R10, R10, R9.reuse ;  /* 0x000000090a0a7220 */ /* 0x080fe20000410000 */
[-CC-:B------:R-:W-:Y:S01]  /*10940*/  FFMA.FTZ R132, R56, R9.reuse, -R46.reuse ;  /* 0x0000000938847223 */ /* 0x180fe2000001082e */
[-C--:B------:R-:W-:Y:S01]  /*10950*/  FMUL.FTZ R56, R24, R9.reuse ;  /* 0x0000000918387220 */ /* 0x080fe20000410000 */
[-CC-:B------:R-:W-:Y:S01]  /*10960*/  FFMA.FTZ R148, R120, R9.reuse, -R46.reuse ;  /* 0x0000000978947223 */ /* 0x180fe2000001082e */
[-C--:B------:R-:W-:Y:S01]  /*10970*/  FFMA.FTZ R39, R122, R9.reuse, -R46 ;  /* 0x000000097a277223 */ /* 0x080fe2000001082e */
[----:B------:R-:W-:Y:S01]  /*10980*/  MUFU.EX2 R11, R11 ;  /* 0x0000000b000b7308 */ /* 0x000fe20000000800 */
[-CC-:B------:R-:W-:Y:S01]  /*10990*/  FFMA.FTZ R55, R85, R9.reuse, -R56.reuse ;  /* 0x0000000955377223 */ /* 0x180fe20000010838 */
[-CC-:B------:R-:W-:Y:S01]  /*109a0*/  FFMA.FTZ R149, R149, R9.reuse, -R56.reuse ;  /* 0x0000000995957223 */ /* 0x180fe20000010838 */
[-CC-:B------:R-:W-:Y:S01]  /*109b0*/  FFMA.FTZ R50, R4, R9.reuse, -R56.reuse ;  /* 0x0000000904327223 */ /* 0x180fe20000010838 */
[-C--:B------:R-:W-:Y:S01]  /*109c0*/  FFMA.FTZ R4, R54, R9.reuse, -R56 ;  /* 0x0000000936047223 */ /* 0x080fe20000010838 */
[-CC-:B------:R-:W-:Y:S01]  /*109d0*/  FFMA.FTZ R150, R26, R9.reuse, -R46.reuse ;  /* 0x000000091a967223 */ /* 0x180fe2000001082e */
[-CC-:B------:R-:W-:Y:S01]  /*109e0*/  FFMA.FTZ R51, R29, R9.reuse, -R46.reuse ;  /* 0x000000091d337223 */ /* 0x180fe2000001082e */
[-CC-:B------:R-:W-:Y:S01]  /*109f0*/  FFMA.FTZ R138, R52, R9.reuse, -R46.reuse ;  /* 0x00000009348a7223 */ /* 0x180fe2000001082e */
[----:B------:R-:W0:Y:S01]  /*10a00*/  MUFU.EX2 R148, R148 ;  /* 0x0000009400947308 */ /* 0x000e220000000800 */
[-C--:B------:R-:W-:Y:S01]  /*10a10*/  FFMA.FTZ R29, R53, R9.reuse, -R46 ;  /* 0x00000009351d7223 */ /* 0x080fe2000001082e */
[-CC-:B------:R-:W-:Y:S01]  /*10a20*/  FFMA.FTZ R52, R145, R9.reuse, -R56.reuse ;  /* 0x0000000991347223 */ /* 0x180fe20000010838 */
[-C--:B------:R-:W-:Y:S01]  /*10a30*/  FFMA.FTZ R151, R151, R9.reuse, -R56 ;  /* 0x0000000997977223 */ /* 0x080fe20000010838 */
[-C--:B------:R-:W-:Y:S01]  /*10a40*/  FFMA.FTZ R144, R31, R9.reuse, -R46 ;  /* 0x000000091f907223 */ /* 0x080fe2000001082e */
[-C--:B------:R-:W-:Y:S01]  /*10a50*/  FFMA.FTZ R145, R8, R9.reuse, -R56 ;  /* 0x0000000908917223 */ /* 0x080fe20000010838 */
[-CC-:B------:R-:W-:Y:S01]  /*10a60*/  FFMA.FTZ R33, R33, R9.reuse, -R46.reuse ;  /* 0x0000000921217223 */ /* 0x180fe2000001082e */
[-CC-:B------:R-:W-:Y:S01]  /*10a70*/  FFMA.FTZ R146, R35, R9.reuse, -R46.reuse ;  /* 0x0000000923927223 */ /* 0x180fe2000001082e */
[----:B------:R-:W-:Y:S01]  /*10a80*/  MUFU.EX2 R10, R10 ;  /* 0x0000000a000a7308 */ /* 0x000fe20000000800 */
[-C--:B------:R-:W-:Y:S01]  /*10a90*/  FFMA.FTZ R26, R49, R9.reuse, -R46 ;  /* 0x00000009311a7223 */ /* 0x080fe2000001082e */
[-C--:B------:R-:W-:Y:S01]  /*10aa0*/  FFMA.FTZ R48, R48, R9.reuse, -R56 ;  /* 0x0000000930307223 */ /* 0x080fe20000010838 */
[-C--:B------:R-:W-:Y:S01]  /*10ab0*/  FFMA.FTZ R47, R37, R9.reuse, -R46 ;  /* 0x00000009252f7223 */ /* 0x080fe2000001082e */
[-C--:B------:R-:W-:Y:S01]  /*10ac0*/  FFMA.FTZ R147, R147, R9.reuse, -R56 ;  /* 0x0000000993937223 */ /* 0x080fe20000010838 */
[-CC-:B------:R-:W-:Y:S01]  /*10ad0*/  FFMA.FTZ R140, R124, R9.reuse, -R46.reuse ;  /* 0x000000097c8c7223 */ /* 0x180fe2000001082e */
[-CC-:B------:R-:W-:Y:S01]  /*10ae0*/  FFMA.FTZ R142, R126, R9.reuse, -R46.reuse ;  /* 0x000000097e8e7223 */ /* 0x180fe2000001082e */
[----:B------:R-:W-:Y:S01]  /*10af0*/  FFMA.FTZ R136, R128, R9, -R46 ;  /* 0x0000000980887223 */ /* 0x000fe2000001082e */
[----:B------:R-:W1:Y:S01]  /*10b00*/  MUFU.EX2 R54, R55 ;  /* 0x0000003700367308 */ /* 0x000e620000000800 */
[----:B0-----:R-:W-:Y:S01]  /*10b10*/  FFMA.FTZ R3, R11, R3, R148 ;  /* 0x000000030b037223 */ /* 0x001fe20000010094 */
        /* <DEDUP_REMOVED lines=15> */
[----:B-1----:R-:W-:Y:S01]  /*10c10*/  FFMA.FTZ R0, R10, R0, R54 ;  /* 0x000000000a007223 */ /* 0x002fe20000010036 */
[-CC-:B------:R-:W-:Y:S01]  /*10c20*/  FFMA.FTZ R120, R77, R9.reuse, -R46.reuse ;  /* 0x000000094d787223 */ /* 0x180fe2000001082e */
[-CC-:B------:R-:W-:Y:S01]  /*10c30*/  FFMA.FTZ R80, R80, R9.reuse, -R46.reuse ;  /* 0x0000000950507223 */ /* 0x180fe2000001082e */
[-CC-:B------:R-:W-:Y:S01]  /*10c40*/  FFMA.FTZ R81, R81, R9.reuse, -R46.reuse ;  /* 0x0000000951517223 */ /* 0x180fe2000001082e */
[-C--:B------:R-:W-:Y:S01]  /*10c50*/  FFMA.FTZ R122, R84, R9.reuse, -R46 ;  /* 0x00000009547a7223 */ /* 0x080fe2000001082e */
        /* <DEDUP_REMOVED lines=8> */
[-CC-:B------:R-:W-:Y:S01]  /*10ce0*/  FFMA.FTZ R40, R40, R9.reuse, -R56.reuse ;  /* 0x0000000928287223 */ /* 0x180fe20000010838 */
[-C--:B------:R-:W-:Y:S01]  /*10cf0*/  FFMA.FTZ R139, R139, R9.reuse, -R56 ;  /* 0x000000098b8b7223 */ /* 0x080fe20000010838 */
[----:B------:R-:W0:Y:S01]  /*10d00*/  MUFU.EX2 R52, R52 ;  /* 0x0000003400347308 */ /* 0x000e220000000800 */
[----:B--2---:R-:W-:Y:S01]  /*10d10*/  FADD.FTZ R55, R149, R0 ;  /* 0x0000000095377221 */ /* 0x004fe20000010000 */
[-CC-:B------:R-:W-:Y:S01]  /*10d20*/  FFMA.FTZ R38, R38, R9.reuse, -R56.reuse ;  /* 0x0000000926267223 */ /* 0x180fe20000010838 */
[-CC-:B------:R-:W-:Y:S01]  /*10d30*/  FFMA.FTZ R133, R133, R9.reuse, -R56.reuse ;  /* 0x0000000985857223 */ /* 0x180fe20000010838 */
[-CC-:B------:R-:W-:Y:S01]  /*10d40*/  FFMA.FTZ R36, R36, R9.reuse, -R56.reuse ;  /* 0x0000000924247223 */ /* 0x180fe20000010838 */
[-CC-:B------:R-:W-:Y:S01]  /*10d50*/  FFMA.FTZ R135, R135, R9.reuse, -R56.reuse ;  /* 0x0000000987877223 */ /* 0x180fe20000010838 */
[-CC-:B------:R-:W-:Y:S01]  /*10d60*/  FFMA.FTZ R34, R34, R9.reuse, -R56.reuse ;  /* 0x0000000922227223 */ /* 0x180fe20000010838 */
[-CC-:B------:R-:W-:Y:S01]  /*10d70*/  FFMA.FTZ R129, R129, R9.reuse, -R56.reuse ;  /* 0x0000000981817223 */ /* 0x180fe20000010838 */
[----:B------:R-:W2:Y:S01]  /*10d80*/  MUFU.EX2 R51, R51 ;  /* 0x0000003300337308 */ /* 0x000ea20000000800 */
        /* <DEDUP_REMOVED lines=8> */
[----:B0-----:R-:W-:Y:S01]  /*10e10*/  FADD.FTZ R3, R52, R55 ;  /* 0x0000003734037221 */ /* 0x001fe20000010000 */
[-CC-:B------:R-:W-:Y:S01]  /*10e20*/  FFMA.FTZ R121, R121, R9.reuse, -R56.reuse ;  /* 0x0000000979797223 */ /* 0x180fe20000010838 */
[-CC-:B------:R-:W-:Y:S01]  /*10e30*/  FFMA.FTZ R25, R25, R9.reuse, -R56.reuse ;  /* 0x0000000919197223 */ /* 0x180fe20000010838 */
[----:B------:R-:W-:-:S04]  /*10e40*/  FFMA.FTZ R123, R123, R9, -R56 ;  /* 0x000000097b7b7223 */ /* 0x000fc80000010838 */
        /* <DEDUP_REMOVED lines=116> */
.L_x_2795:
[----:B------:R-:W0:Y:S01]  /*11590*/  S2R R55, SR_CgaCtaId ;  /* 0x0000000000377919 */ /* 0x000e220000008800 */
[----:B------:R-:W-:-:S04]  /*115a0*/  IMAD R13, R13, 0x8, R2 ;  /* 0x000000080d0d7824 */ /* 0x000fc800078e0202 */
[----:B------:R-:W-:-:S05]  /*115b0*/  VIADD R13, R13, 0x16860 ;  /* 0x000168600d0d7836 */ /* 0x000fca0000000000 */
[----:B0-----:R-:W-:Y:S02]  /*115c0*/  PRMT R13, R55, 0x654, R13 ;  /* 0x00000654370d7816 */ /* 0x001fe4000000000d */
[----:B------:R-:W2:Y:S01]  /*115d0*/  LDL R55, [R1+0x34] ;  /* 0x0000340001377983 */ /* 0x000ea20000100800 */
[----:B------:R-:W-:Y:S01]  /*115e0*/  F2FP.BF16.F32.PACK_AB R123, R4, R123 ;  /* 0x0000007b047b723e */ /* 0x000fe200000010ff */
        /* <DEDUP_REMOVED lines=67> */
[----:B------:R-:W-:Y:S02]  /*11a20*/  MOV R10, R24 ;  /* 0x00000018000a7202 */ /* 0x000fe40000000f00 */
[C---:B--2---:R-:W-:Y:S01]  /*11a30*/  ISETP.GT.AND P1, PT, R12.reuse, R55, PT ;  /* 0x000000370c00720c */ /* 0x044fe20003f24270 */
[----:B------:R-:W-:-:S12]  /*11a40*/  VIADD R12, R12, 0xffffffff ;  /* 0xffffffff0c0c7836 */ /* 0x000fd80000000000 */
[----:B------:R-:W-:Y:S05]  /*11a50*/  @P1 BRA `(.L_x_2796) ;  /* 0xffffffd800301947 */ /* 0x000fea000383ffff */
.L_x_2784:
[----:B------:R-:W-:Y:S05]  /*11a60*/  WARPSYNC.ALL ;  /* 0x0000000000007948 */ /* 0x000fea0003800000 */
[----:B------:R-:W-:Y:S06]  /*11a70*/  BAR.ARV 0x8, 0x200 ;  /* 0x0208000000007b1d */ /* 0x000fec0000002000 */
[----:B------:R-:W-:Y:S05]  /*11a80*/  @!P0 BRA `(.L_x_2797) ;  /* 0x0000000000048947 */ /* 0x000fea0003800000 */
[----:B------:R-:W-:Y:S01]  /*11a90*/  BPT.TRAP 0x1 ;  /* 0x000000040000795c */ /* 0x000fe20000300000 */
.L_x_2797:
[----:B------:R-:W-:Y:S01]  /*11aa0*/  IMAD R13, R22, 0x8, R2 ;  /* 0x00000008160d7824 */ /* 0x000fe200078e0202 */
[----:B------:R-:W-:-:S04]  /*11ab0*/  SHF.L.U32 R4, R155, 0x1f, RZ ;  /* 0x0000001f9b047819 */ /* 0x000fc800000006ff */
[----:B------:R0:W1:Y:S01]  /*11ac0*/  SYNCS.PHASECHK.TRANS64.TRYWAIT P1, [R13+URZ+0x16850], R4 ;  /* 0x016850040d0075a7 */ /* 0x000062000802017f */
[----:B------:R-:W-:Y:S05]  /*11ad0*/  @!P0 BRA `(.L_x_2798) ;  /* 0x0000000000048947 */ /* 0x000fea0003800000 */
[----:B------:R-:W-:Y:S01]  /*11ae0*/  BPT.TRAP 0x1 ;  /* 0x000000040000795c */ /* 0x000fe20000300000 */
.L_x_2798:
[----:B------:R-:W-:-:S05]  /*11af0*/  VIADD R2, R2, 0x400 ;  /* 0x0000040002027836 */ /* 0x000fca0000000000 */
[----:B------:R-:W-:-:S04]  /*11b00*/  SHF.R.U32.HI R2, RZ, 0x4, R2 ;  /* 0x00000004ff027819 */ /* 0x000fc80000011602 */
[----:B------:R-:W-:Y:S01]  /*11b10*/  LOP3.LUT R7, R2, 0x3fff, RZ, 0xc0, !PT ;  /* 0x00003fff02077812 */ /* 0x000fe200078ec0ff */
[----:B-1----:R-:W-:Y:S06]  /*11b20*/  @P1 BRA `(.L_x_2799) ;  /* 0x0000000000081947 */ /* 0x002fec0003800000 */
[----:B------:R-:W1:Y:S02]  /*11b30*/  SYNCS.PHASECHK.TRANS64.TRYWAIT P1, [R13+URZ+0x16850], R4 ;  /* 0x016850040d0075a7 */ /* 0x000e64000802017f */
[----:B-1----:R-:W-:Y:S05]  /*11b40*/  @!P1 BRA `(.L_x_2800) ;  /* 0x000000b800a89947 */ /* 0x002fea0003800000 */
.L_x_2799:
        /* <DEDUP_REMOVED lines=9> */
[----:B------:R-:W-:Y:S02]  /*11be0*/  IMAD.MOV.U32 R7, RZ, RZ, 0x40000040 ;  /* 0x40000040ff077424 */ /* 0x000fe400078e00ff */
[----:B------:R-:W-:-:S08]  /*11bf0*/  IMAD.MOV.U32 R8, RZ, RZ, RZ ;  /* 0x000000ffff087224 */ /* 0x000fd000078e00ff */
[----:B------:R-:W-:Y:S01]  /*11c00*/  HGMMA.64x64x16.F32.BF16 R88, R148, gdesc[UR4].tnspB, R88, gsb0 ;  /* 0x40e0000494587df0 */ /* 0x000fe20008001858 */
[----:B------:R-:W-:Y:S02]  /*11c10*/  R2UR UR6, R10 ;  /* 0x000000000a0672ca */ /* 0x000fe400000e0000 */
[----:B------:R-:W-:Y:S01]  /*11c20*/  R2UR UR7, R11 ;  /* 0x000000000b0772ca */ /* 0x000fe200000e0000 */
[----:B------:R-:W-:Y:S01]  /*11c30*/  IMAD.MOV.U32 R11, RZ, RZ, 0x40000040 ;  /* 0x40000040ff0b7424 */ /* 0x000fe200078e00ff */
[----:B------:R-:W-:Y:S01]  /*11c40*/  IADD3 R10, R6, 0x100, RZ ;  /* 0x00000100060a7810 */ /* 0x000fe20007ffe0ff */
[----:B--2---:R-:W-:Y:S01]  /*11c50*/  FADD.FTZ R2, R2, R3 ;  /* 0x0000000302027221 */ /* 0x004fe20000010000 */
[----:B------:R-:W-:Y:S01]  /*11c60*/  IMAD.MOV.U32 R3, RZ, RZ, -0x800000 ;  /* 0xff800000ff037424 */ /* 0x000fe200078e00ff */
        /* <DEDUP_REMOVED lines=27> */
[----:B------:R-:W-:Y:S01]  /*11e20*/  IMAD.MOV.U32 R11, RZ, RZ, 0x40000040 ;  /* 0x40000040ff0b7424 */ /* 0x000fe200078e00ff */
[----:B------:R-:W-:Y:S01]  /*11e30*/  IADD3 R6, R6, 0x380, RZ ;  /* 0x0000038006067810 */ /* 0x000fe20007ffe0ff */
[----:B------:R-:W-:Y:S02]  /*11e40*/  WARPGROUP.DEPBAR.LE gsb0, 0x0 ;  /* 0x00008000000079c5 */ /* 0x000fe40000010000 */
[----:B------:R-:W-:-:S08]  /*11e50*/  WARPGROUP.ARRIVE ;  /* 0x00000000000079c5 */ /* 0x000fd00000000000 */
[----:B------:R-:W-:Y:S01]  /*11e60*/  HGMMA.64x64x16.F32.BF16 R88, R128, gdesc[UR4].tnspB, R88, gsb0 ;  /* 0x40e0000480587df0 */ /* 0x000fe20008001858 */
[----:B------:R-:W-:Y:S02]  /*11e70*/  R2UR UR6, R10 ;  /* 0x000000000a0672ca */ /* 0x000fe400000e0000 */
[----:B------:R-:W-:Y:S02]  /*11e80*/  R2UR UR7, R11 ;  /* 0x000000000b0772ca */ /* 0x000fe400000e0000 */
[----:B------:R-:W2:Y:S02]  /*11e90*/  SHFL.BFLY PT, R11, R0, 0x2, 0x1f ;  /* 0x0c401f00000b7f89 */ /* 0x000ea400000e0000 */
[----:B--2---:R-:W-:Y:S01]  /*11ea0*/  FADD.FTZ R11, R11, R0 ;  /* 0x000000000b0b7221 */ /* 0x004fe20000010000 */
[----:B------:R-:W-:-:S04]  /*11eb0*/  IMAD.MOV.U32 R0, RZ, RZ, -0x800000 ;  /* 0xff800000ff007424 */ /* 0x000fc800078e00ff */
[----:B01----:R-:W0:Y:S02]  /*11ec0*/  SHFL.BFLY PT, R4, R11, 0x1, 0x1f ;  /* 0x0c201f000b047f89 */ /* 0x003e2400000e0000 */
[----:B0-----:R-:W-:Y:S01]  /*11ed0*/  FADD.FTZ R14, R11, R4 ;  /* 0x000000040b0e7221 */ /* 0x001fe20000010000 */
[----:B------:R-:W-:-:S04]  /*11ee0*/  IMAD.MOV.U32 R4, RZ, RZ, RZ ;  /* 0x000000ffff047224 */ /* 0x000fc800078e00ff */
[----:B------:R-:W-:-:S13]  /*11ef0*/  FSETP.NE.FTZ.AND P2, PT, R14, RZ, PT ;  /* 0x000000ff0e00720b */ /* 0x000fda0003f55000 */
[----:B------:R-:W0:Y:S01]  /*11f00*/  @P2 MUFU.LG2 R10, R14 ;  /* 0x0000000e000a2308 */ /* 0x000e220000000c00 */
[----:B------:R-:W-:Y:S01]  /*11f10*/  @P2 FMUL.FTZ R20, R9, 0.69314718246459960938 ;  /* 0x3f31721809142820 */ /* 0x000fe20000410000 */
[----:B------:R-:W-:Y:S02]  /*11f20*/  WARPGROUP.DEPBAR.LE gsb0, 0x0 ;  /* 0x00008000000079c5 */ /* 0x000fe40000010000 */
[----:B------:R-:W-:-:S04]  /*11f30*/  WARPGROUP.ARRIVE ;  /* 0x00000000000079c5 */ /* 0x000fc80000000000 */
[----:B------:R-:W-:Y:S02]  /*11f40*/  @P2 MUFU.RCP R8, R14 ;  /* 0x0000000e00082308 */ /* 0x000fe40000001000 */
[----:B------:R-:W-:Y:S01]  /*11f50*/  HGMMA.64x64x16.F32.BF16 R88, R124, gdesc[UR4].tnspB, R88, gsb0 ;  /* 0x40e000047c587df0 */ /* 0x000fe20008001858 */
[----:B------:R-:W-:Y:S02]  /*11f60*/  R2UR UR6, R6 ;  /* 0x00000000060672ca */ /* 0x000fe400000e0000 */
[----:B------:R-:W-:Y:S02]  /*11f70*/  R2UR UR7, R7 ;  /* 0x00000000070772ca */ /* 0x000fe400000e0000 */
[----:B------:R-:W1:Y:S02]  /*11f80*/  SHFL.BFLY PT, R7, R2, 0x1, 0x1f ;  /* 0x0c201f0002077f89 */ /* 0x000e6400000e0000 */
[----:B-1----:R-:W-:-:S05]  /*11f90*/  FADD.FTZ R12, R2, R7 ;  /* 0x00000007020c7221 */ /* 0x002fca0000010000 */
[----:B------:R-:W-:-:S13]  /*11fa0*/  FSETP.NE.FTZ.AND P1, PT, R12, RZ, PT ;  /* 0x000000ff0c00720b */ /* 0x000fda0003f35000 */
[----:B------:R-:W1:Y:S01]  /*11fb0*/  @P1 MUFU.LG2 R6, R12 ;  /* 0x0000000c00061308 */ /* 0x000e620000000c00 */
[----:B------:R-:W-:Y:S01]  /*11fc0*/  @P1 FMUL.FTZ R2, R9, 0.69314718246459960938 ;  /* 0x3f31721809021820 */ /* 0x000fe20000410000 */
[----:B0-----:R-:W-:-:S04]  /*11fd0*/  @P2 FMUL.FTZ R9, R10, 0.69314718246459960938 ;  /* 0x3f3172180a092820 */ /* 0x001fc80000410000 */
[----:B------:R-:W-:Y:S02]  /*11fe0*/  @P2 FFMA.FTZ R0, R20, R24, R9 ;  /* 0x0000001814002223 */ /* 0x000fe40000010009 */
[----:B------:R0:W2:Y:S01]  /*11ff0*/  @P1 MUFU.RCP R4, R12 ;  /* 0x0000000c00041308 */ /* 0x0000a20000001000 */
[----:B-1----:R-:W-:-:S04]  /*12000*/  @P1 FMUL.FTZ R7, R6, 0.69314718246459960938 ;  /* 0x3f31721806071820 */ /* 0x002fc80000410000 */
[----:B------:R-:W-:Y:S01]  /*12010*/  @P1 FFMA.FTZ R3, R2, R5, R7 ;  /* 0x0000000502031223 */ /* 0x000fe20000010007 */
[----:B------:R-:W-:Y:S02]  /*12020*/  WARPGROUP.DEPBAR.LE gsb0, 0x0 ;  /* 0x00008000000079c5 */ /* 0x000fe40000010000 */
[----:B------:R-:W-:-:S06]  /*12030*/  WARPGROUP.ARRIVE ;  /* 0x00000000000079c5 */ /* 0x000fcc0000000000 */
[----:B------:R-:W-:Y:S03]  /*12040*/  HGMMA.64x64x16.F32.BF16 R88, R120, gdesc[UR4].tnspB, R88, gsb0 ;  /* 0x40e0000478587df0 */ /* 0x000fe60008001858 */
[----:B------:R-:W-:Y:S02]  /*12050*/  WARPGROUP.DEPBAR.LE gsb0, 0x0 ;  /* 0x00008000000079c5 */ /* 0x000fe40000010000 */
[----:B0-2---:R-:W-:Y:S05]  /*12060*/  @!P0 BRA `(.L_x_2801) ;  /* 0x0000000000048947 */ /* 0x005fea0003800000 */
[----:B------:R-:W-:Y:S01]  /*12070*/  BPT.TRAP 0x1 ;  /* 0x000000040000795c */ /* 0x000fe20000300000 */
.L_x_2801:
[----:B------:R-:W0:Y:S01]  /*12080*/  S2R R5, SR_CgaCtaId ;  /* 0x0000000000057919 */ /* 0x000e220000008800 */
[----:B------:R-:W-:-:S05]  /*12090*/  VIADD R2, R13, 0x16860 ;  /* 0x000168600d027836 */ /* 0x000fca0000000000 */
[----:B0-----:R-:W-:Y:S02]  /*120a0*/  PRMT R2, R5, 0x654, R2 ;  /* 0x0000065405027816 */ /* 0x001fe40000000002 */
[----:B------:R-:W2:Y:S01]  /*120b0*/  LDL.LU R5, [R1+0x54] ;  /* 0x0000540001057983 */ /* 0x000ea20000300800 */
[----:B------:R-:W-:Y:S01]  /*120c0*/  VIADD R22, R22, 0x1 ;  /* 0x0000000116167836 */ /* 0x000fe20000000000 */
[----:B------:R0:W-:Y:S01]  /*120d0*/  SYNCS.ARRIVE.TRANS64.RED.A1T0 RZ, [R2+URZ], RZ ;  /* 0x000000ff02ff79a7 */ /* 0x0001e2000810043f */
[-C--:B------:R-:W-:Y:S01]  /*120e0*/  FMUL.FTZ R20, R88, R4.reuse ;  /* 0x0000000458147220 */ /* 0x080fe20000410000 */
[-C--:B------:R-:W-:Y:S01]  /*120f0*/  FMUL.FTZ R21, R89, R4.reuse ;  /* 0x0000000459157220 */ /* 0x080fe20000410000 */
[-C--:B------:R-:W-:Y:S01]  /*12100*/  FMUL.FTZ R92, R92, R4.reuse ;  /* 0x000000045c5c7220 */ /* 0x080fe20000410000 */
[----:B------:R-:W-:Y:S01]  /*12110*/  ISETP.NE.AND P1, PT, R22, 0x2, PT ;  /* 0x000000021600780c */ /* 0x000fe20003f25270 */
[-C--:B------:R-:W-:Y:S01]  /*12120*/  FMUL.FTZ R93, R93, R4.reuse ;  /* 0x000000045d5d7220 */ /* 0x080fe20000410000 */
[-C--:B------:R-:W-:Y:S01]  /*12130*/  FMUL.FTZ R96, R96, R4.reuse ;  /* 0x0000000460607220 */ /* 0x080fe20000410000 */
[-C--:B------:R-:W-:Y:S01]  /*12140*/  FMUL.FTZ R97, R97, R4.reuse ;  /* 0x0000000461617220 */ /* 0x080fe20000410000 */
[----:B0-----:R-:W-:Y:S01]  /*12150*/  SEL R2, RZ, 0x1, P1 ;  /* 0x00000001ff027807 */ /* 0x001fe20000800000 */
        /* <DEDUP_REMOVED lines=27> */
[----:B------:R-:W-:-:S02]  /*12310*/  LOP3.LUT R155, R155, R2, RZ, 0x3c, !PT ;  /* 0x000000029b9b7212 */ /* 0x000fc400078e3cff */
[----:B------:R-:W-:Y:S01]  /*12320*/  SEL R22, R22, RZ, P1 ;  /* 0x000000ff16167207 */ /* 0x000fe20000800000 */
[----:B--2---:R-:W-:-:S05]  /*12330*/  VIADD R5, R5, 0x1 ;  /* 0x0000000105057836 */ /* 0x004fca0000000000 */
[----:B------:R0:W-:Y:S02]  /*12340*/  STL [R1+0x54], R5 ;  /* 0x0000540501007387 */ /* 0x0001e40000100800 */
.L_x_2731:
[----:B------:R-:W3:Y:S01]  /*12350*/  LDL R47, [R1+0x48] ;  /* 0x00004800012f7983 */ /* 0x000ee20000100800 */
[----:B------:R-:W1:Y:S01]  /*12360*/  S2R R2, SR_TID.X ;  /* 0x0000000000027919 */ /* 0x000e620000002100 */
[----:B------:R-:W-:Y:S05]  /*12370*/  WARPSYNC.ALL ;  /* 0x0000000000007948 */ /* 0x000fea0003800000 */
[----:B-1----:R-:W-:-:S05]  /*12380*/  VIADD R40, R2, 0xffffff80 ;  /* 0xffffff8002287836 */ /* 0x002fca0000000000 */
[----:B------:R-:W-:-:S04]  /*12390*/  SHF.R.S32.HI R46, RZ, 0x1f, R40 ;  /* 0x0000001fff2e7819 */ /* 0x000fc80000011428 */
[----:B------:R-:W-:-:S04]  /*123a0*/  LEA.HI R46, R46, R40, RZ, 0x3 ;  /* 0x000000282e2e7211 */ /* 0x000fc800078f18ff */
[----:B------:R-:W-:-:S04]  /*123b0*/  LOP3.LUT R46, R46, 0xfffffff8, RZ, 0xc0, !PT ;  /* 0xfffffff82e2e7812 */ /* 0x000fc800078ec0ff */
[----:B------:R-:W-:-:S05]  /*123c0*/  IADD3 R46, R40, -R46, RZ ;  /* 0x8000002e282e7210 */ /* 0x000fca0007ffe0ff */
[----:B------:R-:W-:-:S05]  /*123d0*/  IMAD.SHL.U32 R43, R46, 0x8, RZ ;  /* 0x000000082e2b7824 */ /* 0x000fca00078e00ff */
[----:B------:R-:W-:Y:S02]  /*123e0*/  SHF.R.S32.HI R42, RZ, 0x1f, R43 ;  /* 0x0000001fff2a7819 */ /* 0x000fe4000001142b */
[----:B---3--:R-:W-:-:S04]  /*123f0*/  SHF.R.S32.HI R32, RZ, 0x1f, R47 ;  /* 0x0000001fff207819 */ /* 0x008fc8000001142f */
[----:B------:R-:W-:Y:S01]  /*12400*/  SHF.L.U64.HI R35, R47, 0x2, R32 ;  /* 0x000000022f237819 */ /* 0x000fe20000010220 */
[----:B------:R-:W1:Y:S01]  /*12410*/  S2R R4, SR_CgaCtaId ;  /* 0x0000000000047919 */ /* 0x000e620000008800 */
[----:B------:R-:W-:Y:S01]  /*12420*/  MOV R2, 0x400 ;  /* 0x0000040000027802 */ /* 0x000fe20000000f00 */
[----:B------:R-:W-:Y:S01]  /*12430*/  BSSY B0, `(.L_x_2802) ;  /* 0x0000238000007945 */ /* 0x000fe20003800000 */
[----:B------:R-:W-:Y:S02]  /*12440*/  BAR.SYNC.DEFER_BLOCKING 0x5, 0x200 ;  /* 0x0148000000007b1d */ /* 0x000fe40000010000 */
[----:B-1----:R-:W-:-:S05]  /*12450*/  LEA R2, R4, R2, 0x18 ;  /* 0x0000000204027211 */ /* 0x002fca00078ec0ff */
[----:B------:R1:W3:Y:S01]  /*12460*/  LDS.128 R28, [R2+0x168d0] ;  /* 0x0168d000021c7984 */ /* 0x0002e20000000c00 */
[----:B------:R-:W-:Y:S06]  /*12470*/  BAR.ARV 0x4, 0x200 ;  /* 0x0108000000007b1d */ /* 0x000fec0000002000 */
[----:B------:R-:W-:Y:S05]  /*12480*/  @P0 BRA `(.L_x_2803) ;  /* 0x0000001800380947 */ /* 0x000fea0003800000 */
[----:B------:R-:W4:Y:S01]  /*12490*/  LDL R4, [R1+0x64] ;  /* 0x0000640001047983 */ /* 0x000f220000100800 */
[----:B------:R-:W-:-:S03]  /*124a0*/  ULDC UR4, c[0x0][0xad4] ;  /* 0x0002b50000047ab9 */ /* 0x000fc60000000800 */
[----:B------:R-:W2:Y:S04]  /*124b0*/  LDL.LU R26, [R1+0x4c] ;  /* 0x00004c00011a7983 */ /* 0x000ea80000300800 */
[----:B------:R-:W2:Y:S01]  /*124c0*/  LDL.LU R34, [R1+0x50] ;  /* 0x0000500001227983 */ /* 0x000ea20000300800 */
[----:B0-----:R-:W0:Y:S01]  /*124d0*/  S2R R5, SR_SWINHI ;  /* 0x0000000000057919 */ /* 0x001e220000002f00 */
[----:B-----5:R-:W-:Y:S02]  /*124e0*/  MOV R24, R2 ;  /* 0x0000000200187202 */ /* 0x020fe40000000f00 */
[----:B0-----:R-:W-:Y:S02]  /*124f0*/  MOV R25, R5 ;  /* 0x0000000500197202 */ /* 0x001fe40000000f00 */
[----:B------:R-:W-:Y:S01]  /*12500*/  F2FP.BF16.F32.PACK_AB R14, R93, R92 ;  /* 0x0000005c5d0e723e */ /* 0x000fe200000010ff */
[----:B---3--:R-:W-:-:S02]  /*12510*/  IMAD.MOV.U32 R28, RZ, RZ, RZ ;  /* 0x000000ffff1c7224 */ /* 0x008fc400078e00ff */
        /* <DEDUP_REMOVED lines=22> */
[----:B------:R-:W-:Y:S01]  /*12680*/  IMAD.X R9, RZ, RZ, R11, P2 ;  /* 0x000000ffff097224 */ /* 0x000fe200010e060b */
[----:B------:R-:W-:-:S02]  /*12690*/  LOP3.LUT R6, R6, R15, RZ, 0x3c, !PT ;  /* 0x0000000f06067212 */ /* 0x000fc400078e3cff */
[----:B------:R-:W-:Y:S02]  /*126a0*/  LOP3.LUT R4, R12, R27, RZ, 0x3c, !PT ;  /* 0x0000001b0c047212 */ /* 0x000fe400078e3cff */
[----:B------:R-:W-:Y:S02]  /*126b0*/  MOV R10, R10 ;  /* 0x0000000a000a7202 */ /* 0x000fe40000000f00 */
[----:B------:R-:W-:Y:S02]  /*126c0*/  F2FP.BF16.F32.PACK_AB R12, R21, R20 ;  /* 0x00000014150c723e */ /* 0x000fe400000010ff */
[----:B------:R-:W-:Y:S02]  /*126d0*/  F2FP.BF16.F32.PACK_AB R13, R91, R90 ;  /* 0x0000005a5b0d723e */ /* 0x000fe400000010ff */
[----:B------:R-:W-:Y:S02]  /*126e0*/  F2FP.BF16.F32.PACK_AB R15, R95, R94 ;  /* 0x0000005e5f0f723e */ /* 0x000fe400000010ff */
[----:B------:R-:W-:-:S02]  /*126f0*/  MOV R37, R6 ;  /* 0x0000000600257202 */ /* 0x000fc40000000f00 */
[----:B------:R-:W-:Y:S01]  /*12700*/  MOV R36, R4 ;  /* 0x0000000400247202 */ /* 0x000fe20000000f00 */
[----:B------:R0:W-:Y:S01]  /*12710*/  STSM.16.M88.4 [R10], R12 ;  /* 0x0000000c0a007844 */ /* 0x0001e20000000200 */
[----:B------:R-:W-:Y:S02]  /*12720*/  MOV R33, R8 ;  /* 0x0000000800217202 */ /* 0x000fe40000000f00 */
[----:B------:R-:W-:Y:S02]  /*12730*/  F2FP.BF16.F32.PACK_AB R4, R97, R96 ;  /* 0x000000606104723e */ /* 0x000fe400000010ff */
[----:B------:R-:W-:Y:S02]  /*12740*/  F2FP.BF16.F32.PACK_AB R5, R99, R98 ;  /* 0x000000626305723e */ /* 0x000fe400000010ff */
[----:B------:R-:W-:Y:S02]  /*12750*/  F2FP.BF16.F32.PACK_AB R6, R101, R100 ;  /* 0x000000646506723e */ /* 0x000fe400000010ff */
[----:B------:R-:W-:-:S02]  /*12760*/  F2FP.BF16.F32.PACK_AB R7, R103, R102 ;  /* 0x000000666707723e */ /* 0x000fc400000010ff */
[----:B------:R-:W-:Y:S02]  /*12770*/  F2FP.BF16.F32.PACK_AB R8, R105, R104 ;  /* 0x000000686908723e */ /* 0x000fe400000010ff */
[----:B------:R-:W-:Y:S02]  /*12780*/  F2FP.BF16.F32.PACK_AB R9, R107, R106 ;  /* 0x0000006a6b09723e */ /* 0x000fe400000010ff */
[----:B------:R-:W-:Y:S02]  /*12790*/  F2FP.BF16.F32.PACK_AB R11, R111, R110 ;  /* 0x0000006e6f0b723e */ /* 0x000fe400000010ff */
[----:B0-----:R-:W-:Y:S02]  /*127a0*/  F2FP.BF16.F32.PACK_AB R10, R109, R108 ;  /* 0x0000006c6d0a723e */ /* 0x001fe400000010ff */
[----:B------:R-:W-:Y:S02]  /*127b0*/  F2FP.BF16.F32.PACK_AB R12, R113, R112 ;  /* 0x00000070710c723e */ /* 0x000fe400000010ff */
[----:B------:R-:W-:-:S02]  /*127c0*/  F2FP.BF16.F32.PACK_AB R13, R115, R114 ;  /* 0x00000072730d723e */ /* 0x000fc400000010ff */
        /* <DEDUP_REMOVED lines=9> */
[C---:B------:R-:W-:Y:S02]  /*12860*/  IADD3 R26, P1, R34.reuse, UR4, RZ ;  /* 0x00000004221a7c10 */ /* 0x040fe4000ff3e0ff */
[----:B------:R-:W-:Y:S02]  /*12870*/  ISETP.NE.AND.EX P0, PT, RZ, UR5, PT, P0 ;  /* 0x00000005ff007c0c */ /* 0x000fe4000bf05300 */
[C---:B------:R-:W-:Y:S01]  /*12880*/  IADD3.X R27, R35.reuse, UR5, RZ, P1, !PT ;  /* 0x00000005231b7c10 */ /* 0x040fe20008ffe4ff */
        /* <DEDUP_REMOVED lines=19> */
.L_x_2804:
[----:B------:R-:W2:Y:S04]  /*129c0*/  LDL R26, [R1+0x44] ;  /* 0x00004400011a7983 */ /* 0x000ea80000100800 */
[----:B------:R-:W2:Y:S04]  /*129d0*/  LDL R49, [R1+0x28] ;  /* 0x0000280001317983 */ /* 0x000ea80000100800 */
[----:B------:R-:W2:Y:S01]  /*129e0*/  LDL R48, [R1+0x58] ;  /* 0x0000580001307983 */ /* 0x000ea20000100800 */
[----:B------:R-:W0:Y:S01]  /*129f0*/  LDC.64 R6, c[0x0][R6+0x210] ;  /* 0x0000840006067b82 */ /* 0x000e220000000a00 */
[----:B------:R-:W-:Y:S01]  /*12a00*/  ISETP.NE.U32.AND P0, PT, RZ, UR4, PT ;  /* 0x00000004ff007c0c */ /* 0x000fe2000bf05070 */
[-C--:B----4-:R-:W-:Y:S01]  /*12a10*/  IMAD R35, R15, R23.reuse, RZ ;  /* 0x000000170f237224 */ /* 0x090fe200078e02ff */
[----:B------:R-:W4:Y:S01]  /*12a20*/  LDL R38, [R1+0x60] ;  /* 0x0000600001267983 */ /* 0x000f220000100800 */
[----:B------:R-:W-:Y:S01]  /*12a30*/  IMAD.WIDE.U32 R14, R14, R23, RZ ;  /* 0x000000170e0e7225 */ /* 0x000fe200078e00ff */
[----:B------:R-:W-:-:S03]  /*12a40*/  ISETP.NE.AND.EX P0, PT, RZ, UR5, PT, P0 ;  /* 0x00000005ff007c0c */ /* 0x000fc6000bf05300 */
[----:B------:R-:W1:Y:S01]  /*12a50*/  @P1 LDC R34, c[0x0][0xbec] ;  /* 0x0002fb00ff221b82 */ /* 0x000e620000000800 */
[----:B------:R-:W-:Y:S02]  /*12a60*/  SEL R9, R47, RZ, !P0 ;  /* 0x000000ff2f097207 */ /* 0x000fe40004000000 */
[----:B------:R-:W-:-:S05]  /*12a70*/  SEL R27, R32, RZ, !P0 ;  /* 0x000000ff201b7207 */ /* 0x000fca0004000000 */
[----:B------:R-:W0:Y:S01]  /*12a80*/  @P1 LDC R39, c[0x0][0xbf0] ;  /* 0x0002fc00ff271b82 */ /* 0x000e220000000800 */
[----:B---3--:R-:W-:-:S07]  /*12a90*/  IMAD R13, R13, R9, RZ ;  /* 0x000000090d0d7224 */ /* 0x008fce00078e02ff */
[----:B------:R-:W3:Y:S01]  /*12aa0*/  LDC.64 R4, c[0x0][0xba8] ;  /* 0x0002ea00ff047b82 */ /* 0x000ee20000000a00 */
[----:B------:R-:W1:Y:S01]  /*12ab0*/  S2R R36, SR_TID.X ;  /* 0x0000000000247919 */ /* 0x000e620000002100 */
[C---:B------:R-:W-:Y:S02]  /*12ac0*/  IMAD R37, R12.reuse, R27, R13 ;  /* 0x0000001b0c257224 */ /* 0x040fe400078e020d */
[----:B------:R-:W-:Y:S01]  /*12ad0*/  IMAD.WIDE.U32 R12, R12, R9, RZ ;  /* 0x000000090c0c7225 */ /* 0x000fe200078e00ff */
[----:B------:R-:W-:-:S03]  /*12ae0*/  IADD3 R32, R15, R35, RZ ;  /* 0x000000230f207210 */ /* 0x000fc60007ffe0ff */
[----:B------:R-:W-:Y:S01]  /*12af0*/  IMAD.IADD R37, R13, 0x1, R37 ;  /* 0x000000010d257824 */ /* 0x000fe200078e0225 */
[----:B---3--:R-:W3:Y:S08]  /*12b00*/  @!P2 LDC R4, c[0x0][0xb50] ;  /* 0x0002d400ff04ab82 */ /* 0x008ef00000000800 */
[----:B------:R-:W3:Y:S01]  /*12b10*/  @!P2 LDC R5, c[0x0][0xb54] ;  /* 0x0002d500ff05ab82 */ /* 0x000ee20000000800 */
[----:B-1----:R-:W-:-:S05]  /*12b20*/  VIADD R44, R36, 0xffffff80 ;  /* 0xffffff80242c7836 */ /* 0x002fca0000000000 */
[----:B------:R-:W-:-:S04]  /*12b30*/  SHF.R.S32.HI R36, RZ, 0x1f, R44 ;  /* 0x0000001fff247819 */ /* 0x000fc8000001142c */
[----:B------:R-:W-:-:S04]  /*12b40*/  LEA.HI R36, R36, R44, RZ, 0x7 ;  /* 0x0000002c24247211 */ /* 0x000fc800078f38ff */
[----:B------:R-:W-:-:S05]  /*12b50*/  LOP3.LUT R36, R36, 0xffffff80, RZ, 0xc0, !PT ;  /* 0xffffff8024247812 */ /* 0x000fca00078ec0ff */
[----:B------:R-:W-:Y:S02]  /*12b60*/  IMAD.IADD R36, R44, 0x1, -R36 ;  /* 0x000000012c247824 */ /* 0x000fe400078e0a24 */
[----:B-----5:R-:W-:Y:S02]  /*12b70*/  IMAD R44, R33, R8, RZ ;  /* 0x00000008212c7224 */ /* 0x020fe400078e02ff */
[----:B--2---:R-:W-:Y:S01]  /*12b80*/  IMAD.IADD R41, R26, 0x1, R49 ;  /* 0x000000011a297824 */ /* 0x004fe200078e0231 */
[----:B------:R-:W-:Y:S02]  /*12b90*/  IADD3 R26, P0, P3, R12, R14, R28 ;  /* 0x0000000e0c1a7210 */ /* 0x000fe40007b1e01c */
[----:B------:R-:W-:Y:S01]  /*12ba0*/  SEL R27, R48, RZ, P2 ;  /* 0x000000ff301b7207 */ /* 0x000fe20001000000 */
[----:B------:R-:W-:-:S04]  /*12bb0*/  @P1 IMAD.HI.U32 R14, R41, R34, RZ ;  /* 0x00000022290e1227 */ /* 0x000fc800078e00ff */
        /* <DEDUP_REMOVED lines=17> */
[----:B---3--:R-:W-:-:S04]  /*12cd0*/  LEA R4, P0, R6, R4, 0x2 ;  /* 0x0000000406047211 */ /* 0x008fc800078010ff */
[----:B------:R-:W-:Y:S01]  /*12ce0*/  LEA.HI.X R6, R6, R5, R7, 0x2, P0 ;  /* 0x0000000506067211 */ /* 0x000fe200000f1407 */
[----:B------:R-:W-:Y:S01]  /*12cf0*/  SHFL.IDX PT, R12, R4, RZ, 0x1c1f ;  /* 0x001c1fff040c7589 */ /* 0x000fe200000e0000 */
[----:B----4-:R-:W-:-:S03]  /*12d00*/  IMAD.IADD R7, R38, 0x1, R49 ;  /* 0x0000000126077824 */ /* 0x010fc600078e0231 */
        /* <DEDUP_REMOVED lines=64> */
[----:B------:R-:W-:Y:S01]  /*13110*/  IADD3 R0, R2, 0x16820, RZ ;  /* 0x0001682002007810 */ /* 0x000fe20007ffe0ff */
[----:B------:R-:W-:Y:S02]  /*13120*/  ULDC.64 UR4, c[0x0][0xae0] ;  /* 0x0002b80000047ab9 */ /* 0x000fe40000000a00 */
[----:B------:R-:W-:Y:S01]  /*13130*/  IMAD.IADD R11, R11, 0x1, R13 ;  /* 0x000000010b0b7824 */ /* 0x000fe200078e020d */
[--C-:B------:R-:W-:Y:S01]  /*13140*/  SHF.R.S32.HI R9, RZ, 0x1f, R3.reuse ;  /* 0x0000001fff097819 */ /* 0x100fe20000011403 */
[----:B------:R-:W-:Y:S01]  /*13150*/  IMAD.MOV R13, RZ, RZ, -R3 ;  /* 0x000000ffff0d7224 */ /* 0x000fe200078e0a03 */
[----:B------:R-:W-:-:S03]  /*13160*/  PRMT R0, RZ, 0x654, R0 ;  /* 0x00000654ff007816 */ /* 0x000fc60000000000 */
[----:B------:R-:W-:Y:S01]  /*13170*/  IMAD R13, R8, R13, R14 ;  /* 0x0000000d080d7224 */ /* 0x000fe200078e020e */
[----:B--2---:R0:W-:Y:S01]  /*13180*/  SYNCS.ARRIVE.TRANS64.RED.A1T0 RZ, [R0+URZ], RZ ;  /* 0x000000ff00ff79a7 */ /* 0x0041e2000810043f */
[----:B------:R-:W-:Y:S02]  /*13190*/  IMAD R12, R9, UR4, RZ ;  /* 0x00000004090c7c24 */ /* 0x000fe4000f8e02ff */
[----:B------:R-:W-:-:S04]  /*131a0*/  IMAD.WIDE.U32 R8, R3, UR4, R10 ;  /* 0x0000000403087c25 */ /* 0x000fc8000f8e000a */
[----:B------:R-:W-:Y:S01]  /*131b0*/  IMAD R15, R3, UR5, R12 ;  /* 0x00000005030f7c24 */ /* 0x000fe2000f8e020c */
[----:B0-----:R-:W-:Y:S01]  /*131c0*/  SHF.R.S32.HI R0, RZ, 0x1f, R13 ;  /* 0x0000001fff007819 */ /* 0x001fe2000001140d */
[----:B------:R-:W-:Y:S02]  /*131d0*/  ULDC.64 UR4, c[0x0][0xad8] ;  /* 0x0002b60000047ab9 */ /* 0x000fe40000000a00 */
[----:B------:R-:W-:Y:S02]  /*131e0*/  IMAD.IADD R9, R9, 0x1, R15 ;  /* 0x0000000109097824 */ /* 0x000fe400078e020f */
        /* <DEDUP_REMOVED lines=38> */
.L_x_2998:
[----:B------:R-:W-:-:S04]  /*13450*/  IADD3 R41, R41, 0x90, RZ ;  /* 0x0000009029297810 */ /* 0x000fc80007ffe0ff */
[----:B------:R-:W-:-:S13]  /*13460*/  ISETP.GE.OR P0, PT, R41, R44, P0 ;  /* 0x0000002c2900720c */ /* 0x000fda0000706670 */
[----:B------:R-:W-:Y:S05]  /*13470*/  @P0 BRA `(.L_x_2807) ;  /* 0x0000001000cc0947 */ /* 0x000fea0003800000 */
[----:B------:R-:W-:-:S04]  /*13480*/  LEA R14, P0, R43, R14, 0x1 ;  /* 0x0000000e2b0e7211 */ /* 0x000fc800078008ff */
[----:B------:R-:W-:-:S05]  /*13490*/  LEA.HI.X R15, R43, R0, R42, 0x1, P0 ;  /* 0x000000002b0f7211 */ /* 0x000fca00000f0c2a */
[----:B------:R0:W-:Y:S01]  /*134a0*/  ST.E.128 desc[UR40][R14.64], R36 ;  /* 0x000000240e007985 */ /* 0x0001e2000c101d28 */
[----:B------:R-:W-:Y:S05]  /*134b0*/  BRA `(.L_x_2807) ;  /* 0x0000001000bc7947 */ /* 0x000fea0003800000 */
.L_x_2805:
        /* <DEDUP_REMOVED lines=9> */
[----:B------:R-:W-:-:S03]  /*13550*/  ULDC.64 UR4, c[0x0][0xb38] ;  /* 0x0002ce0000047ab9 */ /* 0x000fc60000000a00 */
        /* <DEDUP_REMOVED lines=8> */
[----:B------:R-:W-:-:S03]  /*135e0*/  ULDC.64 UR4, c[0x0][0xb48] ;  /* 0x0002d20000047ab9 */ /* 0x000fc60000000a00 */
[----:B------:R-:W-:Y:S01]  /*135f0*/  IMAD.MOV.U32 R9, RZ, RZ, R41 ;  /* 0x000000ffff097224 */ /* 0x000fe200078e0029 */
[----:B0-----:R-:W-:Y:S01]  /*13600*/  @P1 SHF.R.U32.HI R9, RZ, R13, R4 ;  /* 0x0000000dff091219 */ /* 0x001fe20000011604 */
[----:B------:R-:W-:Y:S02]  /*13610*/  IMAD.IADD R11, R11, 0x1, R3 ;  /* 0x000000010b0b7824 */ /* 0x000fe400078e0203 */
[----:B------:R-:W-:Y:S01]  /*13620*/  VIADD R4, R2, 0x16820 ;  /* 0x0001682002047836 */ /* 0x000fe20000000000 */
[--C-:B------:R-:W-:Y:S01]  /*13630*/  SHF.R.S32.HI R0, RZ, 0x1f, R9.reuse ;  /* 0x0000001fff007819 */ /* 0x100fe20000011409 */
[----:B------:R-:W-:Y:S02]  /*13640*/  IMAD.MOV R3, RZ, RZ, -R9 ;  /* 0x000000ffff037224 */ /* 0x000fe400078e0a09 */
[----:B------:R-:W-:Y:S01]  /*13650*/  IMAD.WIDE.U32 R10, R48, UR4, R10 ;  /* 0x00000004300a7c25 */ /* 0x000fe2000f8e000a */
[----:B------:R-:W-:-:S03]  /*13660*/  PRMT R4, RZ, 0x654, R4 ;  /* 0x00000654ff047816 */ /* 0x000fc60000000004 */
[----:B------:R-:W-:Y:S01]  /*13670*/  IMAD R3, R8, R3, R41 ;  /* 0x0000000308037224 */ /* 0x000fe200078e0229 */
[----:B------:R0:W-:Y:S01]  /*13680*/  SYNCS.ARRIVE.TRANS64.RED.A1T0 RZ, [R4+URZ], RZ ;  /* 0x000000ff04ff79a7 */ /* 0x0001e2000810043f */
        /* <DEDUP_REMOVED lines=13> */
[----:B------:R-:W-:-:S03]  /*13760*/  UMOV UR4, 0xffffffff ;  /* 0xffffffff00047882 */ /* 0x000fc60000000000 */
[----:B0-----:R-:W-:Y:S01]  /*13770*/  LEA.HI.X R4, R8, UR5, R3, 0x2, P0 ;  /* 0x0000000508047c11 */ /* 0x001fe200080f1403 */
        /* <DEDUP_REMOVED lines=14> */
[----:B------:R-:W-:Y:S06]  /*13860*/  BRA.DIV UR4, `(.L_x_2808) ;  /* 0x000000a2047c7947 */ /* 0x000fec000b800000 */
[----:B------:R0:W1:Y:S04]  /*13870*/  SHFL.IDX PT, R3, R4, RZ, 0x1c1f ;  /* 0x001c1fff04037589 */ /* 0x00006800000e0000 */
[----:B------:R0:W2:Y:S02]  /*13880*/  SHFL.IDX PT, R14, R0, RZ, 0x1c1f ;  /* 0x001c1fff000e7589 */ /* 0x0000a400000e0000 */
.L_x_3001:
        /* <DEDUP_REMOVED lines=9> */
[-C--:B--2---:R-:W-:Y:S01]  /*13920*/  @!P1 LEA R8, P5, R40, R14.reuse, 0x2 ;  /* 0x0000000e28089211 */ /* 0x084fe200078a10ff */
[----:B------:R-:W-:Y:S01]  /*13930*/  @!P3 IMAD.WIDE R6, R42, 0x4, R14 ;  /* 0x000000042a06b825 */ /* 0x000fe200078e020e */
[C---:B------:R-:W-:Y:S02]  /*13940*/  @!P0 LEA R10, P2, R23.reuse, R14, 0x2 ;  /* 0x0000000e170a8211 */ /* 0x040fe400078410ff */
[-C--:B------:R-:W-:Y:S02]  /*13950*/  @!P1 LEA.HI.X R9, R40, R3.reuse, R41, 0x2, P5 ;  /* 0x0000000328099211 */ /* 0x080fe400028f1429 */
[----:B------:R1:W-:Y:S01]  /*13960*/  @!P3 ST.E.64 desc[UR40][R6.64], R20 ;  /* 0x000000140600b985 */ /* 0x0003e2000c101b28 */
[----:B------:R-:W-:Y:S02]  /*13970*/  ISETP.GE.AND P3, PT, R32, UR4, PT ;  /* 0x0000000420007c0c */ /* 0x000fe4000bf66270 */
[----:B------:R-:W-:Y:S01]  /*13980*/  @!P0 LEA.HI.X R11, R23, R3, R26, 0x2, P2 ;  /* 0x00000003170b8211 */ /* 0x000fe200010f141a */
[----:B------:R2:W-:Y:S01]  /*13990*/  @!P1 ST.E.64 desc[UR40][R8.64], R92 ;  /* 0x0000005c08009985 */ /* 0x0005e2000c101b28 */
[----:B------:R-:W-:-:S02]  /*139a0*/  ISETP.GE.AND P2, PT, R34, UR4, PT ;  /* 0x0000000422007c0c */ /* 0x000fc4000bf46270 */
[CC--:B------:R-:W-:Y:S01]  /*139b0*/  @!P4 LEA R12, P5, R27.reuse, R14.reuse, 0x2 ;  /* 0x0000000e1b0cc211 */ /* 0x0c0fe200078a10ff */
        /* <DEDUP_REMOVED lines=17> */
.L_x_2810:
[----:B------:R-:W-:Y:S05]  /*13ad0*/  BSYNC B1 ;  /* 0x0000000000017941 */ /* 0x000fea0003800000 */
.L_x_2809:
[----:B------:R-:W-:-:S03]  /*13ae0*/  UMOV UR4, 0xffffffff ;  /* 0xffffffff00047882 */ /* 0x000fc60000000000 */
[----:B------:R-:W-:Y:S05]  /*13af0*/  BRA.DIV UR4, `(.L_x_2811) ;  /* 0x000000a2040c7947 */ /* 0x000fea000b800000 */
[----:B-1----:R1:W4:Y:S04]  /*13b00*/  SHFL.IDX PT, R3, R4, 0x1, 0x1c1f ;  /* 0x003c1f0004037f89 */ /* 0x00232800000e0000 */
[----:B--23--:R1:W2:Y:S02]  /*13b10*/  SHFL.IDX PT, R14, R0, 0x1, 0x1c1f ;  /* 0x003c1f00000e7f89 */ /* 0x00c2a400000e0000 */
.L_x_3005:
        /* <DEDUP_REMOVED lines=37> */
.L_x_2803:
[----:B------:R-:W2:Y:S01]  /*13d70*/  LDL.LU R0, [R1+0x50] ;  /* 0x0000500001007983 */ /* 0x000ea20000300800 */
[----:B------:R-:W-:Y:S01]  /*13d80*/  ULDC.64 UR6, c[0x0][0xc08] ;  /* 0x0003020000067ab9 */ /* 0x000fe20000000a00 */
[----:B------:R-:W-:Y:S02]  /*13d90*/  ULDC.64 UR4, c[0x0][0xc00] ;  /* 0x0003000000047ab9 */ /* 0x000fe40000000a00 */
[----:B------:R-:W4:Y:S01]  /*13da0*/  LDL R8, [R1+0x4c] ;  /* 0x00004c0001087983 */ /* 0x000f220000100800 */
[----:B------:R-:W-:Y:S01]  /*13db0*/  ISETP.NE.U32.AND P1, PT, RZ, UR6, PT ;  /* 0x00000006ff007c0c */ /* 0x000fe2000bf25070 */
[----:B------:R-:W-:Y:S01]  /*13dc0*/  IMAD.MOV.U32 R3, RZ, RZ, RZ ;  /* 0x000000ffff037224 */ /* 0x000fe200078e00ff */
[----:B------:R-:W-:Y:S02]  /*13dd0*/  ISETP.NE.U32.AND P0, PT, RZ, UR4, PT ;  /* 0x00000004ff007c0c */ /* 0x000fe4000bf05070 */
[----:B------:R-:W-:Y:S02]  /*13de0*/  ISETP.NE.AND.EX P1, PT, RZ, UR7, PT, P1 ;  /* 0x00000007ff007c0c */ /* 0x000fe4000bf25310 */
[----:B------:R-:W-:Y:S01]  /*13df0*/  ISETP.NE.AND.EX P0, PT, RZ, UR5, PT, P0 ;  /* 0x00000005ff007c0c */ /* 0x000fe2000bf05300 */
[----:B------:R-:W1:Y:S01]  /*13e00*/  S2R R9, SR_TID.X ;  /* 0x0000000000097919 */ /* 0x000e620000002100 */
[----:B--2---:R-:W-:Y:S01]  /*13e10*/  IADD3 R4, P2, R0, UR4, RZ ;  /* 0x0000000400047c10 */ /* 0x004fe2000ff5e0ff */
[----:B------:R-:W-:-:S03]  /*13e20*/  ULDC UR4, c[0x0][0xa88] ;  /* 0x0002a20000047ab9 */ /* 0x000fc60000000800 */
[----:B0-----:R-:W-:-:S05]  /*13e30*/  IADD3.X R5, R35, UR5, RZ, P2, !PT ;  /* 0x0000000523057c10 */ /* 0x001fca00097fe4ff */
[----:B------:R-:W-:Y:S01]  /*13e40*/  @P1 IADD3 R6, P2, R0, UR6, RZ ;  /* 0x0000000600061c10 */ /* 0x000fe2000ff5e0ff */
[----:B-----5:R-:W-:Y:S01]  /*13e50*/  IMAD.U32 R24, RZ, RZ, UR4 ;  /* 0x00000004ff187e24 */ /* 0x020fe2000f8e00ff */
[----:B------:R0:W5:Y:S02]  /*13e60*/  @P0 LDG.E R3, desc[UR40][R4.64] ;  /* 0x0000002804030981 */ /* 0x000164000c1e1900 */
[----:B------:R-:W-:Y:S01]  /*13e70*/  @P1 IADD3.X R7, R35, UR7, RZ, P2, !PT ;  /* 0x0000000723071c10 */ /* 0x000fe200097fe4ff */
[----:B-1----:R-:W-:-:S04]  /*13e80*/  VIADD R34, R9, 0xffffff80 ;  /* 0xffffff8009227836 */ /* 0x002fc80000000000 */
[----:B------:R0:W5:Y:S01]  /*13e90*/  @P1 LDG.E R24, desc[UR40][R6.64] ;  /* 0x0000002806181981 */ /* 0x000162000c1e1900 */
[----:B----4-:R-:W-:Y:S02]  /*13ea0*/  ISETP.NE.AND P2, PT, R8, RZ, PT ;  /* 0x000000ff0800720c */ /* 0x010fe40003f45270 */
[----:B------:R-:W-:-:S11]  /*13eb0*/  ISETP.GT.AND P3, PT, R34, 0xbf, PT ;  /* 0x000000bf2200780c */ /* 0x000fd60003f64270 */
[----:B------:R-:W1:Y:S02]  /*13ec0*/  @!P2 LDC R8, c[0x0][0xad4] ;  /* 0x0002b500ff08ab82 */ /* 0x000e640000000800 */
[----:B-1----:R0:W-:Y:S01]  /*13ed0*/  @!P2 STL [R1+0x4c], R8 ;  /* 0x00004c080100a387 */ /* 0x0021e20000100800 */
[----:B------:R-:W-:Y:S01]  /*13ee0*/  ISETP.GT.AND P2, PT, R8, 0x1, PT ;  /* 0x000000010800780c */ /* 0x000fe20003f44270 */
[----:B------:R-:W-:-:S12]  /*13ef0*/  @P1 BRA `(.L_x_2812) ;  /* 0x0000000000101947 */ /* 0x000fd80003800000 */
[----:B------:R-:W-:Y:S05]  /*13f00*/  @!P0 BRA `(.L_x_2812) ;  /* 0x00000000000c8947 */ /* 0x000fea0003800000 */
[----:B0-----:R-:W2:Y:S04]  /*13f10*/  LDG.E R7, desc[UR40][R4.64] ;  /* 0x0000002804077981 */ /* 0x001ea8000c1e1900 */
[----:B-----5:R-:W2:Y:S02]  /*13f20*/  LDG.E R24, desc[UR40][R4.64+0x4] ;  /* 0x0000042804187981 */ /* 0x020ea4000c1e1900 */
[----:B--2---:R-:W-:-:S07]  /*13f30*/  IADD3 R24, -R7, R24, RZ ;  /* 0x0000001807187210 */ /* 0x004fce0007ffe1ff */
.L_x_2812:
[----:B------:R-:W-:Y:S01]  /*13f40*/  BSSY B1, `(.L_x_2813) ;  /* 0x0000037000017945 */ /* 0x000fe20003800000 */
[----:B------:R-:W-:Y:S02]  /*13f50*/  SEL R33, R47, RZ, !P0 ;  /* 0x000000ff2f217207 */ /* 0x000fe40004000000 */
[----:B------:R-:W-:Y:S02]  /*13f60*/  SEL R32, R32, RZ, !P0 ;  /* 0x000000ff20207207 */ /* 0x000fe40004000000 */
[----:B-----5:R-:W-:Y:S01]  /*13f70*/  SHF.R.S32.HI R26, RZ, 0x1f, R3 ;  /* 0x0000001fff1a7819 */ /* 0x020fe20000011403 */
[----:B------:R-:W-:Y:S06]  /*13f80*/  @P3 BRA `(.L_x_2814) ;  /* 0x0000000000c83947 */ /* 0x000fec0003800000 */
[----:B0-----:R-:W2:Y:S01]  /*13f90*/  LDL R4, [R1+0x28] ;  /* 0x0000280001047983 */ /* 0x001ea20000100800 */
[----:B------:R-:W0:Y:S02]  /*13fa0*/  LDC R37, c[0x0][0xbe8] ;  /* 0x0002fa00ff257b82 */ /* 0x000e240000000800 */
[----:B0-----:R-:W-:Y:S01]  /*13fb0*/  IMAD R0, R24, R37, RZ ;  /* 0x0000002518007224 */ /* 0x001fe200078e02ff */
[----:B--2---:R-:W-:-:S04]  /*13fc0*/  IADD3 R35, R4, -0x80, R9 ;  /* 0xffffff8004237810 */ /* 0x004fc80007ffe009 */
[----:B------:R-:W-:-:S13]  /*13fd0*/  ISETP.GE.AND P0, PT, R35, R0, PT ;  /* 0x000000002300720c */ /* 0x000fda0003f06270 */
[----:B------:R-:W-:Y:S05]  /*13fe0*/  @P0 BRA `(.L_x_2814) ;  /* 0x0000000000b00947 */ /* 0x000fea0003800000 */
[----:B---3--:R-:W2:Y:S01]  /*13ff0*/  LDL.LU R28, [R1+0x58] ;  /* 0x00005800011c7983 */ /* 0x008ea20000300800 */
[----:B------:R-:W-:Y:S01]  /*14000*/  IMAD.MOV.U32 R20, RZ, RZ, 0x9b8 ;  /* 0x000009b8ff147424 */ /* 0x000fe200078e00ff */
[----:B------:R-:W-:Y:S01]  /*14010*/  ISETP.GT.AND P0, PT, R8, 0x1, PT ;  /* 0x000000010800780c */ /* 0x000fe20003f04270 */
[----:B------:R-:W0:Y:S01]  /*14020*/  LDC.64 R4, c[0x0][0xba8] ;  /* 0x0002ea00ff047b82 */ /* 0x000e220000000a00 */
[----:B------:R-:W-:Y:S01]  /*14030*/  ISETP.NE.AND P1, PT, R37, 0x1, PT ;  /* 0x000000012500780c */ /* 0x000fe20003f25270 */
[----:B------:R-:W-:Y:S01]  /*14040*/  IMAD.MOV.U32 R21, RZ, RZ, R35 ;  /* 0x000000ffff157224 */ /* 0x000fe200078e0023 */
[----:B------:R-:W-:-:S05]  /*14050*/  SEL R20, R20, 0x978, P0 ;  /* 0x0000097814147807 */ /* 0x000fca0000000000 */
[----:B------:R-:W1:Y:S08]  /*14060*/  LDC.64 R8, c[0x0][R20+0x220] ;  /* 0x0000880014087b82 */ /* 0x000e700000000a00 */
[----:B------:R-:W3:Y:S08]  /*14070*/  LDC.64 R6, c[0x0][R20+0x218] ;  /* 0x0000860014067b82 */ /* 0x000ef00000000a00 */
[----:B------:R-:W4:Y:S08]  /*14080*/  LDC.64 R10, c[0x0][R20+0x228] ;  /* 0x00008a00140a7b82 */ /* 0x000f300000000a00 */
[----:B------:R-:W5:Y:S08]  /*14090*/  @P1 LDC R0, c[0x0][0xbec] ;  /* 0x0002fb00ff001b82 */ /* 0x000f700000000800 */
[----:B------:R-:W4:Y:S08]  /*140a0*/  LDC.64 R12, c[0x0][R20+0x210] ;  /* 0x00008400140c7b82 */ /* 0x000f300000000a00 */
[----:B------:R-:W4:Y:S01]  /*140b0*/  @P1 LDC R27, c[0x0][0xbf0] ;  /* 0x0002fc00ff1b1b82 */ /* 0x000f220000000800 */
[----:B-----5:R-:W-:-:S07]  /*140c0*/  @P1 IMAD.HI.U32 R0, R35, R0, RZ ;  /* 0x0000000023001227 */ /* 0x020fce00078e00ff */
[----:B0-----:R-:W0:Y:S01]  /*140d0*/  @!P0 LDC R4, c[0x0][0xb50] ;  /* 0x0002d400ff048b82 */ /* 0x001e220000000800 */
[-C--:B-1----:R-:W-:Y:S02]  /*140e0*/  IMAD R9, R9, R33.reuse, RZ ;  /* 0x0000002109097224 */ /* 0x082fe400078e02ff */
[----:B------:R-:W-:-:S05]  /*140f0*/  IMAD.WIDE.U32 R14, R8, R33, RZ ;  /* 0x00000021080e7225 */ /* 0x000fca00078e00ff */
[----:B------:R-:W1:Y:S01]  /*14100*/  @!P0 LDC R5, c[0x0][0xb54] ;  /* 0x0002d500ff058b82 */ /* 0x000e620000000800 */
[-C--:B---3--:R-:W-:Y:S02]  /*14110*/  IMAD R25, R7, R23.reuse, RZ ;  /* 0x0000001707197224 */ /* 0x088fe400078e02ff */
[----:B------:R-:W-:Y:S01]  /*14120*/  IMAD.WIDE.U32 R6, R6, R23, RZ ;  /* 0x0000001706067225 */ /* 0x000fe200078e00ff */
[----:B----4-:R-:W-:-:S03]  /*14130*/  @P1 SHF.R.U32.HI R21, RZ, R27, R0 ;  /* 0x0000001bff151219 */ /* 0x010fc60000011600 */
[----:B------:R-:W-:Y:S01]  /*14140*/  IMAD R27, R8, R32, R9 ;  /* 0x00000020081b7224 */ /* 0x000fe200078e0209 */
[----:B------:R-:W-:Y:S01]  /*14150*/  IADD3 R0, P1, P3, R14, R6, R3 ;  /* 0x000000060e007210 */ /* 0x000fe20007b3e003 */
[----:B------:R-:W-:Y:S02]  /*14160*/  IMAD.IADD R25, R7, 0x1, R25 ;  /* 0x0000000107197824 */ /* 0x000fe400078e0219 */
        /* <DEDUP_REMOVED lines=20> */
.L_x_2814:
[----:B------:R-:W-:Y:S05]  /*142b0*/  BSYNC B1 ;  /* 0x0000000000017941 */ /* 0x000fea0003800000 */
.L_x_2813:
[----:B------:R-:W-:Y:S05]  /*142c0*/  @P2 BRA `(.L_x_2807) ;  /* 0x0000000400382947 */ /* 0x000fea0003800000 */
[----:B---3--:R-:W2:Y:S01]  /*142d0*/  LDL R28, [R1+0x28] ;  /* 0x00002800011c7983 */ /* 0x008ea20000100800 */
[----:B------:R-:W3:Y:S01]  /*142e0*/  LDC R25, c[0x0][0xbe8] ;  /* 0x0002fa00ff197b82 */ /* 0x000ee20000000800 */
[----:B------:R-:W-:Y:S01]  /*142f0*/  SHF.R.S32.HI R27, RZ, 0x1f, R34 ;  /* 0x0000001fff1b7819 */ /* 0x000fe20000011422 */
[----:B------:R-:W-:Y:S01]  /*14300*/  ULDC.64 UR4, c[0x0][0xaa0] ;  /* 0x0002a80000047ab9 */ /* 0x000fe20000000a00 */
[----:B------:R-:W-:Y:S01]  /*14310*/  ULDC.64 UR6, c[0x0][0xaf0] ;  /* 0x0002bc0000067ab9 */ /* 0x000fe20000000a00 */
[----:B------:R-:W-:Y:S01]  /*14320*/  IMAD R0, R26, UR4, RZ ;  /* 0x000000041a007c24 */ /* 0x000fe2000f8e02ff */
[----:B------:R-:W-:Y:S01]  /*14330*/  LEA.HI R27, R27, R34, RZ, 0x3 ;  /* 0x000000221b1b7211 */ /* 0x000fe200078f18ff */
[----:B01----:R-:W-:-:S03]  /*14340*/  IMAD.WIDE.U32 R4, R3, UR4, RZ ;  /* 0x0000000403047c25 */ /* 0x003fc6000f8e00ff */
        /* <DEDUP_REMOVED lines=11> */
[----:B------:R-:W1:Y:S01]  /*14400*/  @P0 LDC R11, c[0x0][0xbf0] ;  /* 0x0002fc00ff0b0b82 */ /* 0x000e620000000800 */
[----:B--2---:R-:W-:-:S05]  /*14410*/  IADD3 R9, R28, R0, RZ ;  /* 0x000000001c097210 */ /* 0x004fca0007ffe0ff */
[----:B0-----:R-:W-:-:S04]  /*14420*/  @P0 IMAD.HI.U32 R0, R9, R6, RZ ;  /* 0x0000000609000227 */ /* 0x001fc800078e00ff */
[----:B------:R-:W-:Y:S01]  /*14430*/  IMAD.MOV.U32 R3, RZ, RZ, R9 ;  /* 0x000000ffff037224 */ /* 0x000fe200078e0009 */
[----:B-1----:R-:W-:Y:S01]  /*14440*/  @P0 SHF.R.U32.HI R3, RZ, R11, R0 ;  /* 0x0000000bff030219 */ /* 0x002fe20000011600 */
[----:B------:R-:W-:-:S03]  /*14450*/  IMAD R6, R32, UR6, RZ ;  /* 0x0000000620067c24 */ /* 0x000fc6000f8e02ff */
[--C-:B------:R-:W-:Y:S01]  /*14460*/  SHF.R.S32.HI R0, RZ, 0x1f, R3.reuse ;  /* 0x0000001fff007819 */ /* 0x100fe20000011403 */
        /* <DEDUP_REMOVED lines=23> */
[----:B------:R-:W-:Y:S01]  /*145e0*/  IMAD.IADD R24, R27, 0x1, R28 ;  /* 0x000000011b187824 */ /* 0x000fe200078e021c */
[----:B------:R-:W1:Y:S03]  /*145f0*/  SHFL.IDX PT, R0, R20, RZ, 0x181f ;  /* 0x00181fff14007589 */ /* 0x000e6600000e0000 */
[C---:B------:R-:W-:Y:S01]  /*14600*/  VIADD R8, R24.reuse, 0x30 ;  /* 0x0000003018087836 */ /* 0x040fe20000000000 */
[----:B------:R-:W2:Y:S01]  /*14610*/  SHFL.IDX PT, R5, R7, 0x1, 0x181f ;  /* 0x00381f0007057f89 */ /* 0x000ea200000e0000 */
[C---:B------:R-:W-:Y:S01]  /*14620*/  ISETP.GE.OR P2, PT, R24.reuse, R21, P0 ;  /* 0x000000151800720c */ /* 0x040fe20000746670 */
[----:B------:R-:W-:-:S02]  /*14630*/  VIADD R10, R24, 0x60 ;  /* 0x00000060180a7836 */ /* 0x000fc40000000000 */
[----:B------:R-:W3:Y:S01]  /*14640*/  SHFL.IDX PT, R14, R7, 0x2, 0x181f ;  /* 0x00581f00070e7f89 */ /* 0x000ee200000e0000 */
[-C--:B------:R-:W-:Y:S02]  /*14650*/  ISETP.GE.OR P3, PT, R8, R21.reuse, P0 ;  /* 0x000000150800720c */ /* 0x080fe40000766670 */
[----:B------:R-:W-:Y:S01]  /*14660*/  ISETP.GE.OR P4, PT, R10, R21, P0 ;  /* 0x000000150a00720c */ /* 0x000fe20000786670 */
[----:B------:R-:W4:Y:S04]  /*14670*/  SHFL.IDX PT, R4, R20, 0x1, 0x181f ;  /* 0x00381f0014047f89 */ /* 0x000f2800000e0000 */
[----:B------:R-:W5:Y:S02]  /*14680*/  SHFL.IDX PT, R6, R20, 0x2, 0x181f ;  /* 0x00581f0014067f89 */ /* 0x000f6400000e0000 */
[----:B0-----:R-:W-:-:S04]  /*14690*/  @!P2 LEA R10, P5, R43, R3, 0x1 ;  /* 0x000000032b0aa211 */ /* 0x001fc800078a08ff */
[C---:B-1----:R-:W-:Y:S02]  /*146a0*/  @!P2 LEA.HI.X R3, R43.reuse, R0, R42, 0x1, P5 ;  /* 0x000000002b03a211 */ /* 0x042fe400028f0c2a */
[----:B------:R0:W1:Y:S01]  /*146b0*/  SHFL.IDX PT, R0, R20, 0x3, 0x181f ;  /* 0x00781f0014007f89 */ /* 0x00006200000e0000 */
[C---:B--2---:R-:W-:Y:S02]  /*146c0*/  @!P3 LEA R8, P1, R43.reuse, R5, 0x1 ;  /* 0x000000052b08b211 */ /* 0x044fe400078208ff */
[----:B------:R-:W-:Y:S01]  /*146d0*/  @!P2 IMAD.MOV.U32 R11, RZ, RZ, R3 ;  /* 0x000000ffff0ba224 */ /* 0x000fe200078e0003 */
[----:B---3--:R-:W-:-:S04]  /*146e0*/  @!P4 LEA R23, P5, R43, R14, 0x1 ;  /* 0x0000000e2b17c211 */ /* 0x008fc800078a08ff */
[----:B------:R0:W-:Y:S01]  /*146f0*/  @!P2 ST.E.128 desc[UR40][R10.64], RZ ;  /* 0x000000ff0a00a985 */ /* 0x0001e2000c101d28 */
[C-C-:B----4-:R-:W-:Y:S02]  /*14700*/  @!P3 LEA.HI.X R9, R43.reuse, R4, R42.reuse, 0x1, P1 ;  /* 0x000000042b09b211 */ /* 0x150fe400008f0c2a */
[----:B------:R-:W-:Y:S01]  /*14710*/  @!P4 MOV R4, R23 ;  /* 0x000000170004c202 */ /* 0x000fe20000000f00 */
[----:B------:R0:W2:Y:S01]  /*14720*/  SHFL.IDX PT, R14, R7, 0x3, 0x181f ;  /* 0x00781f00070e7f89 */ /* 0x0000a200000e0000 */
[----:B-----5:R-:W-:-:S03]  /*14730*/  @!P4 LEA.HI.X R5, R43, R6, R42, 0x1, P5 ;  /* 0x000000062b05c211 */ /* 0x020fc600028f0c2a */
[----:B------:R0:W-:Y:S04]  /*14740*/  @!P3 ST.E.128 desc[UR40][R8.64], RZ ;  /* 0x000000ff0800b985 */ /* 0x0001e8000c101d28 */
[----:B------:R0:W-:Y:S02]  /*14750*/  @!P4 ST.E.128 desc[UR40][R4.64], RZ ;  /* 0x000000ff0400c985 */ /* 0x0001e4000c101d28 */
.L_x_3014:
[----:B------:R-:W-:-:S05]  /*14760*/  VIADD R24, R24, 0x90 ;  /* 0x0000009018187836 */ /* 0x000fca0000000000 */
[----:B------:R-:W-:-:S13]  /*14770*/  ISETP.GE.OR P0, PT, R24, R21, P0 ;  /* 0x000000151800720c */ /* 0x000fda0000706670 */
[----:B--2---:R-:W-:-:S04]  /*14780*/  @!P0 LEA R14, P1, R43, R14, 0x1 ;  /* 0x0000000e2b0e8211 */ /* 0x004fc800078208ff */
[----:B-1----:R-:W-:-:S05]  /*14790*/  @!P0 LEA.HI.X R15, R43, R0, R42, 0x1, P1 ;  /* 0x000000002b0f8211 */ /* 0x002fca00008f0c2a */
[----:B------:R2:W-:Y:S04]  /*147a0*/  @!P0 ST.E.128 desc[UR40][R14.64], RZ ;  /* 0x000000ff0e008985 */ /* 0x0005e8000c101d28 */
.L_x_2807:
[----:B------:R-:W-:Y:S05]  /*147b0*/  BSYNC B0 ;  /* 0x0000000000007941 */ /* 0x000fea0003800000 */
.L_x_2802:
[----:B------:R-:W-:Y:S02]  /*147c0*/  ULDC UR4, c[0x0][0xc3c] ;  /* 0x00030f0000047ab9 */ /* 0x000fe40000000800 */
[----:B---3--:R-:W-:-:S13]  /*147d0*/  ISETP.GE.AND P0, PT, R31, UR4, PT ;  /* 0x000000041f007c0c */ /* 0x008fda000bf06270 */
[----:B------:R-:W-:Y:S05]  /*147e0*/  @!P0 BRA `(.L_x_2816) ;  /* 0xfffffec800088947 */ /* 0x000fea000383ffff */
[----:B------:R-:W-:Y:S05]  /*147f0*/  BRA `(.L_x_2661) ;  /* 0x0000007800447947 */ /* 0x000fea0003800000 */
.L_x_2659:
[----:B------:R-:W-:-:S08]  /*14800*/  NOP ;  /* 0x0000000000007918 */ /* 0x000fd00000000000 */
[----:B--2---:R-:W0:-:S00]  /*14810*/  USETMAXREG.DEALLOC.CTAPOOL 0x20 ;  /* 0x00000020000079c8 */ /* 0x004e0000080e0500 */
        /* <DEDUP_REMOVED lines=16> */
.L_x_2817:
        /* <DEDUP_REMOVED lines=41> */
[----:B------:R-:W-:Y:S01]  /*14bb0*/  MOV R7, R4 ;  /* 0x0000000400077202 */ /* 0x000fe20000000f00 */
[----:B------:R-:W-:Y:S01]  /*14bc0*/  UMOV UR4, URZ ;  /* 0x0000003f00047c82 */ /* 0x000fe20008000000 */
[----:B------:R-:W-:-:S05]  /*14bd0*/  ULDC UR5, c[0x0][0xc38] ;  /* 0x00030e0000057ab9 */ /* 0x000fca0000000800 */
.L_x_2821:
        /* <DEDUP_REMOVED lines=37> */
.L_x_2819:
        /* <DEDUP_REMOVED lines=13> */
.L_x_2822:
        /* <DEDUP_REMOVED lines=11> */
[----:B0-----:R-:W-:Y:S02]  /*14fb0*/  IMAD.MOV.U32 R2, RZ, RZ, RZ ;  /* 0x000000ffff027224 */ /* 0x001fe400078e00ff */
[----:B-1----:R-:W-:-:S04]  /*14fc0*/  IMAD.MOV R10, RZ, RZ, -R3 ;  /* 0x000000ffff0a7224 */ /* 0x002fc800078e0a03 */
[----:B------:R-:W-:Y:S01]  /*14fd0*/  IMAD R9, R10, R7, RZ ;  /* 0x000000070a097224 */ /* 0x000fe200078e02ff */
[----:B------:R-:W-:-:S03]  /*14fe0*/  IABS R10, R25 ;  /* 0x00000019000a7213 */ /* 0x000fc60000000000 */
[----:B------:R-:W-:Y:S02]  /*14ff0*/  IMAD.HI.U32 R3, R3, R9, R2 ;  /* 0x0000000903037227 */ /* 0x000fe400078e0002 */
[----:B------:R-:W0:Y:S02]  /*15000*/  I2F.RP R9, R5 ;  /* 0x0000000500097306 */ /* 0x000e240000209400 */
[----:B------:R-:W-:Y:S02]  /*15010*/  IMAD.MOV R11, RZ, RZ, -R10 ;  /* 0x000000ffff0b7224 */ /* 0x000fe400078e0a0a */
        /* <DEDUP_REMOVED lines=16> */
[----:B0-----:R-:W-:-:S04]  /*15120*/  IMAD.MOV R8, RZ, RZ, -R3 ;  /* 0x000000ffff087224 */ /* 0x001fc800078e0a03 */
[----:B------:R-:W-:Y:S01]  /*15130*/  IMAD.MOV.U32 R2, RZ, RZ, R8 ;  /* 0x000000ffff027224 */ /* 0x000fe200078e0008 */
[----:B------:R-:W-:-:S03]  /*15140*/  IABS R8, R6 ;  /* 0x0000000600087213 */ /* 0x000fc60000000000 */
[----:B------:R-:W-:Y:S02]  /*15150*/  IMAD R9, R2, R5, RZ ;  /* 0x0000000502097224 */ /* 0x000fe400078e02ff */
[----:B------:R-:W-:Y:S02]  /*15160*/  IMAD.MOV.U32 R2, RZ, RZ, RZ ;  /* 0x000000ffff027224 */ /* 0x000fe400078e00ff */
[----:B------:R-:W-:Y:S02]  /*15170*/  IMAD.MOV R8, RZ, RZ, -R8 ;  /* 0x000000ffff087224 */ /* 0x000fe400078e0a08 */
[----:B------:R-:W-:Y:S01]  /*15180*/  IMAD.HI.U32 R2, R3, R9, R2 ;  /* 0x0000000903027227 */ /* 0x000fe200078e0002 */
[----:B------:R-:W-:-:S05]  /*15190*/  IABS R3, R7 ;  /* 0x0000000700037213 */ /* 0x000fca0000000000 */
[----:B------:R-:W-:-:S04]  /*151a0*/  IMAD.HI.U32 R2, R2, R3, RZ ;  /* 0x0000000302027227 */ /* 0x000fc800078e00ff */
[----:B------:R-:W-:Y:S01]  /*151b0*/  IMAD R8, R2, R8, R3 ;  /* 0x0000000802087224 */ /* 0x000fe200078e0203 */
[----:B------:R-:W-:-:S04]  /*151c0*/  LOP3.LUT R3, R7, R6, RZ, 0x3c, !PT ;  /* 0x0000000607037212 */ /* 0x000fc800078e3cff */
[----:B------:R-:W-:Y:S02]  /*151d0*/  ISETP.GT.U32.AND P1, PT, R5, R8, PT ;  /* 0x000000080500720c */ /* 0x000fe40003f24070 */
[----:B------:R-:W-:Y:S01]  /*151e0*/  ISETP.GE.AND P2, PT, R3, RZ, PT ;  /* 0x000000ff0300720c */ /* 0x000fe20003f46270 */
[----:B------:R-:W-:-:S10]  /*151f0*/  IMAD.MOV R3, RZ, RZ, -R7 ;  /* 0x000000ffff037224 */ /* 0x000fd400078e0a07 */
        /* <DEDUP_REMOVED lines=13> */
.L_x_2823:
[----:B0-----:R-:W0:Y:S02]  /*152d0*/  LDC.64 R2, c[0x0][0xc90] ;  /* 0x00032400ff027b82 */ /* 0x001e240000000a00 */
[----:B0-----:R-:W-:-:S05]  /*152e0*/  IMAD.WIDE R2, R27, 0x4, R2 ;  /* 0x000000041b027825 */ /* 0x001fca00078e0202 */
[----:B------:R0:W2:Y:S02]  /*152f0*/  LDG.E R8, desc[UR40][R2.64] ;  /* 0x0000002802087981 */ /* 0x0000a4000c1e1900 */
[----:B0-----:R-:W-:Y:S01]  /*15300*/  MOV R2, RZ ;  /* 0x000000ff00027202 */ /* 0x001fe20000000f00 */
[----:B--2---:R-:W-:-:S05]  /*15310*/  IMAD R5, R25, R8, RZ ;  /* 0x0000000819057224 */ /* 0x004fca00078e02ff */
[----:B------:R-:W-:-:S04]  /*15320*/  IABS R10, R5 ;  /* 0x00000005000a7213 */ /* 0x000fc80000000000 */
[----:B------:R-:W0:Y:S08]  /*15330*/  I2F.RP R6, R10 ;  /* 0x0000000a00067306 */ /* 0x000e300000209400 */
[----:B0-----:R-:W0:Y:S02]  /*15340*/  MUFU.RCP R6, R6 ;  /* 0x0000000600067308 */ /* 0x001e240000001000 */
[----:B0-----:R-:W-:-:S06]  /*15350*/  VIADD R7, R6, 0xffffffe ;  /* 0x0ffffffe06077836 */ /* 0x001fcc0000000000 */
[----:B------:R-:W0:Y:S02]  /*15360*/  F2I.FTZ.U32.TRUNC.NTZ R3, R7 ;  /* 0x0000000700037305 */ /* 0x000e24000021f000 */
[----:B0-----:R-:W-:-:S04]  /*15370*/  IMAD.MOV R9, RZ, RZ, -R3 ;  /* 0x000000ffff097224 */ /* 0x001fc800078e0a03 */
[----:B------:R-:W-:-:S04]  /*15380*/  IMAD R9, R9, R10, RZ ;  /* 0x0000000a09097224 */ /* 0x000fc800078e02ff */
        /* <DEDUP_REMOVED lines=19> */
[----:B------:R-:W-:Y:S02]  /*154c0*/  IMAD R4, R5, R2, R4 ;  /* 0x0000000205047224 */ /* 0x000fe400078e0204 */
[----:B------:R-:W-:Y:S01]  /*154d0*/  IMAD.MOV.U32 R2, RZ, RZ, RZ ;  /* 0x000000ffff027224 */ /* 0x000fe200078e00ff */
[----:B------:R-:W-:-:S04]  /*154e0*/  VIADDMNMX R7, R7, UR5, R8, PT ;  /* 0x0000000507077c46 */ /* 0x000fc8000b800108 */
[----:B------:R-:W-:Y:S01]  /*154f0*/  IABS R8, R7 ;  /* 0x0000000700087213 */ /* 0x000fe20000000000 */
[----:B------:R-:W-:-:S03]  /*15500*/  IMAD.MOV R26, RZ, RZ, -R7 ;  /* 0x000000ffff1a7224 */ /* 0x000fc600078e0a07 */
[----:B------:R-:W0:Y:S08]  /*15510*/  I2F.RP R9, R8 ;  /* 0x0000000800097306 */ /* 0x000e300000209400 */
[----:B0-----:R-:W0:Y:S02]  /*15520*/  MUFU.RCP R9, R9 ;  /* 0x0000000900097308 */ /* 0x001e240000001000 */
[----:B0-----:R-:W-:Y:S01]  /*15530*/  VIADD R3, R9, 0xffffffe ;  /* 0x0ffffffe09037836 */ /* 0x001fe20000000000 */
[----:B------:R-:W-:-:S05]  /*15540*/  IABS R9, R7 ;  /* 0x0000000700097213 */ /* 0x000fca0000000000 */
[----:B------:R-:W0:Y:S02]  /*15550*/  F2I.FTZ.U32.TRUNC.NTZ R3, R3 ;  /* 0x0000000300037305 */ /* 0x000e24000021f000 */
[----:B0-----:R-:W-:-:S04]  /*15560*/  IMAD.MOV R11, RZ, RZ, -R3 ;  /* 0x000000ffff0b7224 */ /* 0x001fc800078e0a03 */
[----:B------:R-:W-:-:S04]  /*15570*/  IMAD R5, R11, R8, RZ ;  /* 0x000000080b057224 */ /* 0x000fc800078e02ff */
        /* <DEDUP_REMOVED lines=11> */
[----:B------:R-:W-:Y:S02]  /*15630*/  ISETP.GE.AND P2, PT, R3, RZ, PT ;  /* 0x000000ff0300720c */ /* 0x000fe40003f46270 */
[----:B------:R-:W-:-:S05]  /*15640*/  IADD3 R3, R6, 0x1000000, R4 ;  /* 0x0100000006037810 */ /* 0x000fca0007ffe004 */
[----:B------:R-:W-:-:S06]  /*15650*/  @P0 VIADD R2, R2, 0x1 ;  /* 0x0000000102020836 */ /* 0x000fcc0000000000 */
[----:B------:R-:W-:Y:S01]  /*15660*/  @!P2 IMAD.MOV R2, RZ, RZ, -R2 ;  /* 0x000000ffff02a224 */ /* 0x000fe200078e0a02 */
[----:B------:R-:W-:-:S05]  /*15670*/  @!P1 LOP3.LUT R2, RZ, R7, RZ, 0x33, !PT ;  /* 0x00000007ff029212 */ /* 0x000fca00078e33ff */
[----:B------:R-:W-:-:S07]  /*15680*/  IMAD R26, R2, R26, R3 ;  /* 0x0000001a021a7224 */ /* 0x000fce00078e0203 */
.L_x_2824:
[----:B------:R-:W-:-:S05]  /*15690*/  LOP3.LUT R2, RZ, R2, RZ, 0x33, !PT ;  /* 0x00000002ff027212 */ /* 0x000fca00078e33ff */
[----:B------:R-:W-:Y:S01]  /*156a0*/  IMAD.IADD R25, R25, 0x1, R2 ;  /* 0x0000000119197824 */ /* 0x000fe200078e0202 */
[----:B------:R-:W-:Y:S06]  /*156b0*/  BRA `(.L_x_2825) ;  /* 0x00000000000c7947 */ /* 0x000fec0003800000 */
.L_x_2820:
[----:B------:R-:W-:Y:S01]  /*156c0*/  MOV R25, RZ ;  /* 0x000000ff00197202 */ /* 0x000fe20000000f00 */
[----:B------:R-:W-:Y:S02]  /*156d0*/  IMAD.U32 R24, RZ, RZ, UR6 ;  /* 0x00000006ff187e24 */ /* 0x000fe4000f8e00ff */
[----:B------:R-:W-:-:S07]  /*156e0*/  IMAD.MOV.U32 R26, RZ, RZ, RZ ;  /* 0x000000ffff1a7224 */ /* 0x000fce00078e00ff */
.L_x_2825:
[----:B------:R-:W-:-:S13]  /*156f0*/  ISETP.NE.AND P0, PT, R0, RZ, PT ;  /* 0x000000ff0000720c */ /* 0x000fda0003f05270 */
[----:B------:R-:W0:Y:S01]  /*15700*/  @!P0 S2R R3, SR_CgaCtaId ;  /* 0x0000000000038919 */ /* 0x000e220000008800 */
[----:B------:R-:W-:-:S04]  /*15710*/  @!P0 MOV R0, 0x400 ;  /* 0x0000040000008802 */ /* 0x000fc80000000f00 */
[----:B0-----:R-:W-:-:S05]  /*15720*/  @!P0 LEA R0, R3, R0, 0x18 ;  /* 0x0000000003008211 */ /* 0x001fca00078ec0ff */
[----:B------:R0:W-:Y:S01]  /*15730*/  @!P0 STS.128 [R0+0x168d0], R24 ;  /* 0x0168d01800008388 */ /* 0x0001e20000000c00 */
[----:B------:R-:W-:Y:S06]  /*15740*/  BAR.ARV 0x5, 0x200 ;  /* 0x0148000000007b1d */ /* 0x000fec0000002000 */
.L_x_2818:
[----:B------:R2:W-:Y:S01]  /*15750*/  STL [R1+0x48], RZ ;  /* 0x000048ff01007387 */ /* 0x0005e20000100800 */
[----:B------:R-:W-:Y:S01]  /*15760*/  ULDC UR4, c[0x0][0xc3c] ;  /* 0x00030f0000047ab9 */ /* 0x000fe20000000800 */
[----:B------:R-:W-:Y:S01]  /*15770*/  IMAD.MOV.U32 R29, RZ, RZ, 0x1 ;  /* 0x00000001ff1d7424 */ /* 0x000fe200078e00ff */
[----:B-1----:R-:W-:Y:S01]  /*15780*/  ISETP.GE.AND P0, PT, R27, UR4, PT ;  /* 0x000000041b007c0c */ /* 0x002fe2000bf06270 */
[----:B------:R-:W-:-:S12]  /*15790*/  IMAD.MOV.U32 R22, RZ, RZ, RZ ;  /* 0x000000ffff167224 */ /* 0x000fd800078e00ff */
[----:B--2---:R-:W-:Y:S05]  /*157a0*/  @P0 BRA `(.L_x_2826) ;  /* 0x00000064007c0947 */ /* 0x004fea0003800000 */
[----:B------:R-:W2:Y:S01]  /*157b0*/  LDL R6, [R1+0x3c] ;  /* 0x00003c0001067983 */ /* 0x000ea20000100800 */
[----:B------:R-:W0:Y:S01]  /*157c0*/  S2R R7, SR_TID.X ;  /* 0x0000000000077919 */ /* 0x000e220000002100 */
[----:B------:R-:W1:Y:S01]  /*157d0*/  S2UR UR5, SR_CgaCtaId ;  /* 0x00000000000579c3 */ /* 0x000e620000008800 */
[----:B------:R-:W-:Y:S01]  /*157e0*/  UMOV UR4, 0x400 ;  /* 0x0000040000047882 */ /* 0x000fe20000000000 */
[C---:B0-----:R-:W-:Y:S01]  /*157f0*/  IMAD.SHL.U32 R0, R7.reuse, 0x8, RZ ;  /* 0x0000000807007824 */ /* 0x041fe200078e00ff */
[----:B------:R-:W-:Y:S01]  /*15800*/  LOP3.LUT R5, R7, 0x7f, RZ, 0xc0, !PT ;  /* 0x0000007f07057812 */ /* 0x000fe200078ec0ff */
[----:B-1----:R-:W-:-:S03]  /*15810*/  ULEA UR4, UR5, UR4, 0x18 ;  /* 0x0000000405047291 */ /* 0x002fc6000f8ec03f */
[----:B------:R-:W-:Y:S01]  /*15820*/  LOP3.LUT R2, R0, 0x1f8, RZ, 0xc0, !PT ;  /* 0x000001f800027812 */ /* 0x000fe200078ec0ff */
[----:B------:R-:W-:-:S03]  /*15830*/  IMAD.SHL.U32 R3, R5, 0x8, RZ ;  /* 0x0000000805037824 */ /* 0x000fc600078e00ff */
[----:B------:R-:W-:Y:S01]  /*15840*/  LOP3.LUT R2, R2, 0x38, R7, 0x78, !PT ;  /* 0x0000003802027812 */ /* 0x000fe200078e7807 */
[----:B------:R-:W-:-:S03]  /*15850*/  IMAD.U32 R16, RZ, RZ, UR4 ;  /* 0x00000004ff107e24 */ /* 0x000fc6000f8e00ff */
[----:B------:R-:W-:Y:S01]  /*15860*/  LOP3.LUT R4, R2, 0x200, R3, 0xf8, !PT ;  /* 0x0000020002047812 */ /* 0x000fe200078ef803 */
[----:B------:R-:W-:Y:S01]  /*15870*/  IMAD.SHL.U32 R2, R7, 0x10, RZ ;  /* 0x0000001007027824 */ /* 0x000fe200078e00ff */
[----:B------:R-:W-:Y:S01]  /*15880*/  SHF.R.U32.HI R3, RZ, 0x3, R5 ;  /* 0x00000003ff037819 */ /* 0x000fe20000011605 */
[----:B------:R-:W-:Y:S03]  /*15890*/  BSSY B8, `(.L_x_2826) ;  /* 0x0000650000087945 */ /* 0x000fe60003800000 */
[----:B------:R-:W-:Y:S01]  /*158a0*/  LOP3.LUT R2, R2, 0x70, RZ, 0xc0, !PT ;  /* 0x0000007002027812 */ /* 0x000fe200078ec0ff */
[----:B------:R-:W-:Y:S01]  /*158b0*/  IMAD.MOV.U32 R22, RZ, RZ, RZ ;  /* 0x000000ffff167224 */ /* 0x000fe200078e00ff */
[----:B------:R-:W-:Y:S01]  /*158c0*/  MOV R28, RZ ;  /* 0x000000ff001c7202 */ /* 0x000fe20000000f00 */
[----:B------:R-:W-:Y:S01]  /*158d0*/  IMAD.MOV.U32 R29, RZ, RZ, 0x1 ;  /* 0x00000001ff1d7424 */ /* 0x000fe200078e00ff */
[----:B------:R-:W-:Y:S01]  /*158e0*/  LOP3.LUT R2, R3, R2, RZ, 0xfc, !PT ;  /* 0x0000000203027212 */ /* 0x000fe200078efcff */
[----:B------:R-:W-:Y:S01]  /*158f0*/  ULDC.64 UR38, c[0x0][0x198] ;  /* 0x0000660000267ab9 */ /* 0x000fe20000000a00 */
[----:B------:R-:W-:Y:S01]  /*15900*/  ULDC UR36, c[0x0][0xc] ;  /* 0x0000030000247ab9 */ /* 0x000fe20000000800 */
[----:B--2---:R-:W-:-:S05]  /*15910*/  LOP3.LUT R0, R6, 0x2, RZ, 0xfc, !PT ;  /* 0x0000000206007812 */ /* 0x004fca00078efcff */
[----:B------:R0:W-:Y:S04]  /*15920*/  STL [R1+0x54], R0 ;  /* 0x0000540001007387 */ /* 0x0001e80000100800 */
[----:B------:R-:W-:Y:S01]  /*15930*/  STL [R1+0x48], RZ ;  /* 0x000048ff01007387 */ /* 0x000fe20000100800 */
[----:B0-----:R-:W-:-:S05]  /*15940*/  IMAD.MOV.U32 R0, RZ, RZ, 0x1 ;  /* 0x00000001ff007424 */ /* 0x001fca00078e00ff */
[----:B------:R0:W-:Y:S02]  /*15950*/  STL [R1], R0 ;  /* 0x0000000001007387 */ /* 0x0001e40000100800 */
[----:B0-----:R-:W-:-:S05]  /*15960*/  IMAD R0, R4, 0x2, R16 ;  /* 0x0000000204007824 */ /* 0x001fca00078e0210 */
[----:B------:R0:W-:Y:S02]  /*15970*/  STL [R1+0x28], R0 ;  /* 0x0000280001007387 */ /* 0x0001e40000100800 */
.L_x_2923:
        /* <DEDUP_REMOVED lines=30> */
[----:B---3--:R-:W3:Y:S01]  /*15b60*/  @P0 LDG.E R6, desc[UR40][R2.64] ;  /* 0x0000002802060981 */ /* 0x008ee2000c1e1900 */
[----:B------:R-:W-:Y:S01]  /*15b70*/  ULDC UR4, c[0x0][0x288] ;  /* 0x0000a20000047ab9 */ /* 0x000fe20000000800 */
[----:B------:R-:W-:Y:S02]  /*15b80*/  IADD3.X R5, R19, UR7, RZ, P4, !PT ;  /* 0x0000000713057c10 */ /* 0x000fe4000a7fe4ff */
[----:B------:R-:W-:Y:S01]  /*15b90*/  MOV R8, UR4 ;  /* 0x0000000400087c02 */ /* 0x000fe20008000f00 */
[----:B------:R-:W-:Y:S02]  /*15ba0*/  ULDC.64 UR4, c[0x0][0x418] ;  /* 0x0001060000047ab9 */ /* 0x000fe40000000a00 */
        /* <DEDUP_REMOVED lines=12> */
[----:B0-----:R-:W-:Y:S01]  /*15c70*/  IMAD.U32 R6, RZ, RZ, UR5 ;  /* 0x00000005ff067e24 */ /* 0x001fe2000f8e00ff */
[----:B---3--:R0:W-:Y:S04]  /*15c80*/  STL [R1+0x38], R8 ;  /* 0x0000380801007387 */ /* 0x0081e80000100800 */
[----:B--2---:R1:W-:Y:S01]  /*15c90*/  STL [R1+0x1c], R10 ;  /* 0x00001c0a01007387 */ /* 0x0043e20000100800 */
[----:B------:R-:W-:Y:S02]  /*15ca0*/  IMAD.MOV.U32 R9, RZ, RZ, R8 ;  /* 0x000000ffff097224 */ /* 0x000fe400078e0008 */
[----:B0-----:R-:W-:Y:S01]  /*15cb0*/  IMAD.U32 R8, RZ, RZ, UR4 ;  /* 0x00000004ff087e24 */ /* 0x001fe2000f8e00ff */
[----:B------:R-:W-:Y:S06]  /*15cc0*/  @P2 BRA `(.L_x_2827) ;  /* 0x0000000000142947 */ /* 0x000fec0003800000 */
[----:B------:R-:W-:Y:S05]  /*15cd0*/  @!P0 BRA `(.L_x_2827) ;  /* 0x0000000000108947 */ /* 0x000fea0003800000 */
[----:B------:R-:W2:Y:S04]  /*15ce0*/  LDG.E R7, desc[UR40][R2.64] ;  /* 0x0000002802077981 */ /* 0x000ea8000c1e1900 */
[----:B------:R-:W2:Y:S02]  /*15cf0*/  LDG.E R2, desc[UR40][R2.64+0x4] ;  /* 0x0000042802027981 */ /* 0x000ea4000c1e1900 */
[----:B--2---:R-:W-:-:S05]  /*15d00*/  IMAD.IADD R9, R2, 0x1, -R7 ;  /* 0x0000000102097824 */ /* 0x004fca00078e0a07 */
[----:B------:R0:W-:Y:S02]  /*15d10*/  STL [R1+0x38], R9 ;  /* 0x0000380901007387 */ /* 0x0001e40000100800 */
.L_x_2827:
[----:B------:R-:W-:Y:S01]  /*15d20*/  IMAD.MOV.U32 R12, RZ, RZ, R11 ;  /* 0x000000ffff0c7224 */ /* 0x000fe200078e000b */
[----:B------:R-:W-:Y:S01]  /*15d30*/  ULDC.64 UR4, c[0x0][0xa20] ;  /* 0x0002880000047ab9 */ /* 0x000fe20000000a00 */
[C---:B------:R-:W-:Y:S02]  /*15d40*/  LOP3.LUT R7, R26.reuse, 0xff000000, RZ, 0xc0, !PT ;  /* 0xff0000001a077812 */ /* 0x040fe400078ec0ff */
[----:B------:R-:W-:Y:S01]  /*15d50*/  ISETP.NE.U32.AND P0, PT, RZ, UR4, PT ;  /* 0x00000004ff007c0c */ /* 0x000fe2000bf05070 */
[----:B------:R2:W-:Y:S01]  /*15d60*/  STL [R1+0x8], R12 ;  /* 0x0000080c01007387 */ /* 0x0005e20000100800 */
[----:B------:R-:W-:Y:S02]  /*15d70*/  SHF.R.U32.HI R7, RZ, 0x8, R7 ;  /* 0x00000008ff077819 */ /* 0x000fe40000011607 */
[----:B------:R-:W-:Y:S02]  /*15d80*/  ISETP.NE.AND.EX P0, PT, RZ, UR5, PT, P0 ;  /* 0x00000005ff007c0c */ /* 0x000fe4000bf05300 */
[----:B------:R-:W-:-:S02]  /*15d90*/  LOP3.LUT R2, R26, 0xff0000, RZ, 0xc0, !PT ;  /* 0x00ff00001a027812 */ /* 0x000fc400078ec0ff */
[----:B------:R-:W-:Y:S02]  /*15da0*/  LOP3.LUT R17, R26, 0xffff, RZ, 0xc0, !PT ;  /* 0x0000ffff1a117812 */ /* 0x000fe400078ec0ff */
[----:B------:R-:W-:-:S07]  /*15db0*/  LEA.HI R7, R2, R7, RZ, 0x10 ;  /* 0x0000000702077211 */ /* 0x000fce00078f80ff */
[----:B--2---:R-:W-:Y:S05]  /*15dc0*/  @!P0 BRA `(.L_x_2828) ;  /* 0x0000000000108947 */ /* 0x004fea0003800000 */
[----:B------:R-:W-:-:S04]  /*15dd0*/  IADD3 R2, P0, R18, UR4, RZ ;  /* 0x0000000412027c10 */ /* 0x000fc8000ff1e0ff */
[----:B------:R-:W-:-:S05]  /*15de0*/  IADD3.X R3, R19, UR5, RZ, P0, !PT ;  /* 0x0000000513037c10 */ /* 0x000fca00087fe4ff */
[----:B------:R2:W5:Y:S01]  /*15df0*/  LDG.E R8, desc[UR40][R2.64] ;  /* 0x0000002802087981 */ /* 0x000562000c1e1900 */
[----:B------:R-:W-:Y:S05]  /*15e00*/  BRA `(.L_x_2829) ;  /* 0x0000000000247947 */ /* 0x000fea0003800000 */
.L_x_2828:
[----:B------:R-:W-:Y:S02]  /*15e10*/  ULDC.64 UR4, c[0x0][0xa08] ;  /* 0x0002820000047ab9 */ /* 0x000fe40000000a00 */
[----:B------:R-:W-:-:S04]  /*15e20*/  ISETP.NE.U32.AND P0, PT, RZ, UR4, PT ;  /* 0x00000004ff007c0c */ /* 0x000fc8000bf05070 */
[----:B------:R-:W-:-:S13]  /*15e30*/  ISETP.NE.AND.EX P0, PT, RZ, UR5, PT, P0 ;  /* 0x00000005ff007c0c */ /* 0x000fda000bf05300 */
[----:B------:R-:W-:Y:S05]  /*15e40*/  @!P0 BRA `(.L_x_2829) ;  /* 0x0000000000148947 */ /* 0x000fea0003800000 */
[----:B------:R-:W2:Y:S02]  /*15e50*/  LDC.64 R2, c[0x0][0xa08] ;  /* 0x00028200ff027b82 */ /* 0x000ea40000000a00 */
[----:B--2---:R-:W-:-:S05]  /*15e60*/  IMAD.WIDE R2, R12, 0x4, R2 ;  /* 0x000000040c027825 */ /* 0x004fca00078e0202 */
[----:B------:R-:W2:Y:S04]  /*15e70*/  LDG.E R8, desc[UR40][R2.64] ;  /* 0x0000002802087981 */ /* 0x000ea8000c1e1900 */
[----:B------:R-:W2:Y:S02]  /*15e80*/  LDG.E R2, desc[UR40][R2.64+0x4] ;  /* 0x0000042802027981 */ /* 0x000ea4000c1e1900 */
[----:B--2---:R-:W-:-:S07]  /*15e90*/  IMAD.IADD R8, R2, 0x1, -R8 ;  /* 0x0000000102087824 */ /* 0x004fce00078e0a08 */
.L_x_2829:
[----:B--2---:R-:W2:Y:S01]  /*15ea0*/  @P1 LDG.E R2, desc[UR40][R4.64] ;  /* 0x0000002804021981 */ /* 0x004ea2000c1e1900 */
[----:B------:R-:W3:Y:S03]  /*15eb0*/  LDC R3, c[0x0][0x448] ;  /* 0x00011200ff037b82 */ /* 0x000ee60000000800 */
[----:B------:R4:W2:Y:S01]  /*15ec0*/  @P1 LDG.E R4, desc[UR40][R4.64+0x4] ;  /* 0x0000042804041981 */ /* 0x0008a2000c1e1900 */
[----:B------:R-:W-:Y:S01]  /*15ed0*/  BSSY B0, `(.L_x_2830) ;  /* 0x0000038000007945 */ /* 0x000fe20003800000 */
[----:B------:R-:W-:Y:S02]  /*15ee0*/  LOP3.LUT R23, R7, 0xff, RZ, 0xc0, !PT ;  /* 0x000000ff07177812 */ /* 0x000fe400078ec0ff */
[----:B---3--:R-:W-:-:S13]  /*15ef0*/  ISETP.NE.AND P0, PT, R3, 0x1, PT ;  /* 0x000000010300780c */ /* 0x008fda0003f05270 */
[----:B------:R-:W3:Y:S08]  /*15f00*/  @P0 LDC R3, c[0x0][0x44c] ;  /* 0x00011300ff030b82 */ /* 0x000ef00000000800 */
[----:B----4-:R-:W4:Y:S01]  /*15f10*/  @P0 LDC R5, c[0x0][0x450] ;  /* 0x00011400ff050b82 */ /* 0x010f220000000800 */
[----:B--2---:R-:W-:Y:S02]  /*15f20*/  @P1 IMAD.IADD R6, R4, 0x1, -R2 ;  /* 0x0000000104061824 */ /* 0x004fe400078e0a02 */
[----:B------:R-:W-:-:S04]  /*15f30*/  IMAD R2, R25, 0xc0, RZ ;  /* 0x000000c019027824 */ /* 0x000fc800078e02ff */
[----:B------:R-:W-:-:S04]  /*15f40*/  VIADD R2, R2, 0xbf ;  /* 0x000000bf02027836 */ /* 0x000fc80000000000 */
[----:B---3--:R-:W-:-:S05]  /*15f50*/  @P0 IMAD.HI.U32 R3, R2, R3, RZ ;  /* 0x0000000302030227 */ /* 0x008fca00078e00ff */
[----:B----4-:R-:W-:Y:S02]  /*15f60*/  @P0 SHF.R.U32.HI R2, RZ, R5, R3 ;  /* 0x00000005ff020219 */ /* 0x010fe40000011603 */
[----:B-----5:R-:W-:-:S05]  /*15f70*/  IADD3 R5, -R10, R8, RZ ;  /* 0x000000080a057210 */ /* 0x020fca0007ffe1ff */
[----:B------:R-:W-:-:S05]  /*15f80*/  IMAD.IADD R3, R5, 0x1, R6 ;  /* 0x0000000105037824 */ /* 0x000fca00078e0206 */
[----:B------:R2:W-:Y:S01]  /*15f90*/  STL [R1+0x14], R3 ;  /* 0x0000140301007387 */ /* 0x0005e20000100800 */
[----:B------:R-:W-:-:S05]  /*15fa0*/  IADD3 R20, R3, 0x80, -R9 ;  /* 0x0000008003147810 */ /* 0x000fca0007ffe809 */
[----:B------:R-:W-:Y:S02]  /*15fb0*/  IMAD.IADD R2, R20, 0x1, R2 ;  /* 0x0000000114027824 */ /* 0x000fe400078e0202 */
[----:B--2---:R-:W-:-:S05]  /*15fc0*/  VIADD R3, R3, 0x7f ;  /* 0x0000007f03037836 */ /* 0x004fca0000000000 */
[----:B------:R-:W-:-:S04]  /*15fd0*/  SHF.R.S32.HI R4, RZ, 0x1f, R3 ;  /* 0x0000001fff047819 */ /* 0x000fc80000011403 */
[----:B------:R-:W-:Y:S02]  /*15fe0*/  LEA.HI R4, R4, R3, RZ, 0x7 ;  /* 0x0000000304047211 */ /* 0x000fe400078f38ff */
[----:B------:R-:W-:Y:S02]  /*15ff0*/  SHF.R.S32.HI R3, RZ, 0x1f, R2 ;  /* 0x0000001fff037819 */ /* 0x000fe40000011402 */
[----:B------:R-:W-:Y:S02]  /*16000*/  SHF.R.S32.HI R21, RZ, 0x7, R4 ;  /* 0x00000007ff157819 */ /* 0x000fe40000011404 */
[----:B------:R-:W-:Y:S01]  /*16010*/  LEA.HI R3, R3, R2, RZ, 0x7 ;  /* 0x0000000203037211 */ /* 0x000fe200078f38ff */
[----:B------:R-:W-:Y:S01]  /*16020*/  IMAD.MOV.U32 R2, RZ, RZ, RZ ;  /* 0x000000ffff027224 */ /* 0x000fe200078e00ff */
[----:B------:R-:W-:Y:S02]  /*16030*/  SHF.R.U32.HI R4, RZ, 0x10, R7 ;  /* 0x00000010ff047819 */ /* 0x000fe40000011607 */
[----:B------:R-:W-:-:S04]  /*16040*/  SHF.R.S32.HI R3, RZ, 0x7, R3 ;  /* 0x00000007ff037819 */ /* 0x000fc80000011403 */
[----:B------:R-:W-:-:S04]  /*16050*/  VIMNMX R8, R21, R3, PT ;  /* 0x0000000315087248 */ /* 0x000fc80003fe0100 */
[----:B------:R-:W-:-:S13]  /*16060*/  ISETP.GE.AND P0, PT, R8, 0x1, PT ;  /* 0x000000010800780c */ /* 0x000fda0003f06270 */
[----:B------:R-:W-:Y:S05]  /*16070*/  @!P0 BRA `(.L_x_2831) ;  /* 0x0000000000748947 */ /* 0x000fea0003800000 */
[----:B------:R-:W-:Y:S01]  /*16080*/  ISETP.NE.AND P0, PT, R4, RZ, PT ;  /* 0x000000ff0400720c */ /* 0x000fe20003f05270 */
[----:B------:R-:W-:-:S03]  /*16090*/  ULDC UR4, c[0x0][0x9f0] ;  /* 0x00027c0000047ab9 */ /* 0x000fc60000000800 */
[----:B------:R-:W-:-:S04]  /*160a0*/  SEL R7, R4, UR4, P0 ;  /* 0x0000000404077c07 */ /* 0x000fc80008000000 */
[----:B0-----:R-:W-:Y:S02]  /*160b0*/  IABS R9, R7 ;  /* 0x0000000700097213 */ /* 0x001fe40000000000 */
[----:B-1----:R-:W-:Y:S02]  /*160c0*/  IADD3 R10, R7, -0x1, R8 ;  /* 0xffffffff070a7810 */ /* 0x002fe40007ffe008 */
        /* <DEDUP_REMOVED lines=12> */
[----:B------:R-:W-:-:S05]  /*16190*/  IMAD.MOV R2, RZ, RZ, -R2 ;  /* 0x000000ffff027224 */ /* 0x000fca00078e0a02 */
[----:B------:R-:W-:Y:S01]  /*161a0*/  MOV R10, R2 ;  /* 0x00000002000a7202 */ /* 0x000fe20000000f00 */
        /* <DEDUP_REMOVED lines=10> */
.L_x_2831:
[----:B------:R-:W-:Y:S05]  /*16250*/  BSYNC B0 ;  /* 0x0000000000007941 */ /* 0x000fea0003800000 */
.L_x_2830:
[-C--:B------:R-:W-:Y:S01]  /*16260*/  IMAD R3, R23, R2.reuse, RZ ;  /* 0x0000000217037224 */ /* 0x080fe200078e02ff */
[----:B------:R-:W-:Y:S04]  /*16270*/  BSSY B0, `(.L_x_2832) ;  /* 0x00000dc000007945 */ /* 0x000fe80003800000 */
[C---:B------:R-:W-:Y:S01]  /*16280*/  VIADDMNMX R2, R3.reuse, R2, R8, PT ;  /* 0x0000000203027246 */ /* 0x040fe20003800108 */
[----:B------:R-:W-:-:S04]  /*16290*/  IMAD R3, R3, 0x80, -R5 ;  /* 0x0000008003037824 */ /* 0x000fc800078e0a05 */
[----:B------:R-:W-:Y:S01]  /*162a0*/  IMAD R2, R2, 0x80, -R5 ;  /* 0x0000008002027824 */ /* 0x000fe200078e0a05 */
[----:B------:R-:W-:-:S04]  /*162b0*/  VIMNMX R3, RZ, R3, !PT ;  /* 0x00000003ff037248 */ /* 0x000fc80007fe0100 */
[----:B------:R-:W-:-:S04]  /*162c0*/  VIMNMX R2, R2, R6, PT ;  /* 0x0000000602027248 */ /* 0x000fc80003fe0100 */
[----:B------:R-:W-:Y:S02]  /*162d0*/  ISETP.GT.AND P0, PT, R2, R3, PT ;  /* 0x000000030200720c */ /* 0x000fe40003f04270 */
[----:B------:R-:W-:-:S11]  /*162e0*/  SHF.R.U32.HI R3, RZ, 0x7, R3 ;  /* 0x00000007ff037819 */ /* 0x000fd60000011603 */
        /* <DEDUP_REMOVED lines=11> */
[----:B------:R-:W2:Y:S02]  /*163a0*/  S2R R6, SR_TID.X ;  /* 0x0000000000067919 */ /* 0x000ea40000002100 */
[----:B--2---:R-:W-:-:S04]  /*163b0*/  SHF.R.U32.HI R6, RZ, 0x5, R6 ;  /* 0x00000005ff067819 */ /* 0x004fc80000011606 */
[----:B------:R-:W-:-:S05]  /*163c0*/  LOP3.LUT R6, R6, 0x3, RZ, 0xc0, !PT ;  /* 0x0000000306067812 */ /* 0x000fca00078ec0ff */
[----:B------:R2:W3:Y:S02]  /*163d0*/  SHFL.IDX PT, R14, R6, RZ, 0x1f ;  /* 0x00001fff060e7589 */ /* 0x0004e400000e0000 */
.L_x_3017:
[----:B---3--:R-:W-:Y:S02]  /*163e0*/  ISETP.NE.AND P0, PT, R14, RZ, PT ;  /* 0x000000ff0e00720c */ /* 0x008fe40003f05270 */
[----:B------:R-:W-:-:S11]  /*163f0*/  PLOP3.LUT P6, PT, PT, PT, PT, 0x8, 0x0 ;  /* 0x000000000000781c */ /* 0x000fd60003fce170 */
[----:B------:R-:W-:Y:S05]  /*16400*/  @P0 BRA `(.L_x_2835) ;  /* 0x00000000000c0947 */ /* 0x000fea0003800000 */
[----:B------:R-:W-:-:S03]  /*16410*/  UMOV UR4, 0xffffffff ;  /* 0xffffffff00047882 */ /* 0x000fc60000000000 */
[----:B------:R-:W-:Y:S05]  /*16420*/  BRA.DIV UR4, `(.L_x_2836) ;  /* 0x0000007e043c7947 */ /* 0x000fea000b800000 */
[----:B------:R-:W-:-:S13]  /*16430*/  ELECT P6, URZ, PT ;  /* 0x00000000003f782f */ /* 0x000fda00038c0000 */
.L_x_2835:
[----:B--2---:R-:W2:Y:S01]  /*16440*/  LDL R6, [R1+0x48] ;  /* 0x0000480001067983 */ /* 0x004ea20000100800 */
[----:B------:R-:W-:Y:S01]  /*16450*/  BSSY B1, `(.L_x_2837) ;  /* 0x0000008000017945 */ /* 0x000fe20003800000 */
[----:B--2---:R-:W-:-:S04]  /*16460*/  IADD3 R6, R6, 0x1, RZ ;  /* 0x0000000106067810 */ /* 0x004fc80007ffe0ff */
[----:B------:R-:W-:-:S04]  /*16470*/  LEA.HI R7, R6, R6, RZ, 0x1 ;  /* 0x0000000606077211 */ /* 0x000fc800078f08ff */
[----:B------:R-:W-:-:S05]  /*16480*/  LOP3.LUT R7, R7, 0xfffffffe, RZ, 0xc0, !PT ;  /* 0xfffffffe07077812 */ /* 0x000fca00078ec0ff */
[----:B------:R-:W-:-:S05]  /*16490*/  IMAD.IADD R6, R6, 0x1, -R7 ;  /* 0x0000000106067824 */ /* 0x000fca00078e0a07 */
[----:B------:R-:W-:-:S04]  /*164a0*/  SHF.L.U32 R6, R6, 0x1f, RZ ;  /* 0x0000001f06067819 */ /* 0x000fc800000006ff */
[----:B------:R-:W2:Y:S02]  /*164b0*/  SYNCS.PHASECHK.TRANS64.TRYWAIT P0, [R16+URZ+0x16820], R6 ;  /* 0x01682006100075a7 */ /* 0x000ea4000800017f */
[----:B--2---:R-:W-:Y:S05]  /*164c0*/  @!P0 BRA `(.L_x_2838) ;  /* 0x0000007c00348947 */ /* 0x004fea0003800000 */
.L_x_3020:
[----:B------:R-:W-:Y:S05]  /*164d0*/  BSYNC B1 ;  /* 0x0000000000017941 */ /* 0x000fea0003800000 */
.L_x_2837:
[----:B------:R-:W-:Y:S04]  /*164e0*/  BSSY B1, `(.L_x_2839) ;  /* 0x0000050000017945 */ /* 0x000fe80003800000 */
[----:B------:R-:W-:Y:S05]  /*164f0*/  @!P6 BRA `(.L_x_2840) ;  /* 0x000000040038e947 */ /* 0x000fea0003800000 */
[----:B------:R-:W3:Y:S01]  /*16500*/  LDL R7, [R1] ;  /* 0x0000000001077983 */ /* 0x000ee20000100800 */
[----:B--2---:R-:W-:Y:S01]  /*16510*/  IMAD R6, R28, 0x8, R16 ;  /* 0x000000081c067824 */ /* 0x004fe200078e0210 */
[----:B------:R-:W2:Y:S01]  /*16520*/  S2R R8, SR_TID.X ;  /* 0x0000000000087919 */ /* 0x000ea20000002100 */
[----:B------:R-:W-:Y:S01]  /*16530*/  BSSY B2, `(.L_x_2841) ;  /* 0x0000006000027945 */ /* 0x000fe20003800000 */
[----:B--2---:R-:W-:-:S04]  /*16540*/  LOP3.LUT R8, R8, 0x7f, RZ, 0xc0, !PT ;  /* 0x0000007f08087812 */ /* 0x004fc800078ec0ff */
[----:B------:R-:W-:Y:S02]  /*16550*/  ISETP.NE.AND P1, PT, R8, RZ, PT ;  /* 0x000000ff0800720c */ /* 0x000fe40003f25270 */
[----:B---3--:R-:W-:-:S04]  /*16560*/  SHF.L.U32 R7, R7, 0x1f, RZ ;  /* 0x0000001f07077819 */ /* 0x008fc800000006ff */
[----:B------:R-:W2:Y:S02]  /*16570*/  SYNCS.PHASECHK.TRANS64.TRYWAIT P0, [R6+URZ+0x168a0], R7 ;  /* 0x0168a007060075a7 */ /* 0x000ea4000800017f */
[----:B--2---:R-:W-:Y:S05]  /*16580*/  @!P0 BRA `(.L_x_2842) ;  /* 0x0000007c00188947 */ /* 0x004fea0003800000 */
.L_x_3021:
[----:B------:R-:W-:Y:S05]  /*16590*/  BSYNC B2 ;  /* 0x0000000000027941 */ /* 0x000fea0003800000 */
.L_x_2841:
[----:B------:R-:W-:Y:S04]  /*165a0*/  BSSY B2, `(.L_x_2843) ;  /* 0x0000009000027945 */ /* 0x000fe80003800000 */
[----:B------:R-:W-:Y:S05]  /*165b0*/  @P1 BRA `(.L_x_2844) ;  /* 0x00000000001c1947 */ /* 0x000fea0003800000 */
[----:B------:R-:W0:Y:S02]  /*165c0*/  S2R R8, SR_TID.X ;  /* 0x0000000000087919 */ /* 0x000e240000002100 */
[----:B0-----:R-:W-:Y:S01]  /*165d0*/  LOP3.LUT R9, R8, 0x1f, RZ, 0xc0, !PT ;  /* 0x0000001f08097812 */ /* 0x001fe200078ec0ff */
[----:B------:R-:W-:-:S03]  /*165e0*/  IMAD.MOV.U32 R8, RZ, RZ, 0x4000 ;  /* 0x00004000ff087424 */ /* 0x000fc600078e00ff */
[----:B------:R-:W-:Y:S01]  /*165f0*/  ISETP.NE.AND P0, PT, R9, RZ, PT ;  /* 0x000000ff0900720c */ /* 0x000fe20003f05270 */
[----:B------:R3:W-:-:S12]  /*16600*/  SYNCS.ARRIVE.TRANS64 RZ, [R6+URZ+0x16890], R8 ;  /* 0x0168900806ff79a7 */ /* 0x0007d8000800003f */
[----:B---3--:R-:W-:Y:S05]  /*16610*/  @!P0 BRA `(.L_x_2844) ;  /* 0x0000000000048947 */ /* 0x008fea0003800000 */
[----:B------:R-:W-:Y:S01]  /*16620*/  BPT.TRAP 0x1 ;  /* 0x000000040000795c */ /* 0x000fe20000300000 */
.L_x_2844:
[----:B------:R-:W-:Y:S05]  /*16630*/  BSYNC B2 ;  /* 0x0000000000027941 */ /* 0x000fea0003800000 */
.L_x_2843:
[----:B------:R-:W-:Y:S01]  /*16640*/  IMAD.MOV.U32 R12, RZ, RZ, RZ ;  /* 0x000000ffff0c7224 */ /* 0x000fe200078e00ff */
[----:B------:R-:W-:Y:S01]  /*16650*/  UIADD3 UR4, UP0, UR38, 0x570, URZ ;  /* 0x0000057026047890 */ /* 0x000fe2000ff1e03f */
[----:B------:R-:W-:Y:S01]  /*16660*/  IMAD R8, R5, 0x80, R0 ;  /* 0x0000008005087824 */ /* 0x000fe200078e0200 */
[----:B------:R-:W-:Y:S01]  /*16670*/  PLOP3.LUT P0, PT, PT, PT, PT, 0x80, 0x0 ;  /* 0x000000000000781c */ /* 0x000fe20003f0f070 */
[----:B0-----:R-:W-:Y:S01]  /*16680*/  IMAD R9, R28, 0x4000, R16 ;  /* 0x000040001c097824 */ /* 0x001fe200078e0210 */
[----:B------:R-:W-:Y:S01]  /*16690*/  R2UR UR10, R12 ;  /* 0x000000000c0a72ca */ /* 0x000fe200000e0000 */
[----:B------:R-:W-:Y:S01]  /*166a0*/  VIADD R8, R8, 0xffffff80 ;  /* 0xffffff8008087836 */ /* 0x000fe20000000000 */
[----:B------:R-:W-:Y:S01]  /*166b0*/  SHF.L.U32 R11, R28, 0xd, RZ ;  /* 0x0000000d1c0b7819 */ /* 0x000fe200000006ff */
[----:B------:R-:W-:Y:S01]  /*166c0*/  VIADD R9, R9, 0xe400 ;  /* 0x0000e40009097836 */ /* 0x000fe20000000000 */
[----:B------:R-:W-:Y:S01]  /*166d0*/  UIADD3.X UR5, URZ, UR39, URZ, UP0, !UPT ;  /* 0x000000273f057290 */ /* 0x000fe200087fe43f */
[----:B-1----:R-:W-:Y:S01]  /*166e0*/  VIADD R10, R6, 0x16890 ;  /* 0x00016890060a7836 */ /* 0x002fe20000000000 */
[----:B------:R-:W-:Y:S01]  /*166f0*/  UMOV UR6, 0x0 ;  /* 0x0000000000067882 */ /* 0x000fe20000000000 */
[----:B------:R-:W-:-:S09]  /*16700*/  UMOV UR7, 0x12f00000 ;  /* 0x12f0000000077882 */ /* 0x000fd20000000000 */
.L_x_2845:
        /* <DEDUP_REMOVED lines=13> */
.L_x_3022:
[----:B------:R-:W-:Y:S05]  /*167e0*/  BSYNC B2 ;  /* 0x0000000000027941 */ /* 0x000fea0003800000 */
.L_x_2846:
[----:B------:R-:W-:Y:S01]  /*167f0*/  BSSY B2, `(.L_x_2848) ;  /* 0x000000b000027945 */ /* 0x000fe20003800000 */
[----:B------:R-:W-:Y:S02]  /*16800*/  IMAD.MOV.U32 R14, RZ, RZ, 0x0 ;  /* 0x00000000ff0e7424 */ /* 0x000fe400078e00ff */
[----:B------:R-:W-:Y:S01]  /*16810*/  IMAD.MOV.U32 R15, RZ, RZ, 0x12f00000 ;  /* 0x12f00000ff0f7424 */ /* 0x000fe200078e00ff */
[----:B------:R-:W-:Y:S06]  /*16820*/  @P1 BRA `(.L_x_2849) ;  /* 0x00000000001c1947 */ /* 0x000fec0003800000 */
[----:B------:R-:W1:Y:S01]  /*16830*/  S2R R9, SR_TID.X ;  /* 0x0000000000097919 */ /* 0x000e620000002100 */
[----:B0-2---:R-:W-:-:S04]  /*16840*/  IMAD.MOV.U32 R7, RZ, RZ, 0x4000 ;  /* 0x00004000ff077424 */ /* 0x005fc800078e00ff */
[----:B------:R3:W-:Y:S01]  /*16850*/  SYNCS.ARRIVE.TRANS64 RZ, [R6+URZ+0x168b0], R7 ;  /* 0x0168b00706ff79a7 */ /* 0x0007e2000800003f */
[----:B-1----:R-:W-:-:S04]  /*16860*/  LOP3.LUT R9, R9, 0x1f, RZ, 0xc0, !PT ;  /* 0x0000001f09097812 */ /* 0x002fc800078ec0ff */
[----:B------:R-:W-:-:S13]  /*16870*/  ISETP.NE.AND P0, PT, R9, RZ, PT ;  /* 0x000000ff0900720c */ /* 0x000fda0003f05270 */
[----:B---3--:R-:W-:Y:S05]  /*16880*/  @!P0 BRA `(.L_x_2849) ;  /* 0x0000000000048947 */ /* 0x008fea0003800000 */
[----:B------:R-:W-:Y:S01]  /*16890*/  BPT.TRAP 0x1 ;  /* 0x000000040000795c */ /* 0x000fe20000300000 */
.L_x_2849:
[----:B------:R-:W-:Y:S05]  /*168a0*/  BSYNC B2 ;  /* 0x0000000000027941 */ /* 0x000fea0003800000 */
.L_x_2848:
[----:B------:R-:W-:Y:S01]  /*168b0*/  R2UR UR10, R12 ;  /* 0x000000000c0a72ca */ /* 0x000fe200000e0000 */
[----:B0-2---:R-:W-:Y:S01]  /*168c0*/  IMAD R7, R11, 0x2, R16 ;  /* 0x000000020b077824 */ /* 0x005fe200078e0210 */
[----:B------:R-:W-:Y:S01]  /*168d0*/  R2UR UR6, R14 ;  /* 0x000000000e0672ca */ /* 0x000fe200000e0000 */
[----:B------:R-:W-:Y:S01]  /*168e0*/  UIADD3 UR4, UP0, UR38, 0x670, URZ ;  /* 0x0000067026047890 */ /* 0x000fe2000ff1e03f */
[----:B------:R-:W-:Y:S01]  /*168f0*/  R2UR UR7, R15 ;  /* 0x000000000f0772ca */ /* 0x000fe200000e0000 */
[----:B------:R-:W-:Y:S01]  /*16900*/  VIADD R6, R6, 0x168b0 ;  /* 0x000168b006067836 */ /* 0x000fe20000000000 */
[----:B------:R-:W-:Y:S01]  /*16910*/  PLOP3.LUT P0, PT, PT, PT, PT, 0x80, 0x0 ;  /* 0x000000000000781c */ /* 0x000fe20003f0f070 */
[----:B------:R-:W-:Y:S01]  /*16920*/  VIADD R7, R7, 0x400 ;  /* 0x0000040007077836 */ /* 0x000fe20000000000 */
[----:B------:R-:W-:-:S12]  /*16930*/  UIADD3.X UR5, URZ, UR39, URZ, UP0, !UPT ;  /* 0x000000273f057290 */ /* 0x000fd800087fe43f */
.L_x_2850:
        /* <DEDUP_REMOVED lines=9> */
[----:B---3--:R-:W-:Y:S05]  /*169d0*/  @P0 BRA.U.ANY `(.L_x_2850) ;  /* 0xfffffffd00d80947 */ /* 0x008fea000393ffff */
.L_x_2840:
[----:B------:R-:W-:Y:S05]  /*169e0*/  BSYNC B1 ;  /* 0x0000000000017941 */ /* 0x000fea0003800000 */
.L_x_2839:
[----:B0-----:R-:W3:Y:S01]  /*169f0*/  LDL.LU R9, [R1] ;  /* 0x0000000001097983 */ /* 0x001ee20000300800 */
[----:B------:R-:W-:Y:S01]  /*16a00*/  VIADD R28, R28, 0x1 ;  /* 0x000000011c1c7836 */ /* 0x000fe20000000000 */
[----:B------:R-:W-:Y:S02]  /*16a10*/  IADD3 R5, R5, -0x2, RZ ;  /* 0xfffffffe05057810 */ /* 0x000fe40007ffe0ff */
[----:B------:R-:W-:Y:S02]  /*16a20*/  PLOP3.LUT P0, PT, PT, PT, PT, 0x8, 0x0 ;  /* 0x000000000000781c */ /* 0x000fe40003f0e170 */
[----:B------:R-:W-:Y:S02]  /*16a30*/  ISETP.NE.AND P1, PT, R28, 0x2, PT ;  /* 0x000000021c00780c */ /* 0x000fe40003f25270 */
[----:B------:R-:W-:Y:S02]  /*16a40*/  ISETP.GE.AND P2, PT, R5, R3, PT ;  /* 0x000000030500720c */ /* 0x000fe40003f46270 */
[----:B--2---:R-:W-:-:S02]  /*16a50*/  SEL R6, RZ, 0x1, P1 ;  /* 0x00000001ff067807 */ /* 0x004fc40000800000 */
[----:B------:R-:W-:Y:S02]  /*16a60*/  SEL R28, R28, RZ, P1 ;  /* 0x000000ff1c1c7207 */ /* 0x000fe40000800000 */
[----:B---3--:R-:W-:-:S05]  /*16a70*/  LOP3.LUT R9, R9, R6, RZ, 0x3c, !PT ;  /* 0x0000000609097212 */ /* 0x008fca00078e3cff */
[----:B------:R2:W-:Y:S02]  /*16a80*/  STL [R1], R9 ;  /* 0x0000000901007387 */ /* 0x0005e40000100800 */
[----:B------:R-:W-:Y:S05]  /*16a90*/  @!P2 BRA `(.L_x_2833) ;  /* 0x000000040064a947 */ /* 0x000fea0003800000 */
.L_x_2863:
[----:B------:R-:W-:Y:S05]  /*16aa0*/  YIELD ;  /* 0x0000000000007946 */ /* 0x000fea0003800000 */
[----:B------:R-:W-:Y:S04]  /*16ab0*/  BSSY B1, `(.L_x_2851) ;  /* 0x000004d000017945 */ /* 0x000fe80003800000 */
[----:B---3--:R-:W-:Y:S05]  /*16ac0*/  @!P6 BRA `(.L_x_2852) ;  /* 0x00000004002ce947 */ /* 0x008fea0003800000 */
[----:B------:R-:W3:Y:S01]  /*16ad0*/  LDL R7, [R1] ;  /* 0x0000000001077983 */ /* 0x000ee20000100800 */
[----:B------:R-:W0:Y:S02]  /*16ae0*/  S2R R6, SR_TID.X ;  /* 0x0000000000067919 */ /* 0x000e240000002100 */
[----:B0-----:R-:W-:Y:S01]  /*16af0*/  LOP3.LUT R8, R6, 0x7f, RZ, 0xc0, !PT ;  /* 0x0000007f06087812 */ /* 0x001fe200078ec0ff */
[----:B------:R-:W-:Y:S01]  /*16b00*/  IMAD R6, R28, 0x8, R16 ;  /* 0x000000081c067824 */ /* 0x000fe200078e0210 */
[----:B------:R-:W-:Y:S02]  /*16b10*/  BSSY B2, `(.L_x_2853) ;  /* 0x0000005000027945 */ /* 0x000fe40003800000 */
[----:B------:R-:W-:Y:S02]  /*16b20*/  ISETP.NE.AND P2, PT, R8, RZ, PT ;  /* 0x000000ff0800720c */ /* 0x000fe40003f45270 */
[----:B---3--:R-:W-:-:S04]  /*16b30*/  SHF.L.U32 R7, R7, 0x1f, RZ ;  /* 0x0000001f07077819 */ /* 0x008fc800000006ff */
[----:B------:R-:W0:Y:S02]  /*16b40*/  SYNCS.PHASECHK.TRANS64.TRYWAIT P1, [R6+URZ+0x168a0], R7 ;  /* 0x0168a007060075a7 */ /* 0x000e24000802017f */
[----:B0-----:R-:W-:Y:S05]  /*16b50*/  @!P1 BRA `(.L_x_2854) ;  /* 0x0000007400cc9947 */ /* 0x001fea0003800000 */
.L_x_3023:
[----:B------:R-:W-:Y:S05]  /*16b60*/  BSYNC B2 ;  /* 0x0000000000027941 */ /* 0x000fea0003800000 */
.L_x_2853:
[----:B------:R-:W-:Y:S04]  /*16b70*/  BSSY B2, `(.L_x_2855) ;  /* 0x0000009000027945 */ /* 0x000fe80003800000 */
[----:B------:R-:W-:Y:S05]  /*16b80*/  @P2 BRA `(.L_x_2856) ;  /* 0x00000000001c2947 */ /* 0x000fea0003800000 */
[----:B------:R-:W2:Y:S02]  /*16b90*/  S2R R8, SR_TID.X ;  /* 0x0000000000087919 */ /* 0x000ea40000002100 */
[----:B--2---:R-:W-:Y:S01]  /*16ba0*/  LOP3.LUT R9, R8, 0x1f, RZ, 0xc0, !PT ;  /* 0x0000001f08097812 */ /* 0x004fe200078ec0ff */
[----:B------:R-:W-:-:S03]  /*16bb0*/  IMAD.MOV.U32 R8, RZ, RZ, 0x4000 ;  /* 0x00004000ff087424 */ /* 0x000fc600078e00ff */
[----:B------:R-:W-:Y:S01]  /*16bc0*/  ISETP.NE.AND P1, PT, R9, RZ, PT ;  /* 0x000000ff0900720c */ /* 0x000fe20003f25270 */
[----:B------:R3:W-:-:S12]  /*16bd0*/  SYNCS.ARRIVE.TRANS64 RZ, [R6+URZ+0x16890], R8 ;  /* 0x0168900806ff79a7 */ /* 0x0007d8000800003f */
[----:B---3--:R-:W-:Y:S05]  /*16be0*/  @!P1 BRA `(.L_x_2856) ;  /* 0x0000000000049947 */ /* 0x008fea0003800000 */
[----:B------:R-:W-:Y:S01]  /*16bf0*/  BPT.TRAP 0x1 ;  /* 0x000000040000795c */ /* 0x000fe20000300000 */
.L_x_2856:
[----:B------:R-:W-:Y:S05]  /*16c00*/  BSYNC B2 ;  /* 0x0000000000027941 */ /* 0x000fea0003800000 */
.L_x_2855:
[----:B------:R-:W-:Y:S01]  /*16c10*/  IMAD.MOV.U32 R12, RZ, RZ, RZ ;  /* 0x000000ffff0c7224 */ /* 0x000fe200078e00ff */
[----:B------:R-:W-:Y:S01]  /*16c20*/  UIADD3 UR4, UP0, UR38, 0x570, URZ ;  /* 0x0000057026047890 */ /* 0x000fe2000ff1e03f */
[----:B------:R-:W-:Y:S01]  /*16c30*/  IMAD R8, R28, 0x4000, R16 ;  /* 0x000040001c087824 */ /* 0x000fe200078e0210 */
[----:B------:R-:W-:Y:S01]  /*16c40*/  PLOP3.LUT P1, PT, PT, PT, PT, 0x80, 0x0 ;  /* 0x000000000000781c */ /* 0x000fe20003f2f070 */
[----:B--2---:R-:W-:Y:S01]  /*16c50*/  IMAD R9, R5, 0x80, R0 ;  /* 0x0000008005097824 */ /* 0x004fe200078e0200 */
[----:B------:R-:W-:Y:S01]  /*16c60*/  R2UR UR10, R12 ;  /* 0x000000000c0a72ca */ /* 0x000fe200000e0000 */
[----:B-1----:R-:W-:Y:S01]  /*16c70*/  VIADD R10, R6, 0x16890 ;  /* 0x00016890060a7836 */ /* 0x002fe20000000000 */
[----:B------:R-:W-:Y:S01]  /*16c80*/  UIADD3.X UR5, URZ, UR39, URZ, UP0, !UPT ;  /* 0x000000273f057290 */ /* 0x000fe200087fe43f */
[----:B------:R-:W-:Y:S01]  /*16c90*/  VIADD R11, R8, 0xe400 ;  /* 0x0000e400080b7836 */ /* 0x000fe20000000000 */
[----:B------:R-:W-:Y:S01]  /*16ca0*/  UMOV UR6, 0x0 ;  /* 0x0000000000067882 */ /* 0x000fe20000000000 */
[----:B------:R-:W-:-:S10]  /*16cb0*/  UMOV UR7, 0x12f00000 ;  /* 0x12f0000000077882 */ /* 0x000fd40000000000 */
.L_x_2857:
        /* <DEDUP_REMOVED lines=13> */
.L_x_3024:
[----:B------:R-:W-:Y:S05]  /*16d90*/  BSYNC B2 ;  /* 0x0000000000027941 */ /* 0x000fea0003800000 */
.L_x_2858:
        /* <DEDUP_REMOVED lines=11> */
.L_x_2861:
[----:B------:R-:W-:Y:S05]  /*16e50*/  BSYNC B2 ;  /* 0x0000000000027941 */ /* 0x000fea0003800000 */
.L_x_2860:
        /* <DEDUP_REMOVED lines=8> */
.L_x_2862:
        /* <DEDUP_REMOVED lines=10> */
.L_x_2852:
[----:B------:R-:W-:Y:S05]  /*16f80*/  BSYNC B1 ;  /* 0x0000000000017941 */ /* 0x000fea0003800000 */
.L_x_2851:
[----:B------:R-:W3:Y:S01]  /*16f90*/  LDL.LU R7, [R1] ;  /* 0x0000000001077983 */ /* 0x000ee20000300800 */
[----:B------:R-:W-:Y:S01]  /*16fa0*/  VIADD R28, R28, 0x1 ;  /* 0x000000011c1c7836 */ /* 0x000fe20000000000 */
[C---:B------:R-:W-:Y:S01]  /*16fb0*/  ISETP.GT.AND P2, PT, R5.reuse, R3, PT ;  /* 0x000000030500720c */ /* 0x040fe20003f44270 */
[----:B------:R-:W-:-:S03]  /*16fc0*/  VIADD R5, R5, 0xffffffff ;  /* 0xffffffff05057836 */ /* 0x000fc60000000000 */
[----:B------:R-:W-:-:S04]  /*16fd0*/  ISETP.NE.AND P1, PT, R28, 0x2, PT ;  /* 0x000000021c00780c */ /* 0x000fc80003f25270 */
[----:B------:R-:W-:Y:S02]  /*16fe0*/  SEL R6, RZ, 0x1, P1 ;  /* 0x00000001ff067807 */ /* 0x000fe40000800000 */
[----:B------:R-:W-:Y:S02]  /*16ff0*/  SEL R28, R28, RZ, P1 ;  /* 0x000000ff1c1c7207 */ /* 0x000fe40000800000 */
[----:B---3--:R-:W-:-:S05]  /*17000*/  LOP3.LUT R7, R7, R6, RZ, 0x3c, !PT ;  /* 0x0000000607077212 */ /* 0x008fca00078e3cff */
[----:B------:R3:W-:Y:S01]  /*17010*/  STL [R1], R7 ;  /* 0x0000000701007387 */ /* 0x0007e20000100800 */
[----:B------:R-:W-:Y:S05]  /*17020*/  @P2 BRA `(.L_x_2863) ;  /* 0xfffffff8009c2947 */ /* 0x000fea000383ffff */
.L_x_2833:
[----:B------:R-:W-:Y:S05]  /*17030*/  BSYNC B0 ;  /* 0x0000000000007941 */ /* 0x000fea0003800000 */
.L_x_2832:
[----:B------:R-:W4:Y:S01]  /*17040*/  LDC R0, c[0x0][0x448] ;  /* 0x00011200ff007b82 */ /* 0x000f220000000800 */
[----:B------:R-:W-:Y:S01]  /*17050*/  IMAD.MOV.U32 R2, RZ, RZ, 0xc0 ;  /* 0x000000c0ff027424 */ /* 0x000fe200078e00ff */
[----:B------:R-:W-:Y:S01]  /*17060*/  ISETP.NE.AND P2, PT, R4, RZ, PT ;  /* 0x000000ff0400720c */ /* 0x000fe20003f45270 */
[----:B------:R-:W-:Y:S05]  /*17070*/  @!P0 WARPSYNC.ALL ;  /* 0x0000000000008948 */ /* 0x000fea0003800000 */
[----:B------:R-:W-:Y:S01]  /*17080*/  IMAD R2, R25, R2, 0xbf ;  /* 0x000000bf19027424 */ /* 0x000fe200078e0202 */
[----:B------:R-:W-:Y:S06]  /*17090*/  BSSY B0, `(.L_x_2864) ;  /* 0x000002a000007945 */ /* 0x000fec0003800000 */
[----:B------:R-:W0:Y:S08]  /*170a0*/  @!P2 LDC R4, c[0x0][0x9f0] ;  /* 0x00027c00ff04ab82 */ /* 0x000e300000000800 */
[----:B------:R-:W-:Y:S01]  /*170b0*/  @!P0 BAR.SYNC.DEFER_BLOCKING 0xc, 0x200 ;  /* 0x0308000000008b1d */ /* 0x000fe20000010000 */
[----:B----4-:R-:W-:-:S13]  /*170c0*/  ISETP.NE.AND P1, PT, R0, 0x1, PT ;  /* 0x000000010000780c */ /* 0x010fda0003f25270 */
[----:B------:R-:W4:Y:S08]  /*170d0*/  @P1 LDC R0, c[0x0][0x44c] ;  /* 0x00011300ff001b82 */ /* 0x000f300000000800 */
[----:B------:R-:W5:Y:S01]  /*170e0*/  @P1 LDC R3, c[0x0][0x450] ;  /* 0x00011400ff031b82 */ /* 0x000f620000000800 */
[----:B----4-:R-:W-:-:S05]  /*170f0*/  @P1 IMAD.HI.U32 R0, R2, R0, RZ ;  /* 0x0000000002001227 */ /* 0x010fca00078e00ff */
[----:B-----5:R-:W-:-:S05]  /*17100*/  @P1 SHF.R.U32.HI R2, RZ, R3, R0 ;  /* 0x00000003ff021219 */ /* 0x020fca0000011600 */
[----:B------:R-:W-:-:S05]  /*17110*/  IMAD.IADD R2, R20, 0x1, R2 ;  /* 0x0000000114027824 */ /* 0x000fca00078e0202 */
[----:B------:R-:W-:-:S04]  /*17120*/  SHF.R.S32.HI R0, RZ, 0x1f, R2 ;  /* 0x0000001fff007819 */ /* 0x000fc80000011402 */
[----:B------:R-:W-:-:S04]  /*17130*/  LEA.HI R0, R0, R2, RZ, 0x7 ;  /* 0x0000000200007211 */ /* 0x000fc800078f38ff */
[----:B------:R-:W-:-:S04]  /*17140*/  SHF.R.S32.HI R0, RZ, 0x7, R0 ;  /* 0x00000007ff007819 */ /* 0x000fc80000011400 */
[----:B------:R-:W-:Y:S01]  /*17150*/  VIMNMX R21, R21, R0, PT ;  /* 0x0000000015157248 */ /* 0x000fe20003fe0100 */
[----:B------:R-:W-:-:S03]  /*17160*/  IMAD.MOV.U32 R0, RZ, RZ, RZ ;  /* 0x000000ffff007224 */ /* 0x000fc600078e00ff */
[----:B------:R-:W-:-:S13]  /*17170*/  ISETP.GE.AND P1, PT, R21, 0x1, PT ;  /* 0x000000011500780c */ /* 0x000fda0003f26270 */
[----:B0-----:R-:W-:Y:S05]  /*17180*/  @!P1 BRA `(.L_x_2865) ;  /* 0x0000000000689947 */ /* 0x001fea0003800000 */
[-C--:B------:R-:W-:Y:S02]  /*17190*/  IABS R0, R4.reuse ;  /* 0x0000000400007213 */ /* 0x080fe40000000000 */
[----:B------:R-:W-:Y:S02]  /*171a0*/  IABS R6, R4 ;  /* 0x0000000400067213 */ /* 0x000fe40000000000 */
[----:B------:R-:W0:Y:S03]  /*171b0*/  I2F.RP R2, R0 ;  /* 0x0000000000027306 */ /* 0x000e260000209400 */
[----:B------:R-:W-:-:S05]  /*171c0*/  IMAD.MOV R6, RZ, RZ, -R6 ;  /* 0x000000ffff067224 */ /* 0x000fca00078e0a06 */
[----:B0-----:R-:W0:Y:S02]  /*171d0*/  MUFU.RCP R2, R2 ;  /* 0x0000000200027308 */ /* 0x001e240000001000 */
[----:B0-----:R-:W-:-:S06]  /*171e0*/  IADD3 R2, R2, 0xffffffe, RZ ;  /* 0x0ffffffe02027810 */ /* 0x001fcc0007ffe0ff */
[----:B------:R-:W0:Y:S02]  /*171f0*/  F2I.FTZ.U32.TRUNC.NTZ R3, R2 ;  /* 0x0000000200037305 */ /* 0x000e24000021f000 */
[----:B0-----:R-:W-:-:S04]  /*17200*/  IMAD.MOV R2, RZ, RZ, -R3 ;  /* 0x000000ffff027224 */ /* 0x001fc800078e0a03 */
        /* <DEDUP_REMOVED lines=18> */
.L_x_2865:
[----:B------:R-:W-:Y:S05]  /*17330*/  BSYNC B0 ;  /* 0x0000000000007941 */ /* 0x000fea0003800000 */
.L_x_2864:
[-C--:B------:R-:W-:Y:S01]  /*17340*/  IMAD R2, R23, R0.reuse, RZ ;  /* 0x0000000017027224 */ /* 0x080fe200078e02ff */
        /* <DEDUP_REMOVED lines=12> */
[----:B------:R-:W4:Y:S01]  /*17410*/  LDC.64 R2, c[0x0][0xc60] ;  /* 0x00031800ff027b82 */ /* 0x000f220000000a00 */
[----:B------:R-:W0:Y:S02]  /*17420*/  FLO.U32 R0, UR4 ;  /* 0x0000000400007d00 */ /* 0x000e2400080e0000 */
[----:B0-----:R-:W-:-:S06]  /*17430*/  ISETP.EQ.U32.AND P0, PT, R0, R5, PT ;  /* 0x000000050000720c */ /* 0x001fcc0003f02070 */
[----:B------:R-:W4:Y:S07]  /*17440*/  POPC R5, UR4 ;  /* 0x0000000400057d09 */ /* 0x000f2e0008000000 */
[----:B----4-:R-:W4:Y:S01]  /*17450*/  @P0 ATOMG.E.ADD.STRONG.GPU PT, R3, desc[UR40][R2.64], R5 ;  /* 0x00000005020309a8 */ /* 0x010f2200081ee1e8 */
[----:B------:R-:W0:Y:S02]  /*17460*/  S2R R4, SR_LTMASK ;  /* 0x0000000000047919 */ /* 0x000e240000003900 */
[----:B0-----:R-:W-:-:S04]  /*17470*/  LOP3.LUT R4, R4, UR4, RZ, 0xc0, !PT ;  /* 0x0000000404047c12 */ /* 0x001fc8000f8ec0ff */
[----:B---3--:R-:W0:Y:S01]  /*17480*/  POPC R7, R4 ;  /* 0x0000000400077309 */ /* 0x008e220000000000 */
[----:B----4-:R-:W0:Y:S02]  /*17490*/  SHFL.IDX PT, R0, R3, R0, 0x1f ;  /* 0x00001f0003007589 */ /* 0x010e2400000e0000 */
[----:B0-----:R-:W-:Y:S01]  /*174a0*/  IADD3 R24, R0, UR36, R7 ;  /* 0x0000002400187c10 */ /* 0x001fe2000fffe007 */
[----:B------:R-:W-:Y:S06]  /*174b0*/  BRA `(.L_x_2868) ;  /* 0x00000038001c7947 */ /* 0x000fec0003800000 */
.L_x_2867:
        /* <DEDUP_REMOVED lines=8> */
[----:B------:R-:W-:Y:S01]  /*17540*/  IMAD.U32 R4, RZ, RZ, UR6 ;  /* 0x00000006ff047e24 */ /* 0x000fe2000f8e00ff */
[----:B------:R-:W-:Y:S01]  /*17550*/  MOV R13, RZ ;  /* 0x000000ff000d7202 */ /* 0x000fe20000000f00 */
[----:B------:R-:W0:Y:S01]  /*17560*/  LDC.64 R2, c[0x4][R2] ;  /* 0x0100000002027b82 */ /* 0x000e220000000a00 */
[----:B------:R-:W-:Y:S02]  /*17570*/  IMAD.U32 R5, RZ, RZ, UR7 ;  /* 0x00000007ff057e24 */ /* 0x000fe4000f8e00ff */
[----:B------:R-:W-:Y:S02]  /*17580*/  IMAD.U32 R6, RZ, RZ, UR8 ;  /* 0x00000008ff067e24 */ /* 0x000fe4000f8e00ff */
[----:B---3--:R-:W-:-:S02]  /*17590*/  IMAD.U32 R7, RZ, RZ, UR9 ;  /* 0x00000009ff077e24 */ /* 0x008fc4000f8e00ff */
[----:B-1----:R-:W-:Y:S02]  /*175a0*/  IMAD.U32 R10, RZ, RZ, UR4 ;  /* 0x00000004ff0a7e24 */ /* 0x002fe4000f8e00ff */
[----:B------:R-:W-:Y:S02]  /*175b0*/  IMAD.U32 R11, RZ, RZ, UR5 ;  /* 0x00000005ff0b7e24 */ /* 0x000fe4000f8e00ff */
[----:B------:R-:W-:Y:S02]  /*175c0*/  IMAD.MOV.U32 R8, RZ, RZ, 0x70 ;  /* 0x00000070ff087424 */ /* 0x000fe400078e00ff */
[----:B------:R-:W-:-:S07]  /*175d0*/  IMAD.MOV.U32 R12, RZ, RZ, 0x1 ;  /* 0x00000001ff0c7424 */ /* 0x000fce00078e00ff */
[----:B------:R-:W-:-:S07]  /*175e0*/  LEPC R20, `(.L_x_2870) ;  /* 0x000000001014794e */ /* 0x000fce0000000000 */
[----:B0-2---:R-:W-:Y:S05]  /*175f0*/  CALL.ABS.NOINC R2 ;  /* 0x0000000002007343 */ /* 0x005fea0003c00000 */
.L_x_2870:
[----:B------:R-:W-:Y:S05]  /*17600*/  BSYNC B6 ;  /* 0x0000000000067941 */ /* 0x000fea0003800000 */
.L_x_2869:
        /* <DEDUP_REMOVED lines=9> */
[----:B------:R-:W-:Y:S01]  /*176a0*/  IMAD.U32 R4, RZ, RZ, UR6 ;  /* 0x00000006ff047e24 */ /* 0x000fe2000f8e00ff */
[----:B------:R-:W-:Y:S01]  /*176b0*/  MOV R12, 0x1 ;  /* 0x00000001000c7802 */ /* 0x000fe20000000f00 */
[----:B------:R-:W-:Y:S02]  /*176c0*/  IMAD.U32 R5, RZ, RZ, UR7 ;  /* 0x00000007ff057e24 */ /* 0x000fe4000f8e00ff */
[----:B------:R-:W-:Y:S02]  /*176d0*/  IMAD.U32 R6, RZ, RZ, UR8 ;  /* 0x00000008ff067e24 */ /* 0x000fe4000f8e00ff */
[----:B---3--:R-:W-:-:S02]  /*176e0*/  IMAD.U32 R7, RZ, RZ, UR9 ;  /* 0x00000009ff077e24 */ /* 0x008fc4000f8e00ff */
[----:B-1----:R-:W-:Y:S02]  /*176f0*/  IMAD.U32 R10, RZ, RZ, UR4 ;  /* 0x00000004ff0a7e24 */ /* 0x002fe4000f8e00ff */
[----:B------:R-:W-:Y:S02]  /*17700*/  IMAD.U32 R11, RZ, RZ, UR5 ;  /* 0x00000005ff0b7e24 */ /* 0x000fe4000f8e00ff */
[----:B------:R-:W-:Y:S02]  /*17710*/  IMAD.MOV.U32 R8, RZ, RZ, 0x70 ;  /* 0x00000070ff087424 */ /* 0x000fe400078e00ff */
[----:B0-----:R-:W-:-:S07]  /*17720*/  IMAD.MOV.U32 R13, RZ, RZ, RZ ;  /* 0x000000ffff0d7224 */ /* 0x001fce00078e00ff */
[----:B------:R-:W-:-:S07]  /*17730*/  LEPC R20, `(.L_x_2873) ;  /* 0x000000001014794e */ /* 0x000fce0000000000 */
[----:B--2-4-:R-:W-:Y:S05]  /*17740*/  CALL.ABS.NOINC R2 ;  /* 0x0000000002007343 */ /* 0x014fea0003c00000 */
.L_x_2873:
[----:B------:R0:W1:Y:S01]  /*17750*/  LDC.64 R2, c[0x4][R23] ;  /* 0x0100000017027b82 */ /* 0x0000620000000a00 */
[----:B------:R-:W-:Y:S01]  /*17760*/  ULDC.64 UR4, c[0x4][0x88] ;  /* 0x0100220000047ab9 */ /* 0x000fe20000000a00 */
[----:B------:R-:W-:Y:S01]  /*17770*/  ULDC.64 UR6, c[0x4][0x90] ;  /* 0x0100240000067ab9 */ /* 0x000fe20000000a00 */
[----:B------:R-:W-:Y:S01]  /*17780*/  ULDC.64 UR8, c[0x4][0x18] ;  /* 0x0100060000087ab9 */ /* 0x000fe20000000a00 */
        /* <DEDUP_REMOVED lines=11> */
.L_x_2872:
[----:B------:R-:W-:Y:S05]  /*17840*/  BSYNC B6 ;  /* 0x0000000000067941 */ /* 0x000fea0003800000 */
.L_x_2871:
[----:B------:R0:W4:Y:S01]  /*17850*/  LDL R20, [R1+0x8] ;  /* 0x0000080001147983 */ /* 0x0001220000100800 */
[----:B------:R-:W-:Y:S01]  /*17860*/  ULDC.64 UR4, c[0x0][0x9f8] ;  /* 0x00027e0000047ab9 */ /* 0x000fe20000000a00 */
[----:B------:R-:W-:Y:S01]  /*17870*/  IMAD.MOV.U32 R23, RZ, RZ, R26 ;  /* 0x000000ffff177224 */ /* 0x000fe200078e001a */
[----:B------:R-:W-:Y:S01]  /*17880*/  ISETP.NE.U32.AND P0, PT, RZ, UR4, PT ;  /* 0x00000004ff007c0c */ /* 0x000fe2000bf05070 */
[----:B------:R-:W3:Y:S01]  /*17890*/  LDL R26, [R1+0x14] ;  /* 0x00001400011a7983 */ /* 0x000ee20000100800 */
[----:B------:R-:W0:Y:S02]  /*178a0*/  LDC R6, c[0x0][0x430] ;  /* 0x00010c00ff067b82 */ /* 0x000e240000000800 */
[----:B------:R-:W-:Y:S01]  /*178b0*/  ISETP.NE.AND.EX P0, PT, RZ, UR5, PT, P0 ;  /* 0x00000005ff007c0c */ /* 0x000fe2000bf05300 */
[----:B------:R-:W3:Y:S01]  /*178c0*/  LDL R21, [R1+0x1c] ;  /* 0x00001c0001157983 */ /* 0x000ee20000100800 */
[----:B------:R-:W4:Y:S01]  /*178d0*/  S2R R2, SR_TID.X ;  /* 0x0000000000027919 */ /* 0x000f220000002100 */
[----:B------:R-:W4:Y:S10]  /*178e0*/  S2R R3, SR_TID.X ;  /* 0x0000000000037919 */ /* 0x000f340000002100 */
[----:B------:R-:W-:Y:S01]  /*178f0*/  @P0 IADD3 R18, P1, R18, UR4, RZ ;  /* 0x0000000412120c10 */ /* 0x000fe2000ff3e0ff */
[----:B-1----:R-:W3:Y:S03]  /*17900*/  LDL R10, [R1+0x54] ;  /* 0x00005400010a7983 */ /* 0x002ee60000100800 */
[----:B------:R-:W-:Y:S01]  /*17910*/  @P0 IADD3.X R19, R19, UR5, RZ, P1, !PT ;  /* 0x0000000513130c10 */ /* 0x000fe20008ffe4ff */
[----:B------:R-:W-:Y:S01]  /*17920*/  VIADD R23, R23, 0xffffffff ;  /* 0xffffffff17177836 */ /* 0x000fe20000000000 */
[----:B--2---:R-:W2:Y:S01]  /*17930*/  LDL.LU R9, [R1+0x10] ;  /* 0x0000100001097983 */ /* 0x004ea20000300800 */
[----:B0-----:R-:W-:-:S03]  /*17940*/  ISETP.NE.AND P1, PT, R6, 0x1, PT ;  /* 0x000000010600780c */ /* 0x001fc60003f25270 */
[----:B----4-:R-:W4:Y:S01]  /*17950*/  @P0 LDG.E R20, desc[UR40][R18.64] ;  /* 0x0000002812140981 */ /* 0x010f22000c1e1900 */
[----:B------:R-:W-:-:S09]  /*17960*/  LOP3.LUT R0, R2, 0x7f, RZ, 0xc0, !PT ;  /* 0x0000007f02007812 */ /* 0x000fd200078ec0ff */
[----:B------:R-:W0:Y:S01]  /*17970*/  @P1 LDC R2, c[0x0][0x434] ;  /* 0x00010d00ff021b82 */ /* 0x000e220000000800 */
[----:B------:R-:W-:Y:S01]  /*17980*/  IMAD.SHL.U32 R4, R3, 0x10, RZ ;  /* 0x0000001003047824 */ /* 0x000fe200078e00ff */
[----:B------:R-:W-:Y:S01]  /*17990*/  SHF.R.U32.HI R0, RZ, 0x3, R0 ;  /* 0x00000003ff007819 */ /* 0x000fe20000011600 */
[----:B------:R-:W-:-:S05]  /*179a0*/  IMAD.SHL.U32 R8, R23, 0x80, RZ ;  /* 0x0000008017087824 */ /* 0x000fca00078e00ff */
[----:B------:R-:W1:Y:S01]  /*179b0*/  @P1 LDC R3, c[0x0][0x438] ;  /* 0x00010e00ff031b82 */ /* 0x000e620000000800 */
[----:B------:R-:W-:-:S04]  /*179c0*/  LOP3.LUT R4, R4, 0x70, RZ, 0xc0, !PT ;  /* 0x0000007004047812 */ /* 0x000fc800078ec0ff */
[----:B------:R-:W-:Y:S01]  /*179d0*/  LOP3.LUT R0, R8, R0, R4, 0xfe, !PT ;  /* 0x0000000008007212 */ /* 0x000fe200078efe04 */
[----:B----4-:R-:W-:Y:S03]  /*179e0*/  @P0 STL [R1+0x8], R20 ;  /* 0x0000081401000387 */ /* 0x010fe60000100800 */
[C---:B---3--:R-:W-:Y:S01]  /*179f0*/  ISETP.GE.AND P0, PT, R0.reuse, R26, PT ;  /* 0x0000001a0000720c */ /* 0x048fe20003f06270 */
[----:B------:R-:W-:-:S04]  /*17a00*/  IMAD.IADD R0, R0, 0x1, R21 ;  /* 0x0000000100007824 */ /* 0x000fc800078e0215 */
        /* <DEDUP_REMOVED lines=13> */
[----:B0-----:R-:W-:Y:S02]  /*17ae0*/  @!P0 LEA R6, P1, R4, R2, 0x2 ;  /* 0x0000000204068211 */ /* 0x001fe400078210ff */
[----:B------:R-:W-:-:S04]  /*17af0*/  @!P0 IADD3 R2, R5, R7, RZ ;  /* 0x0000000705028210 */ /* 0x000fc80007ffe0ff */
[----:B------:R-:W-:Y:S01]  /*17b00*/  @!P0 LEA.HI.X R7, R4, R3, R2, 0x2, P1 ;  /* 0x0000000304078211 */ /* 0x000fe200008f1402 */
[----:B------:R-:W-:-:S06]  /*17b10*/  IMAD.MOV.U32 R2, RZ, RZ, RZ ;  /* 0x000000ffff027224 */ /* 0x000fcc00078e00ff */
[----:B------:R0:W5:Y:S01]  /*17b20*/  @!P0 LDG.E R2, desc[UR40][R6.64] ;  /* 0x0000002806028981 */ /* 0x000162000c1e1900 */
[----:B------:R-:W-:Y:S02]  /*17b30*/  ISETP.NE.AND P2, PT, R10, 0x3, PT ;  /* 0x000000030a00780c */ /* 0x000fe40003f45270 */
[----:B--2---:R-:W-:-:S11]  /*17b40*/  LOP3.LUT R9, R9, 0xfffffffd, RZ, 0xc0, !PT ;  /* 0xfffffffd09097812 */ /* 0x004fd600078ec0ff */
[----:B------:R-:W-:-:S05]  /*17b50*/  @P2 LOP3.LUT R9, R9, 0x2, RZ, 0xfc, !PT ;  /* 0x0000000209092812 */ /* 0x000fca00078efcff */
[----:B------:R0:W-:Y:S01]  /*17b60*/  STL [R1+0x10], R9 ;  /* 0x0000100901007387 */ /* 0x0001e20000100800 */
[----:B------:R-:W-:-:S03]  /*17b70*/  UMOV UR4, 0xffffffff ;  /* 0xffffffff00047882 */ /* 0x000fc60000000000 */
[----:B------:R-:W-:Y:S05]  /*17b80*/  BRA.DIV UR4, `(.L_x_2874) ;  /* 0x0000006604e87947 */ /* 0x000fea000b800000 */
.L_x_3027:
[----:B------:R-:W-:Y:S05]  /*17b90*/  @!P2 BRA `(.L_x_2875) ;  /* 0x000000000004a947 */ /* 0x000fea0003800000 */
[----:B------:R-:W-:Y:S01]  /*17ba0*/  BPT.TRAP 0x1 ;  /* 0x000000040000795c */ /* 0x000fe20000300000 */
.L_x_2875:
        /* <DEDUP_REMOVED lines=23> */
.L_x_3028:
[----:B------:R-:W-:Y:S05]  /*17d20*/  BSYNC B0 ;  /* 0x0000000000007941 */ /* 0x000fea0003800000 */
.L_x_2876:
        /* <DEDUP_REMOVED lines=35> */
[----:B------:R0:W-:Y:S01]  /*17f60*/  STL [R1+0x10], R10 ;  /* 0x0000100a01007387 */ /* 0x0001e20000100800 */
        /* <DEDUP_REMOVED lines=75> */
.L_x_3046:
        /* <DEDUP_REMOVED lines=10> */
.L_x_2879:
        /* <DEDUP_REMOVED lines=11> */
.L_x_2880:
[----:B------:R2:W5:Y:S01]  /*18570*/  LDL.LU R4, [R1+0x2c] ;  /* 0x00002c0001047983 */ /* 0x0005620000300800 */
[----:B------:R2:W-:Y:S03]  /*18580*/  SYNCS.ARRIVE.TRANS64.A1T0 RZ, [R3+URZ+0x16830], RZ ;  /* 0x016830ff03ff79a7 */ /* 0x0005e6000810003f */
[----:B-1----:R2:W5:Y:S04]  /*18590*/  LDL.LU R7, [R1+0x24] ;  /* 0x0000240001077983 */ /* 0x0025680000300800 */
[----:B------:R2:W5:Y:S02]  /*185a0*/  LDL.LU R6, [R1+0x44] ;  /* 0x0000440001067983 */ /* 0x0005640000300800 */
[----:B------:R-:W-:Y:S05]  /*185b0*/  WARPSYNC.ALL ;  /* 0x0000000000007948 */ /* 0x000fea0003800000 */
[----:B------:R-:W-:Y:S01]  /*185c0*/  ULDC.64 UR4, c[0x0][0x298] ;  /* 0x0000a60000047ab9 */ /* 0x000fe20000000a00 */
[----:B------:R-:W-:Y:S01]  /*185d0*/  ULDC.64 UR6, c[0x0][0xa00] ;  /* 0x0002800000067ab9 */ /* 0x000fe20000000a00 */
[----:B------:R-:W-:Y:S01]  /*185e0*/  IADD3 R0, R16, 0x8400, RZ ;  /* 0x0000840010007810 */ /* 0x000fe20007ffe0ff */
[----:B------:R-:W-:Y:S01]  /*185f0*/  BSSY B6, `(.L_x_2881) ;  /* 0x0000020000067945 */ /* 0x000fe20003800000 */
[----:B------:R-:W-:Y:S01]  /*18600*/  BAR.SYNC.DEFER_BLOCKING 0x8, 0x200 ;  /* 0x0208000000007b1d */ /* 0x000fe20000010000 */
[----:B------:R-:W-:-:S02]  /*18610*/  ISETP.NE.U32.AND P0, PT, RZ, UR6, PT ;  /* 0x00000006ff007c0c */ /* 0x000fc4000bf05070 */
[----:B------:R-:W-:Y:S02]  /*18620*/  LOP3.LUT P1, RZ, R0, 0x3ff, RZ, 0xc0, !PT ;  /* 0x000003ff00ff7812 */ /* 0x000fe4000782c0ff */
[----:B------:R-:W-:Y:S02]  /*18630*/  ISETP.NE.AND.EX P0, PT, RZ, UR7, PT, P0 ;  /* 0x00000007ff007c0c */ /* 0x000fe4000bf05300 */
        /* <DEDUP_REMOVED lines=11> */
[----:B-1----:R-:W-:Y:S01]  /*186f0*/  MOV R2, 0x0 ;  /* 0x0000000000027802 */ /* 0x002fe20000000f00 */
[----:B------:R-:W-:Y:S01]  /*18700*/  ULDC.64 UR4, c[0x4][0x88] ;  /* 0x0100220000047ab9 */ /* 0x000fe20000000a00 */
[----:B------:R-:W-:Y:S01]  /*18710*/  ULDC.64 UR6, c[0x4][0x90] ;  /* 0x0100240000067ab9 */ /* 0x000fe20000000a00 */
[----:B------:R-:W-:Y:S01]  /*18720*/  ULDC.64 UR8, c[0x4][0x20] ;  /* 0x0100080000087ab9 */ /* 0x000fe20000000a00 */
[----:B------:R-:W-:Y:S01]  /*18730*/  IMAD.U32 R4, RZ, RZ, UR4 ;  /* 0x00000004ff047e24 */ /* 0x000fe2000f8e00ff */
[----:B------:R-:W-:Y:S01]  /*18740*/  MOV R12, 0x1 ;  /* 0x00000001000c7802 */ /* 0x000fe20000000f00 */
[----:B--2---:R-:W1:Y:S01]  /*18750*/  LDC.64 R2, c[0x4][R2] ;  /* 0x0100000002027b82 */ /* 0x004e620000000a00 */
[----:B------:R-:W-:Y:S02]  /*18760*/  IMAD.U32 R5, RZ, RZ, UR5 ;  /* 0x00000005ff057e24 */ /* 0x000fe4000f8e00ff */
[----:B------:R-:W-:Y:S02]  /*18770*/  IMAD.U32 R6, RZ, RZ, UR6 ;  /* 0x00000006ff067e24 */ /* 0x000fe4000f8e00ff */
[----:B------:R-:W-:-:S02]  /*18780*/  IMAD.U32 R7, RZ, RZ, UR7 ;  /* 0x00000007ff077e24 */ /* 0x000fc4000f8e00ff */
[----:B0-----:R-:W-:Y:S02]  /*18790*/  IMAD.U32 R10, RZ, RZ, UR8 ;  /* 0x00000008ff0a7e24 */ /* 0x001fe4000f8e00ff */
[----:B------:R-:W-:Y:S02]  /*187a0*/  IMAD.U32 R11, RZ, RZ, UR9 ;  /* 0x00000009ff0b7e24 */ /* 0x000fe4000f8e00ff */
[----:B------:R-:W-:Y:S02]  /*187b0*/  IMAD.MOV.U32 R8, RZ, RZ, 0x70 ;  /* 0x00000070ff087424 */ /* 0x000fe400078e00ff */
[----:B------:R-:W-:-:S07]  /*187c0*/  IMAD.MOV.U32 R13, RZ, RZ, RZ ;  /* 0x000000ffff0d7224 */ /* 0x000fce00078e00ff */
[----:B------:R-:W-:-:S07]  /*187d0*/  LEPC R20, `(.L_x_2882) ;  /* 0x000000001014794e */ /* 0x000fce0000000000 */
[----:B-1----:R-:W-:Y:S05]  /*187e0*/  CALL.ABS.NOINC R2 ;  /* 0x0000000002007343 */ /* 0x002fea0003c00000 */
.L_x_2882:
[----:B------:R-:W-:Y:S05]  /*187f0*/  BSYNC B6 ;  /* 0x0000000000067941 */ /* 0x000fea0003800000 */
.L_x_2881:
[----:B-1----:R-:W2:Y:S01]  /*18800*/  LDL.LU R2, [R1+0x24] ;  /* 0x0000240001027983 */ /* 0x002ea20000300800 */
[----:B------:R-:W-:Y:S01]  /*18810*/  ULDC.64 UR4, c[0x0][0x2d8] ;  /* 0x0000b60000047ab9 */ /* 0x000fe20000000a00 */
[----:B------:R-:W-:Y:S01]  /*18820*/  ULDC.64 UR6, c[0x0][0x2e0] ;  /* 0x0000b80000067ab9 */ /* 0x000fe20000000a00 */
[----:B0-----:R-:W0:Y:S01]  /*18830*/  LDC R10, c[0x0][0x448] ;  /* 0x00011200ff0a7b82 */ /* 0x001e220000000800 */
[----:B------:R-:W3:Y:S01]  /*18840*/  LDL.LU.64 R20, [R1+0x30] ;  /* 0x0000300001147983 */ /* 0x000ee20000300a00 */
[----:B------:R-:W-:-:S03]  /*18850*/  ULDC.64 UR8, c[0x0][0x280] ;  /* 0x0000a00000087ab9 */ /* 0x000fc60000000a00 */
[----:B------:R-:W4:Y:S01]  /*18860*/  LDL.LU R0, [R1+0x2c] ;  /* 0x00002c0001007983 */ /* 0x000f220000300800 */
[----:B0-----:R-:W-:-:S13]  /*18870*/  ISETP.NE.AND P1, PT, R10, 0x1, PT ;  /* 0x000000010a00780c */ /* 0x001fda0003f25270 */
[----:B------:R-:W0:Y:S08]  /*18880*/  @P1 LDC R7, c[0x0][0x44c] ;  /* 0x00011300ff071b82 */ /* 0x000e300000000800 */
[----:B------:R-:W1:Y:S01]  /*18890*/  @P1 LDC R8, c[0x0][0x450] ;  /* 0x00011400ff081b82 */ /* 0x000e620000000800 */
[----:B--2---:R-:W-:Y:S02]  /*188a0*/  IMAD.MOV.U32 R3, RZ, RZ, R2 ;  /* 0x000000ffff037224 */ /* 0x004fe400078e0002 */
        /* <DEDUP_REMOVED lines=10> */
[----:B------:R4:W5:Y:S01]  /*18950*/  LDL R26, [R1+0x38] ;  /* 0x00003800011a7983 */ /* 0x0009620000100800 */
[----:B------:R-:W-:Y:S02]  /*18960*/  IMAD.MOV.U32 R4, RZ, RZ, R2 ;  /* 0x000000ffff047224 */ /* 0x000fe400078e0002 */
[----:B------:R-:W-:Y:S02]  /*18970*/  IMAD.IADD R5, R3, 0x1, R0 ;  /* 0x0000000103057824 */ /* 0x000fe400078e0200 */
[----:B--2---:R-:W-:Y:S01]  /*18980*/  IMAD.SHL.U32 R21, R21, 0x10, RZ ;  /* 0x0000001015157824 */ /* 0x004fe200078e00ff */
[----:B---3--:R-:W-:-:S04]  /*18990*/  LOP3.LUT R20, R20, 0x7f, RZ, 0xc0, !PT ;  /* 0x0000007f14147812 */ /* 0x008fc800078ec0ff */
[----:B------:R-:W-:Y:S02]  /*189a0*/  LOP3.LUT R21, R21, 0x70, RZ, 0xc0, !PT ;  /* 0x0000007015157812 */ /* 0x000fe400078ec0ff */
[----:B------:R-:W-:-:S04]  /*189b0*/  SHF.R.U32.HI R20, RZ, 0x3, R20 ;  /* 0x00000003ff147819 */ /* 0x000fc80000011614 */
[----:B------:R-:W-:-:S05]  /*189c0*/  LOP3.LUT R20, R20, R21, RZ, 0xfc, !PT ;  /* 0x0000001514147212 */ /* 0x000fca00078efcff */
[----:B------:R-:W-:Y:S02]  /*189d0*/  IMAD R6, R25, 0xc0, R20 ;  /* 0x000000c019067824 */ /* 0x000fe400078e0214 */
[----:B------:R4:W5:Y:S02]  /*189e0*/  LDL R20, [R1+0x28] ;  /* 0x0000280001147983 */ /* 0x0009640000100800 */
        /* <DEDUP_REMOVED lines=8> */
[----:B------:R-:W-:Y:S01]  /*18a70*/  IMAD R0, R10, R0, R6 ;  /* 0x000000000a007224 */ /* 0x000fe200078e0206 */
[----:B------:R-:W-:-:S04]  /*18a80*/  IADD3 R3, R3, R7, RZ ;  /* 0x0000000703037210 */ /* 0x000fc80007ffe0ff */
        /* <DEDUP_REMOVED lines=23> */
[----:B------:R-:W-:Y:S02]  /*18c00*/  IMAD R8, R8, UR6, RZ ;  /* 0x0000000608087c24 */ /* 0x000fe4000f8e02ff */
[----:B------:R-:W-:Y:S02]  /*18c10*/  IMAD.IADD R5, R5, 0x1, R7 ;  /* 0x0000000105057824 */ /* 0x000fe400078e0207 */
[----:B------:R-:W-:-:S02]  /*18c20*/  IMAD R8, R3, UR7, R8 ;  /* 0x0000000703087c24 */ /* 0x000fc4000f8e0208 */
[----:B------:R-:W-:Y:S01]  /*18c30*/  IMAD.WIDE.U32 R6, R3, UR6, R4 ;  /* 0x0000000603067c25 */ /* 0x000fe2000f8e0004 */
[----:B------:R-:W-:-:S03]  /*18c40*/  LOP3.LUT R21, R21, 0x38, RZ, 0xc0, !PT ;  /* 0x0000003815157812 */ /* 0x000fc600078ec0ff */
[----:B------:R-:W-:Y:S01]  /*18c50*/  IMAD.IADD R4, R7, 0x1, R8 ;  /* 0x0000000107047824 */ /* 0x000fe200078e0208 */
[C---:B------:R-:W-:Y:S02]  /*18c60*/  LEA R5, P1, R6.reuse, UR8, 0x1 ;  /* 0x0000000806057c11 */ /* 0x040fe4000f8208ff */
        /* <DEDUP_REMOVED lines=85> */
[----:B------:R-:W-:Y:S01]  /*191c0*/  VIADD R0, R25, 0x90 ;  /* 0x0000009019007836 */ /* 0x000fe20000000000 */
[----:B0-----:R-:W-:Y:S02]  /*191d0*/  @!P1 LEA R2, P2, R21, R2, 0x1 ;  /* 0x0000000215029211 */ /* 0x001fe400078408ff */
[----:B------:R0:W-:Y:S03]  /*191e0*/  @!P3 LDGSTS.E.BYPASS.LTC128B.128 [R20+0xbc00], desc[UR40][R6.64], !P0 ;  /* 0x0bc000000614bfae */ /* 0x0001e6000c101d68 */
[----:B0-----:R-:W-:-:S04]  /*191f0*/  @!P1 IMAD.X R6, RZ, RZ, R8, P2 ;  /* 0x000000ffff069224 */ /* 0x001fc800010e0608 */
[----:B------:R-:W-:Y:S01]  /*19200*/  @!P1 IMAD.MOV.U32 R7, RZ, RZ, R6 ;  /* 0x000000ffff079224 */ /* 0x000fe200078e0006 */
        /* <DEDUP_REMOVED lines=19> */
.L_x_3071:
        /* <DEDUP_REMOVED lines=10> */
.L_x_2884:
[----:B------:R-:W-:Y:S02]  /*193e0*/  PLOP3.LUT P1, PT, P1, P0, PT, 0xa2, 0x0 ;  /* 0x000000000000781c */ /* 0x000fe40000f21472 */
[----:B------:R-:W-:-:S08]  /*193f0*/  @P0 R2UR P1, UR4, R16 ;  /* 0x00000000100402ca */ /* 0x000fd00000020000 */
[----:B------:R-:W-:-:S05]  /*19400*/  @P0 PLOP3.LUT P0, PT, P1, PT, PT, 0x80, 0x0 ;  /* 0x000000000000081c */ /* 0x000fca0000f0f070 */
[----:B------:R-:W-:Y:S01]  /*19410*/  @!P1 SYNCS.ARRIVE.TRANS64.RED.A0T1 RZ, [UR4+0x16800], RZ ;  /* 0x016800ffffff99a7 */ /* 0x000fe20008200404 */
[----:B------:R-:W-:Y:S07]  /*19420*/  @!P1 ARRIVES.LDGSTSBAR.64.TRANSCNT [UR4+0x16800] ;  /* 0x01680000ff0099b0 */ /* 0x000fee0008000a84 */
[----:B------:R-:W-:Y:S05]  /*19430*/  @P0 BRA.U.ANY `(.L_x_2884) ;  /* 0xfffffffd00e80947 */ /* 0x000fea000393ffff */
[----:B-1----:R-:W2:Y:S02]  /*19440*/  LDL.LU R2, [R1+0x48] ;  /* 0x0000480001027983 */ /* 0x002ea40000300800 */
[----:B--2---:R-:W-:-:S04]  /*19450*/  IADD3 R2, R2, 0x1, RZ ;  /* 0x0000000102027810 */ /* 0x004fc80007ffe0ff */
[----:B------:R-:W-:Y:S01]  /*19460*/  LEA.HI R0, R2, R2, RZ, 0x1 ;  /* 0x0000000202007211 */ /* 0x000fe200078f08ff */
[----:B------:R1:W-:Y:S03]  /*19470*/  STL [R1+0x48], R2 ;  /* 0x0000480201007387 */ /* 0x0003e60000100800 */
        /* <DEDUP_REMOVED lines=8> */
.L_x_3072:
[----:B------:R-:W-:Y:S05]  /*19500*/  BSYNC B0 ;  /* 0x0000000000007941 */ /* 0x000fea0003800000 */
.L_x_2885:
        /* <DEDUP_REMOVED lines=8> */
[----:B------:R-:W-:Y:S02]  /*19590*/  IMAD.MOV.U32 R6, RZ, RZ, R22 ;  /* 0x000000ffff067224 */ /* 0x000fe400078e0016 */
[----:B------:R-:W-:Y:S02]  /*195a0*/  IMAD.MOV.U32 R20, RZ, RZ, R29 ;  /* 0x000000ffff147224 */ /* 0x000fe400078e001d */
[----:B------:R-:W-:Y:S02]  /*195b0*/  IMAD.MOV.U32 R26, RZ, RZ, R23 ;  /* 0x000000ffff1a7224 */ /* 0x000fe400078e0017 */
[----:B0-----:R-:W-:-:S05]  /*195c0*/  IMAD.SHL.U32 R2, R2, 0x8, RZ ;  /* 0x0000000802027824 */ /* 0x001fca00078e00ff */
[----:B------:R-:W-:-:S04]  /*195d0*/  LOP3.LUT R2, R2, 0x38, RZ, 0xc0, !PT ;  /* 0x0000003802027812 */ /* 0x000fc800078ec0ff */
[----:B------:R-:W-:-:S13]  /*195e0*/  ISETP.GE.AND P1, PT, R2, UR4, PT ;  /* 0x0000000402007c0c */ /* 0x000fda000bf26270 */
.L_x_2901:
[----:B------:R-:W2:Y:S01]  /*195f0*/  LDL R11, [R1+0x1c] ;  /* 0x00001c00010b7983 */ /* 0x000ea20000100800 */
[----:B-1----:R-:W0:Y:S03]  /*19600*/  LDC R0, c[0x0][0x430] ;  /* 0x00010c00ff007b82 */ /* 0x002e260000000800 */
[----:B------:R-:W3:Y:S04]  /*19610*/  LDL R10, [R1+0x20] ;  /* 0x00002000010a7983 */ /* 0x000ee80000100800 */
[----:B------:R-:W4:Y:S01]  /*19620*/  LDL R9, [R1+0x8] ;  /* 0x0000080001097983 */ /* 0x000f220000100800 */
[----:B------:R-:W1:Y:S03]  /*19630*/  S2R R2, SR_TID.X ;  /* 0x0000000000027919 */ /* 0x000e660000002100 */
[----:B------:R-:W5:Y:S01]  /*19640*/  LDL R8, [R1+0x54] ;  /* 0x0000540001087983 */ /* 0x000f620000100800 */
        /* <DEDUP_REMOVED lines=11> */
[----:B0-----:R-:W-:Y:S01]  /*19700*/  @P0 IMAD.HI.U32 R5, R4, R5, RZ ;  /* 0x0000000504050227 */ /* 0x001fe200078e00ff */
[----:B------:R-:W-:-:S04]  /*19710*/  MOV R2, R4 ;  /* 0x0000000400027202 */ /* 0x000fc80000000f00 */
        /* <DEDUP_REMOVED lines=22> */
.L_x_2889:
[----:B------:R-:W-:Y:S01]  /*19880*/  IMAD R5, R22, 0x8, R16 ;  /* 0x0000000816057824 */ /* 0x000fe200078e0210 */
[----:B------:R-:W-:Y:S01]  /*19890*/  SHF.L.U32 R2, R29, 0x1f, RZ ;  /* 0x0000001f1d027819 */ /* 0x000fe200000006ff */
[----:B------:R-:W-:Y:S03]  /*198a0*/  BSSY B1, `(.L_x_2890) ;  /* 0x0000003000017945 */ /* 0x000fe60003800000 */
[----:B------:R-:W0:Y:S02]  /*198b0*/  SYNCS.PHASECHK.TRANS64.TRYWAIT P0, [R5+URZ+0x16840], R2 ;  /* 0x01684002050075a7 */ /* 0x000e24000800017f */
[----:B0-----:R-:W-:Y:S05]  /*198c0*/  @!P0 BRA `(.L_x_2891) ;  /* 0x0000006400808947 */ /* 0x001fea0003800000 */
.L_x_3073:
[----:B------:R-:W-:Y:S05]  /*198d0*/  BSYNC B1 ;  /* 0x0000000000017941 */ /* 0x000fea0003800000 */
.L_x_2890:
[----:B------:R-:W2:Y:S01]  /*198e0*/  LDL R3, [R1+0x10] ;  /* 0x0000100001037983 */ /* 0x000ea20000100800 */
        /* <DEDUP_REMOVED lines=72> */
.L_x_3091:
        /* <DEDUP_REMOVED lines=8> */
.L_x_2893:
        /* <DEDUP_REMOVED lines=11> */
.L_x_2894:
[----:B------:R1:W-:Y:S01]  /*19ea0*/  SYNCS.ARRIVE.TRANS64.A1T0 RZ, [R5+URZ+0x16830], RZ ;  /* 0x016830ff05ff79a7 */ /* 0x0003e2000810003f */
[----:B------:R-:W-:Y:S05]  /*19eb0*/  @!P3 BRA `(.L_x_2895) ;  /* 0x000000000004b947 */ /* 0x000fea0003800000 */
[----:B------:R-:W-:Y:S01]  /*19ec0*/  BPT.TRAP 0x1 ;  /* 0x000000040000795c */ /* 0x000fe20000300000 */
.L_x_2895:
[----:B------:R-:W-:Y:S01]  /*19ed0*/  SHF.L.U32 R2, R20, 0x1f, RZ ;  /* 0x0000001f14027819 */ /* 0x000fe200000006ff */
[----:B-1----:R-:W-:Y:S01]  /*19ee0*/  IMAD R5, R6, 0x8, R16 ;  /* 0x0000000806057824 */ /* 0x002fe200078e0210 */
[----:B------:R-:W-:Y:S03]  /*19ef0*/  BSSY B1, `(.L_x_2896) ;  /* 0x0000003000017945 */ /* 0x000fe60003800000 */
[----:B------:R-:W1:Y:S02]  /*19f00*/  SYNCS.PHASECHK.TRANS64.TRYWAIT P0, [R5+URZ+0x16860], R2 ;  /* 0x01686002050075a7 */ /* 0x000e64000800017f */
[----:B-1----:R-:W-:Y:S05]  /*19f10*/  @!P0 BRA `(.L_x_2897) ;  /* 0x00000068003c8947 */ /* 0x002fea0003800000 */
.L_x_3092:
[----:B------:R-:W-:Y:S05]  /*19f20*/  BSYNC B1 ;  /* 0x0000000000017941 */ /* 0x000fea0003800000 */
.L_x_2896:
        /* <DEDUP_REMOVED lines=60> */
.L_x_3110:
        /* <DEDUP_REMOVED lines=25> */
.L_x_2899:
        /* <DEDUP_REMOVED lines=12> */
.L_x_2900:
[----:B------:R-:W2:Y:S01]  /*1a540*/  LDL R0, [R1+0x18] ;  /* 0x0000180001007983 */ /* 0x000ea20000100800 */
[----:B------:R0:W-:Y:S01]  /*1a550*/  SYNCS.ARRIVE.TRANS64.A1T0 RZ, [R5+URZ+0x16850], RZ ;  /* 0x016850ff05ff79a7 */ /* 0x0001e2000810003f */
[C---:B------:R-:W-:Y:S02]  /*1a560*/  VIADD R7, R23.reuse, 0xffffffff ;  /* 0xffffffff17077836 */ /* 0x040fe40000000000 */
[----:B------:R-:W-:Y:S02]  /*1a570*/  IMAD.MOV.U32 R6, RZ, RZ, R22 ;  /* 0x000000ffff067224 */ /* 0x000fe400078e0016 */
[----:B------:R-:W-:Y:S02]  /*1a580*/  IMAD.MOV.U32 R20, RZ, RZ, R29 ;  /* 0x000000ffff147224 */ /* 0x000fe400078e001d */
[----:B------:R-:W-:Y:S01]  /*1a590*/  IMAD.MOV.U32 R26, RZ, RZ, R23 ;  /* 0x000000ffff1a7224 */ /* 0x000fe200078e0017 */
[----:B--2---:R-:W-:-:S13]  /*1a5a0*/  ISETP.GT.AND P0, PT, R23, R0, PT ;  /* 0x000000001700720c */ /* 0x004fda0003f04270 */
[----:B0-----:R-:W-:Y:S05]  /*1a5b0*/  @P0 BRA `(.L_x_2901) ;  /* 0xfffffff0000c0947 */ /* 0x001fea000383ffff */
.L_x_2888:
[----:B------:R-:W-:Y:S05]  /*1a5c0*/  BSYNC B0 ;  /* 0x0000000000007941 */ /* 0x000fea0003800000 */
.L_x_2887:
        /* <DEDUP_REMOVED lines=17> */
.L_x_2903:
[----:B------:R-:W-:Y:S05]  /*1a6e0*/  BSYNC B0 ;  /* 0x0000000000007941 */ /* 0x000fea0003800000 */
.L_x_2902:
[----:B------:R-:W2:Y:S02]  /*1a6f0*/  LDL R0, [R1+0x54] ;  /* 0x0000540001007983 */ /* 0x000ea40000100800 */
[----:B--2---:R-:W-:-:S13]  /*1a700*/  ISETP.NE.AND P0, PT, R0, 0x3, PT ;  /* 0x000000030000780c */ /* 0x004fda0003f05270 */
[----:B------:R-:W-:Y:S05]  /*1a710*/  @!P0 BRA `(.L_x_2904) ;  /* 0x0000000000048947 */ /* 0x000fea0003800000 */
[----:B------:R-:W-:Y:S01]  /*1a720*/  BPT.TRAP 0x1 ;  /* 0x000000040000795c */ /* 0x000fe20000300000 */
.L_x_2904:
[----:B------:R-:W2:Y:S01]  /*1a730*/  LDL.LU R2, [R1+0x14] ;  /* 0x0000140001027983 */ /* 0x000ea20000300800 */
[----:B------:R-:W-:Y:S01]  /*1a740*/  IMAD R0, R22, 0x8, R16 ;  /* 0x0000000816007824 */ /* 0x000fe200078e0210 */
[----:B------:R-:W-:Y:S01]  /*1a750*/  SHF.L.U32 R3, R29, 0x1f, RZ ;  /* 0x0000001f1d037819 */ /* 0x000fe200000006ff */
[----:B------:R-:W-:Y:S03]  /*1a760*/  BSSY B0, `(.L_x_2905) ;  /* 0x0000004000007945 */ /* 0x000fe60003800000 */
[----:B------:R-:W0:Y:S01]  /*1a770*/  SYNCS.PHASECHK.TRANS64.TRYWAIT P0, [R0+URZ+0x16860], R3 ;  /* 0x01686003000075a7 */ /* 0x000e22000800017f */
[----:B--2---:R-:W-:Y:S01]  /*1a780*/  IMAD R6, R23, -0x80, R2 ;  /* 0xffffff8017067824 */ /* 0x004fe200078e0202 */
[----:B0-----:R-:W-:Y:S06]  /*1a790*/  @!P0 BRA `(.L_x_2906) ;  /* 0x0000006800788947 */ /* 0x001fec0003800000 */
.L_x_3111:
[----:B------:R-:W-:Y:S05]  /*1a7a0*/  BSYNC B0 ;  /* 0x0000000000007941 */ /* 0x000fea0003800000 */
.L_x_2905:
[----:B------:R-:W1:Y:S01]  /*1a7b0*/  S2R R8, SR_TID.X ;  /* 0x0000000000087919 */ /* 0x000e620000002100 */
[----:B------:R-:W-:Y:S01]  /*1a7c0*/  ULDC UR4, c[0x0][0x2f4] ;  /* 0x0000bd0000047ab9 */ /* 0x000fe20000000800 */
[C---:B-1----:R-:W-:Y:S01]  /*1a7d0*/  IMAD.SHL.U32 R2, R8.reuse, 0x8, RZ ;  /* 0x0000000808027824 */ /* 0x042fe200078e00ff */
[C---:B------:R-:W-:Y:S01]  /*1a7e0*/  LOP3.LUT R5, R8.reuse, 0x7f, RZ, 0xc0, !PT ;  /* 0x0000007f08057812 */ /* 0x040fe200078ec0ff */
[----:B------:R-:W-:-:S03]  /*1a7f0*/  IMAD.SHL.U32 R7, R8, 0x8, RZ ;  /* 0x0000000808077824 */ /* 0x000fc600078e00ff */
[----:B------:R-:W-:Y:S02]  /*1a800*/  LOP3.LUT R2, R2, 0x1f8, RZ, 0xc0, !PT ;  /* 0x000001f802027812 */ /* 0x000fe400078ec0ff */
[----:B------:R-:W-:Y:S02]  /*1a810*/  LOP3.LUT R7, R7, 0x38, RZ, 0xc0, !PT ;  /* 0x0000003807077812 */ /* 0x000fe400078ec0ff */
[----:B------:R-:W-:Y:S02]  /*1a820*/  SHF.L.U32 R4, R5, 0x3, RZ ;  /* 0x0000000305047819 */ /* 0x000fe400000006ff */
[----:B------:R-:W-:Y:S02]  /*1a830*/  LOP3.LUT R2, R2, 0x38, R8, 0x78, !PT ;  /* 0x0000003802027812 */ /* 0x000fe400078e7808 */
[----:B------:R-:W-:Y:S01]  /*1a840*/  ISETP.GE.AND P0, PT, R7, UR4, PT ;  /* 0x0000000407007c0c */ /* 0x000fe2000bf06270 */
[----:B------:R-:W-:Y:S01]  /*1a850*/  UMOV UR4, 0xffffffff ;  /* 0xffffffff00047882 */ /* 0x000fe20000000000 */
[----:B------:R-:W-:-:S02]  /*1a860*/  SHF.R.U32.HI R5, RZ, 0x3, R5 ;  /* 0x00000003ff057819 */ /* 0x000fc40000011605 */
        /* <DEDUP_REMOVED lines=50> */
.L_x_3129:
        /* <DEDUP_REMOVED lines=9> */
.L_x_2908:
        /* <DEDUP_REMOVED lines=11> */
.L_x_2909:
[----:B------:R-:W-:Y:S01]  /*1acd0*/  VIADD R22, R22, 0x1 ;  /* 0x0000000116167836 */ /* 0x000fe20000000000 */
[----:B------:R0:W-:Y:S04]  /*1ace0*/  SYNCS.ARRIVE.TRANS64.A1T0 RZ, [R0+URZ+0x16850], RZ ;  /* 0x016850ff00ff79a7 */ /* 0x0001e8000810003f */
[----:B------:R-:W-:-:S04]  /*1acf0*/  ISETP.NE.AND P0, PT, R22, 0x2, PT ;  /* 0x000000021600780c */ /* 0x000fc80003f05270 */
[----:B0-----:R-:W-:Y:S02]  /*1ad00*/  SEL R0, RZ, 0x1, P0 ;  /* 0x00000001ff007807 */ /* 0x001fe40000000000 */
[----:B------:R-:W-:Y:S02]  /*1ad10*/  SEL R22, R22, RZ, P0 ;  /* 0x000000ff16167207 */ /* 0x000fe40000000000 */
[----:B------:R-:W-:-:S07]  /*1ad20*/  LOP3.LUT R29, R29, R0, RZ, 0x3c, !PT ;  /* 0x000000001d1d7212 */ /* 0x000fce00078e3cff */
.L_x_2868:
[----:B------:R-:W-:Y:S05]  /*1ad30*/  BSYNC B7 ;  /* 0x0000000000077941 */ /* 0x000fea0003800000 */
.L_x_2866:
[----:B------:R-:W4:Y:S02]  /*1ad40*/  LDL R0, [R1+0x10] ;  /* 0x0000100001007983 */ /* 0x000f240000100800 */
[----:B----4-:R-:W-:-:S13]  /*1ad50*/  LOP3.LUT P0, RZ, R0, 0x4, RZ, 0xc0, !PT ;  /* 0x0000000400ff7812 */ /* 0x010fda000780c0ff */
[----:B------:R-:W-:Y:S05]  /*1ad60*/  @!P0 BRA `(.L_x_2910) ;  /* 0x0000000000248947 */ /* 0x000fea0003800000 */
[----:B------:R-:W-:Y:S05]  /*1ad70*/  WARPSYNC.ALL ;  /* 0x0000000000007948 */ /* 0x000fea0003800000 */
[----:B------:R-:W0:Y:S08]  /*1ad80*/  S2UR UR5, SR_CgaCtaId ;  /* 0x00000000000579c3 */ /* 0x000e300000008800 */
[----:B------:R-:W-:Y:S06]  /*1ad90*/  BAR.SYNC.DEFER_BLOCKING 0x5, 0x200 ;  /* 0x0148000000007b1d */ /* 0x000fec0000010000 */
[----:B------:R-:W-:-:S02]  /*1ada0*/  UMOV UR4, 0x400 ;  /* 0x0000040000047882 */ /* 0x000fc40000000000 */
[----:B0-----:R-:W-:-:S06]  /*1adb0*/  ULEA UR4, UR5, UR4, 0x18 ;  /* 0x0000000405047291 */ /* 0x001fcc000f8ec03f */
[----:B------:R-:W-:-:S05]  /*1adc0*/  IMAD.U32 R16, RZ, RZ, UR4 ;  /* 0x00000004ff107e24 */ /* 0x000fca000f8e00ff */
[----:B------:R0:W4:Y:S01]  /*1add0*/  LDS.128 R24, [R16+0x168d0] ;  /* 0x0168d00010187984 */ /* 0x0001220000000c00 */
[----:B------:R-:W-:Y:S06]  /*1ade0*/  BAR.ARV 0x4, 0x200 ;  /* 0x0108000000007b1d */ /* 0x000fec0000002000 */
[----:B------:R-:W-:Y:S05]  /*1adf0*/  BRA `(.L_x_2911) ;  /* 0x0000000c00d87947 */ /* 0x000fea0003800000 */
.L_x_2910:
[----:B------:R-:W0:Y:S01]  /*1ae00*/  S2R R0, SR_TID.X ;  /* 0x0000000000007919 */ /* 0x000e220000002100 */
[----:B------:R-:W-:Y:S01]  /*1ae10*/  UMOV UR4, 0xffffffff ;  /* 0xffffffff00047882 */ /* 0x000fe20000000000 */
[----:B0-----:R-:W-:-:S04]  /*1ae20*/  LOP3.LUT R8, R0, 0x1f, RZ, 0xc0, !PT ;  /* 0x0000001f00087812 */ /* 0x001fc800078ec0ff */
[----:B------:R-:W-:Y:S01]  /*1ae30*/  ISETP.NE.AND P0, PT, R8, 0x1f, PT ;  /* 0x0000001f0800780c */ /* 0x000fe20003f05270 */
[----:B------:R-:W-:-:S12]  /*1ae40*/  BRA.DIV UR4, `(.L_x_2912) ;  /* 0x0000006e040c7947 */ /* 0x000fd8000b800000 */
[----:B--2---:R-:W-:Y:S01]  /*1ae50*/  IMAD.IADD R9, R27, 0x1, R8 ;  /* 0x000000011b097824 */ /* 0x004fe200078e0208 */
[----:B------:R-:W-:-:S04]  /*1ae60*/  ULDC UR4, c[0x0][0xc3c] ;  /* 0x00030f0000047ab9 */ /* 0x000fc80000000800 */
[----:B------:R-:W-:-:S13]  /*1ae70*/  ISETP.GE.OR P1, PT, R9, UR4, !P0 ;  /* 0x0000000409007c0c */ /* 0x000fda000c726670 */
[----:B------:R-:W0:Y:S08]  /*1ae80*/  @!P1 LDC.64 R2, c[0x0][0xc80] ;  /* 0x00032000ff029b82 */ /* 0x000e300000000a00 */
[----:B------:R-:W2:Y:S01]  /*1ae90*/  @!P1 LDC.64 R4, c[0x0][0xc78] ;  /* 0x00031e00ff049b82 */ /* 0x000ea20000000a00 */
[----:B0-----:R-:W-:-:S05]  /*1aea0*/  @!P1 IMAD.WIDE R2, R9, 0x4, R2 ;  /* 0x0000000409029825 */ /* 0x001fca00078e0202 */
[----:B---3--:R2:W3:Y:S02]  /*1aeb0*/  @!P1 LDG.E R7, desc[UR40][R2.64] ;  /* 0x0000002802079981 */ /* 0x0084e4000c1e1900 */
[----:B--2---:R-:W-:-:S05]  /*1aec0*/  @!P1 IMAD.WIDE R2, R9, 0x4, R4 ;  /* 0x0000000409029825 */ /* 0x004fca00078e0204 */
[----:B------:R-:W2:Y:S01]  /*1aed0*/  @!P1 LDG.E R4, desc[UR40][R2.64] ;  /* 0x0000002802049981 */ /* 0x000ea2000c1e1900 */
[----:B------:R-:W-:Y:S01]  /*1aee0*/  IMAD.MOV.U32 R25, RZ, RZ, RZ ;  /* 0x000000ffff197224 */ /* 0x000fe200078e00ff */
[C---:B------:R-:W-:Y:S01]  /*1aef0*/  ISETP.GE.U32.AND P2, PT, R8.reuse, 0x2, PT ;  /* 0x000000020800780c */ /* 0x040fe20003f46070 */
[----:B------:R-:W-:Y:S01]  /*1af00*/  IMAD.MOV.U32 R5, RZ, RZ, RZ ;  /* 0x000000ffff057224 */ /* 0x000fe200078e00ff */
[C---:B------:R-:W-:Y:S01]  /*1af10*/  ISETP.GE.U32.AND P3, PT, R8.reuse, 0x4, PT ;  /* 0x000000040800780c */ /* 0x040fe20003f66070 */
[----:B------:R-:W-:Y:S01]  /*1af20*/  SHFL.IDX PT, R0, R24, RZ, 0x1f ;  /* 0x00001fff18007589 */ /* 0x000fe200000e0000 */
[C---:B------:R-:W-:Y:S02]  /*1af30*/  ISETP.GE.U32.AND P4, PT, R8.reuse, 0x8, PT ;  /* 0x000000080800780c */ /* 0x040fe40003f86070 */
[C---:B------:R-:W-:Y:S01]  /*1af40*/  ISETP.GE.U32.AND P5, PT, R8.reuse, 0x10, PT ;  /* 0x000000100800780c */ /* 0x040fe20003fa6070 */
[----:B------:R0:W-:Y:S02]  /*1af50*/  SHFL.IDX PT, R6, R24, 0x1, 0x1f ;  /* 0x00201f0018067f89 */ /* 0x0001e400000e0000 */
[----:B0-----:R-:W-:Y:S01]  /*1af60*/  IMAD.MOV.U32 R24, RZ, RZ, RZ ;  /* 0x000000ffff187224 */ /* 0x001fe200078e00ff */
[----:B---3--:R-:W-:Y:S01]  /*1af70*/  @!P1 MOV R25, R7 ;  /* 0x0000000700199202 */ /* 0x008fe20000000f00 */
[----:B--2---:R-:W-:Y:S01]  /*1af80*/  @!P1 IMAD.MOV.U32 R5, RZ, RZ, R4 ;  /* 0x000000ffff059224 */ /* 0x004fe200078e0004 */
        /* <DEDUP_REMOVED lines=17> */
[----:B------:R0:W2:Y:S02]  /*1b0a0*/  SHFL.IDX PT, R14, R2, 0x1f, 0x1f ;  /* 0x03e01f00020e7f89 */ /* 0x0000a400000e0000 */
.L_x_3139:
[----:B------:R-:W-:Y:S02]  /*1b0b0*/  ULDC UR4, c[0x0][0xc38] ;  /* 0x00030e0000047ab9 */ /* 0x000fe40000000800 */
[----:B------:R-:W-:-:S05]  /*1b0c0*/  MOV R4, UR4 ;  /* 0x0000000400047c02 */ /* 0x000fca0008000f00 */
[----:B--2---:R-:W-:-:S04]  /*1b0d0*/  IMAD R3, R14, R4, RZ ;  /* 0x000000040e037224 */ /* 0x004fc800078e02ff */
[----:B------:R-:W-:-:S05]  /*1b0e0*/  IMAD.IADD R6, R6, 0x1, R3 ;  /* 0x0000000106067824 */ /* 0x000fca00078e0203 */
[----:B------:R-:W-:-:S13]  /*1b0f0*/  ISETP.GT.AND P6, PT, R6, R0, PT ;  /* 0x000000000600720c */ /* 0x000fda0003fc4270 */
[----:B------:R-:W-:Y:S05]  /*1b100*/  @P6 BRA `(.L_x_2913) ;  /* 0x0000000000a46947 */ /* 0x000fea0003800000 */
.L_x_2916:
        /* <DEDUP_REMOVED lines=9> */
[----:B------:R-:W0:Y:S02]  /*1b1a0*/  @!P6 LDC.64 R2, c[0x0][0xc80] ;  /* 0x00032000ff02eb82 */ /* 0x000e240000000a00 */
[----:B0-----:R-:W-:-:S05]  /*1b1b0*/  @!P6 IMAD.WIDE R2, R4, 0x4, R2 ;  /* 0x000000040402e825 */ /* 0x001fca00078e0202 */
[----:B------:R0:W2:Y:S01]  /*1b1c0*/  @!P6 LDG.E R25, desc[UR40][R2.64] ;  /* 0x000000280219e981 */ /* 0x0000a2000c1e1900 */
[----:B------:R-:W-:Y:S01]  /*1b1d0*/  IMAD.MOV.U32 R5, RZ, RZ, RZ ;  /* 0x000000ffff057224 */ /* 0x000fe200078e00ff */
[----:B0-----:R-:W0:Y:S02]  /*1b1e0*/  @!P6 LDC.64 R2, c[0x0][0xc78] ;  /* 0x00031e00ff02eb82 */ /* 0x001e240000000a00 */
[----:B0-----:R-:W-:-:S05]  /*1b1f0*/  @!P6 IMAD.WIDE R2, R4, 0x4, R2 ;  /* 0x000000040402e825 */ /* 0x001fca00078e0202 */
        /* <DEDUP_REMOVED lines=19> */
[----:B------:R0:W2:Y:S02]  /*1b330*/  SHFL.IDX PT, R14, R2, 0x1f, 0x1f ;  /* 0x03e01f00020e7f89 */ /* 0x0000a400000e0000 */
.L_x_3147:
[----:B------:R-:W-:Y:S02]  /*1b340*/  ULDC UR4, c[0x0][0xc38] ;  /* 0x00030e0000047ab9 */ /* 0x000fe40000000800 */
[----:B------:R-:W-:-:S04]  /*1b350*/  IMAD.U32 R4, RZ, RZ, UR4 ;  /* 0x00000004ff047e24 */ /* 0x000fc8000f8e00ff */
[----:B--2---:R-:W-:-:S04]  /*1b360*/  IMAD R3, R14, R4, RZ ;  /* 0x000000040e037224 */ /* 0x004fc800078e02ff */
[----:B------:R-:W-:-:S05]  /*1b370*/  IMAD.IADD R6, R3, 0x1, R6 ;  /* 0x0000000103067824 */ /* 0x000fca00078e0206 */
[----:B------:R-:W-:-:S13]  /*1b380*/  ISETP.GT.AND P6, PT, R6, R0, PT ;  /* 0x000000000600720c */ /* 0x000fda0003fc4270 */
[----:B------:R-:W-:Y:S05]  /*1b390*/  @!P6 BRA `(.L_x_2916) ;  /* 0xfffffffc005ce947 */ /* 0x000fea000383ffff */
.L_x_2913:
[----:B------:R-:W-:Y:S01]  /*1b3a0*/  IMAD.IADD R6, R6, 0x1, -R3 ;  /* 0x0000000106067824 */ /* 0x000fe200078e0a03 */
[----:B------:R-:W-:-:S03]  /*1b3b0*/  UMOV UR4, 0xffffffff ;  /* 0xffffffff00047882 */ /* 0x000fc60000000000 */
[----:B------:R-:W-:-:S05]  /*1b3c0*/  IMAD R3, R2, R4, R6 ;  /* 0x0000000402037224 */ /* 0x000fca00078e0206 */
[----:B------:R-:W-:Y:S01]  /*1b3d0*/  ISETP.GT.AND P6, PT, R3, R0, PT ;  /* 0x000000000300720c */ /* 0x000fe20003fc4270 */
[----:B------:R-:W-:-:S12]  /*1b3e0*/  BRA.DIV UR4, `(.L_x_2917) ;  /* 0x0000006e04947947 */ /* 0x000fd8000b800000 */
[----:B------:R-:W-:-:S04]  /*1b3f0*/  VOTE.ANY R3, PT, !P6 ;  /* 0x0000000000037806 */ /* 0x000fc800070e0100 */
[----:B------:R-:W2:Y:S02]  /*1b400*/  POPC R7, R3 ;  /* 0x0000000300077309 */ /* 0x000ea40000000000 */
[----:B--2---:R2:W3:Y:S01]  /*1b410*/  SHFL.IDX PT, R25, R25, R7, 0x1f ;  /* 0x00001f0719197589 */ /* 0x0044e200000e0000 */
[----:B------:R-:W-:-:S03]  /*1b420*/  IMAD.IADD R27, R7, 0x1, R27 ;  /* 0x00000001071b7824 */ /* 0x000fc600078e021b */
[----:B------:R2:W4:Y:S04]  /*1b430*/  SHFL.IDX PT, R5, R5, R7, 0x1f ;  /* 0x00001f0705057589 */ /* 0x00052800000e0000 */
.L_x_3152:
[----:B------:R-:W-:-:S13]  /*1b440*/  ISETP.NE.AND P0, PT, R3, RZ, PT ;  /* 0x000000ff0300720c */ /* 0x000fda0003f05270 */
[----:B------:R-:W-:Y:S05]  /*1b450*/  @!P0 BRA `(.L_x_2918) ;  /* 0x0000000000108947 */ /* 0x000fea0003800000 */
[----:B------:R-:W-:Y:S01]  /*1b460*/  UMOV UR4, 0xffffffff ;  /* 0xffffffff00047882 */ /* 0x000fe20000000000 */
[----:B------:R-:W-:Y:S02]  /*1b470*/  VIADD R12, R7, 0xffffffff ;  /* 0xffffffff070c7836 */ /* 0x000fe40000000000 */
[----:B------:R-:W-:Y:S05]  /*1b480*/  BRA.DIV UR4, `(.L_x_2919) ;  /* 0x0000006e04cc7947 */ /* 0x000fea000b800000 */
[----:B------:R0:W0:Y:S02]  /*1b490*/  SHFL.IDX PT, R24, R2, R12, 0x1f ;  /* 0x00001f0c02187589 */ /* 0x00002400000e0000 */
.L_x_2918:
[----:B----4-:R-:W-:Y:S01]  /*1b4a0*/  ISETP.NE.AND P0, PT, R5, 0x1, PT ;  /* 0x000000010500780c */ /* 0x010fe20003f05270 */
[----:B0-----:R-:W-:-:S04]  /*1b4b0*/  IMAD R24, R24, R4, R6 ;  /* 0x0000000418187224 */ /* 0x001fc800078e0206 */
[----:B------:R-:W-:-:S08]  /*1b4c0*/  IMAD.IADD R0, R0, 0x1, -R24 ;  /* 0x0000000100007824 */ /* 0x000fd000078e0a18 */
[----:B------:R-:W-:Y:S05]  /*1b4d0*/  @!P0 BRA `(.L_x_2920) ;  /* 0x0000000000dc8947 */ /* 0x000fea0003800000 */
[-C--:B---3--:R-:W-:Y:S01]  /*1b4e0*/  IABS R6, R25.reuse ;  /* 0x0000001900067213 */ /* 0x088fe20000000000 */
[----:B------:R-:W-:Y:S01]  /*1b4f0*/  IMAD.MOV.U32 R2, RZ, RZ, RZ ;  /* 0x000000ffff027224 */ /* 0x000fe200078e00ff */
[----:B------:R-:W-:Y:S02]  /*1b500*/  IABS R8, R25 ;  /* 0x0000001900087213 */ /* 0x000fe40000000000 */
[----:B------:R-:W0:Y:S03]  /*1b510*/  I2F.RP R4, R6 ;  /* 0x0000000600047306 */ /* 0x000e260000209400 */
[----:B------:R-:W-:-:S05]  /*1b520*/  IMAD.MOV R8, RZ, RZ, -R8 ;  /* 0x000000ffff087224 */ /* 0x000fca00078e0a08 */
[----:B0-----:R-:W2:Y:S02]  /*1b530*/  MUFU.RCP R4, R4 ;  /* 0x0000000400047308 */ /* 0x001ea40000001000 */
[----:B--2---:R-:W-:-:S06]  /*1b540*/  VIADD R7, R4, 0xffffffe ;  /* 0x0ffffffe04077836 */ /* 0x004fcc0000000000 */
[----:B------:R-:W0:Y:S02]  /*1b550*/  F2I.FTZ.U32.TRUNC.NTZ R3, R7 ;  /* 0x0000000700037305 */ /* 0x000e24000021f000 */
[----:B0-----:R-:W-:-:S05]  /*1b560*/  IADD3 R9, RZ, -R3, RZ ;  /* 0x80000003ff097210 */ /* 0x001fca0007ffe0ff */
[----:B------:R-:W-:-:S04]  /*1b570*/  IMAD R9, R9, R6, RZ ;  /* 0x0000000609097224 */ /* 0x000fc800078e02ff */
[----:B------:R-:W-:Y:S01]  /*1b580*/  IMAD.HI.U32 R2, R3, R9, R2 ;  /* 0x0000000903027227 */ /* 0x000fe200078e0002 */
[----:B------:R-:W-:-:S05]  /*1b590*/  IABS R3, R0 ;  /* 0x0000000000037213 */ /* 0x000fca0000000000 */
[----:B------:R-:W-:-:S04]  /*1b5a0*/  IMAD.HI.U32 R4, R2, R3, RZ ;  /* 0x0000000302047227 */ /* 0x000fc800078e00ff */
[----:B------:R-:W-:Y:S02]  /*1b5b0*/  IMAD R3, R4, R8, R3 ;  /* 0x0000000804037224 */ /* 0x000fe400078e0203 */
[----:B------:R-:W-:-:S03]  /*1b5c0*/  IMAD.MOV.U32 R2, RZ, RZ, RZ ;  /* 0x000000ffff027224 */ /* 0x000fc600078e00ff */
[----:B------:R-:W-:-:S13]  /*1b5d0*/  ISETP.GT.U32.AND P1, PT, R6, R3, PT ;  /* 0x000000030600720c */ /* 0x000fda0003f24070 */
[----:B------:R-:W-:Y:S02]  /*1b5e0*/  @!P1 IMAD.IADD R3, R3, 0x1, -R6 ;  /* 0x0000000103039824 */ /* 0x000fe400078e0a06 */
[----:B------:R-:W-:Y:S01]  /*1b5f0*/  @!P1 VIADD R4, R4, 0x1 ;  /* 0x0000000104049836 */ /* 0x000fe20000000000 */
[----:B------:R-:W-:Y:S02]  /*1b600*/  ISETP.NE.AND P1, PT, R25, RZ, PT ;  /* 0x000000ff1900720c */ /* 0x000fe40003f25270 */
[----:B------:R-:W-:Y:S02]  /*1b610*/  ISETP.GE.U32.AND P0, PT, R3, R6, PT ;  /* 0x000000060300720c */ /* 0x000fe40003f06070 */
[----:B------:R-:W-:-:S04]  /*1b620*/  IABS R6, R5 ;  /* 0x0000000500067213 */ /* 0x000fc80000000000 */
[----:B------:R-:W0:Y:S07]  /*1b630*/  I2F.RP R7, R6 ;  /* 0x0000000600077306 */ /* 0x000e2e0000209400 */
[----:B------:R-:W-:Y:S01]  /*1b640*/  @P0 VIADD R4, R4, 0x1 ;  /* 0x0000000104040836 */ /* 0x000fe20000000000 */
[----:B0-----:R-:W0:Y:S02]  /*1b650*/  MUFU.RCP R7, R7 ;  /* 0x0000000700077308 */ /* 0x001e240000001000 */
[----:B0-----:R-:W-:Y:S01]  /*1b660*/  VIADD R8, R7, 0xffffffe ;  /* 0x0ffffffe07087836 */ /* 0x001fe20000000000 */
[----:B------:R-:W-:-:S05]  /*1b670*/  IABS R7, R5 ;  /* 0x0000000500077213 */ /* 0x000fca0000000000 */
[----:B------:R-:W0:Y:S01]  /*1b680*/  F2I.FTZ.U32.TRUNC.NTZ R3, R8 ;  /* 0x0000000800037305 */ /* 0x000e22000021f000 */
[----:B------:R-:W-:Y:S02]  /*1b690*/  IMAD.MOV R7, RZ, RZ, -R7 ;  /* 0x000000ffff077224 */ /* 0x000fe400078e0a07 */
[----:B0-----:R-:W-:-:S04]  /*1b6a0*/  IMAD.MOV R9, RZ, RZ, -R3 ;  /* 0x000000ffff097224 */ /* 0x001fc800078e0a03 */
[----:B------:R-:W-:-:S04]  /*1b6b0*/  IMAD R9, R9, R6, RZ ;  /* 0x0000000609097224 */ /* 0x000fc800078e02ff */
[----:B------:R-:W-:Y:S01]  /*1b6c0*/  IMAD.HI.U32 R2, R3, R9, R2 ;  /* 0x0000000903027227 */ /* 0x000fe200078e0002 */
[----:B------:R-:W-:-:S04]  /*1b6d0*/  LOP3.LUT R3, R0, R25, RZ, 0x3c, !PT ;  /* 0x0000001900037212 */ /* 0x000fc800078e3cff */
[----:B------:R-:W-:-:S13]  /*1b6e0*/  ISETP.GE.AND P2, PT, R3, RZ, PT ;  /* 0x000000ff0300720c */ /* 0x000fda0003f46270 */
[----:B------:R-:W-:Y:S02]  /*1b6f0*/  @!P2 IADD3 R4, -R4, RZ, RZ ;  /* 0x000000ff0404a210 */ /* 0x000fe40007ffe1ff */
        /* <DEDUP_REMOVED lines=17> */
[----:B------:R-:W-:-:S03]  /*1b810*/  IMAD.MOV R2, RZ, RZ, -R4 ;  /* 0x000000ffff027224 */ /* 0x000fc600078e0a04 */
[----:B------:R-:W-:Y:S01]  /*1b820*/  LEA R26, R5, R26, 0x10 ;  /* 0x0000001a051a7211 */ /* 0x000fe200078e80ff */
[----:B------:R-:W-:Y:S01]  /*1b830*/  IMAD R2, R25, R2, R0 ;  /* 0x0000000219027224 */ /* 0x000fe200078e0200 */
[----:B------:R-:W-:Y:S06]  /*1b840*/  BRA `(.L_x_2921) ;  /* 0x0000000000f47947 */ /* 0x000fec0003800000 */
.L_x_2920:
[----:B------:R-:W0:Y:S02]  /*1b850*/  LDC.64 R2, c[0x0][0xc90] ;  /* 0x00032400ff027b82 */ /* 0x000e240000000a00 */
[----:B0-----:R-:W-:-:S05]  /*1b860*/  IMAD.WIDE R2, R27, 0x4, R2 ;  /* 0x000000041b027825 */ /* 0x001fca00078e0202 */
[----:B------:R0:W3:Y:S02]  /*1b870*/  LDG.E R6, desc[UR40][R2.64] ;  /* 0x0000002802067981 */ /* 0x0000e4000c1e1900 */
[----:B0-----:R-:W-:Y:S02]  /*1b880*/  IMAD.MOV.U32 R2, RZ, RZ, RZ ;  /* 0x000000ffff027224 */ /* 0x001fe400078e00ff */
[----:B---3--:R-:W-:-:S05]  /*1b890*/  IMAD R5, R25, R6, RZ ;  /* 0x0000000619057224 */ /* 0x008fca00078e02ff */
[----:B--2---:R-:W-:-:S04]  /*1b8a0*/  IABS R7, R5 ;  /* 0x0000000500077213 */ /* 0x004fc80000000000 */
[----:B------:R-:W0:Y:S08]  /*1b8b0*/  I2F.RP R8, R7 ;  /* 0x0000000700087306 */ /* 0x000e300000209400 */
[----:B0-----:R-:W1:Y:S02]  /*1b8c0*/  MUFU.RCP R8, R8 ;  /* 0x0000000800087308 */ /* 0x001e640000001000 */
[----:B-1----:R-:W-:-:S06]  /*1b8d0*/  VIADD R10, R8, 0xffffffe ;  /* 0x0ffffffe080a7836 */ /* 0x002fcc0000000000 */
        /* <DEDUP_REMOVED lines=16> */
[----:B------:R-:W-:-:S06]  /*1b9e0*/  IMAD.MOV.U32 R2, RZ, RZ, RZ ;  /* 0x000000ffff027224 */ /* 0x000fcc00078e00ff */
[----:B------:R-:W-:-:S04]  /*1b9f0*/  @P0 VIADD R9, R9, 0x1 ;  /* 0x0000000109090836 */ /* 0x000fc80000000000 */
[----:B------:R-:W-:-:S05]  /*1ba00*/  IMAD.MOV.U32 R7, RZ, RZ, R9 ;  /* 0x000000ffff077224 */ /* 0x000fca00078e0009 */
[----:B------:R-:W-:Y:S02]  /*1ba10*/  @!P2 IADD3 R7, -R7, RZ, RZ ;  /* 0x000000ff0707a210 */ /* 0x000fe40007ffe1ff */
[----:B------:R-:W-:-:S05]  /*1ba20*/  @!P1 LOP3.LUT R7, RZ, R5, RZ, 0x33, !PT ;  /* 0x00000005ff079212 */ /* 0x000fca00078e33ff */
[----:B------:R-:W-:Y:S02]  /*1ba30*/  IMAD R8, R6, R7, RZ ;  /* 0x0000000706087224 */ /* 0x000fe400078e02ff */
[----:B------:R-:W-:Y:S02]  /*1ba40*/  IMAD.MOV R7, RZ, RZ, -R7 ;  /* 0x000000ffff077224 */ /* 0x000fe400078e0a07 */
[----:B------:R-:W-:Y:S02]  /*1ba50*/  IMAD.MOV R3, RZ, RZ, -R8 ;  /* 0x000000ffff037224 */ /* 0x000fe400078e0a08 */
[----:B------:R-:W-:-:S03]  /*1ba60*/  IMAD R5, R5, R7, R0 ;  /* 0x0000000705057224 */ /* 0x000fc600078e0200 */
[----:B------:R-:W-:-:S04]  /*1ba70*/  VIADDMNMX R4, R3, R4, R6, PT ;  /* 0x0000000403047246 */ /* 0x000fc80003800106 */
[-C--:B------:R-:W-:Y:S02]  /*1ba80*/  IABS R6, R4.reuse ;  /* 0x0000000400067213 */ /* 0x080fe40000000000 */
[----:B------:R-:W-:Y:S02]  /*1ba90*/  IABS R0, R4 ;  /* 0x0000000400007213 */ /* 0x000fe40000000000 */
[----:B------:R-:W0:Y:S03]  /*1baa0*/  I2F.RP R9, R6 ;  /* 0x0000000600097306 */ /* 0x000e260000209400 */
[----:B------:R-:W-:-:S05]  /*1bab0*/  IMAD.MOV R0, RZ, RZ, -R0 ;  /* 0x000000ffff007224 */ /* 0x000fca00078e0a00 */
[----:B0-----:R-:W0:Y:S02]  /*1bac0*/  MUFU.RCP R9, R9 ;  /* 0x0000000900097308 */ /* 0x001e240000001000 */
[----:B0-----:R-:W-:-:S06]  /*1bad0*/  VIADD R10, R9, 0xffffffe ;  /* 0x0ffffffe090a7836 */ /* 0x001fcc0000000000 */
[----:B------:R-:W0:Y:S02]  /*1bae0*/  F2I.FTZ.U32.TRUNC.NTZ R3, R10 ;  /* 0x0000000a00037305 */ /* 0x000e24000021f000 */
[----:B0-----:R-:W-:-:S04]  /*1baf0*/  IMAD.MOV R7, RZ, RZ, -R3 ;  /* 0x000000ffff077224 */ /* 0x001fc800078e0a03 */
[----:B------:R-:W-:-:S04]  /*1bb00*/  IMAD R7, R7, R6, RZ ;  /* 0x0000000607077224 */ /* 0x000fc800078e02ff */
[----:B------:R-:W-:Y:S01]  /*1bb10*/  IMAD.HI.U32 R2, R3, R7, R2 ;  /* 0x0000000703027227 */ /* 0x000fe200078e0002 */
[----:B------:R-:W-:-:S05]  /*1bb20*/  IABS R3, R5 ;  /* 0x0000000500037213 */ /* 0x000fca0000000000 */
[----:B------:R-:W-:-:S04]  /*1bb30*/  IMAD.HI.U32 R2, R2, R3, RZ ;  /* 0x0000000302027227 */ /* 0x000fc800078e00ff */
[----:B------:R-:W-:Y:S01]  /*1bb40*/  IMAD R3, R2, R0, R3 ;  /* 0x0000000002037224 */ /* 0x000fe200078e0203 */
[----:B------:R-:W-:Y:S02]  /*1bb50*/  LOP3.LUT R0, R5, R4, RZ, 0x3c, !PT ;  /* 0x0000000405007212 */ /* 0x000fe400078e3cff */
[----:B------:R-:W-:Y:S02]  /*1bb60*/  IADD3 R5, R8, 0x1000000, R5 ;  /* 0x0100000008057810 */ /* 0x000fe40007ffe005 */
[----:B------:R-:W-:Y:S02]  /*1bb70*/  ISETP.GT.U32.AND P1, PT, R6, R3, PT ;  /* 0x000000030600720c */ /* 0x000fe40003f24070 */
[----:B------:R-:W-:-:S11]  /*1bb80*/  ISETP.GE.AND P2, PT, R0, RZ, PT ;  /* 0x000000ff0000720c */ /* 0x000fd60003f46270 */
        /* <DEDUP_REMOVED lines=9> */
.L_x_2921:
[----:B------:R-:W-:-:S05]  /*1bc20*/  LOP3.LUT R2, RZ, R2, RZ, 0x33, !PT ;  /* 0x00000002ff027212 */ /* 0x000fca00078e33ff */
[----:B------:R-:W-:Y:S01]  /*1bc30*/  IMAD.IADD R25, R25, 0x1, R2 ;  /* 0x0000000119197824 */ /* 0x000fe200078e0202 */
[----:B------:R-:W-:Y:S06]  /*1bc40*/  BRA `(.L_x_2922) ;  /* 0x00000000001c7947 */ /* 0x000fec0003800000 */
.L_x_2914:
[----:B------:R-:W-:Y:S01]  /*1bc50*/  UMOV UR4, URZ ;  /* 0x0000003f00047c82 */ /* 0x000fe20008000000 */
[----:B------:R-:W-:Y:S01]  /*1bc60*/  UMOV UR5, URZ ;  /* 0x0000003f00057c82 */ /* 0x000fe20008000000 */
[----:B------:R-:W-:Y:S01]  /*1bc70*/  ULDC UR6, c[0x0][0xc3c] ;  /* 0x00030f0000067ab9 */ /* 0x000fe20000000800 */
[----:B------:R-:W-:Y:S02]  /*1bc80*/  IMAD.MOV.U32 R24, RZ, RZ, R0 ;  /* 0x000000ffff187224 */ /* 0x000fe400078e0000 */
[----:B------:R-:W-:Y:S02]  /*1bc90*/  IMAD.U32 R25, RZ, RZ, UR4 ;  /* 0x00000004ff197e24 */ /* 0x000fe4000f8e00ff */
[----:B------:R-:W-:Y:S02]  /*1bca0*/  IMAD.U32 R26, RZ, RZ, UR5 ;  /* 0x00000005ff1a7e24 */ /* 0x000fe4000f8e00ff */
[----:B------:R-:W-:-:S07]  /*1bcb0*/  IMAD.U32 R27, RZ, RZ, UR6 ;  /* 0x00000006ff1b7e24 */ /* 0x000fce000f8e00ff */
.L_x_2922:
        /* <DEDUP_REMOVED lines=10> */
.L_x_2911:
[----:B------:R-:W-:Y:S02]  /*1bd60*/  ULDC UR4, c[0x0][0xc3c] ;  /* 0x00030f0000047ab9 */ /* 0x000fe40000000800 */
[----:B----4-:R-:W-:-:S13]  /*1bd70*/  ISETP.GE.AND P0, PT, R27, UR4, PT ;  /* 0x000000041b007c0c */ /* 0x010fda000bf06270 */
[----:B------:R-:W-:Y:S05]  /*1bd80*/  @!P0 BRA `(.L_x_2923) ;  /* 0xffffff9800fc8947 */ /* 0x000fea000383ffff */
[----:B------:R-:W-:Y:S05]  /*1bd90*/  BSYNC B8 ;  /* 0x0000000000087941 */ /* 0x000fea0003800000 */
.L_x_2826:
[----:B0-----:R-:W4:Y:S01]  /*1bda0*/  LDL.LU R0, [R1+0x48] ;  /* 0x0000480001007983 */ /* 0x001f220000300800 */
[----:B------:R-:W-:Y:S01]  /*1bdb0*/  BSSY B0, `(.L_x_2924) ;  /* 0x000000b000007945 */ /* 0x000fe20003800000 */
[----:B------:R-:W0:Y:S01]  /*1bdc0*/  S2R R5, SR_CgaCtaId ;  /* 0x0000000000057919 */ /* 0x000e220000008800 */
[----:B----4-:R-:W-:-:S05]  /*1bdd0*/  VIADD R0, R0, 0x1 ;  /* 0x0000000100007836 */ /* 0x010fca0000000000 */
[----:B------:R-:W-:-:S04]  /*1bde0*/  LEA.HI R2, R0, R0, RZ, 0x1 ;  /* 0x0000000000027211 */ /* 0x000fc800078f08ff */
[----:B------:R-:W-:Y:S02]  /*1bdf0*/  LOP3.LUT R3, R2, 0xfffffffe, RZ, 0xc0, !PT ;  /* 0xfffffffe02037812 */ /* 0x000fe400078ec0ff */
[----:B------:R-:W-:Y:S02]  /*1be00*/  MOV R2, 0x400 ;  /* 0x0000040000027802 */ /* 0x000fe40000000f00 */
[----:B------:R-:W-:Y:S02]  /*1be10*/  IADD3 R0, R0, -R3, RZ ;  /* 0x8000000300007210 */ /* 0x000fe40007ffe0ff */
[----:B0-----:R-:W-:Y:S02]  /*1be20*/  LEA R5, R5, R2, 0x18 ;  /* 0x0000000205057211 */ /* 0x001fe400078ec0ff */
[----:B------:R-:W-:-:S04]  /*1be30*/  SHF.L.U32 R0, R0, 0x1f, RZ ;  /* 0x0000001f00007819 */ /* 0x000fc800000006ff */
[----:B------:R-:W0:Y:S02]  /*1be40*/  SYNCS.PHASECHK.TRANS64.TRYWAIT P0, [R5+URZ+0x16820], R0 ;  /* 0x01682000050075a7 */ /* 0x000e24000800017f */
[----:B0-----:R-:W-:Y:S05]  /*1be50*/  @!P0 BRA `(.L_x_2925) ;  /* 0x0000006400808947 */ /* 0x001fea0003800000 */
.L_x_3155:
[----:B------:R-:W-:Y:S05]  /*1be60*/  BSYNC B0 ;  /* 0x0000000000007941 */ /* 0x000fea0003800000 */
.L_x_2924:
[----:B------:R-:W-:-:S03]  /*1be70*/  UMOV UR4, 0xffffffff ;  /* 0xffffffff00047882 */ /* 0x000fc60000000000 */
[----:B------:R-:W-:Y:S05]  /*1be80*/  BRA.DIV UR4, `(.L_x_2926) ;  /* 0x0000006604887947 */ /* 0x000fea000b800000 */
[----:B0-----:R-:W0:Y:S02]  /*1be90*/  S2R R0, SR_TID.X ;  /* 0x0000000000007919 */ /* 0x001e240000002100 */
[----:B0-----:R-:W-:-:S04]  /*1bea0*/  SHF.R.U32.HI R0, RZ, 0x5, R0 ;  /* 0x00000005ff007819 */ /* 0x001fc80000011600 */
[----:B------:R-:W-:-:S05]  /*1beb0*/  LOP3.LUT R0, R0, 0x3, RZ, 0xc0, !PT ;  /* 0x0000000300007812 */ /* 0x000fca00078ec0ff */
[----:B------:R0:W4:Y:S02]  /*1bec0*/  SHFL.IDX PT, R14, R0, RZ, 0x1f ;  /* 0x00001fff000e7589 */ /* 0x00012400000e0000 */
.L_x_3158:
[----:B----4-:R-:W-:-:S13]  /*1bed0*/  ISETP.NE.AND P0, PT, R14, RZ, PT ;  /* 0x000000ff0e00720c */ /* 0x010fda0003f05270 */
[----:B------:R-:W-:Y:S05]  /*1bee0*/  @P0 BRA `(.L_x_2661) ;  /* 0x0000000000880947 */ /* 0x000fea0003800000 */
[----:B------:R-:W-:-:S03]  /*1bef0*/  UMOV UR4, 0xffffffff ;  /* 0xffffffff00047882 */ /* 0x000fc60000000000 */
[----:B------:R-:W-:Y:S05]  /*1bf00*/  BRA.DIV UR4, `(.L_x_2927) ;  /* 0x00000066049c7947 */ /* 0x000fea000b800000 */
[----:B------:R-:W-:-:S13]  /*1bf10*/  ELECT P6, URZ, PT ;  /* 0x00000000003f782f */ /* 0x000fda00038c0000 */
.L_x_3161:
[----:B------:R-:W-:Y:S05]  /*1bf20*/  @!P6 BRA `(.L_x_2661) ;  /* 0x000000000078e947 */ /* 0x000fea0003800000 */
[----:B0-----:R-:W4:Y:S02]  /*1bf30*/  LDL.LU R0, [R1+0x3c] ;  /* 0x00003c0001007983 */ /* 0x001f240000300800 */
[----:B----4-:R-:W-:-:S04]  /*1bf40*/  LOP3.LUT R0, R0, 0x2, RZ, 0xfc, !PT ;  /* 0x0000000200007812 */ /* 0x010fc800078efcff */
[----:B------:R-:W-:-:S13]  /*1bf50*/  ISETP.NE.AND P0, PT, R0, 0x3, PT ;  /* 0x000000030000780c */ /* 0x000fda0003f05270 */
[----:B------:R-:W-:Y:S05]  /*1bf60*/  @!P0 BRA `(.L_x_2928) ;  /* 0x0000000000048947 */ /* 0x000fea0003800000 */
[----:B------:R-:W-:Y:S01]  /*1bf70*/  BPT.TRAP 0x1 ;  /* 0x000000040000795c */ /* 0x000fe20000300000 */
.L_x_2928:
[C---:B------:R-:W-:Y:S01]  /*1bf80*/  IMAD R3, R22.reuse, 0x8, R5 ;  /* 0x0000000816037824 */ /* 0x040fe200078e0205 */
[----:B------:R-:W-:Y:S01]  /*1bf90*/  SHF.L.U32 R2, R29, 0x1f, RZ ;  /* 0x0000001f1d027819 */ /* 0x000fe200000006ff */
[----:B------:R-:W-:-:S03]  /*1bfa0*/  VIADD R22, R22, 0x1 ;  /* 0x0000000116167836 */ /* 0x000fc60000000000 */
[----:B------:R-:W0:Y:S02]  /*1bfb0*/  SYNCS.PHASECHK.TRANS64.TRYWAIT P1, [R3+URZ+0x16840], R2 ;  /* 0x01684002030075a7 */ /* 0x000e24000802017f */
[----:B------:R-:W-:-:S04]  /*1bfc0*/  ISETP.NE.AND P2, PT, R22, 0x2, PT ;  /* 0x000000021600780c */ /* 0x000fc80003f45270 */
[----:B------:R-:W-:Y:S01]  /*1bfd0*/  SEL R0, RZ, 0x1, P2 ;  /* 0x00000001ff007807 */ /* 0x000fe20001000000 */
[----:B0-----:R-:W-:Y:S08]  /*1bfe0*/  @!P1 BRA `(.L_x_2929) ;  /* 0x0000006400849947 */ /* 0x001ff00003800000 */
.L_x_3162:
[----:B------:R-:W-:Y:S02]  /*1bff0*/  SEL R22, R22, RZ, P2 ;  /* 0x000000ff16167207 */ /* 0x000fe40001000000 */
[----:B------:R-:W-:Y:S01]  /*1c000*/  LOP3.LUT R0, R29, R0, RZ, 0x3c, !PT ;  /* 0x000000001d007212 */ /* 0x000fe200078e3cff */
[----:B------:R-:W-:Y:S06]  /*1c010*/  @!P0 BRA `(.L_x_2930) ;  /* 0x0000000000048947 */ /* 0x000fec0003800000 */
[----:B------:R-:W-:Y:S01]  /*1c020*/  BPT.TRAP 0x1 ;  /* 0x000000040000795c */ /* 0x000fe20000300000 */
.L_x_2930:
[----:B------:R-:W-:Y:S01]  /*1c030*/  IMAD R5, R22, 0x8, R5 ;  /* 0x0000000816057824 */ /* 0x000fe200078e0205 */
[----:B------:R-:W-:-:S04]  /*1c040*/  SHF.L.U32 R0, R0, 0x1f, RZ ;  /* 0x0000001f00007819 */ /* 0x000fc800000006ff */
[----:B------:R-:W4:Y:S02]  /*1c050*/  SYNCS.PHASECHK.TRANS64.TRYWAIT P1, [R5+URZ+0x16840], R0 ;  /* 0x01684000050075a7 */ /* 0x000f24000802017f */
[----:B----4-:R-:W-:Y:S05]  /*1c060*/  @!P1 BRA `(.L_x_2931) ;  /* 0x0000006400789947 */ /* 0x010fea0003800000 */
.L_x_3163:
[----:B------:R-:W-:Y:S05]  /*1c070*/  @!P0 BRA `(.L_x_2932) ;  /* 0x0000000000048947 */ /* 0x000fea0003800000 */
[----:B------:R-:W-:Y:S01]  /*1c080*/  BPT.TRAP 0x1 ;  /* 0x000000040000795c */ /* 0x000fe20000300000 */
.L_x_2932:
[----:B------:R-:W5:Y:S02]  /*1c090*/  SYNCS.PHASECHK.TRANS64.TRYWAIT P1, [R3+URZ+0x16860], R2 ;  /* 0x01686002030075a7 */ /* 0x000f64000802017f */
[----:B-----5:R-:W-:Y:S05]  /*1c0a0*/  @!P1 BRA `(.L_x_2933) ;  /* 0x00000064007c9947 */ /* 0x020fea0003800000 */
.L_x_3164:
[----:B------:R-:W-:Y:S05]  /*1c0b0*/  @!P0 BRA `(.L_x_2934) ;  /* 0x0000000000048947 */ /* 0x000fea0003800000 */
[----:B------:R-:W-:Y:S01]  /*1c0c0*/  BPT.TRAP 0x1 ;  /* 0x000000040000795c */ /* 0x000fe20000300000 */
.L_x_2934:
[----:B------:R0:W0:Y:S02]  /*1c0d0*/  SYNCS.PHASECHK.TRANS64.TRYWAIT P0, [R5+URZ+0x16860], R0 ;  /* 0x01686000050075a7 */ /* 0x000024000800017f */
[----:B0-----:R-:W-:Y:S05]  /*1c0e0*/  @!P0 NANOSLEEP.SYNCS 0x989680 ;  /* 0x009896800000895d */ /* 0x001fea0003900000 */
[----:B------:R-:W0:Y:S02]  /*1c0f0*/  @!P0 SYNCS.PHASECHK.TRANS64 P0, [R5+URZ+0x16860], R0 ;  /* 0x01686000050085a7 */ /* 0x000e24000800007f */
[----:B0-----:R-:W-:Y:S05]  /*1c100*/  @!P0 BRA `(.L_x_2934) ;  /* 0xfffffffc00f08947 */ /* 0x001fea000383ffff */
.L_x_2661:
[----:B------:R-:W-:Y:S05]  /*1c110*/  BSYNC B9 ;  /* 0x0000000000097941 */ /* 0x000fea0003800000 */
.L_x_2658:
[----:B------:R-:W-:Y:S05]  /*1c120*/  EXIT ;  /* 0x000000000000794d */ /* 0x000fea0003800000 */
.L_x_2681:
[----:B0-----:R0:W1:Y:S02]  /*1c130*/  SYNCS.PHASECHK.TRANS64.TRYWAIT P6, [R68+URZ+0x16890], R77 ;  /* 0x0168904d440075a7 */ /* 0x00106400080c017f */
[----:B-1----:R-:W-:Y:S05]  /*1c140*/  @!P6 NANOSLEEP.SYNCS 0x989680 ;  /* 0x009896800000e95d */ /* 0x002fea0003900000 */
[----:B------:R-:W1:Y:S02]  /*1c150*/  @!P6 SYNCS.PHASECHK.TRANS64 P6, [R68+URZ+0x16890], R77 ;  /* 0x0168904d4400e5a7 */ /* 0x000e6400080c007f */
[----:B-1----:R-:W-:Y:S05]  /*1c160*/  @!P6 BRA `(.L_x_2681) ;  /* 0xfffffffc00f0e947 */ /* 0x002fea000383ffff */
[----:B------:R-:W-:Y:S05]  /*1c170*/  BRA `(.L_x_2935) ;  /* 0xfffffe6c00287947 */ /* 0x000fea000383ffff */
.L_x_2682:
        /* <DEDUP_REMOVED lines=8> */
.L_x_2937:
[----:B------:R-:W-:Y:S05]  /*1c200*/  BSYNC B1 ;  /* 0x0000000000017941 */ /* 0x000fea0003800000 */
.L_x_2936:
        /* <DEDUP_REMOVED lines=8> */
.L_x_2938:
[----:B------:R-:W-:Y:S05]  /*1c290*/  BRA `(.L_x_2939) ;  /* 0xfffffe6800f47947 */ /* 0x000fea000383ffff */
.L_x_2691:
        /* <DEDUP_REMOVED lines=8> */
.L_x_2941:
[----:B------:R-:W-:Y:S05]  /*1c320*/  BSYNC B1 ;  /* 0x0000000000017941 */ /* 0x000fea0003800000 */
.L_x_2940:
        /* <DEDUP_REMOVED lines=8> */
.L_x_2942:
[----:B------:R-:W-:Y:S05]  /*1c3b0*/  BRA `(.L_x_2943) ;  /* 0xfffffe7000887947 */ /* 0x000fea000383ffff */
.L_x_2703:
[----:B0-----:R0:W1:Y:S02]  /*1c3c0*/  SYNCS.PHASECHK.TRANS64.TRYWAIT P4, [R68+URZ+0x16890], R77 ;  /* 0x0168904d440075a7 */ /* 0x001064000808017f */
[----:B-1----:R-:W-:Y:S05]  /*1c3d0*/  @!P4 NANOSLEEP.SYNCS 0x989680 ;  /* 0x009896800000c95d */ /* 0x002fea0003900000 */
[----:B------:R-:W1:Y:S02]  /*1c3e0*/  @!P4 SYNCS.PHASECHK.TRANS64 P4, [R68+URZ+0x16890], R77 ;  /* 0x0168904d4400c5a7 */ /* 0x000e64000808007f */
[----:B-1----:R-:W-:Y:S05]  /*1c3f0*/  @!P4 BRA `(.L_x_2703) ;  /* 0xfffffffc00f0c947 */ /* 0x002fea000383ffff */
[----:B------:R-:W-:Y:S05]  /*1c400*/  BRA `(.L_x_2944) ;  /* 0xfffffe7c00ac7947 */ /* 0x000fea000383ffff */
.L_x_2704:
        /* <DEDUP_REMOVED lines=8> */
.L_x_2946:
[----:B------:R-:W-:Y:S05]  /*1c490*/  BSYNC B1 ;  /* 0x0000000000017941 */ /* 0x000fea0003800000 */
.L_x_2945:
        /* <DEDUP_REMOVED lines=8> */
.L_x_2947:
[----:B------:R-:W-:Y:S01]  /*1c520*/  IMAD.MOV.U32 R80, RZ, RZ, R14 ;  /* 0x000000ffff507224 */ /* 0x000fe200078e000e */
[----:B------:R-:W-:Y:S06]  /*1c530*/  BRA `(.L_x_2948) ;  /* 0xfffffe7c00787947 */ /* 0x000fec000383ffff */
.L_x_2709:
[----:B------:R-:W-:Y:S01]  /*1c540*/  BSSY B1, `(.L_x_2949) ;  /* 0x0000008000017945 */ /* 0x000fe20003800000 */
[----:B---3--:R-:W-:Y:S02]  /*1c550*/  IMAD.MOV.U32 R13, RZ, RZ, R85 ;  /* 0x000000ffff0d7224 */ /* 0x008fe400078e0055 */
[----:B------:R-:W-:Y:S02]  /*1c560*/  IMAD.MOV.U32 R12, RZ, RZ, 0x1 ;  /* 0x00000001ff0c7424 */ /* 0x000fe400078e00ff */
[----:B--2---:R-:W-:Y:S02]  /*1c570*/  IMAD.MOV.U32 R11, RZ, RZ, 0x1c1f ;  /* 0x00001c1fff0b7424 */ /* 0x004fe400078e00ff */
[----:B------:R-:W-:-:S07]  /*1c580*/  IMAD.MOV.U32 R15, RZ, RZ, -0x1 ;  /* 0xffffffffff0f7424 */ /* 0x000fce00078e00ff */
[----:B01----:R-:W-:Y:S05]  /*1c590*/  WARPSYNC.COLLECTIVE R15, `(.L_x_2950) ;  /* 0x000000000f087348 */ /* 0x003fea0003c00000 */
[----:B------:R2:W3:Y:S02]  /*1c5a0*/  SHFL.IDX P6, R14, R13, R12, R11 ;  /* 0x0000000c0d0e7389 */ /* 0x0004e400000c000b */
[----:B0123--:R-:W-:Y:S01]  /*1c5b0*/  ENDCOLLECTIVE ;  /* 0x000000000000791b */ /* 0x00ffe20003800000 */
.L_x_2950:
[----:B------:R-:W-:Y:S05]  /*1c5c0*/  BSYNC B1 ;  /* 0x0000000000017941 */ /* 0x000fea0003800000 */
.L_x_2949:
[----:B------:R-:W-:Y:S01]  /*1c5d0*/  IMAD.MOV.U32 R13, RZ, RZ, R84 ;  /* 0x000000ffff0d7224 */ /* 0x000fe200078e0054 */
[----:B------:R-:W-:Y:S01]  /*1c5e0*/  MOV R85, R14 ;  /* 0x0000000e00557202 */ /* 0x000fe20000000f00 */
[----:B------:R-:W-:Y:S02]  /*1c5f0*/  IMAD.MOV.U32 R12, RZ, RZ, 0x1 ;  /* 0x00000001ff0c7424 */ /* 0x000fe400078e00ff */
[----:B------:R-:W-:Y:S02]  /*1c600*/  IMAD.MOV.U32 R11, RZ, RZ, 0x1c1f ;  /* 0x00001c1fff0b7424 */ /* 0x000fe400078e00ff */
[----:B------:R-:W-:-:S07]  /*1c610*/  IMAD.MOV.U32 R15, RZ, RZ, -0x1 ;  /* 0xffffffffff0f7424 */ /* 0x000fce00078e00ff */
[----:B------:R-:W-:Y:S05]  /*1c620*/  WARPSYNC.COLLECTIVE R15, `(.L_x_2951) ;  /* 0x000000000f087348 */ /* 0x000fea0003c00000 */
[----:B------:R0:W1:Y:S02]  /*1c630*/  SHFL.IDX P6, R14, R13, R12, R11 ;  /* 0x0000000c0d0e7389 */ /* 0x00006400000c000b */
[----:B01----:R-:W-:Y:S01]  /*1c640*/  ENDCOLLECTIVE ;  /* 0x000000000000791b */ /* 0x003fe20003800000 */
.L_x_2951:
[----:B------:R-:W-:Y:S01]  /*1c650*/  IMAD.MOV.U32 R84, RZ, RZ, R14 ;  /* 0x000000ffff547224 */ /* 0x000fe200078e000e */
[----:B------:R-:W-:Y:S06]  /*1c660*/  BRA `(.L_x_2952) ;  /* 0xfffffe8400307947 */ /* 0x000fec000383ffff */
.L_x_2714:
[----:B0-----:R0:W1:Y:S02]  /*1c670*/  SYNCS.PHASECHK.TRANS64.TRYWAIT P3, [R68+URZ+0x16890], R77 ;  /* 0x0168904d440075a7 */ /* 0x001064000806017f */
[----:B-1----:R-:W-:Y:S05]  /*1c680*/  @!P3 NANOSLEEP.SYNCS 0x989680 ;  /* 0x009896800000b95d */ /* 0x002fea0003900000 */
[----:B------:R-:W1:Y:S02]  /*1c690*/  @!P3 SYNCS.PHASECHK.TRANS64 P3, [R68+URZ+0x16890], R77 ;  /* 0x0168904d4400b5a7 */ /* 0x000e64000806007f */
[----:B-1----:R-:W-:Y:S05]  /*1c6a0*/  @!P3 BRA `(.L_x_2714) ;  /* 0xfffffffc00f0b947 */ /* 0x002fea000383ffff */
[----:B------:R-:W-:Y:S05]  /*1c6b0*/  BRA `(.L_x_2953) ;  /* 0xfffffe8c00407947 */ /* 0x000fea000383ffff */
.L_x_2715:
        /* <DEDUP_REMOVED lines=8> */
.L_x_2955:
[----:B------:R-:W-:Y:S05]  /*1c740*/  BSYNC B1 ;  /* 0x0000000000017941 */ /* 0x000fea0003800000 */
.L_x_2954:
        /* <DEDUP_REMOVED lines=8> */
.L_x_2956:
[----:B------:R-:W-:Y:S01]  /*1c7d0*/  IMAD.MOV.U32 R7, RZ, RZ, R14 ;  /* 0x000000ffff077224 */ /* 0x000fe200078e000e */
[----:B------:R-:W-:Y:S06]  /*1c7e0*/  BRA `(.L_x_2957) ;  /* 0xfffffe8c005c7947 */ /* 0x000fec000383ffff */
.L_x_2718:
[----:B------:R-:W-:Y:S01]  /*1c7f0*/  BSSY B1, `(.L_x_2958) ;  /* 0x0000008000017945 */ /* 0x000fe20003800000 */
[----:B----4-:R-:W-:Y:S01]  /*1c800*/  IMAD.MOV.U32 R13, RZ, RZ, R33 ;  /* 0x000000ffff0d7224 */ /* 0x010fe200078e0021 */
[----:B------:R-:W-:Y:S01]  /*1c810*/  MOV R11, 0x1c1f ;  /* 0x00001c1f000b7802 */ /* 0x000fe20000000f00 */
[----:B------:R-:W-:Y:S02]  /*1c820*/  IMAD.MOV.U32 R12, RZ, RZ, 0x1 ;  /* 0x00000001ff0c7424 */ /* 0x000fe400078e00ff */
[----:B------:R-:W-:-:S07]  /*1c830*/  IMAD.MOV.U32 R15, RZ, RZ, -0x1 ;  /* 0xffffffffff0f7424 */ /* 0x000fce00078e00ff */
[----:B0123--:R-:W-:Y:S05]  /*1c840*/  WARPSYNC.COLLECTIVE R15, `(.L_x_2959) ;  /* 0x000000000f087348 */ /* 0x00ffea0003c00000 */
[----:B------:R4:W0:Y:S02]  /*1c850*/  SHFL.IDX P6, R14, R13, R12, R11 ;  /* 0x0000000c0d0e7389 */ /* 0x00082400000c000b */
[----:B01234-:R-:W-:Y:S01]  /*1c860*/  ENDCOLLECTIVE ;  /* 0x000000000000791b */ /* 0x01ffe20003800000 */
.L_x_2959:
[----:B------:R-:W-:Y:S05]  /*1c870*/  BSYNC B1 ;  /* 0x0000000000017941 */ /* 0x000fea0003800000 */
.L_x_2958:
        /* <DEDUP_REMOVED lines=8> */
.L_x_2960:
[----:B------:R-:W-:Y:S01]  /*1c900*/  IMAD.MOV.U32 R7, RZ, RZ, R14 ;  /* 0x000000ffff077224 */ /* 0x000fe200078e000e */
[----:B------:R-:W-:Y:S06]  /*1c910*/  BRA `(.L_x_2961) ;  /* 0xfffffe8c00587947 */ /* 0x000fec000383ffff */
.L_x_2722:
[----:B0-----:R0:W2:Y:S02]  /*1c920*/  SYNCS.PHASECHK.TRANS64.TRYWAIT P4, [R68+URZ+0x168b0], R77 ;  /* 0x0168b04d440075a7 */ /* 0x0010a4000808017f */
[----:B--2---:R-:W-:Y:S05]  /*1c930*/  @!P4 NANOSLEEP.SYNCS 0x989680 ;  /* 0x009896800000c95d */ /* 0x004fea0003900000 */
[----:B------:R-:W2:Y:S02]  /*1c940*/  @!P4 SYNCS.PHASECHK.TRANS64 P4, [R68+URZ+0x168b0], R77 ;  /* 0x0168b04d4400c5a7 */ /* 0x000ea4000808007f */
[----:B--2---:R-:W-:Y:S05]  /*1c950*/  @!P4 BRA `(.L_x_2722) ;  /* 0xfffffffc00f0c947 */ /* 0x004fea000383ffff */
[----:B------:R-:W-:Y:S05]  /*1c960*/  BRA `(.L_x_2962) ;  /* 0xfffffe8c00d07947 */ /* 0x000fea000383ffff */
.L_x_2732:
[----:B------:R-:W0:Y:S01]  /*1c970*/  S2R R4, SR_TID.X ;  /* 0x0000000000047919 */ /* 0x000e220000002100 */
[----:B------:R-:W-:Y:S01]  /*1c980*/  BSSY B0, `(.L_x_2963) ;  /* 0x000000c000007945 */ /* 0x000fe20003800000 */
[----:B------:R-:W-:Y:S02]  /*1c990*/  IMAD.MOV.U32 R12, RZ, RZ, RZ ;  /* 0x000000ffff0c7224 */ /* 0x000fe400078e00ff */
[----:B----4-:R-:W-:Y:S02]  /*1c9a0*/  IMAD.MOV.U32 R11, RZ, RZ, 0x1f ;  /* 0x0000001fff0b7424 */ /* 0x010fe400078e00ff */
[----:B------:R-:W-:Y:S02]  /*1c9b0*/  IMAD.MOV.U32 R15, RZ, RZ, -0x1 ;  /* 0xffffffffff0f7424 */ /* 0x000fe400078e00ff */
[----:B0-----:R-:W-:-:S05]  /*1c9c0*/  VIADD R5, R4, 0xffffff80 ;  /* 0xffffff8004057836 */ /* 0x001fca0000000000 */
[----:B------:R-:W-:-:S04]  /*1c9d0*/  SHF.R.S32.HI R4, RZ, 0x1f, R5 ;  /* 0x0000001fff047819 */ /* 0x000fc80000011405 */
[----:B------:R-:W-:-:S04]  /*1c9e0*/  LEA.HI R4, R4, R5, RZ, 0x7 ;  /* 0x0000000504047211 */ /* 0x000fc800078f38ff */
[----:B------:R-:W-:-:S04]  /*1c9f0*/  SHF.R.S32.HI R4, RZ, 0x7, R4 ;  /* 0x00000007ff047819 */ /* 0x000fc80000011404 */
[----:B--2---:R-:W-:-:S07]  /*1ca00*/  MOV R13, R4 ;  /* 0x00000004000d7202 */ /* 0x004fce0000000f00 */
[----:B-----5:R-:W-:Y:S05]  /*1ca10*/  WARPSYNC.COLLECTIVE R15, `(.L_x_2964) ;  /* 0x000000000f087348 */ /* 0x020fea0003c00000 */
[----:B------:R0:W1:Y:S02]  /*1ca20*/  SHFL.IDX P6, R14, R13, R12, R11 ;  /* 0x0000000c0d0e7389 */ /* 0x00006400000c000b */
[----:B01---5:R-:W-:Y:S01]  /*1ca30*/  ENDCOLLECTIVE ;  /* 0x000000000000791b */ /* 0x023fe20003800000 */
.L_x_2964:
[----:B------:R-:W-:Y:S05]  /*1ca40*/  BSYNC B0 ;  /* 0x0000000000007941 */ /* 0x000fea0003800000 */
.L_x_2963:
[----:B------:R1:W-:Y:S01]  /*1ca50*/  STL [R1+0x18], R14 ;  /* 0x0000180e01007387 */ /* 0x0003e20000100800 */
[----:B------:R-:W-:Y:S05]  /*1ca60*/  BRA `(.L_x_2965) ;  /* 0xfffffe9800147947 */ /* 0x000fea000383ffff */
.L_x_2744:
[----:B------:R-:W-:Y:S01]  /*1ca70*/  BSSY B1, `(.L_x_2966) ;  /* 0x0000008000017945 */ /* 0x000fe20003800000 */
[----:B--2---:R-:W-:Y:S02]  /*1ca80*/  IMAD.MOV.U32 R13, RZ, RZ, R6 ;  /* 0x000000ffff0d7224 */ /* 0x004fe400078e0006 */
[----:B------:R-:W-:Y:S02]  /*1ca90*/  IMAD.MOV.U32 R12, RZ, RZ, RZ ;  /* 0x000000ffff0c7224 */ /* 0x000fe400078e00ff */
[----:B------:R-:W-:Y:S02]  /*1caa0*/  IMAD.MOV.U32 R11, RZ, RZ, 0x1c1f ;  /* 0x00001c1fff0b7424 */ /* 0x000fe400078e00ff */
[----:B------:R-:W-:-:S07]  /*1cab0*/  IMAD.MOV.U32 R15, RZ, RZ, -0x1 ;  /* 0xffffffffff0f7424 */ /* 0x000fce00078e00ff */
[----:B-1----:R-:W-:Y:S05]  /*1cac0*/  WARPSYNC.COLLECTIVE R15, `(.L_x_2967) ;  /* 0x000000000f087348 */ /* 0x002fea0003c00000 */
[----:B-1----:R0:W1:Y:S02]  /*1cad0*/  SHFL.IDX P6, R14, R13, R12, R11 ;  /* 0x0000000c0d0e7389 */ /* 0x00206400000c000b */
[----:B01----:R-:W-:Y:S01]  /*1cae0*/  ENDCOLLECTIVE ;  /* 0x000000000000791b */ /* 0x003fe20003800000 */
.L_x_2967:
[----:B------:R-:W-:Y:S05]  /*1caf0*/  BSYNC B1 ;  /* 0x0000000000017941 */ /* 0x000fea0003800000 */
.L_x_2966:
        /* <DEDUP_REMOVED lines=8> */
.L_x_2968:
[----:B------:R-:W-:Y:S02]  /*1cb80*/  IMAD.MOV.U32 R13, RZ, RZ, R8 ;  /* 0x000000ffff0d7224 */ /* 0x000fe400078e0008 */
[----:B------:R-:W-:-:S07]  /*1cb90*/  IMAD.MOV.U32 R0, RZ, RZ, R14 ;  /* 0x000000ffff007224 */ /* 0x000fce00078e000e */
[----:B------:R-:W-:Y:S05]  /*1cba0*/  WARPSYNC.COLLECTIVE R15, `(.L_x_2969) ;  /* 0x000000000f087348 */ /* 0x000fea0003c00000 */
[----:B------:R0:W1:Y:S02]  /*1cbb0*/  SHFL.IDX P6, R14, R13, R12, R11 ;  /* 0x0000000c0d0e7389 */ /* 0x00006400000c000b */
[----:B01----:R-:W-:Y:S01]  /*1cbc0*/  ENDCOLLECTIVE ;  /* 0x000000000000791b */ /* 0x003fe20003800000 */
.L_x_2969:
[----:B------:R-:W-:Y:S02]  /*1cbd0*/  IMAD.MOV.U32 R13, RZ, RZ, R7 ;  /* 0x000000ffff0d7224 */ /* 0x000fe400078e0007 */
[----:B------:R-:W-:-:S07]  /*1cbe0*/  IMAD.MOV.U32 R5, RZ, RZ, R14 ;  /* 0x000000ffff057224 */ /* 0x000fce00078e000e */
[----:B------:R-:W-:Y:S05]  /*1cbf0*/  WARPSYNC.COLLECTIVE R15, `(.L_x_2970) ;  /* 0x000000000f087348 */ /* 0x000fea0003c00000 */
[----:B------:R0:W1:Y:S02]  /*1cc00*/  SHFL.IDX P6, R14, R13, R12, R11 ;  /* 0x0000000c0d0e7389 */ /* 0x00006400000c000b */
[----:B01----:R-:W-:Y:S01]  /*1cc10*/  ENDCOLLECTIVE ;  /* 0x000000000000791b */ /* 0x003fe20003800000 */
.L_x_2970:
[----:B------:R-:W-:Y:S05]  /*1cc20*/  BRA `(.L_x_2971) ;  /* 0xfffffe9c00a07947 */ /* 0x000fea000383ffff */
.L_x_2747:
[----:B------:R-:W-:Y:S01]  /*1cc30*/  BSSY B1, `(.L_x_2972) ;  /* 0x0000008000017945 */ /* 0x000fe20003800000 */
[----:B--2---:R-:W-:Y:S01]  /*1cc40*/  IMAD.MOV.U32 R13, RZ, RZ, R6 ;  /* 0x000000ffff0d7224 */ /* 0x004fe200078e0006 */
[----:B------:R-:W-:Y:S01]  /*1cc50*/  MOV R12, 0x1 ;  /* 0x00000001000c7802 */ /* 0x000fe20000000f00 */
[----:B------:R-:W-:Y:S02]  /*1cc60*/  IMAD.MOV.U32 R11, RZ, RZ, 0x1c1f ;  /* 0x00001c1fff0b7424 */ /* 0x000fe400078e00ff */
[----:B------:R-:W-:-:S07]  /*1cc70*/  IMAD.MOV.U32 R15, RZ, RZ, -0x1 ;  /* 0xffffffffff0f7424 */ /* 0x000fce00078e00ff */
[----:B-1----:R-:W-:Y:S05]  /*1cc80*/  WARPSYNC.COLLECTIVE R15, `(.L_x_2973) ;  /* 0x000000000f087348 */ /* 0x002fea0003c00000 */
[----:B------:R0:W2:Y:S02]  /*1cc90*/  SHFL.IDX P6, R14, R13, R12, R11 ;  /* 0x0000000c0d0e7389 */ /* 0x0000a400000c000b */
[----:B012---:R-:W-:Y:S01]  /*1cca0*/  ENDCOLLECTIVE ;  /* 0x000000000000791b */ /* 0x007fe20003800000 */
.L_x_2973:
[----:B------:R-:W-:Y:S05]  /*1ccb0*/  BSYNC B1 ;  /* 0x0000000000017941 */ /* 0x000fea0003800000 */
.L_x_2972:
        /* <DEDUP_REMOVED lines=8> */
.L_x_2974:
[----:B------:R-:W-:Y:S01]  /*1cd40*/  MOV R13, R8 ;  /* 0x00000008000d7202 */ /* 0x000fe20000000f00 */
[----:B------:R-:W-:-:S07]  /*1cd50*/  IMAD.MOV.U32 R0, RZ, RZ, R14 ;  /* 0x000000ffff007224 */ /* 0x000fce00078e000e */
[----:B------:R-:W-:Y:S05]  /*1cd60*/  WARPSYNC.COLLECTIVE R15, `(.L_x_2975) ;  /* 0x000000000f087348 */ /* 0x000fea0003c00000 */
[----:B------:R0:W1:Y:S02]  /*1cd70*/  SHFL.IDX P6, R14, R13, R12, R11 ;  /* 0x0000000c0d0e7389 */ /* 0x00006400000c000b */
[----:B01----:R-:W-:Y:S01]  /*1cd80*/  ENDCOLLECTIVE ;  /* 0x000000000000791b */ /* 0x003fe20003800000 */
.L_x_2975:
[----:B------:R-:W-:Y:S02]  /*1cd90*/  IMAD.MOV.U32 R13, RZ, RZ, R7 ;  /* 0x000000ffff0d7224 */ /* 0x000fe400078e0007 */
[----:B------:R-:W-:-:S07]  /*1cda0*/  IMAD.MOV.U32 R5, RZ, RZ, R14 ;  /* 0x000000ffff057224 */ /* 0x000fce00078e000e */
[----:B------:R-:W-:Y:S05]  /*1cdb0*/  WARPSYNC.COLLECTIVE R15, `(.L_x_2976) ;  /* 0x000000000f087348 */ /* 0x000fea0003c00000 */
[----:B------:R0:W1:Y:S02]  /*1cdc0*/  SHFL.IDX P6, R14, R13, R12, R11 ;  /* 0x0000000c0d0e7389 */ /* 0x00006400000c000b */
[----:B01----:R-:W-:Y:S01]  /*1cdd0*/  ENDCOLLECTIVE ;  /* 0x000000000000791b */ /* 0x003fe20003800000 */
.L_x_2976:
[----:B------:R-:W-:Y:S05]  /*1cde0*/  BRA `(.L_x_2977) ;  /* 0xfffffea0000c7947 */ /* 0x000fea000383ffff */
.L_x_2751:
[----:B0-----:R0:W1:Y:S02]  /*1cdf0*/  SYNCS.PHASECHK.TRANS64.TRYWAIT P0, [R2+URZ+0x16800], R41 ;  /* 0x01680029020075a7 */ /* 0x001064000800017f */
[----:B-1----:R-:W-:Y:S05]  /*1ce00*/  @!P0 NANOSLEEP.SYNCS 0x989680 ;  /* 0x009896800000895d */ /* 0x002fea0003900000 */
[----:B------:R-:W1:Y:S02]  /*1ce10*/  @!P0 SYNCS.PHASECHK.TRANS64 P0, [R2+URZ+0x16800], R41 ;  /* 0x01680029020085a7 */ /* 0x000e64000800007f */
[----:B-1----:R-:W-:Y:S05]  /*1ce20*/  @!P0 BRA `(.L_x_2751) ;  /* 0xfffffffc00f08947 */ /* 0x002fea000383ffff */
[----:B------:R-:W-:Y:S05]  /*1ce30*/  BRA `(.L_x_2978) ;  /* 0xfffffea400187947 */ /* 0x000fea000383ffff */
.L_x_2759:
[----:B------:R-:W0:Y:S01]  /*1ce40*/  LDC R41, c[0x0][0x3f4] ;  /* 0x0000fd00ff297b82 */ /* 0x000e220000000800 */
[----:B------:R-:W-:Y:S01]  /*1ce50*/  BSSY B1, `(.L_x_2979) ;  /* 0x0000008000017945 */ /* 0x000fe20003800000 */
[----:B--2---:R-:W-:Y:S02]  /*1ce60*/  IMAD.MOV.U32 R13, RZ, RZ, R26 ;  /* 0x000000ffff0d7224 */ /* 0x004fe400078e001a */
[----:B------:R-:W-:Y:S02]  /*1ce70*/  IMAD.MOV.U32 R12, RZ, RZ, RZ ;  /* 0x000000ffff0c7224 */ /* 0x000fe400078e00ff */
[----:B----4-:R-:W-:Y:S02]  /*1ce80*/  IMAD.MOV.U32 R11, RZ, RZ, 0x1c1f ;  /* 0x00001c1fff0b7424 */ /* 0x010fe400078e00ff */
[----:B------:R-:W-:-:S07]  /*1ce90*/  IMAD.MOV.U32 R15, RZ, RZ, -0x1 ;  /* 0xffffffffff0f7424 */ /* 0x000fce00078e00ff */
[----:B01----:R-:W-:Y:S05]  /*1cea0*/  WARPSYNC.COLLECTIVE R15, `(.L_x_2980) ;  /* 0x000000000f087348 */ /* 0x003fea0003c00000 */
[----:B-1----:R1:W2:Y:S02]  /*1ceb0*/  SHFL.IDX P6, R14, R13, R12, R11 ;  /* 0x0000000c0d0e7389 */ /* 0x0022a400000c000b */
[----:B012---:R-:W-:Y:S01]  /*1cec0*/  ENDCOLLECTIVE ;  /* 0x000000000000791b */ /* 0x007fe20003800000 */
.L_x_2980:
[----:B------:R-:W-:Y:S05]  /*1ced0*/  BSYNC B1 ;  /* 0x0000000000017941 */ /* 0x000fea0003800000 */
.L_x_2979:
[----:B------:R0:W5:Y:S01]  /*1cee0*/  LDL R10, [R1+0x14] ;  /* 0x00001400010a7983 */ /* 0x0001620000100800 */
[----:B------:R-:W-:Y:S01]  /*1cef0*/  IMAD.MOV.U32 R13, RZ, RZ, R25 ;  /* 0x000000ffff0d7224 */ /* 0x000fe200078e0019 */
[----:B------:R-:W-:Y:S01]  /*1cf00*/  MOV R12, RZ ;  /* 0x000000ff000c7202 */ /* 0x000fe20000000f00 */
[----:B------:R-:W-:Y:S01]  /*1cf10*/  IMAD.MOV.U32 R11, RZ, RZ, 0x1c1f ;  /* 0x00001c1fff0b7424 */ /* 0x000fe200078e00ff */
[----:B------:R-:W-:Y:S01]  /*1cf20*/  ISETP.GE.AND P0, PT, R16, R41, PT ;  /* 0x000000291000720c */ /* 0x000fe20003f06270 */
[----:B------:R-:W-:Y:S02]  /*1cf30*/  IMAD.MOV.U32 R15, RZ, RZ, -0x1 ;  /* 0xffffffffff0f7424 */ /* 0x000fe400078e00ff */
[----:B------:R-:W-:-:S10]  /*1cf40*/  IMAD.MOV.U32 R0, RZ, RZ, R14 ;  /* 0x000000ffff007224 */ /* 0x000fd400078e000e */
[----:B0----5:R-:W-:Y:S05]  /*1cf50*/  WARPSYNC.COLLECTIVE R15, `(.L_x_2981) ;  /* 0x000000000f087348 */ /* 0x021fea0003c00000 */
[----:B------:R1:W2:Y:S02]  /*1cf60*/  SHFL.IDX P6, R14, R13, R12, R11 ;  /* 0x0000000c0d0e7389 */ /* 0x0002a400000c000b */
[----:B012--5:R-:W-:Y:S01]  /*1cf70*/  ENDCOLLECTIVE ;  /* 0x000000000000791b */ /* 0x027fe20003800000 */
.L_x_2981:
[----:B------:R-:W-:Y:S02]  /*1cf80*/  IMAD.MOV.U32 R13, RZ, RZ, R24 ;  /* 0x000000ffff0d7224 */ /* 0x000fe400078e0018 */
[----:B------:R-:W-:-:S07]  /*1cf90*/  IMAD.MOV.U32 R3, RZ, RZ, R14 ;  /* 0x000000ffff037224 */ /* 0x000fce00078e000e */
[----:B------:R-:W-:Y:S05]  /*1cfa0*/  WARPSYNC.COLLECTIVE R15, `(.L_x_2982) ;  /* 0x000000000f087348 */ /* 0x000fea0003c00000 */
[----:B------:R0:W1:Y:S02]  /*1cfb0*/  SHFL.IDX P6, R14, R13, R12, R11 ;  /* 0x0000000c0d0e7389 */ /* 0x00006400000c000b */
[----:B01----:R-:W-:Y:S01]  /*1cfc0*/  ENDCOLLECTIVE ;  /* 0x000000000000791b */ /* 0x003fe20003800000 */
.L_x_2982:
[----:B------:R-:W-:Y:S02]  /*1cfd0*/  IMAD.MOV.U32 R13, RZ, RZ, R27 ;  /* 0x000000ffff0d7224 */ /* 0x000fe400078e001b */
[----:B------:R-:W-:-:S07]  /*1cfe0*/  IMAD.MOV.U32 R4, RZ, RZ, R14 ;  /* 0x000000ffff047224 */ /* 0x000fce00078e000e */
[----:B------:R-:W-:Y:S05]  /*1cff0*/  WARPSYNC.COLLECTIVE R15, `(.L_x_2983) ;  /* 0x000000000f087348 */ /* 0x000fea0003c00000 */
[----:B------:R0:W1:Y:S02]  /*1d000*/  SHFL.IDX P6, R14, R13, R12, R11 ;  /* 0x0000000c0d0e7389 */ /* 0x00006400000c000b */
[----:B01----:R-:W-:Y:S01]  /*1d010*/  ENDCOLLECTIVE ;  /* 0x000000000000791b */ /* 0x003fe20003800000 */
.L_x_2983:
[----:B------:R-:W-:-:S05]  /*1d020*/  IMAD R32, R10, R32, RZ ;  /* 0x000000200a207224 */ /* 0x000fca00078e02ff */
[----:B------:R-:W-:-:S13]  /*1d030*/  ISETP.GE.OR P1, PT, R35, R32, P0 ;  /* 0x000000202300720c */ /* 0x000fda0000726670 */
[C---:B------:R-:W-:Y:S01]  /*1d040*/  @!P1 IMAD.SHL.U32 R5, R16.reuse, 0x2, RZ ;  /* 0x0000000210059824 */ /* 0x040fe200078e00ff */
[----:B------:R-:W-:-:S04]  /*1d050*/  @!P1 SHF.L.U64.HI R21, R16, 0x1, R17 ;  /* 0x0000000110159819 */ /* 0x000fc80000010211 */
[----:B------:R-:W-:-:S05]  /*1d060*/  @!P1 IADD3 R6, P2, R3, R5, RZ ;  /* 0x0000000503069210 */ /* 0x000fca0007f5e0ff */
[----:B------:R-:W-:-:S05]  /*1d070*/  @!P1 IMAD.X R7, R0, 0x1, R21, P2 ;  /* 0x0000000100079824 */ /* 0x000fca00010e0615 */
[----:B------:R-:W2:Y:S01]  /*1d080*/  @!P1 LD.E.128 R8, desc[UR40][R6.64] ;  /* 0x0000002806089980 */ /* 0x000ea2000c101d00 */
[----:B------:R-:W-:-:S04]  /*1d090*/  @!P1 IADD3 R14, P2, R14, R5, RZ ;  /* 0x000000050e0e9210 */ /* 0x000fc80007f5e0ff */
[----:B------:R-:W-:-:S05]  /*1d0a0*/  @!P1 IADD3.X R3, R4, R21, RZ, P2, !PT ;  /* 0x0000001504039210 */ /* 0x000fca00017fe4ff */
[----:B------:R-:W-:-:S05]  /*1d0b0*/  @!P1 IMAD.MOV.U32 R15, RZ, RZ, R3 ;  /* 0x000000ffff0f9224 */ /* 0x000fca00078e0003 */
[----:B------:R0:W5:Y:S01]  /*1d0c0*/  @!P1 LD.E.128 R4, desc[UR40][R14.64] ;  /* 0x000000280e049980 */ /* 0x000162000c101d00 */
[----:B------:R-:W-:Y:S01]  /*1d0d0*/  CS2R R38, SRZ ;  /* 0x0000000000267805 */ /* 0x000fe2000001ff00 */
[----:B------:R-:W-:Y:S01]  /*1d0e0*/  IMAD.MOV.U32 R13, RZ, RZ, R26 ;  /* 0x000000ffff0d7224 */ /* 0x000fe200078e001a */
[----:B------:R-:W-:Y:S02]  /*1d0f0*/  MOV R12, 0x1 ;  /* 0x00000001000c7802 */ /* 0x000fe40000000f00 */
[----:B------:R-:W-:Y:S02]  /*1d100*/  CS2R R36, SRZ ;  /* 0x0000000000247805 */ /* 0x000fe4000001ff00 */
[----:B------:R-:W-:Y:S02]  /*1d110*/  CS2R R30, SRZ ;  /* 0x00000000001e7805 */ /* 0x000fe4000001ff00 */
[----:B------:R-:W-:Y:S01]  /*1d120*/  CS2R R20, SRZ ;  /* 0x0000000000147805 */ /* 0x000fe2000001ff00 */
[----:B0-----:R-:W-:-:S02]  /*1d130*/  IMAD.MOV.U32 R15, RZ, RZ, -0x1 ;  /* 0xffffffffff0f7424 */ /* 0x001fc400078e00ff */
[----:B--2---:R-:W-:Y:S02]  /*1d140*/  @!P1 IMAD.MOV.U32 R39, RZ, RZ, R11 ;  /* 0x000000ffff279224 */ /* 0x004fe400078e000b */
[----:B------:R-:W-:Y:S02]  /*1d150*/  IMAD.MOV.U32 R11, RZ, RZ, 0x1c1f ;  /* 0x00001c1fff0b7424 */ /* 0x000fe400078e00ff */
[----:B------:R-:W-:Y:S02]  /*1d160*/  @!P1 IMAD.MOV.U32 R36, RZ, RZ, R8 ;  /* 0x000000ffff249224 */ /* 0x000fe400078e0008 */
[----:B------:R-:W-:-:S07]  /*1d170*/  @!P1 IMAD.MOV.U32 R37, RZ, RZ, R9 ;  /* 0x000000ffff259224 */ /* 0x000fce00078e0009 */
[----:B-----5:R-:W-:Y:S05]  /*1d180*/  WARPSYNC.COLLECTIVE R15, `(.L_x_2984) ;  /* 0x000000000f087348 */ /* 0x020fea0003c00000 */
[----:B------:R0:W1:Y:S02]  /*1d190*/  SHFL.IDX P6, R14, R13, R12, R11 ;  /* 0x0000000c0d0e7389 */ /* 0x00006400000c000b */
[----:B01---5:R-:W-:Y:S01]  /*1d1a0*/  ENDCOLLECTIVE ;  /* 0x000000000000791b */ /* 0x023fe20003800000 */
.L_x_2984:
[----:B------:R-:W-:Y:S02]  /*1d1b0*/  IMAD.MOV.U32 R0, RZ, RZ, R36 ;  /* 0x000000ffff007224 */ /* 0x000fe400078e0024 */
[----:B------:R-:W-:Y:S02]  /*1d1c0*/  IMAD.MOV.U32 R3, RZ, RZ, R37 ;  /* 0x000000ffff037224 */ /* 0x000fe400078e0025 */
[----:B------:R-:W-:Y:S01]  /*1d1d0*/  @!P1 IMAD.MOV.U32 R38, RZ, RZ, R10 ;  /* 0x000000ffff269224 */ /* 0x000fe200078e000a */
[----:B------:R-:W-:Y:S01]  /*1d1e0*/  PRMT R48, R0, 0x7610, R48 ;  /* 0x0000761000307816 */ /* 0x000fe20000000030 */
[----:B------:R-:W-:Y:S01]  /*1d1f0*/  IMAD.MOV.U32 R9, RZ, RZ, R39 ;  /* 0x000000ffff097224 */ /* 0x000fe200078e0027 */
[----:B------:R-:W-:Y:S01]  /*1d200*/  PRMT R34, R34, 0x5410, R3 ;  /* 0x0000541022227816 */ /* 0x000fe20000000003 */
[----:B------:R-:W-:Y:S01]  /*1d210*/  @!P1 IMAD.MOV.U32 R30, RZ, RZ, R4 ;  /* 0x000000ffff1e9224 */ /* 0x000fe200078e0004 */
[----:B------:R-:W-:Y:S01]  /*1d220*/  MOV R8, R38 ;  /* 0x0000002600087202 */ /* 0x000fe20000000f00 */
[----:B------:R-:W-:Y:S01]  /*1d230*/  @!P1 IMAD.MOV.U32 R31, RZ, RZ, R5 ;  /* 0x000000ffff1f9224 */ /* 0x000fe200078e0005 */
[----:B------:R-:W-:Y:S01]  /*1d240*/  PRMT R34, R9, 0x7610, R34 ;  /* 0x0000761009227816 */ /* 0x000fe20000000022 */
[----:B------:R-:W-:Y:S01]  /*1d250*/  @!P1 IMAD.MOV.U32 R20, RZ, RZ, R6 ;  /* 0x000000ffff149224 */ /* 0x000fe200078e0006 */
[----:B------:R-:W-:Y:S01]  /*1d260*/  PRMT R33, R8, 0x7610, R33 ;  /* 0x0000761008217816 */ /* 0x000fe20000000021 */
[----:B------:R-:W-:-:S02]  /*1d270*/  IMAD.MOV.U32 R13, RZ, RZ, R25 ;  /* 0x000000ffff0d7224 */ /* 0x000fc400078e0019 */
[----:B------:R-:W-:Y:S02]  /*1d280*/  @!P1 IMAD.MOV.U32 R21, RZ, RZ, R7 ;  /* 0x000000ffff159224 */ /* 0x000fe400078e0007 */
[----:B------:R-:W-:Y:S02]  /*1d290*/  IMAD.MOV.U32 R4, RZ, RZ, R30 ;  /* 0x000000ffff047224 */ /* 0x000fe400078e001e */
[----:B------:R-:W-:Y:S01]  /*1d2a0*/  IMAD.MOV.U32 R5, RZ, RZ, R31 ;  /* 0x000000ffff057224 */ /* 0x000fe200078e001f */
[----:B------:R-:W-:Y:S01]  /*1d2b0*/  MOV R7, R21 ;  /* 0x0000001500077202 */ /* 0x000fe20000000f00 */
[----:B------:R-:W-:Y:S01]  /*1d2c0*/  IMAD.MOV.U32 R6, RZ, RZ, R20 ;  /* 0x000000ffff067224 */ /* 0x000fe200078e0014 */
[----:B------:R-:W-:Y:S01]  /*1d2d0*/  PRMT R50, R4, 0x7610, R50 ;  /* 0x0000761004327816 */ /* 0x000fe20000000032 */
[----:B------:R-:W-:Y:S01]  /*1d2e0*/  IMAD.MOV.U32 R0, RZ, RZ, R14 ;  /* 0x000000ffff007224 */ /* 0x000fe200078e000e */
[----:B------:R-:W-:-:S07]  /*1d2f0*/  PRMT R54, R5, 0x7610, R54 ;  /* 0x0000761005367816 */ /* 0x000fce0000000036 */
[----:B------:R-:W-:Y:S05]  /*1d300*/  WARPSYNC.COLLECTIVE R15, `(.L_x_2985) ;  /* 0x000000000f087348 */ /* 0x000fea0003c00000 */
[----:B------:R0:W1:Y:S02]  /*1d310*/  SHFL.IDX P6, R14, R13, R12, R11 ;  /* 0x0000000c0d0e7389 */ /* 0x00006400000c000b */
[----:B01----:R-:W-:Y:S01]  /*1d320*/  ENDCOLLECTIVE ;  /* 0x000000000000791b */ /* 0x003fe20003800000 */
.L_x_2985:
[----:B------:R-:W-:Y:S02]  /*1d330*/  PRMT R33, R33, 0x5410, R6 ;  /* 0x0000541021217816 */ /* 0x000fe40000000006 */
[----:B------:R-:W-:Y:S02]  /*1d340*/  CS2R R4, SRZ ;  /* 0x0000000000047805 */ /* 0x000fe4000001ff00 */
[----:B------:R-:W-:Y:S01]  /*1d350*/  PRMT R55, R7, 0x7610, R55 ;  /* 0x0000761007377816 */ /* 0x000fe20000000037 */
[----:B------:R-:W-:Y:S02]  /*1d360*/  IMAD.MOV.U32 R13, RZ, RZ, R24 ;  /* 0x000000ffff0d7224 */ /* 0x000fe400078e0018 */
[----:B------:R-:W-:-:S07]  /*1d370*/  IMAD.MOV.U32 R3, RZ, RZ, R14 ;  /* 0x000000ffff037224 */ /* 0x000fce00078e000e */
[----:B------:R-:W-:Y:S05]  /*1d380*/  WARPSYNC.COLLECTIVE R15, `(.L_x_2986) ;  /* 0x000000000f087348 */ /* 0x000fea0003c00000 */
[----:B------:R0:W1:Y:S02]  /*1d390*/  SHFL.IDX P6, R14, R13, R12, R11 ;  /* 0x0000000c0d0e7389 */ /* 0x00006400000c000b */
[----:B01----:R-:W-:Y:S01]  /*1d3a0*/  ENDCOLLECTIVE ;  /* 0x000000000000791b */ /* 0x003fe20003800000 */
.L_x_2986:
[----:B------:R-:W-:Y:S02]  /*1d3b0*/  IMAD.MOV.U32 R13, RZ, RZ, R27 ;  /* 0x000000ffff0d7224 */ /* 0x000fe400078e001b */
[----:B------:R-:W-:-:S07]  /*1d3c0*/  IMAD.MOV.U32 R24, RZ, RZ, R14 ;  /* 0x000000ffff187224 */ /* 0x000fce00078e000e */
[----:B------:R-:W-:Y:S05]  /*1d3d0*/  WARPSYNC.COLLECTIVE R15, `(.L_x_2987) ;  /* 0x000000000f087348 */ /* 0x000fea0003c00000 */
[----:B------:R0:W1:Y:S02]  /*1d3e0*/  SHFL.IDX P6, R14, R13, R12, R11 ;  /* 0x0000000c0d0e7389 */ /* 0x00006400000c000b */
[----:B01----:R-:W-:Y:S01]  /*1d3f0*/  ENDCOLLECTIVE ;  /* 0x000000000000791b */ /* 0x003fe20003800000 */
.L_x_2987:
[----:B------:R-:W-:Y:S05]  /*1d400*/  BRA `(.L_x_2988) ;  /* 0xfffffeb000487947 */ /* 0x000fea000383ffff */
.L_x_2763:
[----:B0-----:R0:W1:Y:S02]  /*1d410*/  SYNCS.PHASECHK.TRANS64.TRYWAIT P1, [R2+URZ+0x16800], R13 ;  /* 0x0168000d020075a7 */ /* 0x001064000802017f */
[----:B-1----:R-:W-:Y:S05]  /*1d420*/  @!P1 NANOSLEEP.SYNCS 0x989680 ;  /* 0x009896800000995d */ /* 0x002fea0003900000 */
[----:B------:R-:W1:Y:S02]  /*1d430*/  @!P1 SYNCS.PHASECHK.TRANS64 P1, [R2+URZ+0x16800], R13 ;  /* 0x0168000d020095a7 */ /* 0x000e64000802007f */
[----:B-1----:R-:W-:Y:S05]  /*1d440*/  @!P1 BRA `(.L_x_2763) ;  /* 0xfffffffc00f09947 */ /* 0x002fea000383ffff */
[----:B------:R-:W-:Y:S05]  /*1d450*/  BRA `(.L_x_2989) ;  /* 0xfffffeb000f07947 */ /* 0x000fea000383ffff */
.L_x_2769:
[----:B--2---:R2:W3:Y:S02]  /*1d460*/  SYNCS.PHASECHK.TRANS64.TRYWAIT P1, [R0+URZ+0x16830], R5 ;  /* 0x01683005000075a7 */ /* 0x0044e4000802017f */
[----:B---3--:R-:W-:Y:S05]  /*1d470*/  @!P1 NANOSLEEP.SYNCS 0x989680 ;  /* 0x009896800000995d */ /* 0x008fea0003900000 */
[----:B------:R-:W3:Y:S02]  /*1d480*/  @!P1 SYNCS.PHASECHK.TRANS64 P1, [R0+URZ+0x16830], R5 ;  /* 0x01683005000095a7 */ /* 0x000ee4000802007f */
[----:B---3--:R-:W-:Y:S05]  /*1d490*/  @!P1 BRA `(.L_x_2769) ;  /* 0xfffffffc00f09947 */ /* 0x008fea000383ffff */
[----:B------:R-:W-:Y:S05]  /*1d4a0*/  BRA `(.L_x_2768) ;  /* 0xfffffec000c47947 */ /* 0x000fea000383ffff */
.L_x_2776:
[----:B-1----:R1:W2:Y:S02]  /*1d4b0*/  SYNCS.PHASECHK.TRANS64.TRYWAIT P2, [R5+URZ+0x16830], R8 ;  /* 0x01683008050075a7 */ /* 0x0022a4000804017f */
[----:B--2---:R-:W-:Y:S05]  /*1d4c0*/  @!P2 NANOSLEEP.SYNCS 0x989680 ;  /* 0x009896800000a95d */ /* 0x004fea0003900000 */
[----:B------:R-:W2:Y:S02]  /*1d4d0*/  @!P2 SYNCS.PHASECHK.TRANS64 P2, [R5+URZ+0x16830], R8 ;  /* 0x016830080500a5a7 */ /* 0x000ea4000804007f */
[----:B--2---:R-:W-:Y:S05]  /*1d4e0*/  @!P2 BRA `(.L_x_2776) ;  /* 0xfffffffc00f0a947 */ /* 0x004fea000383ffff */
[----:B------:R-:W-:Y:S05]  /*1d4f0*/  BRA `(.L_x_2775) ;  /* 0xfffffeec00807947 */ /* 0x000fea000383ffff */
.L_x_2780:
[----:B-1----:R1:W2:Y:S02]  /*1d500*/  SYNCS.PHASECHK.TRANS64.TRYWAIT P1, [R5+URZ+0x16850], R4 ;  /* 0x01685004050075a7 */ /* 0x0022a4000802017f */
[----:B--2---:R-:W-:Y:S05]  /*1d510*/  @!P1 NANOSLEEP.SYNCS 0x989680 ;  /* 0x009896800000995d */ /* 0x004fea0003900000 */
[----:B------:R-:W2:Y:S02]  /*1d520*/  @!P1 SYNCS.PHASECHK.TRANS64 P1, [R5+URZ+0x16850], R4 ;  /* 0x01685004050095a7 */ /* 0x000ea4000802007f */
[----:B--2---:R-:W-:Y:S05]  /*1d530*/  @!P1 BRA `(.L_x_2780) ;  /* 0xfffffffc00f09947 */ /* 0x004fea000383ffff */
[----:B------:R-:W-:Y:S05]  /*1d540*/  BRA `(.L_x_2777) ;  /* 0xfffffef000507947 */ /* 0x000fea000383ffff */
.L_x_2789:
[----:B-1----:R1:W2:Y:S02]  /*1d550*/  SYNCS.PHASECHK.TRANS64.TRYWAIT P1, [R5+URZ+0x16830], R8 ;  /* 0x01683008050075a7 */ /* 0x0022a4000802017f */
[----:B--2---:R-:W-:Y:S05]  /*1d560*/  @!P1 NANOSLEEP.SYNCS 0x989680 ;  /* 0x009896800000995d */ /* 0x004fea0003900000 */
[----:B------:R-:W2:Y:S02]  /*1d570*/  @!P1 SYNCS.PHASECHK.TRANS64 P1, [R5+URZ+0x16830], R8 ;  /* 0x01683008050095a7 */ /* 0x000ea4000802007f */
[----:B--2---:R-:W-:Y:S05]  /*1d580*/  @!P1 BRA `(.L_x_2789) ;  /* 0xfffffffc00f09947 */ /* 0x004fea000383ffff */
[----:B------:R-:W-:Y:S05]  /*1d590*/  BRA `(.L_x_2788) ;  /* 0xffffff1c00b07947 */ /* 0x000fea000383ffff */
.L_x_2793:
[----:B-1----:R1:W2:Y:S02]  /*1d5a0*/  SYNCS.PHASECHK.TRANS64.TRYWAIT P1, [R5+URZ+0x16850], R4 ;  /* 0x01685004050075a7 */ /* 0x0022a4000802017f */
[----:B--2---:R-:W-:Y:S05]  /*1d5b0*/  @!P1 NANOSLEEP.SYNCS 0x989680 ;  /* 0x009896800000995d */ /* 0x004fea0003900000 */
[----:B------:R-:W2:Y:S02]  /*1d5c0*/  @!P1 SYNCS.PHASECHK.TRANS64 P1, [R5+URZ+0x16850], R4 ;  /* 0x01685004050095a7 */ /* 0x000ea4000802007f */
[----:B--2---:R-:W-:Y:S05]  /*1d5d0*/  @!P1 BRA `(.L_x_2793) ;  /* 0xfffffffc00f09947 */ /* 0x004fea000383ffff */
[----:B------:R-:W-:Y:S05]  /*1d5e0*/  BRA `(.L_x_2790) ;  /* 0xffffff2000747947 */ /* 0x000fea000383ffff */
.L_x_2800:
[----:B-1----:R1:W2:Y:S02]  /*1d5f0*/  SYNCS.PHASECHK.TRANS64.TRYWAIT P1, [R13+URZ+0x16850], R4 ;  /* 0x016850040d0075a7 */ /* 0x0022a4000802017f */
[----:B--2---:R-:W-:Y:S05]  /*1d600*/  @!P1 NANOSLEEP.SYNCS 0x989680 ;  /* 0x009896800000995d */ /* 0x004fea0003900000 */
[----:B------:R-:W2:Y:S02]  /*1d610*/  @!P1 SYNCS.PHASECHK.TRANS64 P1, [R13+URZ+0x16850], R4 ;  /* 0x016850040d0095a7 */ /* 0x000ea4000802007f */
[----:B--2---:R-:W-:Y:S05]  /*1d620*/  @!P1 BRA `(.L_x_2800) ;  /* 0xfffffffc00f09947 */ /* 0x004fea000383ffff */
[----:B------:R-:W-:Y:S05]  /*1d630*/  BRA `(.L_x_2799) ;  /* 0xffffff4400447947 */ /* 0x000fea000383ffff */
.L_x_2806:
        /* <DEDUP_REMOVED lines=8> */
.L_x_2990:
[----:B------:R-:W-:Y:S01]  /*1d6c0*/  IADD3 R20, R41, 0x30, RZ ;  /* 0x0000003029147810 */ /* 0x000fe20007ffe0ff */
[----:B------:R-:W-:Y:S02]  /*1d6d0*/  IMAD.MOV.U32 R13, RZ, RZ, R23 ;  /* 0x000000ffff0d7224 */ /* 0x000fe400078e0017 */
[----:B------:R-:W-:-:S07]  /*1d6e0*/  IMAD.MOV.U32 R0, RZ, RZ, R14 ;  /* 0x000000ffff007224 */ /* 0x000fce00078e000e */
[----:B------:R-:W-:Y:S05]  /*1d6f0*/  WARPSYNC.COLLECTIVE R15, `(.L_x_2991) ;  /* 0x000000000f087348 */ /* 0x000fea0003c00000 */
[----:B------:R0:W1:Y:S02]  /*1d700*/  SHFL.IDX P6, R14, R13, R12, R11 ;  /* 0x0000000c0d0e7389 */ /* 0x00006400000c000b */
[----:B01----:R-:W-:Y:S01]  /*1d710*/  ENDCOLLECTIVE ;  /* 0x000000000000791b */ /* 0x003fe20003800000 */
.L_x_2991:
[----:B------:R-:W-:Y:S02]  /*1d720*/  ULDC UR4, c[0x0][0xac8] ;  /* 0x0002b20000047ab9 */ /* 0x000fe40000000800 */
[----:B------:R-:W-:-:S04]  /*1d730*/  ISETP.GE.AND P0, PT, R43, UR4, PT ;  /* 0x000000042b007c0c */ /* 0x000fc8000bf06270 */
[-C--:B------:R-:W-:Y:S01]  /*1d740*/  ISETP.GE.OR P4, PT, R20, R44.reuse, P0 ;  /* 0x0000002c1400720c */ /* 0x080fe20000786670 */
[C---:B------:R-:W-:Y:S01]  /*1d750*/  VIADD R20, R41.reuse, 0x60 ;  /* 0x0000006029147836 */ /* 0x040fe20000000000 */
[----:B------:R-:W-:-:S04]  /*1d760*/  ISETP.GE.OR P3, PT, R41, R44, P0 ;  /* 0x0000002c2900720c */ /* 0x000fc80000766670 */
[----:B------:R-:W-:Y:S01]  /*1d770*/  ISETP.GE.OR P2, PT, R20, R44, P0 ;  /* 0x0000002c1400720c */ /* 0x000fe20000746670 */
[----:B------:R-:W-:Y:S01]  /*1d780*/  IMAD.MOV.U32 R13, RZ, RZ, R40 ;  /* 0x000000ffff0d7224 */ /* 0x000fe200078e0028 */
[----:B------:R-:W-:Y:S01]  /*1d790*/  MOV R12, 0x1 ;  /* 0x00000001000c7802 */ /* 0x000fe20000000f00 */
[----:B------:R-:W-:-:S10]  /*1d7a0*/  IMAD.MOV.U32 R3, RZ, RZ, R14 ;  /* 0x000000ffff037224 */ /* 0x000fd400078e000e */
[----:B------:R-:W-:Y:S05]  /*1d7b0*/  WARPSYNC.COLLECTIVE R15, `(.L_x_2992) ;  /* 0x000000000f087348 */ /* 0x000fea0003c00000 */
[----:B------:R0:W1:Y:S02]  /*1d7c0*/  SHFL.IDX P6, R14, R13, R12, R11 ;  /* 0x0000000c0d0e7389 */ /* 0x00006400000c000b */
[----:B01----:R-:W-:Y:S01]  /*1d7d0*/  ENDCOLLECTIVE ;  /* 0x000000000000791b */ /* 0x003fe20003800000 */
.L_x_2992:
[----:B------:R-:W-:-:S04]  /*1d7e0*/  @!P3 LEA R28, P5, R43, R3, 0x1 ;  /* 0x000000032b1cb211 */ /* 0x000fc800078a08ff */
[----:B------:R-:W-:Y:S01]  /*1d7f0*/  @!P3 LEA.HI.X R3, R43, R0, R42, 0x1, P5 ;  /* 0x000000002b03b211 */ /* 0x000fe200028f0c2a */
[----:B------:R-:W-:Y:S02]  /*1d800*/  IMAD.MOV.U32 R13, RZ, RZ, R23 ;  /* 0x000000ffff0d7224 */ /* 0x000fe400078e0017 */
[----:B------:R-:W-:-:S07]  /*1d810*/  IMAD.MOV.U32 R8, RZ, RZ, R14 ;  /* 0x000000ffff087224 */ /* 0x000fce00078e000e */
[----:B------:R-:W-:Y:S05]  /*1d820*/  WARPSYNC.COLLECTIVE R15, `(.L_x_2993) ;  /* 0x000000000f087348 */ /* 0x000fea0003c00000 */
[----:B------:R0:W1:Y:S02]  /*1d830*/  SHFL.IDX P6, R14, R13, R12, R11 ;  /* 0x0000000c0d0e7389 */ /* 0x00006400000c000b */
[----:B01----:R-:W-:Y:S01]  /*1d840*/  ENDCOLLECTIVE ;  /* 0x000000000000791b */ /* 0x003fe20003800000 */
.L_x_2993:
[----:B------:R-:W-:Y:S02]  /*1d850*/  IMAD.MOV.U32 R13, RZ, RZ, R40 ;  /* 0x000000ffff0d7224 */ /* 0x000fe400078e0028 */
[----:B------:R-:W-:Y:S02]  /*1d860*/  IMAD.MOV.U32 R12, RZ, RZ, 0x2 ;  /* 0x00000002ff0c7424 */ /* 0x000fe400078e00ff */
[----:B------:R-:W-:-:S07]  /*1d870*/  IMAD.MOV.U32 R9, RZ, RZ, R14 ;  /* 0x000000ffff097224 */ /* 0x000fce00078e000e */
[----:B------:R-:W-:Y:S05]  /*1d880*/  WARPSYNC.COLLECTIVE R15, `(.L_x_2994) ;  /* 0x000000000f087348 */ /* 0x000fea0003c00000 */
[----:B------:R0:W1:Y:S02]  /*1d890*/  SHFL.IDX P6, R14, R13, R12, R11 ;  /* 0x0000000c0d0e7389 */ /* 0x00006400000c000b */
[----:B01----:R-:W-:Y:S01]  /*1d8a0*/  ENDCOLLECTIVE ;  /* 0x000000000000791b */ /* 0x003fe20003800000 */
.L_x_2994:
        /* <DEDUP_REMOVED lines=11> */
.L_x_2995:
[----:B------:R-:W-:Y:S02]  /*1d960*/  IMAD.MOV.U32 R13, RZ, RZ, R40 ;  /* 0x000000ffff0d7224 */ /* 0x000fe400078e0028 */
[----:B------:R-:W-:Y:S01]  /*1d970*/  IMAD.MOV.U32 R12, RZ, RZ, 0x3 ;  /* 0x00000003ff0c7424 */ /* 0x000fe200078e00ff */
[----:B------:R-:W-:-:S13]  /*1d980*/  @!P2 LEA R45, P5, R43, R14, 0x1 ;  /* 0x0000000e2b2da211 */ /* 0x000fda00078a08ff */
[----:B------:R-:W-:Y:S05]  /*1d990*/  WARPSYNC.COLLECTIVE R15, `(.L_x_2996) ;  /* 0x000000000f087348 */ /* 0x000fea0003c00000 */
[----:B------:R0:W1:Y:S02]  /*1d9a0*/  SHFL.IDX P6, R14, R13, R12, R11 ;  /* 0x0000000c0d0e7389 */ /* 0x00006400000c000b */
[----:B01----:R-:W-:Y:S01]  /*1d9b0*/  ENDCOLLECTIVE ;  /* 0x000000000000791b */ /* 0x003fe20003800000 */
.L_x_2996:
[----:B------:R-:W-:Y:S01]  /*1d9c0*/  @!P2 LEA.HI.X R10, R43, R10, R42, 0x1, P5 ;  /* 0x0000000a2b0aa211 */ /* 0x000fe200028f0c2a */
[----:B------:R-:W-:-:S03]  /*1d9d0*/  @!P2 IMAD.MOV.U32 R4, RZ, RZ, R45 ;  /* 0x000000ffff04a224 */ /* 0x000fc600078e002d */
[----:B------:R-:W-:-:S05]  /*1d9e0*/  @!P2 MOV R5, R10 ;  /* 0x0000000a0005a202 */ /* 0x000fca0000000f00 */
[----:B------:R0:W-:Y:S01]  /*1d9f0*/  @!P2 ST.E.128 desc[UR40][R4.64], R32 ;  /* 0x000000200400a985 */ /* 0x0001e2000c101d28 */
[----:B------:R-:W-:Y:S02]  /*1da00*/  IMAD.MOV.U32 R13, RZ, RZ, R23 ;  /* 0x000000ffff0d7224 */ /* 0x000fe400078e0017 */
[----:B------:R-:W-:-:S07]  /*1da10*/  IMAD.MOV.U32 R0, RZ, RZ, R14 ;  /* 0x000000ffff007224 */ /* 0x000fce00078e000e */
[----:B0-----:R-:W-:Y:S05]  /*1da20*/  WARPSYNC.COLLECTIVE R15, `(.L_x_2997) ;  /* 0x000000000f087348 */ /* 0x001fea0003c00000 */
[----:B------:R1:W2:Y:S02]  /*1da30*/  SHFL.IDX P6, R14, R13, R12, R11 ;  /* 0x0000000c0d0e7389 */ /* 0x0002a400000c000b */
[----:B012---:R-:W-:Y:S01]  /*1da40*/  ENDCOLLECTIVE ;  /* 0x000000000000791b */ /* 0x007fe20003800000 */
.L_x_2997:
[----:B------:R-:W-:Y:S05]  /*1da50*/  BRA `(.L_x_2998) ;  /* 0xffffff58007c7947 */ /* 0x000fea000383ffff */
.L_x_2808:
[----:B------:R-:W-:Y:S02]  /*1da60*/  IMAD.MOV.U32 R13, RZ, RZ, R4 ;  /* 0x000000ffff0d7224 */ /* 0x000fe400078e0004 */
[----:B------:R-:W-:Y:S02]  /*1da70*/  IMAD.MOV.U32 R12, RZ, RZ, RZ ;  /* 0x000000ffff0c7224 */ /* 0x000fe400078e00ff */
[----:B------:R-:W-:Y:S02]  /*1da80*/  IMAD.MOV.U32 R11, RZ, RZ, 0x1c1f ;  /* 0x00001c1fff0b7424 */ /* 0x000fe400078e00ff */
[----:B------:R-:W-:-:S07]  /*1da90*/  IMAD.MOV.U32 R15, RZ, RZ, -0x1 ;  /* 0xffffffffff0f7424 */ /* 0x000fce00078e00ff */
[----:B------:R-:W-:Y:S05]  /*1daa0*/  WARPSYNC.COLLECTIVE R15, `(.L_x_2999) ;  /* 0x000000000f087348 */ /* 0x000fea0003c00000 */
[----:B------:R0:W1:Y:S02]  /*1dab0*/  SHFL.IDX P6, R14, R13, R12, R11 ;  /* 0x0000000c0d0e7389 */ /* 0x00006400000c000b */
[----:B01----:R-:W-:Y:S01]  /*1dac0*/  ENDCOLLECTIVE ;  /* 0x000000000000791b */ /* 0x003fe20003800000 */
.L_x_2999:
[----:B------:R-:W-:Y:S02]  /*1dad0*/  IMAD.MOV.U32 R13, RZ, RZ, R0 ;  /* 0x000000ffff0d7224 */ /* 0x000fe400078e0000 */
[----:B------:R-:W-:-:S07]  /*1dae0*/  IMAD.MOV.U32 R3, RZ, RZ, R14 ;  /* 0x000000ffff037224 */ /* 0x000fce00078e000e */
[----:B------:R-:W-:Y:S05]  /*1daf0*/  WARPSYNC.COLLECTIVE R15, `(.L_x_3000) ;  /* 0x000000000f087348 */ /* 0x000fea0003c00000 */
[----:B------:R0:W1:Y:S02]  /*1db00*/  SHFL.IDX P6, R14, R13, R12, R11 ;  /* 0x0000000c0d0e7389 */ /* 0x00006400000c000b */
[----:B01----:R-:W-:Y:S01]  /*1db10*/  ENDCOLLECTIVE ;  /* 0x000000000000791b */ /* 0x003fe20003800000 */
.L_x_3000:
[----:B------:R-:W-:Y:S05]  /*1db20*/  BRA `(.L_x_3001) ;  /* 0xffffff5c00587947 */ /* 0x000fea000383ffff */
.L_x_2811:
        /* <DEDUP_REMOVED lines=8> */
.L_x_3003:
[----:B------:R-:W-:Y:S05]  /*1dbb0*/  BSYNC B1 ;  /* 0x0000000000017941 */ /* 0x000fea0003800000 */
.L_x_3002:
        /* <DEDUP_REMOVED lines=8> */
.L_x_3004:
[----:B------:R-:W-:Y:S05]  /*1dc40*/  BRA `(.L_x_3005) ;  /* 0xffffff5c00b47947 */ /* 0x000fea000383ffff */
.L_x_2815:
[----:B------:R-:W-:Y:S01]  /*1dc50*/  IMAD.MOV.U32 R13, RZ, RZ, R20 ;  /* 0x000000ffff0d7224 */ /* 0x000fe200078e0014 */
[----:B------:R-:W-:Y:S01]  /*1dc60*/  MOV R11, 0x181f ;  /* 0x0000181f000b7802 */ /* 0x000fe20000000f00 */
[----:B------:R-:W-:Y:S02]  /*1dc70*/  IMAD.MOV.U32 R12, RZ, RZ, RZ ;  /* 0x000000ffff0c7224 */ /* 0x000fe400078e00ff */
[----:B------:R-:W-:Y:S02]  /*1dc80*/  IMAD.MOV.U32 R15, RZ, RZ, -0x1 ;  /* 0xffffffffff0f7424 */ /* 0x000fe400078e00ff */
[----:B------:R-:W-:Y:S02]  /*1dc90*/  IMAD R21, R24, R25, RZ ;  /* 0x0000001918157224 */ /* 0x000fe400078e02ff */
[----:B------:R-:W-:-:S07]  /*1dca0*/  IMAD.IADD R24, R27, 0x1, R28 ;  /* 0x000000011b187824 */ /* 0x000fce00078e021c */
[----:B------:R-:W-:Y:S05]  /*1dcb0*/  WARPSYNC.COLLECTIVE R15, `(.L_x_3006) ;  /* 0x000000000f087348 */ /* 0x000fea0003c00000 */
[----:B------:R0:W1:Y:S02]  /*1dcc0*/  SHFL.IDX P6, R14, R13, R12, R11 ;  /* 0x0000000c0d0e7389 */ /* 0x00006400000c000b */
[----:B01----:R-:W-:Y:S01]  /*1dcd0*/  ENDCOLLECTIVE ;  /* 0x000000000000791b */ /* 0x003fe20003800000 */
.L_x_3006:
        /* <DEDUP_REMOVED lines=10> */
.L_x_3007:
[----:B------:R-:W-:Y:S02]  /*1dd80*/  IMAD.MOV.U32 R13, RZ, RZ, R20 ;  /* 0x000000ffff0d7224 */ /* 0x000fe400078e0014 */
[----:B------:R-:W-:Y:S02]  /*1dd90*/  IMAD.MOV.U32 R12, RZ, RZ, 0x1 ;  /* 0x00000001ff0c7424 */ /* 0x000fe400078e00ff */
[----:B------:R-:W-:-:S07]  /*1dda0*/  IMAD.MOV.U32 R3, RZ, RZ, R14 ;  /* 0x000000ffff037224 */ /* 0x000fce00078e000e */
[----:B------:R-:W-:Y:S05]  /*1ddb0*/  WARPSYNC.COLLECTIVE R15, `(.L_x_3008) ;  /* 0x000000000f087348 */ /* 0x000fea0003c00000 */
[----:B------:R0:W1:Y:S02]  /*1ddc0*/  SHFL.IDX P6, R14, R13, R12, R11 ;  /* 0x0000000c0d0e7389 */ /* 0x00006400000c000b */
[----:B01----:R-:W-:Y:S01]  /*1ddd0*/  ENDCOLLECTIVE ;  /* 0x000000000000791b */ /* 0x003fe20003800000 */
.L_x_3008:
[----:B------:R-:W-:-:S04]  /*1dde0*/  @!P3 LEA R10, P5, R43, R3, 0x1 ;  /* 0x000000032b0ab211 */ /* 0x000fc800078a08ff */
[----:B------:R-:W-:Y:S01]  /*1ddf0*/  @!P3 LEA.HI.X R3, R43, R0, R42, 0x1, P5 ;  /* 0x000000002b03b211 */ /* 0x000fe200028f0c2a */
[----:B------:R-:W-:Y:S02]  /*1de00*/  IMAD.MOV.U32 R13, RZ, RZ, R7 ;  /* 0x000000ffff0d7224 */ /* 0x000fe400078e0007 */
[----:B------:R-:W-:-:S07]  /*1de10*/  IMAD.MOV.U32 R4, RZ, RZ, R14 ;  /* 0x000000ffff047224 */ /* 0x000fce00078e000e */
[----:B------:R-:W-:Y:S05]  /*1de20*/  WARPSYNC.COLLECTIVE R15, `(.L_x_3009) ;  /* 0x000000000f087348 */ /* 0x000fea0003c00000 */
[----:B------:R0:W1:Y:S02]  /*1de30*/  SHFL.IDX P6, R14, R13, R12, R11 ;  /* 0x0000000c0d0e7389 */ /* 0x00006400000c000b */
[----:B01----:R-:W-:Y:S01]  /*1de40*/  ENDCOLLECTIVE ;  /* 0x000000000000791b */ /* 0x003fe20003800000 */
.L_x_3009:
[----:B------:R-:W-:Y:S02]  /*1de50*/  IMAD.MOV.U32 R13, RZ, RZ, R20 ;  /* 0x000000ffff0d7224 */ /* 0x000fe400078e0014 */
[----:B------:R-:W-:Y:S01]  /*1de60*/  IMAD.MOV.U32 R12, RZ, RZ, 0x2 ;  /* 0x00000002ff0c7424 */ /* 0x000fe200078e00ff */
[----:B------:R-:W-:-:S07]  /*1de70*/  MOV R5, R14 ;  /* 0x0000000e00057202 */ /* 0x000fce0000000f00 */
[----:B------:R-:W-:Y:S05]  /*1de80*/  WARPSYNC.COLLECTIVE R15, `(.L_x_3010) ;  /* 0x000000000f087348 */ /* 0x000fea0003c00000 */
[----:B------:R0:W1:Y:S02]  /*1de90*/  SHFL.IDX P6, R14, R13, R12, R11 ;  /* 0x0000000c0d0e7389 */ /* 0x00006400000c000b */
[----:B01----:R-:W-:Y:S01]  /*1dea0*/  ENDCOLLECTIVE ;  /* 0x000000000000791b */ /* 0x003fe20003800000 */
.L_x_3010:
[----:B------:R-:W-:-:S04]  /*1deb0*/  @!P4 LEA R8, P1, R43, R5, 0x1 ;  /* 0x000000052b08c211 */ /* 0x000fc800078208ff */
[----:B------:R-:W-:Y:S01]  /*1dec0*/  @!P4 LEA.HI.X R9, R43, R4, R42, 0x1, P1 ;  /* 0x000000042b09c211 */ /* 0x000fe200008f0c2a */
[----:B------:R-:W-:Y:S02]  /*1ded0*/  IMAD.MOV.U32 R13, RZ, RZ, R7 ;  /* 0x000000ffff0d7224 */ /* 0x000fe400078e0007 */
[----:B------:R-:W-:-:S07]  /*1dee0*/  IMAD.MOV.U32 R6, RZ, RZ, R14 ;  /* 0x000000ffff067224 */ /* 0x000fce00078e000e */
[----:B------:R-:W-:Y:S05]  /*1def0*/  WARPSYNC.COLLECTIVE R15, `(.L_x_3011) ;  /* 0x000000000f087348 */ /* 0x000fea0003c00000 */
[----:B------:R0:W1:Y:S02]  /*1df00*/  SHFL.IDX P6, R14, R13, R12, R11 ;  /* 0x0000000c0d0e7389 */ /* 0x00006400000c000b */
[----:B01----:R-:W-:Y:S01]  /*1df10*/  ENDCOLLECTIVE ;  /* 0x000000000000791b */ /* 0x003fe20003800000 */
.L_x_3011:
[----:B------:R-:W-:Y:S01]  /*1df20*/  @!P3 IMAD.MOV.U32 R11, RZ, RZ, R3 ;  /* 0x000000ffff0bb224 */ /* 0x000fe200078e0003 */
[----:B------:R-:W-:Y:S01]  /*1df30*/  MOV R13, R20 ;  /* 0x00000014000d7202 */ /* 0x000fe20000000f00 */
[----:B------:R-:W-:-:S03]  /*1df40*/  IMAD.MOV.U32 R12, RZ, RZ, 0x3 ;  /* 0x00000003ff0c7424 */ /* 0x000fc600078e00ff */
        /* <DEDUP_REMOVED lines=9> */
.L_x_3012:
[----:B------:R0:W-:Y:S01]  /*1dfe0*/  @!P2 ST.E.128 desc[UR40][R4.64], RZ ;  /* 0x000000ff0400a985 */ /* 0x0001e2000c101d28 */
[----:B------:R-:W-:Y:S02]  /*1dff0*/  IMAD.MOV.U32 R13, RZ, RZ, R7 ;  /* 0x000000ffff0d7224 */ /* 0x000fe400078e0007 */
[----:B------:R-:W-:-:S07]  /*1e000*/  IMAD.MOV.U32 R0, RZ, RZ, R14 ;  /* 0x000000ffff007224 */ /* 0x000fce00078e000e */
[----:B0-----:R-:W-:Y:S05]  /*1e010*/  WARPSYNC.COLLECTIVE R15, `(.L_x_3013) ;  /* 0x000000000f087348 */ /* 0x001fea0003c00000 */
[----:B------:R1:W2:Y:S02]  /*1e020*/  SHFL.IDX P6, R14, R13, R12, R11 ;  /* 0x0000000c0d0e7389 */ /* 0x0002a400000c000b */
[----:B012---:R-:W-:Y:S01]  /*1e030*/  ENDCOLLECTIVE ;  /* 0x000000000000791b */ /* 0x007fe20003800000 */
.L_x_3013:
[----:B------:R-:W-:Y:S05]  /*1e040*/  BRA `(.L_x_3014) ;  /* 0xffffff6400c47947 */ /* 0x000fea000383ffff */
.L_x_2834:
[----:B------:R-:W2:Y:S01]  /*1e050*/  S2R R7, SR_TID.X ;  /* 0x0000000000077919 */ /* 0x000ea20000002100 */
[----:B------:R-:W-:Y:S01]  /*1e060*/  BSSY B1, `(.L_x_3015) ;  /* 0x000000a000017945 */ /* 0x000fe20003800000 */
[----:B------:R-:W-:Y:S01]  /*1e070*/  IMAD.MOV.U32 R12, RZ, RZ, RZ ;  /* 0x000000ffff0c7224 */ /* 0x000fe200078e00ff */
[----:B------:R-:W-:Y:S01]  /*1e080*/  MOV R15, 0xffffffff ;  /* 0xffffffff000f7802 */ /* 0x000fe20000000f00 */
[----:B------:R-:W-:Y:S01]  /*1e090*/  IMAD.MOV.U32 R11, RZ, RZ, 0x1f ;  /* 0x0000001fff0b7424 */ /* 0x000fe200078e00ff */
[----:B--2---:R-:W-:-:S04]  /*1e0a0*/  SHF.R.U32.HI R7, RZ, 0x5, R7 ;  /* 0x00000005ff077819 */ /* 0x004fc80000011607 */
[----:B------:R-:W-:-:S05]  /*1e0b0*/  LOP3.LUT R7, R7, 0x3, RZ, 0xc0, !PT ;  /* 0x0000000307077812 */ /* 0x000fca00078ec0ff */
[----:B------:R-:W-:-:S07]  /*1e0c0*/  IMAD.MOV.U32 R13, RZ, RZ, R7 ;  /* 0x000000ffff0d7224 */ /* 0x000fce00078e0007 */
[----:B01----:R-:W-:Y:S05]  /*1e0d0*/  WARPSYNC.COLLECTIVE R15, `(.L_x_3016) ;  /* 0x000000000f087348 */ /* 0x003fea0003c00000 */
[----:B------:R2:W3:Y:S02]  /*1e0e0*/  SHFL.IDX P6, R14, R13, R12, R11 ;  /* 0x0000000c0d0e7389 */ /* 0x0004e400000c000b */
[----:B0123--:R-:W-:Y:S01]  /*1e0f0*/  ENDCOLLECTIVE ;  /* 0x000000000000791b */ /* 0x00ffe20003800000 */
.L_x_3016:
[----:B------:R-:W-:Y:S05]  /*1e100*/  BSYNC B1 ;  /* 0x0000000000017941 */ /* 0x000fea0003800000 */
.L_x_3015:
[----:B------:R-:W-:Y:S05]  /*1e110*/  BRA `(.L_x_3017) ;  /* 0xffffff8000b07947 */ /* 0x000fea000383ffff */
.L_x_2836:
[----:B------:R-:W-:Y:S01]  /*1e120*/  BSSY B1, `(.L_x_3018) ;  /* 0x0000006000017945 */ /* 0x000fe20003800000 */
[----:B------:R-:W-:-:S07]  /*1e130*/  IMAD.MOV.U32 R15, RZ, RZ, -0x1 ;  /* 0xffffffffff0f7424 */ /* 0x000fce00078e00ff */
[----:B012---:R-:W-:Y:S05]  /*1e140*/  WARPSYNC.COLLECTIVE R15, `(.L_x_3019) ;  /* 0x000000000f0c7348 */ /* 0x007fea0003c00000 */
[----:B------:R-:W-:Y:S02]  /*1e150*/  ELECT P6, UR62, PT ;  /* 0x00000000003e782f */ /* 0x000fe400038c0000 */
[----:B------:R-:W-:Y:S01]  /*1e160*/  MOV R14, UR62 ;  /* 0x0000003e000e7c02 */ /* 0x000fe20008000f00 */
[----:B012---:R-:W-:Y:S10]  /*1e170*/  ENDCOLLECTIVE ;  /* 0x000000000000791b */ /* 0x007ff40003800000 */
.L_x_3019:
[----:B------:R-:W-:Y:S05]  /*1e180*/  BSYNC B1 ;  /* 0x0000000000017941 */ /* 0x000fea0003800000 */
.L_x_3018:
[----:B------:R-:W-:Y:S05]  /*1e190*/  BRA `(.L_x_2835) ;  /* 0xffffff8000a87947 */ /* 0x000fea000383ffff */
.L_x_2838:
[----:B--2---:R2:W3:Y:S02]  /*1e1a0*/  SYNCS.PHASECHK.TRANS64.TRYWAIT P0, [R16+URZ+0x16820], R6 ;  /* 0x01682006100075a7 */ /* 0x0044e4000800017f */
[----:B---3--:R-:W-:Y:S05]  /*1e1b0*/  @!P0 NANOSLEEP.SYNCS 0x989680 ;  /* 0x009896800000895d */ /* 0x008fea0003900000 */
[----:B------:R-:W3:Y:S02]  /*1e1c0*/  @!P0 SYNCS.PHASECHK.TRANS64 P0, [R16+URZ+0x16820], R6 ;  /* 0x01682006100085a7 */ /* 0x000ee4000800007f */
[----:B---3--:R-:W-:Y:S05]  /*1e1d0*/  @!P0 BRA `(.L_x_2838) ;  /* 0xfffffffc00f08947 */ /* 0x008fea000383ffff */
[----:B------:R-:W-:Y:S05]  /*1e1e0*/  BRA `(.L_x_3020) ;  /* 0xffffff8000b87947 */ /* 0x000fea000383ffff */
.L_x_2842:
[----:B--2---:R2:W3:Y:S02]  /*1e1f0*/  SYNCS.PHASECHK.TRANS64.TRYWAIT P0, [R6+URZ+0x168a0], R7 ;  /* 0x0168a007060075a7 */ /* 0x0044e4000800017f */
[----:B---3--:R-:W-:Y:S05]  /*1e200*/  @!P0 NANOSLEEP.SYNCS 0x989680 ;  /* 0x009896800000895d */ /* 0x008fea0003900000 */
[----:B------:R-:W3:Y:S02]  /*1e210*/  @!P0 SYNCS.PHASECHK.TRANS64 P0, [R6+URZ+0x168a0], R7 ;  /* 0x0168a007060085a7 */ /* 0x000ee4000800007f */
[----:B---3--:R-:W-:Y:S05]  /*1e220*/  @!P0 BRA `(.L_x_2842) ;  /* 0xfffffffc00f08947 */ /* 0x008fea000383ffff */
[----:B------:R-:W-:Y:S05]  /*1e230*/  BRA `(.L_x_3021) ;  /* 0xffffff8000d47947 */ /* 0x000fea000383ffff */
.L_x_2847:
[----:B0-----:R0:W1:Y:S02]  /*1e240*/  SYNCS.PHASECHK.TRANS64.TRYWAIT P0, [R6+URZ+0x168c0], R7 ;  /* 0x0168c007060075a7 */ /* 0x001064000800017f */
[----:B-1----:R-:W-:Y:S05]  /*1e250*/  @!P0 NANOSLEEP.SYNCS 0x989680 ;  /* 0x009896800000895d */ /* 0x002fea0003900000 */
[----:B------:R-:W1:Y:S02]  /*1e260*/  @!P0 SYNCS.PHASECHK.TRANS64 P0, [R6+URZ+0x168c0], R7 ;  /* 0x0168c007060085a7 */ /* 0x000e64000800007f */
[----:B-1----:R-:W-:Y:S05]  /*1e270*/  @!P0 BRA `(.L_x_2847) ;  /* 0xfffffffc00f08947 */ /* 0x002fea000383ffff */
[----:B------:R-:W-:Y:S05]  /*1e280*/  BRA `(.L_x_3022) ;  /* 0xffffff8400547947 */ /* 0x000fea000383ffff */
.L_x_2854:
[----:B0-----:R0:W3:Y:S02]  /*1e290*/  SYNCS.PHASECHK.TRANS64.TRYWAIT P1, [R6+URZ+0x168a0], R7 ;  /* 0x0168a007060075a7 */ /* 0x0010e4000802017f */
[----:B---3--:R-:W-:Y:S05]  /*1e2a0*/  @!P1 NANOSLEEP.SYNCS 0x989680 ;  /* 0x009896800000995d */ /* 0x008fea0003900000 */
[----:B------:R-:W3:Y:S02]  /*1e2b0*/  @!P1 SYNCS.PHASECHK.TRANS64 P1, [R6+URZ+0x168a0], R7 ;  /* 0x0168a007060095a7 */ /* 0x000ee4000802007f */
[----:B---3--:R-:W-:Y:S05]  /*1e2c0*/  @!P1 BRA `(.L_x_2854) ;  /* 0xfffffffc00f09947 */ /* 0x008fea000383ffff */
[----:B------:R-:W-:Y:S05]  /*1e2d0*/  BRA `(.L_x_3023) ;  /* 0xffffff8800207947 */ /* 0x000fea000383ffff */
.L_x_2859:
[----:B-1----:R1:W2:Y:S02]  /*1e2e0*/  SYNCS.PHASECHK.TRANS64.TRYWAIT P1, [R6+URZ+0x168c0], R7 ;  /* 0x0168c007060075a7 */ /* 0x0022a4000802017f */
[----:B--2---:R-:W-:Y:S05]  /*1e2f0*/  @!P1 NANOSLEEP.SYNCS 0x989680 ;  /* 0x009896800000995d */ /* 0x004fea0003900000 */
[----:B------:R-:W2:Y:S02]  /*1e300*/  @!P1 SYNCS.PHASECHK.TRANS64 P1, [R6+URZ+0x168c0], R7 ;  /* 0x0168c007060095a7 */ /* 0x000ea4000802007f */
[----:B--2---:R-:W-:Y:S05]  /*1e310*/  @!P1 BRA `(.L_x_2859) ;  /* 0xfffffffc00f09947 */ /* 0x004fea000383ffff */
[----:B------:R-:W-:Y:S05]  /*1e320*/  BRA `(.L_x_3024) ;  /* 0xffffff8800987947 */ /* 0x000fea000383ffff */
.L_x_2874:
        /* <DEDUP_REMOVED lines=11> */
.L_x_3026:
[----:B------:R-:W-:Y:S05]  /*1e3e0*/  BSYNC B0 ;  /* 0x0000000000007941 */ /* 0x000fea0003800000 */
.L_x_3025:
[----:B------:R-:W-:Y:S05]  /*1e3f0*/  BRA `(.L_x_3027) ;  /* 0xffffff9400e47947 */ /* 0x000fea000383ffff */
.L_x_2877:
[----:B0-----:R0:W1:Y:S02]  /*1e400*/  SYNCS.PHASECHK.TRANS64.TRYWAIT P0, [R3+URZ+0x16840], R4 ;  /* 0x01684004030075a7 */ /* 0x001064000800017f */
[----:B-1----:R-:W-:Y:S05]  /*1e410*/  @!P0 NANOSLEEP.SYNCS 0x989680 ;  /* 0x009896800000895d */ /* 0x002fea0003900000 */
[----:B------:R-:W1:Y:S02]  /*1e420*/  @!P0 SYNCS.PHASECHK.TRANS64 P0, [R3+URZ+0x16840], R4 ;  /* 0x01684004030085a7 */ /* 0x000e64000800007f */
[----:B-1----:R-:W-:Y:S05]  /*1e430*/  @!P0 BRA `(.L_x_2877) ;  /* 0xfffffffc00f08947 */ /* 0x002fea000383ffff */
[----:B------:R-:W-:Y:S05]  /*1e440*/  BRA `(.L_x_3028) ;  /* 0xffffff9800347947 */ /* 0x000fea000383ffff */
.L_x_2878:
        /* <DEDUP_REMOVED lines=8> */
.L_x_3030:
[----:B------:R-:W-:Y:S05]  /*1e4d0*/  BSYNC B0 ;  /* 0x0000000000007941 */ /* 0x000fea0003800000 */
.L_x_3029:
        /* <DEDUP_REMOVED lines=9> */
.L_x_3031:
[----:B------:R-:W-:Y:S01]  /*1e570*/  MOV R13, R2 ;  /* 0x00000002000d7202 */ /* 0x000fe20000000f00 */
[----:B------:R-:W-:Y:S02]  /*1e580*/  IMAD.MOV.U32 R12, RZ, RZ, 0x1 ;  /* 0x00000001ff0c7424 */ /* 0x000fe400078e00ff */
[----:B------:R-:W-:-:S07]  /*1e590*/  IMAD.MOV.U32 R7, RZ, RZ, R14 ;  /* 0x000000ffff077224 */ /* 0x000fce00078e000e */
[----:B------:R-:W-:Y:S05]  /*1e5a0*/  WARPSYNC.COLLECTIVE R15, `(.L_x_3032) ;  /* 0x000000000f087348 */ /* 0x000fea0003c00000 */
[----:B------:R0:W1:Y:S02]  /*1e5b0*/  SHFL.IDX P6, R14, R13, R12, R11 ;  /* 0x0000000c0d0e7389 */ /* 0x00006400000c000b */
[----:B01----:R-:W-:Y:S01]  /*1e5c0*/  ENDCOLLECTIVE ;  /* 0x000000000000791b */ /* 0x003fe20003800000 */
.L_x_3032:
        /* <DEDUP_REMOVED lines=15> */
.L_x_3033:
[----:B------:R-:W-:Y:S02]  /*1e6c0*/  @P0 IMAD R8, R5, 0x2, R16 ;  /* 0x0000000205080824 */ /* 0x000fe400078e0210 */
[----:B------:R-:W-:Y:S02]  /*1e6d0*/  IMAD.MOV.U32 R13, RZ, RZ, R2 ;  /* 0x000000ffff0d7224 */ /* 0x000fe400078e0002 */
[----:B------:R-:W-:Y:S02]  /*1e6e0*/  IMAD.MOV.U32 R12, RZ, RZ, 0x2 ;  /* 0x00000002ff0c7424 */ /* 0x000fe400078e00ff */
[----:B------:R-:W-:-:S07]  /*1e6f0*/  IMAD.MOV.U32 R7, RZ, RZ, R14 ;  /* 0x000000ffff077224 */ /* 0x000fce00078e000e */
[----:B------:R-:W-:Y:S05]  /*1e700*/  WARPSYNC.COLLECTIVE R15, `(.L_x_3034) ;  /* 0x000000000f087348 */ /* 0x000fea0003c00000 */
[----:B------:R0:W1:Y:S02]  /*1e710*/  SHFL.IDX P6, R14, R13, R12, R11 ;  /* 0x0000000c0d0e7389 */ /* 0x00006400000c000b */
[----:B01----:R-:W-:Y:S01]  /*1e720*/  ENDCOLLECTIVE ;  /* 0x000000000000791b */ /* 0x003fe20003800000 */
.L_x_3034:
        /* <DEDUP_REMOVED lines=15> */
.L_x_3035:
[----:B------:R-:W-:Y:S02]  /*1e820*/  @P0 IMAD R8, R5, 0x2, R16 ;  /* 0x0000000205080824 */ /* 0x000fe400078e0210 */
[----:B------:R-:W-:Y:S02]  /*1e830*/  IMAD.MOV.U32 R13, RZ, RZ, R2 ;  /* 0x000000ffff0d7224 */ /* 0x000fe400078e0002 */
[----:B------:R-:W-:Y:S02]  /*1e840*/  IMAD.MOV.U32 R12, RZ, RZ, 0x3 ;  /* 0x00000003ff0c7424 */ /* 0x000fe400078e00ff */
[----:B------:R-:W-:-:S07]  /*1e850*/  IMAD.MOV.U32 R7, RZ, RZ, R14 ;  /* 0x000000ffff077224 */ /* 0x000fce00078e000e */
[----:B------:R-:W-:Y:S05]  /*1e860*/  WARPSYNC.COLLECTIVE R15, `(.L_x_3036) ;  /* 0x000000000f087348 */ /* 0x000fea0003c00000 */
[----:B------:R0:W1:Y:S02]  /*1e870*/  SHFL.IDX P6, R14, R13, R12, R11 ;  /* 0x0000000c0d0e7389 */ /* 0x00006400000c000b */
[----:B01----:R-:W-:Y:S01]  /*1e880*/  ENDCOLLECTIVE ;  /* 0x000000000000791b */ /* 0x003fe20003800000 */
.L_x_3036:
        /* <DEDUP_REMOVED lines=15> */
.L_x_3037:
[----:B------:R-:W-:Y:S02]  /*1e980*/  @P0 IMAD R8, R5, 0x2, R16 ;  /* 0x0000000205080824 */ /* 0x000fe400078e0210 */
[----:B------:R-:W-:Y:S02]  /*1e990*/  IMAD.MOV.U32 R13, RZ, RZ, R2 ;  /* 0x000000ffff0d7224 */ /* 0x000fe400078e0002 */
[----:B------:R-:W-:Y:S01]  /*1e9a0*/  IMAD.MOV.U32 R12, RZ, RZ, 0x4 ;  /* 0x00000004ff0c7424 */ /* 0x000fe200078e00ff */
[----:B------:R-:W-:-:S07]  /*1e9b0*/  MOV R7, R14 ;  /* 0x0000000e00077202 */ /* 0x000fce0000000f00 */
[----:B------:R-:W-:Y:S05]  /*1e9c0*/  WARPSYNC.COLLECTIVE R15, `(.L_x_3038) ;  /* 0x000000000f087348 */ /* 0x000fea0003c00000 */
[----:B------:R0:W1:Y:S02]  /*1e9d0*/  SHFL.IDX P6, R14, R13, R12, R11 ;  /* 0x0000000c0d0e7389 */ /* 0x00006400000c000b */
[----:B01----:R-:W-:Y:S01]  /*1e9e0*/  ENDCOLLECTIVE ;  /* 0x000000000000791b */ /* 0x003fe20003800000 */
.L_x_3038:
        /* <DEDUP_REMOVED lines=15> */
.L_x_3039:
[----:B------:R-:W-:Y:S01]  /*1eae0*/  @P0 LEA R8, R5, R16, 0x1 ;  /* 0x0000001005080211 */ /* 0x000fe200078e08ff */
[----:B------:R-:W-:Y:S02]  /*1eaf0*/  IMAD.MOV.U32 R13, RZ, RZ, R2 ;  /* 0x000000ffff0d7224 */ /* 0x000fe400078e0002 */
[----:B------:R-:W-:Y:S02]  /*1eb00*/  IMAD.MOV.U32 R12, RZ, RZ, 0x5 ;  /* 0x00000005ff0c7424 */ /* 0x000fe400078e00ff */
[----:B------:R-:W-:-:S07]  /*1eb10*/  IMAD.MOV.U32 R7, RZ, RZ, R14 ;  /* 0x000000ffff077224 */ /* 0x000fce00078e000e */
[----:B------:R-:W-:Y:S05]  /*1eb20*/  WARPSYNC.COLLECTIVE R15, `(.L_x_3040) ;  /* 0x000000000f087348 */ /* 0x000fea0003c00000 */
[----:B------:R0:W1:Y:S02]  /*1eb30*/  SHFL.IDX P6, R14, R13, R12, R11 ;  /* 0x0000000c0d0e7389 */ /* 0x00006400000c000b */
[----:B01----:R-:W-:Y:S01]  /*1eb40*/  ENDCOLLECTIVE ;  /* 0x000000000000791b */ /* 0x003fe20003800000 */
.L_x_3040:
        /* <DEDUP_REMOVED lines=15> */
.L_x_3041:
[----:B------:R-:W-:Y:S02]  /*1ec40*/  @P0 IMAD R8, R5, 0x2, R16 ;  /* 0x0000000205080824 */ /* 0x000fe400078e0210 */
[----:B------:R-:W-:Y:S01]  /*1ec50*/  IMAD.MOV.U32 R13, RZ, RZ, R2 ;  /* 0x000000ffff0d7224 */ /* 0x000fe200078e0002 */
[----:B------:R-:W-:Y:S01]  /*1ec60*/  MOV R12, 0x6 ;  /* 0x00000006000c7802 */ /* 0x000fe20000000f00 */
[----:B------:R-:W-:-:S07]  /*1ec70*/  IMAD.MOV.U32 R7, RZ, RZ, R14 ;  /* 0x000000ffff077224 */ /* 0x000fce00078e000e */
[----:B------:R-:W-:Y:S05]  /*1ec80*/  WARPSYNC.COLLECTIVE R15, `(.L_x_3042) ;  /* 0x000000000f087348 */ /* 0x000fea0003c00000 */
[----:B------:R0:W1:Y:S02]  /*1ec90*/  SHFL.IDX P6, R14, R13, R12, R11 ;  /* 0x0000000c0d0e7389 */ /* 0x00006400000c000b */
[----:B01----:R-:W-:Y:S01]  /*1eca0*/  ENDCOLLECTIVE ;  /* 0x000000000000791b */ /* 0x003fe20003800000 */
.L_x_3042:
        /* <DEDUP_REMOVED lines=15> */
.L_x_3043:
[----:B------:R-:W-:Y:S02]  /*1eda0*/  @P0 IMAD R8, R5, 0x2, R16 ;  /* 0x0000000205080824 */ /* 0x000fe400078e0210 */
[----:B------:R-:W-:Y:S02]  /*1edb0*/  IMAD.MOV.U32 R13, RZ, RZ, R2 ;  /* 0x000000ffff0d7224 */ /* 0x000fe400078e0002 */
[----:B------:R-:W-:Y:S02]  /*1edc0*/  IMAD.MOV.U32 R12, RZ, RZ, 0x7 ;  /* 0x00000007ff0c7424 */ /* 0x000fe400078e00ff */
[----:B------:R-:W-:-:S07]  /*1edd0*/  IMAD.MOV.U32 R7, RZ, RZ, R14 ;  /* 0x000000ffff077224 */ /* 0x000fce00078e000e */
[----:B------:R-:W-:Y:S05]  /*1ede0*/  WARPSYNC.COLLECTIVE R15, `(.L_x_3044) ;  /* 0x000000000f087348 */ /* 0x000fea0003c00000 */
[----:B------:R0:W1:Y:S02]  /*1edf0*/  SHFL.IDX P6, R14, R13, R12, R11 ;  /* 0x0000000c0d0e7389 */ /* 0x00006400000c000b */
[----:B01----:R-:W-:Y:S01]  /*1ee00*/  ENDCOLLECTIVE ;  /* 0x000000000000791b */ /* 0x003fe20003800000 */
.L_x_3044:
[----:B------:R-:W-:-:S05]  /*1ee10*/  @P0 LEA R7, P1, R9, R7, 0x1 ;  /* 0x0000000709070211 */ /* 0x000fca00078208ff */
[----:B------:R-:W-:-:S05]  /*1ee20*/  @P0 IMAD.X R6, RZ, RZ, R6, P1 ;  /* 0x000000ffff060224 */ /* 0x000fca00008e0606 */
[----:B------:R-:W-:Y:S02]  /*1ee30*/  @P0 LOP3.LUT R7, R7, R6, RZ, 0x3c, !PT ;  /* 0x0000000607070212 */ /* 0x000fe400078e3cff */
[----:B------:R-:W-:Y:S02]  /*1ee40*/  MOV R13, R0 ;  /* 0x00000000000d7202 */ /* 0x000fe40000000f00 */
[----:B------:R-:W-:-:S04]  /*1ee50*/  @P0 LOP3.LUT R6, R7, R6, RZ, 0x3c, !PT ;  /* 0x0000000607060212 */ /* 0x000fc800078e3cff */
[----:B------:R-:W-:Y:S01]  /*1ee60*/  @P0 LOP3.LUT R7, R7, R6, RZ, 0x3c, !PT ;  /* 0x0000000607070212 */ /* 0x000fe200078e3cff */
[----:B------:R-:W-:-:S07]  /*1ee70*/  IMAD.MOV.U32 R2, RZ, RZ, R14 ;  /* 0x000000ffff027224 */ /* 0x000fce00078e000e */
[----:B------:R-:W-:Y:S05]  /*1ee80*/  WARPSYNC.COLLECTIVE R15, `(.L_x_3045) ;  /* 0x000000000f087348 */ /* 0x000fea0003c00000 */
[----:B------:R0:W1:Y:S02]  /*1ee90*/  SHFL.IDX P6, R14, R13, R12, R11 ;  /* 0x0000000c0d0e7389 */ /* 0x00006400000c000b */
[----:B01----:R-:W-:Y:S01]  /*1eea0*/  ENDCOLLECTIVE ;  /* 0x000000000000791b */ /* 0x003fe20003800000 */
.L_x_3045:
[----:B------:R-:W-:Y:S01]  /*1eeb0*/  @!PT LDS RZ, [RZ] ;  /* 0x00000000fffff984 */ /* 0x000fe20000000800 */
[----:B------:R-:W-:Y:S01]  /*1eec0*/  @!PT LDS RZ, [RZ] ;  /* 0x00000000fffff984 */ /* 0x000fe20000000800 */
[----:B------:R-:W-:Y:S01]  /*1eed0*/  @!PT LDS RZ, [RZ] ;  /* 0x00000000fffff984 */ /* 0x000fe20000000800 */
[----:B------:R2:W-:Y:S01]  /*1eee0*/  @P0 LDGSTS.E.BYPASS.LTC128B.128 [R8+0x11400], desc[UR40][R6.64], !P2 ;  /* 0x1140000006080fae */ /* 0x0005e2000d101d68 */
[----:B------:R-:W-:Y:S01]  /*1eef0*/  IMAD.MOV.U32 R0, RZ, RZ, R14 ;  /* 0x000000ffff007224 */ /* 0x000fe200078e000e */
[----:B------:R-:W-:Y:S06]  /*1ef00*/  BRA `(.L_x_3046) ;  /* 0xffffff9400447947 */ /* 0x000fec000383ffff */
.L_x_2883:
        /* <DEDUP_REMOVED lines=9> */
.L_x_3047:
[C---:B------:R-:W-:Y:S01]  /*1efa0*/  VIADD R8, R25.reuse, 0x10 ;  /* 0x0000001019087836 */ /* 0x040fe20000000000 */
[----:B------:R-:W-:Y:S01]  /*1efb0*/  ISETP.GE.AND P1, PT, R25, R3, PT ;  /* 0x000000031900720c */ /* 0x000fe20003f26270 */
[----:B------:R-:W-:Y:S02]  /*1efc0*/  IMAD.MOV.U32 R13, RZ, RZ, R2 ;  /* 0x000000ffff0d7224 */ /* 0x000fe400078e0002 */
[----:B------:R-:W-:-:S10]  /*1efd0*/  IMAD.MOV.U32 R7, RZ, RZ, R14 ;  /* 0x000000ffff077224 */ /* 0x000fd400078e000e */
[----:B------:R-:W-:Y:S05]  /*1efe0*/  WARPSYNC.COLLECTIVE R15, `(.L_x_3048) ;  /* 0x000000000f087348 */ /* 0x000fea0003c00000 */
[----:B------:R0:W1:Y:S02]  /*1eff0*/  SHFL.IDX P6, R14, R13, R12, R11 ;  /* 0x0000000c0d0e7389 */ /* 0x00006400000c000b */
[----:B01----:R-:W-:Y:S01]  /*1f000*/  ENDCOLLECTIVE ;  /* 0x000000000000791b */ /* 0x003fe20003800000 */
.L_x_3048:
[----:B------:R-:W-:Y:S02]  /*1f010*/  IMAD.MOV.U32 R13, RZ, RZ, R0 ;  /* 0x000000ffff0d7224 */ /* 0x000fe400078e0000 */
[----:B------:R-:W-:Y:S02]  /*1f020*/  IMAD.MOV.U32 R12, RZ, RZ, 0x1 ;  /* 0x00000001ff0c7424 */ /* 0x000fe400078e00ff */
[----:B------:R-:W-:-:S07]  /*1f030*/  IMAD.MOV.U32 R6, RZ, RZ, R14 ;  /* 0x000000ffff067224 */ /* 0x000fce00078e000e */
[----:B------:R-:W-:Y:S05]  /*1f040*/  WARPSYNC.COLLECTIVE R15, `(.L_x_3049) ;  /* 0x000000000f087348 */ /* 0x000fea0003c00000 */
[----:B------:R0:W1:Y:S02]  /*1f050*/  SHFL.IDX P6, R14, R13, R12, R11 ;  /* 0x0000000c0d0e7389 */ /* 0x00006400000c000b */
[----:B01----:R-:W-:Y:S01]  /*1f060*/  ENDCOLLECTIVE ;  /* 0x000000000000791b */ /* 0x003fe20003800000 */
.L_x_3049:
        /* <DEDUP_REMOVED lines=8> */
[----:B0-----:R-:W-:-:S10]  /*1f0f0*/  IMAD.MOV.U32 R6, RZ, RZ, R14 ;  /* 0x000000ffff067224 */ /* 0x001fd400078e000e */
[----:B------:R-:W-:Y:S05]  /*1f100*/  WARPSYNC.COLLECTIVE R15, `(.L_x_3050) ;  /* 0x000000000f087348 */ /* 0x000fea0003c00000 */
[----:B------:R0:W1:Y:S02]  /*1f110*/  SHFL.IDX P6, R14, R13, R12, R11 ;  /* 0x0000000c0d0e7389 */ /* 0x00006400000c000b */
[----:B01----:R-:W-:Y:S01]  /*1f120*/  ENDCOLLECTIVE ;  /* 0x000000000000791b */ /* 0x003fe20003800000 */
.L_x_3050:
[----:B------:R-:W-:Y:S01]  /*1f130*/  MOV R13, R0 ;  /* 0x00000000000d7202 */ /* 0x000fe20000000f00 */
[----:B------:R-:W-:Y:S02]  /*1f140*/  IMAD.MOV.U32 R12, RZ, RZ, 0x2 ;  /* 0x00000002ff0c7424 */ /* 0x000fe400078e00ff */
[----:B------:R-:W-:-:S07]  /*1f150*/  IMAD.MOV.U32 R7, RZ, RZ, R14 ;  /* 0x000000ffff077224 */ /* 0x000fce00078e000e */
[----:B------:R-:W-:Y:S05]  /*1f160*/  WARPSYNC.COLLECTIVE R15, `(.L_x_3051) ;  /* 0x000000000f087348 */ /* 0x000fea0003c00000 */
[----:B------:R0:W1:Y:S02]  /*1f170*/  SHFL.IDX P6, R14, R13, R12, R11 ;  /* 0x0000000c0d0e7389 */ /* 0x00006400000c000b */
[----:B01----:R-:W-:Y:S01]  /*1f180*/  ENDCOLLECTIVE ;  /* 0x000000000000791b */ /* 0x003fe20003800000 */
.L_x_3051:
        /* <DEDUP_REMOVED lines=16> */
.L_x_3052:
[----:B------:R-:W-:Y:S02]  /*1f290*/  IMAD.MOV.U32 R13, RZ, RZ, R0 ;  /* 0x000000ffff0d7224 */ /* 0x000fe400078e0000 */
[----:B------:R-:W-:Y:S02]  /*1f2a0*/  IMAD.MOV.U32 R12, RZ, RZ, 0x3 ;  /* 0x00000003ff0c7424 */ /* 0x000fe400078e00ff */
[----:B------:R-:W-:-:S07]  /*1f2b0*/  IMAD.MOV.U32 R7, RZ, RZ, R14 ;  /* 0x000000ffff077224 */ /* 0x000fce00078e000e */
[----:B------:R-:W-:Y:S05]  /*1f2c0*/  WARPSYNC.COLLECTIVE R15, `(.L_x_3053) ;  /* 0x000000000f087348 */ /* 0x000fea0003c00000 */
[----:B------:R0:W1:Y:S02]  /*1f2d0*/  SHFL.IDX P6, R14, R13, R12, R11 ;  /* 0x0000000c0d0e7389 */ /* 0x00006400000c000b */
[----:B01----:R-:W-:Y:S01]  /*1f2e0*/  ENDCOLLECTIVE ;  /* 0x000000000000791b */ /* 0x003fe20003800000 */
.L_x_3053:
        /* <DEDUP_REMOVED lines=16> */
.L_x_3054:
[----:B------:R-:W-:Y:S02]  /*1f3f0*/  IMAD.MOV.U32 R13, RZ, RZ, R0 ;  /* 0x000000ffff0d7224 */ /* 0x000fe400078e0000 */
[----:B------:R-:W-:Y:S02]  /*1f400*/  IMAD.MOV.U32 R12, RZ, RZ, 0x4 ;  /* 0x00000004ff0c7424 */ /* 0x000fe400078e00ff */
[----:B------:R-:W-:-:S07]  /*1f410*/  IMAD.MOV.U32 R7, RZ, RZ, R14 ;  /* 0x000000ffff077224 */ /* 0x000fce00078e000e */
[----:B------:R-:W-:Y:S05]  /*1f420*/  WARPSYNC.COLLECTIVE R15, `(.L_x_3055) ;  /* 0x000000000f087348 */ /* 0x000fea0003c00000 */
[----:B------:R0:W1:Y:S02]  /*1f430*/  SHFL.IDX P6, R14, R13, R12, R11 ;  /* 0x0000000c0d0e7389 */ /* 0x00006400000c000b */
[----:B01----:R-:W-:Y:S01]  /*1f440*/  ENDCOLLECTIVE ;  /* 0x000000000000791b */ /* 0x003fe20003800000 */
.L_x_3055:
        /* <DEDUP_REMOVED lines=16> */
.L_x_3056:
[----:B------:R-:W-:Y:S02]  /*1f550*/  IMAD.MOV.U32 R13, RZ, RZ, R0 ;  /* 0x000000ffff0d7224 */ /* 0x000fe400078e0000 */
[----:B------:R-:W-:Y:S01]  /*1f560*/  IMAD.MOV.U32 R12, RZ, RZ, 0x5 ;  /* 0x00000005ff0c7424 */ /* 0x000fe200078e00ff */
[----:B------:R-:W-:-:S07]  /*1f570*/  MOV R7, R14 ;  /* 0x0000000e00077202 */ /* 0x000fce0000000f00 */
[----:B------:R-:W-:Y:S05]  /*1f580*/  WARPSYNC.COLLECTIVE R15, `(.L_x_3057) ;  /* 0x000000000f087348 */ /* 0x000fea0003c00000 */
[----:B------:R0:W1:Y:S02]  /*1f590*/  SHFL.IDX P6, R14, R13, R12, R11 ;  /* 0x0000000c0d0e7389 */ /* 0x00006400000c000b */
[----:B01----:R-:W-:Y:S01]  /*1f5a0*/  ENDCOLLECTIVE ;  /* 0x000000000000791b */ /* 0x003fe20003800000 */
.L_x_3057:
        /* <DEDUP_REMOVED lines=16> */
.L_x_3058:
[----:B------:R-:W-:Y:S02]  /*1f6b0*/  IMAD.MOV.U32 R13, RZ, RZ, R0 ;  /* 0x000000ffff0d7224 */ /* 0x000fe400078e0000 */
[----:B------:R-:W-:Y:S02]  /*1f6c0*/  IMAD.MOV.U32 R12, RZ, RZ, 0x6 ;  /* 0x00000006ff0c7424 */ /* 0x000fe400078e00ff */
[----:B------:R-:W-:-:S07]  /*1f6d0*/  IMAD.MOV.U32 R7, RZ, RZ, R14 ;  /* 0x000000ffff077224 */ /* 0x000fce00078e000e */
[----:B------:R-:W-:Y:S05]  /*1f6e0*/  WARPSYNC.COLLECTIVE R15, `(.L_x_3059) ;  /* 0x000000000f087348 */ /* 0x000fea0003c00000 */
[----:B------:R0:W1:Y:S02]  /*1f6f0*/  SHFL.IDX P6, R14, R13, R12, R11 ;  /* 0x0000000c0d0e7389 */ /* 0x00006400000c000b */
[----:B01----:R-:W-:Y:S01]  /*1f700*/  ENDCOLLECTIVE ;  /* 0x000000000000791b */ /* 0x003fe20003800000 */
.L_x_3059:
        /* <DEDUP_REMOVED lines=16> */
.L_x_3060:
[----:B------:R-:W-:Y:S02]  /*1f810*/  IMAD.MOV.U32 R13, RZ, RZ, R0 ;  /* 0x000000ffff0d7224 */ /* 0x000fe400078e0000 */
[----:B------:R-:W-:Y:S02]  /*1f820*/  IMAD.MOV.U32 R12, RZ, RZ, 0x7 ;  /* 0x00000007ff0c7424 */ /* 0x000fe400078e00ff */
[----:B------:R-:W-:-:S07]  /*1f830*/  IMAD.MOV.U32 R7, RZ, RZ, R14 ;  /* 0x000000ffff077224 */ /* 0x000fce00078e000e */
[----:B------:R-:W-:Y:S05]  /*1f840*/  WARPSYNC.COLLECTIVE R15, `(.L_x_3061) ;  /* 0x000000000f087348 */ /* 0x000fea0003c00000 */
[----:B------:R0:W1:Y:S02]  /*1f850*/  SHFL.IDX P6, R14, R13, R12, R11 ;  /* 0x0000000c0d0e7389 */ /* 0x00006400000c000b */
[----:B01----:R-:W-:Y:S01]  /*1f860*/  ENDCOLLECTIVE ;  /* 0x000000000000791b */ /* 0x003fe20003800000 */
.L_x_3061:
        /* <DEDUP_REMOVED lines=11> */
.L_x_3062:
[----:B------:R-:W-:Y:S01]  /*1f920*/  @!PT LDS RZ, [RZ] ;  /* 0x00000000fffff984 */ /* 0x000fe20000000800 */
[----:B------:R-:W-:Y:S01]  /*1f930*/  @!PT LDS RZ, [RZ] ;  /* 0x00000000fffff984 */ /* 0x000fe20000000800 */
[----:B------:R-:W-:Y:S01]  /*1f940*/  @!PT LDS RZ, [RZ] ;  /* 0x00000000fffff984 */ /* 0x000fe20000000800 */
[----:B------:R0:W-:Y:S01]  /*1f950*/  @!P1 LDGSTS.E.BYPASS.LTC128B.128 [R20+0xb400], desc[UR40][R6.64], !P0 ;  /* 0x0b40000006149fae */ /* 0x0001e2000c101d68 */
[----:B------:R-:W-:Y:S01]  /*1f960*/  ISETP.GE.AND P1, PT, R2, R3, PT ;  /* 0x000000030200720c */ /* 0x000fe20003f26270 */
[----:B------:R-:W-:Y:S02]  /*1f970*/  IMAD.MOV.U32 R13, RZ, RZ, R4 ;  /* 0x000000ffff0d7224 */ /* 0x000fe400078e0004 */
[----:B------:R-:W-:Y:S02]  /*1f980*/  IMAD.MOV.U32 R12, RZ, RZ, RZ ;  /* 0x000000ffff0c7224 */ /* 0x000fe400078e00ff */
[----:B0-----:R-:W-:-:S08]  /*1f990*/  IMAD.MOV.U32 R6, RZ, RZ, R14 ;  /* 0x000000ffff067224 */ /* 0x001fd000078e000e */
[----:B------:R-:W-:Y:S05]  /*1f9a0*/  WARPSYNC.COLLECTIVE R15, `(.L_x_3063) ;  /* 0x000000000f087348 */ /* 0x000fea0003c00000 */
[----:B------:R0:W1:Y:S02]  /*1f9b0*/  SHFL.IDX P6, R14, R13, R12, R11 ;  /* 0x0000000c0d0e7389 */ /* 0x00006400000c000b */
[----:B01----:R-:W-:Y:S01]  /*1f9c0*/  ENDCOLLECTIVE ;  /* 0x000000000000791b */ /* 0x003fe20003800000 */
.L_x_3063:
        /* <DEDUP_REMOVED lines=15> */
.L_x_3064:
[----:B------:R-:W-:Y:S02]  /*1fac0*/  IMAD.MOV.U32 R13, RZ, RZ, R4 ;  /* 0x000000ffff0d7224 */ /* 0x000fe400078e0004 */
[----:B------:R-:W-:Y:S02]  /*1fad0*/  IMAD.MOV.U32 R12, RZ, RZ, 0x1 ;  /* 0x00000001ff0c7424 */ /* 0x000fe400078e00ff */
[----:B------:R-:W-:-:S07]  /*1fae0*/  IMAD.MOV.U32 R2, RZ, RZ, R14 ;  /* 0x000000ffff027224 */ /* 0x000fce00078e000e */
[----:B------:R-:W-:Y:S05]  /*1faf0*/  WARPSYNC.COLLECTIVE R15, `(.L_x_3065) ;  /* 0x000000000f087348 */ /* 0x000fea0003c00000 */
[----:B------:R0:W1:Y:S02]  /*1fb00*/  SHFL.IDX P6, R14, R13, R12, R11 ;  /* 0x0000000c0d0e7389 */ /* 0x00006400000c000b */
[----:B01----:R-:W-:Y:S01]  /*1fb10*/  ENDCOLLECTIVE ;  /* 0x000000000000791b */ /* 0x003fe20003800000 */
.L_x_3065:
[----:B------:R-:W-:-:S05]  /*1fb20*/  @!P1 LEA R2, P2, R21, R2, 0x1 ;  /* 0x0000000215029211 */ /* 0x000fca00078408ff */
[----:B------:R-:W-:-:S04]  /*1fb30*/  @!P1 IMAD.X R6, RZ, RZ, R8, P2 ;  /* 0x000000ffff069224 */ /* 0x000fc800010e0608 */
[----:B------:R-:W-:Y:S02]  /*1fb40*/  @!P1 IMAD.MOV.U32 R7, RZ, RZ, R6 ;  /* 0x000000ffff079224 */ /* 0x000fe400078e0006 */
[----:B------:R-:W-:Y:S02]  /*1fb50*/  @!P1 IMAD.MOV.U32 R6, RZ, RZ, R2 ;  /* 0x000000ffff069224 */ /* 0x000fe400078e0002 */
[----:B------:R-:W-:Y:S02]  /*1fb60*/  IMAD.MOV.U32 R13, RZ, RZ, R5 ;  /* 0x000000ffff0d7224 */ /* 0x000fe400078e0005 */
[----:B------:R-:W-:Y:S01]  /*1fb70*/  VIADD R2, R25, 0xa0 ;  /* 0x000000a019027836 */ /* 0x000fe20000000000 */
[----:B------:R-:W-:Y:S01]  /*1fb80*/  @!PT LDS RZ, [RZ] ;  /* 0x00000000fffff984 */ /* 0x000fe20000000800 */
[----:B------:R-:W-:Y:S01]  /*1fb90*/  @!PT LDS RZ, [RZ] ;  /* 0x00000000fffff984 */ /* 0x000fe20000000800 */
[----:B------:R-:W-:Y:S01]  /*1fba0*/  @!PT LDS RZ, [RZ] ;  /* 0x00000000fffff984 */ /* 0x000fe20000000800 */
[----:B------:R0:W-:Y:S01]  /*1fbb0*/  @!P1 LDGSTS.E.BYPASS.LTC128B.128 [R20+0xc400], desc[UR40][R6.64], !P0 ;  /* 0x0c40000006149fae */ /* 0x0001e2000c101d68 */
[----:B------:R-:W-:Y:S02]  /*1fbc0*/  ISETP.GE.AND P1, PT, R0, R3, PT ;  /* 0x000000030000720c */ /* 0x000fe40003f26270 */
[----:B------:R-:W-:-:S11]  /*1fbd0*/  MOV R0, R14 ;  /* 0x0000000e00007202 */ /* 0x000fd60000000f00 */
[----:B0-----:R-:W-:Y:S05]  /*1fbe0*/  WARPSYNC.COLLECTIVE R15, `(.L_x_3066) ;  /* 0x000000000f087348 */ /* 0x001fea0003c00000 */
[----:B------:R1:W2:Y:S02]  /*1fbf0*/  SHFL.IDX P6, R14, R13, R12, R11 ;  /* 0x0000000c0d0e7389 */ /* 0x0002a400000c000b */
[----:B012---:R-:W-:Y:S01]  /*1fc00*/  ENDCOLLECTIVE ;  /* 0x000000000000791b */ /* 0x007fe20003800000 */
.L_x_3066:
[----:B------:R-:W-:Y:S02]  /*1fc10*/  IMAD.MOV.U32 R13, RZ, RZ, R4 ;  /* 0x000000ffff0d7224 */ /* 0x000fe400078e0004 */
[----:B------:R-:W-:Y:S02]  /*1fc20*/  IMAD.MOV.U32 R12, RZ, RZ, 0x2 ;  /* 0x00000002ff0c7424 */ /* 0x000fe400078e00ff */
[----:B------:R-:W-:-:S07]  /*1fc30*/  IMAD.MOV.U32 R6, RZ, RZ, R14 ;  /* 0x000000ffff067224 */ /* 0x000fce00078e000e */
[----:B------:R-:W-:Y:S05]  /*1fc40*/  WARPSYNC.COLLECTIVE R15, `(.L_x_3067) ;  /* 0x000000000f087348 */ /* 0x000fea0003c00000 */
[----:B------:R0:W1:Y:S02]  /*1fc50*/  SHFL.IDX P6, R14, R13, R12, R11 ;  /* 0x0000000c0d0e7389 */ /* 0x00006400000c000b */
[----:B01----:R-:W-:Y:S01]  /*1fc60*/  ENDCOLLECTIVE ;  /* 0x000000000000791b */ /* 0x003fe20003800000 */
.L_x_3067:
        /* <DEDUP_REMOVED lines=13> */
.L_x_3068:
[----:B------:R-:W-:Y:S02]  /*1fd40*/  IMAD.MOV.U32 R13, RZ, RZ, R4 ;  /* 0x000000ffff0d7224 */ /* 0x000fe400078e0004 */
[----:B------:R-:W-:Y:S01]  /*1fd50*/  IMAD.MOV.U32 R12, RZ, RZ, 0x3 ;  /* 0x00000003ff0c7424 */ /* 0x000fe200078e00ff */
[----:B------:R-:W-:-:S07]  /*1fd60*/  MOV R6, R14 ;  /* 0x0000000e00067202 */ /* 0x000fce0000000f00 */
[----:B------:R-:W-:Y:S05]  /*1fd70*/  WARPSYNC.COLLECTIVE R15, `(.L_x_3069) ;  /* 0x000000000f087348 */ /* 0x000fea0003c00000 */
[----:B------:R0:W1:Y:S02]  /*1fd80*/  SHFL.IDX P6, R14, R13, R12, R11 ;  /* 0x0000000c0d0e7389 */ /* 0x00006400000c000b */
[----:B01----:R-:W-:Y:S01]  /*1fd90*/  ENDCOLLECTIVE ;  /* 0x000000000000791b */ /* 0x003fe20003800000 */
.L_x_3069:
        /* <DEDUP_REMOVED lines=12> */
.L_x_3070:
[----:B------:R-:W-:Y:S01]  /*1fe60*/  IMAD.MOV.U32 R2, RZ, RZ, R14 ;  /* 0x000000ffff027224 */ /* 0x000fe200078e000e */
[----:B------:R-:W-:Y:S06]  /*1fe70*/  BRA `(.L_x_3071) ;  /* 0xffffff9400307947 */ /* 0x000fec000383ffff */
.L_x_2886:
[----:B-1----:R1:W2:Y:S02]  /*1fe80*/  SYNCS.PHASECHK.TRANS64.TRYWAIT P0, [R16+URZ+0x16820], R0 ;  /* 0x01682000100075a7 */ /* 0x0022a4000800017f */
[----:B--2---:R-:W-:Y:S05]  /*1fe90*/  @!P0 NANOSLEEP.SYNCS 0x989680 ;  /* 0x009896800000895d */ /* 0x004fea0003900000 */
[----:B------:R-:W2:Y:S02]  /*1fea0*/  @!P0 SYNCS.PHASECHK.TRANS64 P0, [R16+URZ+0x16820], R0 ;  /* 0x01682000100085a7 */ /* 0x000ea4000800007f */
[----:B--2---:R-:W-:Y:S05]  /*1feb0*/  @!P0 BRA `(.L_x_2886) ;  /* 0xfffffffc00f08947 */ /* 0x004fea000383ffff */
[----:B------:R-:W-:Y:S05]  /*1fec0*/  BRA `(.L_x_3072) ;  /* 0xffffff94008c7947 */ /* 0x000fea000383ffff */
.L_x_2891:
[----:B0-----:R0:W1:Y:S02]  /*1fed0*/  SYNCS.PHASECHK.TRANS64.TRYWAIT P0, [R5+URZ+0x16840], R2 ;  /* 0x01684002050075a7 */ /* 0x001064000800017f */
[----:B-1----:R-:W-:Y:S05]  /*1fee0*/  @!P0 NANOSLEEP.SYNCS 0x989680 ;  /* 0x009896800000895d */ /* 0x002fea0003900000 */
[----:B------:R-:W1:Y:S02]  /*1fef0*/  @!P0 SYNCS.PHASECHK.TRANS64 P0, [R5+URZ+0x16840], R2 ;  /* 0x01684002050085a7 */ /* 0x000e64000800007f */
[----:B-1----:R-:W-:Y:S05]  /*1ff00*/  @!P0 BRA `(.L_x_2891) ;  /* 0xfffffffc00f08947 */ /* 0x002fea000383ffff */
[----:B------:R-:W-:Y:S05]  /*1ff10*/  BRA `(.L_x_3073) ;  /* 0xffffff98006c7947 */ /* 0x000fea000383ffff */
.L_x_2892:
        /* <DEDUP_REMOVED lines=8> */
.L_x_3075:
[----:B------:R-:W-:Y:S05]  /*1ffa0*/  BSYNC B1 ;  /* 0x0000000000017941 */ /* 0x000fea0003800000 */
.L_x_3074:
[----:B------:R-:W0:Y:S01]  /*1ffb0*/  S2R R7, SR_TID.X ;  /* 0x0000000000077919 */ /* 0x000e220000002100 */
[----:B------:R-:W-:Y:S01]  /*1ffc0*/  IMAD.MOV.U32 R13, RZ, RZ, R9 ;  /* 0x000000ffff0d7224 */ /* 0x000fe200078e0009 */
[----:B------:R-:W-:Y:S01]  /*1ffd0*/  MOV R15, 0xffffffff ;  /* 0xffffffff000f7802 */ /* 0x000fe20000000f00 */
[----:B------:R-:W-:Y:S02]  /*1ffe0*/  IMAD.MOV.U32 R12, RZ, RZ, RZ ;  /* 0x000000ffff0c7224 */ /* 0x000fe400078e00ff */
[----:B------:R-:W-:Y:S02]  /*1fff0*/  IMAD.MOV.U32 R11, RZ, RZ, 0x181f ;  /* 0x0000181fff0b7424 */ /* 0x000fe400078e00ff */
[----:B------:R-:W-:Y:S02]  /*20000*/  IMAD.MOV.U32 R3, RZ, RZ, R14 ;  /* 0x000000ffff037224 */ /* 0x000fe400078e000e */
[----:B------:R-:W-:-:S07]  /*20010*/  IMAD R8, R8, 0x2, R16 ;  /* 0x0000000208087824 */ /* 0x000fce00078e0210 */
[----:B0-----:R-:W-:Y:S05]  /*20020*/  WARPSYNC.COLLECTIVE R15, `(.L_x_3076) ;  /* 0x000000000f087348 */ /* 0x001fea0003c00000 */
[----:B------:R1:W2:Y:S02]  /*20030*/  SHFL.IDX P6, R14, R13, R12, R11 ;  /* 0x0000000c0d0e7389 */ /* 0x0002a400000c000b */
[----:B012---:R-:W-:Y:S01]  /*20040*/  ENDCOLLECTIVE ;  /* 0x000000000000791b */ /* 0x007fe20003800000 */
.L_x_3076:
[----:B------:R-:W-:Y:S02]  /*20050*/  IMAD.MOV.U32 R13, RZ, RZ, R10 ;  /* 0x000000ffff0d7224 */ /* 0x000fe400078e000a */
[----:B------:R-:W-:Y:S02]  /*20060*/  IMAD.MOV.U32 R12, RZ, RZ, 0x1 ;  /* 0x00000001ff0c7424 */ /* 0x000fe400078e00ff */
[----:B------:R-:W-:Y:S02]  /*20070*/  IMAD.SHL.U32 R7, R7, 0x8, RZ ;  /* 0x0000000807077824 */ /* 0x000fe400078e00ff */
[----:B------:R-:W-:-:S07]  /*20080*/  IMAD.MOV.U32 R2, RZ, RZ, R14 ;  /* 0x000000ffff027224 */ /* 0x000fce00078e000e */
[----:B------:R-:W-:Y:S05]  /*20090*/  WARPSYNC.COLLECTIVE R15, `(.L_x_3077) ;  /* 0x000000000f087348 */ /* 0x000fea0003c00000 */
[----:B------:R0:W1:Y:S02]  /*200a0*/  SHFL.IDX P6, R14, R13, R12, R11 ;  /* 0x0000000c0d0e7389 */ /* 0x00006400000c000b */
[----:B01----:R-:W-:Y:S01]  /*200b0*/  ENDCOLLECTIVE ;  /* 0x000000000000791b */ /* 0x003fe20003800000 */
.L_x_3077:
        /* <DEDUP_REMOVED lines=13> */
.L_x_3078:
[----:B------:R-:W-:Y:S02]  /*20190*/  IMAD.MOV.U32 R13, RZ, RZ, R10 ;  /* 0x000000ffff0d7224 */ /* 0x000fe400078e000a */
[----:B------:R-:W-:Y:S01]  /*201a0*/  IMAD.MOV.U32 R12, RZ, RZ, 0x2 ;  /* 0x00000002ff0c7424 */ /* 0x000fe200078e00ff */
[----:B------:R-:W-:-:S07]  /*201b0*/  MOV R2, R14 ;  /* 0x0000000e00027202 */ /* 0x000fce0000000f00 */
[----:B------:R-:W-:Y:S05]  /*201c0*/  WARPSYNC.COLLECTIVE R15, `(.L_x_3079) ;  /* 0x000000000f087348 */ /* 0x000fea0003c00000 */
[----:B------:R0:W1:Y:S02]  /*201d0*/  SHFL.IDX P6, R14, R13, R12, R11 ;  /* 0x0000000c0d0e7389 */ /* 0x00006400000c000b */
[----:B01----:R-:W-:Y:S01]  /*201e0*/  ENDCOLLECTIVE ;  /* 0x000000000000791b */ /* 0x003fe20003800000 */
.L_x_3079:
        /* <DEDUP_REMOVED lines=11> */
.L_x_3080:
[----:B------:R-:W-:Y:S01]  /*202a0*/  IMAD.MOV.U32 R13, RZ, RZ, R10 ;  /* 0x000000ffff0d7224 */ /* 0x000fe200078e000a */
[----:B------:R-:W-:Y:S01]  /*202b0*/  MOV R12, 0x3 ;  /* 0x00000003000c7802 */ /* 0x000fe20000000f00 */
[----:B------:R-:W-:-:S07]  /*202c0*/  IMAD.MOV.U32 R2, RZ, RZ, R14 ;  /* 0x000000ffff027224 */ /* 0x000fce00078e000e */
[----:B------:R-:W-:Y:S05]  /*202d0*/  WARPSYNC.COLLECTIVE R15, `(.L_x_3081) ;  /* 0x000000000f087348 */ /* 0x000fea0003c00000 */
[----:B------:R0:W1:Y:S02]  /*202e0*/  SHFL.IDX P6, R14, R13, R12, R11 ;  /* 0x0000000c0d0e7389 */ /* 0x00006400000c000b */
[----:B01----:R-:W-:Y:S01]  /*202f0*/  ENDCOLLECTIVE ;  /* 0x000000000000791b */ /* 0x003fe20003800000 */
.L_x_3081:
        /* <DEDUP_REMOVED lines=11> */
.L_x_3082:
[----:B------:R-:W-:Y:S02]  /*203b0*/  IMAD.MOV.U32 R13, RZ, RZ, R10 ;  /* 0x000000ffff0d7224 */ /* 0x000fe400078e000a */
[----:B------:R-:W-:Y:S02]  /*203c0*/  IMAD.MOV.U32 R12, RZ, RZ, 0x4 ;  /* 0x00000004ff0c7424 */ /* 0x000fe400078e00ff */
[----:B------:R-:W-:-:S07]  /*203d0*/  IMAD.MOV.U32 R2, RZ, RZ, R14 ;  /* 0x000000ffff027224 */ /* 0x000fce00078e000e */
[----:B------:R-:W-:Y:S05]  /*203e0*/  WARPSYNC.COLLECTIVE R15, `(.L_x_3083) ;  /* 0x000000000f087348 */ /* 0x000fea0003c00000 */
[----:B------:R0:W1:Y:S02]  /*203f0*/  SHFL.IDX P6, R14, R13, R12, R11 ;  /* 0x0000000c0d0e7389 */ /* 0x00006400000c000b */
[----:B01----:R-:W-:Y:S01]  /*20400*/  ENDCOLLECTIVE ;  /* 0x000000000000791b */ /* 0x003fe20003800000 */
.L_x_3083:
        /* <DEDUP_REMOVED lines=11> */
.L_x_3084:
[----:B------:R-:W-:Y:S02]  /*204c0*/  IMAD.MOV.U32 R13, RZ, RZ, R10 ;  /* 0x000000ffff0d7224 */ /* 0x000fe400078e000a */
[----:B------:R-:W-:Y:S01]  /*204d0*/  IMAD.MOV.U32 R12, RZ, RZ, 0x5 ;  /* 0x00000005ff0c7424 */ /* 0x000fe200078e00ff */
[----:B------:R-:W-:-:S07]  /*204e0*/  MOV R2, R14 ;  /* 0x0000000e00027202 */ /* 0x000fce0000000f00 */
[----:B------:R-:W-:Y:S05]  /*204f0*/  WARPSYNC.COLLECTIVE R15, `(.L_x_3085) ;  /* 0x000000000f087348 */ /* 0x000fea0003c00000 */
[----:B------:R0:W1:Y:S02]  /*20500*/  SHFL.IDX P6, R14, R13, R12, R11 ;  /* 0x0000000c0d0e7389 */ /* 0x00006400000c000b */
[----:B01----:R-:W-:Y:S01]  /*20510*/  ENDCOLLECTIVE ;  /* 0x000000000000791b */ /* 0x003fe20003800000 */
.L_x_3085:
        /* <DEDUP_REMOVED lines=11> */
.L_x_3086:
[----:B------:R-:W-:Y:S01]  /*205d0*/  IMAD.MOV.U32 R13, RZ, RZ, R10 ;  /* 0x000000ffff0d7224 */ /* 0x000fe200078e000a */
[----:B------:R-:W-:Y:S01]  /*205e0*/  MOV R12, 0x6 ;  /* 0x00000006000c7802 */ /* 0x000fe20000000f00 */
[----:B------:R-:W-:-:S07]  /*205f0*/  IMAD.MOV.U32 R2, RZ, RZ, R14 ;  /* 0x000000ffff027224 */ /* 0x000fce00078e000e */
[----:B------:R-:W-:Y:S05]  /*20600*/  WARPSYNC.COLLECTIVE R15, `(.L_x_3087) ;  /* 0x000000000f087348 */ /* 0x000fea0003c00000 */
[----:B------:R0:W1:Y:S02]  /*20610*/  SHFL.IDX P6, R14, R13, R12, R11 ;  /* 0x0000000c0d0e7389 */ /* 0x00006400000c000b */
[----:B01----:R-:W-:Y:S01]  /*20620*/  ENDCOLLECTIVE ;  /* 0x000000000000791b */ /* 0x003fe20003800000 */
.L_x_3087:
        /* <DEDUP_REMOVED lines=11> */
.L_x_3088:
[----:B------:R-:W-:Y:S02]  /*206e0*/  IMAD.MOV.U32 R13, RZ, RZ, R10 ;  /* 0x000000ffff0d7224 */ /* 0x000fe400078e000a */
[----:B------:R-:W-:Y:S02]  /*206f0*/  IMAD.MOV.U32 R12, RZ, RZ, 0x7 ;  /* 0x00000007ff0c7424 */ /* 0x000fe400078e00ff */
[----:B------:R-:W-:-:S07]  /*20700*/  IMAD.MOV.U32 R2, RZ, RZ, R14 ;  /* 0x000000ffff027224 */ /* 0x000fce00078e000e */
[----:B------:R-:W-:Y:S05]  /*20710*/  WARPSYNC.COLLECTIVE R15, `(.L_x_3089) ;  /* 0x000000000f087348 */ /* 0x000fea0003c00000 */
[----:B------:R0:W1:Y:S02]  /*20720*/  SHFL.IDX P6, R14, R13, R12, R11 ;  /* 0x0000000c0d0e7389 */ /* 0x00006400000c000b */
[----:B01----:R-:W-:Y:S01]  /*20730*/  ENDCOLLECTIVE ;  /* 0x000000000000791b */ /* 0x003fe20003800000 */
.L_x_3089:
        /* <DEDUP_REMOVED lines=11> */
.L_x_3090:
[----:B------:R-:W-:Y:S01]  /*207f0*/  MOV R2, R14 ;  /* 0x0000000e00027202 */ /* 0x000fe20000000f00 */
[----:B------:R-:W-:Y:S06]  /*20800*/  BRA `(.L_x_3091) ;  /* 0xffffff9400587947 */ /* 0x000fec000383ffff */
.L_x_2897:
[----:B-1----:R1:W2:Y:S02]  /*20810*/  SYNCS.PHASECHK.TRANS64.TRYWAIT P0, [R5+URZ+0x16860], R2 ;  /* 0x01686002050075a7 */ /* 0x0022a4000800017f */
[----:B--2---:R-:W-:Y:S05]  /*20820*/  @!P0 NANOSLEEP.SYNCS 0x989680 ;  /* 0x009896800000895d */ /* 0x004fea0003900000 */
[----:B------:R-:W2:Y:S02]  /*20830*/  @!P0 SYNCS.PHASECHK.TRANS64 P0, [R5+URZ+0x16860], R2 ;  /* 0x01686002050085a7 */ /* 0x000ea4000800007f */
[----:B--2---:R-:W-:Y:S05]  /*20840*/  @!P0 BRA `(.L_x_2897) ;  /* 0xfffffffc00f08947 */ /* 0x004fea000383ffff */
[----:B------:R-:W-:Y:S05]  /*20850*/  BRA `(.L_x_3092) ;  /* 0xffffff9400b07947 */ /* 0x000fea000383ffff */
.L_x_2898:
        /* <DEDUP_REMOVED lines=8> */
.L_x_3094:
[----:B------:R-:W-:Y:S05]  /*208e0*/  BSYNC B1 ;  /* 0x0000000000017941 */ /* 0x000fea0003800000 */
.L_x_3093:
[----:B------:R-:W-:Y:S01]  /*208f0*/  IMAD.MOV.U32 R13, RZ, RZ, R18 ;  /* 0x000000ffff0d7224 */ /* 0x000fe200078e0012 */
[----:B------:R-:W-:Y:S01]  /*20900*/  MOV R15, 0xffffffff ;  /* 0xffffffff000f7802 */ /* 0x000fe20000000f00 */
[----:B------:R-:W-:Y:S01]  /*20910*/  IMAD.MOV.U32 R12, RZ, RZ, RZ ;  /* 0x000000ffff0c7224 */ /* 0x000fe200078e00ff */
[----:B------:R-:W-:Y:S01]  /*20920*/  ISETP.LT.OR P2, PT, R8, 0x1, P1 ;  /* 0x000000010800780c */ /* 0x000fe20000f41670 */
[----:B------:R-:W-:Y:S02]  /*20930*/  IMAD.MOV.U32 R11, RZ, RZ, 0x181f ;  /* 0x0000181fff0b7424 */ /* 0x000fe400078e00ff */
[----:B------:R-:W-:Y:S02]  /*20940*/  IMAD.MOV.U32 R3, RZ, RZ, R14 ;  /* 0x000000ffff037224 */ /* 0x000fe400078e000e */
[----:B------:R-:W-:-:S08]  /*20950*/  IMAD R6, R6, 0x2, R16 ;  /* 0x0000000206067824 */ /* 0x000fd000078e0210 */
[----:B------:R-:W-:Y:S05]  /*20960*/  WARPSYNC.COLLECTIVE R15, `(.L_x_3095) ;  /* 0x000000000f087348 */ /* 0x000fea0003c00000 */
[----:B------:R0:W1:Y:S02]  /*20970*/  SHFL.IDX P6, R14, R13, R12, R11 ;  /* 0x0000000c0d0e7389 */ /* 0x00006400000c000b */
[----:B01----:R-:W-:Y:S01]  /*20980*/  ENDCOLLECTIVE ;  /* 0x000000000000791b */ /* 0x003fe20003800000 */
.L_x_3095:
[----:B------:R-:W-:Y:S02]  /*20990*/  IMAD.MOV.U32 R13, RZ, RZ, R19 ;  /* 0x000000ffff0d7224 */ /* 0x000fe400078e0013 */
[----:B------:R-:W-:Y:S02]  /*209a0*/  IMAD.MOV.U32 R12, RZ, RZ, 0x1 ;  /* 0x00000001ff0c7424 */ /* 0x000fe400078e00ff */
[----:B------:R-:W-:-:S07]  /*209b0*/  IMAD.MOV.U32 R2, RZ, RZ, R14 ;  /* 0x000000ffff027224 */ /* 0x000fce00078e000e */
[----:B------:R-:W-:Y:S05]  /*209c0*/  WARPSYNC.COLLECTIVE R15, `(.L_x_3096) ;  /* 0x000000000f087348 */ /* 0x000fea0003c00000 */
[----:B------:R0:W1:Y:S02]  /*209d0*/  SHFL.IDX P6, R14, R13, R12, R11 ;  /* 0x0000000c0d0e7389 */ /* 0x00006400000c000b */
[----:B01----:R-:W-:Y:S01]  /*209e0*/  ENDCOLLECTIVE ;  /* 0x000000000000791b */ /* 0x003fe20003800000 */
.L_x_3096:
        /* <DEDUP_REMOVED lines=12> */
.L_x_3097:
[----:B------:R-:W-:Y:S02]  /*20ab0*/  IMAD.MOV.U32 R13, RZ, RZ, R19 ;  /* 0x000000ffff0d7224 */ /* 0x000fe400078e0013 */
[----:B------:R-:W-:Y:S02]  /*20ac0*/  IMAD.MOV.U32 R12, RZ, RZ, 0x2 ;  /* 0x00000002ff0c7424 */ /* 0x000fe400078e00ff */
[----:B------:R-:W-:-:S07]  /*20ad0*/  IMAD.MOV.U32 R2, RZ, RZ, R14 ;  /* 0x000000ffff027224 */ /* 0x000fce00078e000e */
[----:B------:R-:W-:Y:S05]  /*20ae0*/  WARPSYNC.COLLECTIVE R15, `(.L_x_3098) ;  /* 0x000000000f087348 */ /* 0x000fea0003c00000 */
[----:B------:R0:W1:Y:S02]  /*20af0*/  SHFL.IDX P6, R14, R13, R12, R11 ;  /* 0x0000000c0d0e7389 */ /* 0x00006400000c000b */
[----:B01----:R-:W-:Y:S01]  /*20b00*/  ENDCOLLECTIVE ;  /* 0x000000000000791b */ /* 0x003fe20003800000 */
.L_x_3098:
        /* <DEDUP_REMOVED lines=12> */
.L_x_3099:
[----:B------:R-:W-:Y:S02]  /*20bd0*/  IMAD.MOV.U32 R13, RZ, RZ, R19 ;  /* 0x000000ffff0d7224 */ /* 0x000fe400078e0013 */
[----:B------:R-:W-:Y:S02]  /*20be0*/  IMAD.MOV.U32 R12, RZ, RZ, 0x3 ;  /* 0x00000003ff0c7424 */ /* 0x000fe400078e00ff */
[----:B------:R-:W-:-:S07]  /*20bf0*/  IMAD.MOV.U32 R2, RZ, RZ, R14 ;  /* 0x000000ffff027224 */ /* 0x000fce00078e000e */
[----:B------:R-:W-:Y:S05]  /*20c00*/  WARPSYNC.COLLECTIVE R15, `(.L_x_3100) ;  /* 0x000000000f087348 */ /* 0x000fea0003c00000 */
[----:B------:R0:W1:Y:S02]  /*20c10*/  SHFL.IDX P6, R14, R13, R12, R11 ;  /* 0x0000000c0d0e7389 */ /* 0x00006400000c000b */
[----:B01----:R-:W-:Y:S01]  /*20c20*/  ENDCOLLECTIVE ;  /* 0x000000000000791b */ /* 0x003fe20003800000 */
.L_x_3100:
        /* <DEDUP_REMOVED lines=12> */
.L_x_3101:
[----:B------:R-:W-:Y:S02]  /*20cf0*/  IMAD.MOV.U32 R13, RZ, RZ, R19 ;  /* 0x000000ffff0d7224 */ /* 0x000fe400078e0013 */
[----:B------:R-:W-:Y:S02]  /*20d00*/  IMAD.MOV.U32 R12, RZ, RZ, 0x4 ;  /* 0x00000004ff0c7424 */ /* 0x000fe400078e00ff */
[----:B------:R-:W-:-:S07]  /*20d10*/  IMAD.MOV.U32 R2, RZ, RZ, R14 ;  /* 0x000000ffff027224 */ /* 0x000fce00078e000e */
[----:B------:R-:W-:Y:S05]  /*20d20*/  WARPSYNC.COLLECTIVE R15, `(.L_x_3102) ;  /* 0x000000000f087348 */ /* 0x000fea0003c00000 */
[----:B------:R0:W1:Y:S02]  /*20d30*/  SHFL.IDX P6, R14, R13, R12, R11 ;  /* 0x0000000c0d0e7389 */ /* 0x00006400000c000b */
[----:B01----:R-:W-:Y:S01]  /*20d40*/  ENDCOLLECTIVE ;  /* 0x000000000000791b */ /* 0x003fe20003800000 */
.L_x_3102:
        /* <DEDUP_REMOVED lines=12> */
.L_x_3103:
[----:B------:R-:W-:Y:S02]  /*20e10*/  IMAD.MOV.U32 R13, RZ, RZ, R19 ;  /* 0x000000ffff0d7224 */ /* 0x000fe400078e0013 */
[----:B------:R-:W-:Y:S02]  /*20e20*/  IMAD.MOV.U32 R12, RZ, RZ, 0x5 ;  /* 0x00000005ff0c7424 */ /* 0x000fe400078e00ff */
[----:B------:R-:W-:-:S07]  /*20e30*/  IMAD.MOV.U32 R2, RZ, RZ, R14 ;  /* 0x000000ffff027224 */ /* 0x000fce00078e000e */
[----:B------:R-:W-:Y:S05]  /*20e40*/  WARPSYNC.COLLECTIVE R15, `(.L_x_3104) ;  /* 0x000000000f087348 */ /* 0x000fea0003c00000 */
[----:B------:R0:W1:Y:S02]  /*20e50*/  SHFL.IDX P6, R14, R13, R12, R11 ;  /* 0x0000000c0d0e7389 */ /* 0x00006400000c000b */
[----:B01----:R-:W-:Y:S01]  /*20e60*/  ENDCOLLECTIVE ;  /* 0x000000000000791b */ /* 0x003fe20003800000 */
.L_x_3104:
        /* <DEDUP_REMOVED lines=12> */
.L_x_3105:
[----:B------:R-:W-:Y:S02]  /*20f30*/  IMAD.MOV.U32 R13, RZ, RZ, R19 ;  /* 0x000000ffff0d7224 */ /* 0x000fe400078e0013 */
[----:B------:R-:W-:Y:S02]  /*20f40*/  IMAD.MOV.U32 R12, RZ, RZ, 0x6 ;  /* 0x00000006ff0c7424 */ /* 0x000fe400078e00ff */
[----:B------:R-:W-:-:S07]  /*20f50*/  IMAD.MOV.U32 R2, RZ, RZ, R14 ;  /* 0x000000ffff027224 */ /* 0x000fce00078e000e */
[----:B------:R-:W-:Y:S05]  /*20f60*/  WARPSYNC.COLLECTIVE R15, `(.L_x_3106) ;  /* 0x000000000f087348 */ /* 0x000fea0003c00000 */
[----:B------:R0:W1:Y:S02]  /*20f70*/  SHFL.IDX P6, R14, R13, R12, R11 ;  /* 0x0000000c0d0e7389 */ /* 0x00006400000c000b */
[----:B01----:R-:W-:Y:S01]  /*20f80*/  ENDCOLLECTIVE ;  /* 0x000000000000791b */ /* 0x003fe20003800000 */
.L_x_3106:
        /* <DEDUP_REMOVED lines=12> */
.L_x_3107:
[----:B------:R-:W-:Y:S02]  /*21050*/  IMAD.MOV.U32 R13, RZ, RZ, R19 ;  /* 0x000000ffff0d7224 */ /* 0x000fe400078e0013 */
[----:B------:R-:W-:Y:S02]  /*21060*/  IMAD.MOV.U32 R12, RZ, RZ, 0x7 ;  /* 0x00000007ff0c7424 */ /* 0x000fe400078e00ff */
[----:B------:R-:W-:-:S07]  /*21070*/  IMAD.MOV.U32 R2, RZ, RZ, R14 ;  /* 0x000000ffff027224 */ /* 0x000fce00078e000e */
[----:B------:R-:W-:Y:S05]  /*21080*/  WARPSYNC.COLLECTIVE R15, `(.L_x_3108) ;  /* 0x000000000f087348 */ /* 0x000fea0003c00000 */
[----:B------:R0:W1:Y:S02]  /*21090*/  SHFL.IDX P6, R14, R13, R12, R11 ;  /* 0x0000000c0d0e7389 */ /* 0x00006400000c000b */
[----:B01----:R-:W-:Y:S01]  /*210a0*/  ENDCOLLECTIVE ;  /* 0x000000000000791b */ /* 0x003fe20003800000 */
.L_x_3108:
        /* <DEDUP_REMOVED lines=11> */
.L_x_3109:
[----:B------:R-:W-:Y:S01]  /*21160*/  IMAD.MOV.U32 R2, RZ, RZ, R14 ;  /* 0x000000ffff027224 */ /* 0x000fe200078e000e */
[----:B------:R-:W-:Y:S06]  /*21170*/  BRA `(.L_x_3110) ;  /* 0xffffff90005c7947 */ /* 0x000fec000383ffff */
.L_x_2906:
[----:B0-----:R0:W1:Y:S02]  /*21180*/  SYNCS.PHASECHK.TRANS64.TRYWAIT P0, [R0+URZ+0x16860], R3 ;  /* 0x01686003000075a7 */ /* 0x001064000800017f */
[----:B-1----:R-:W-:Y:S05]  /*21190*/  @!P0 NANOSLEEP.SYNCS 0x989680 ;  /* 0x009896800000895d */ /* 0x002fea0003900000 */
[----:B------:R-:W1:Y:S02]  /*211a0*/  @!P0 SYNCS.PHASECHK.TRANS64 P0, [R0+URZ+0x16860], R3 ;  /* 0x01686003000085a7 */ /* 0x000e64000800007f */
[----:B-1----:R-:W-:Y:S05]  /*211b0*/  @!P0 BRA `(.L_x_2906) ;  /* 0xfffffffc00f08947 */ /* 0x002fea000383ffff */
[----:B------:R-:W-:Y:S05]  /*211c0*/  BRA `(.L_x_3111) ;  /* 0xffffff9400747947 */ /* 0x000fea000383ffff */
.L_x_2907:
        /* <DEDUP_REMOVED lines=8> */
.L_x_3113:
[----:B------:R-:W-:Y:S05]  /*21250*/  BSYNC B0 ;  /* 0x0000000000007941 */ /* 0x000fea0003800000 */
.L_x_3112:
[----:B------:R-:W-:Y:S01]  /*21260*/  IMAD.MOV.U32 R13, RZ, RZ, R18 ;  /* 0x000000ffff0d7224 */ /* 0x000fe200078e0012 */
[----:B------:R-:W-:Y:S01]  /*21270*/  SHF.L.U32 R5, R7, 0x1, RZ ;  /* 0x0000000107057819 */ /* 0x000fe200000006ff */
[----:B------:R-:W-:Y:S01]  /*21280*/  IMAD.MOV.U32 R12, RZ, RZ, RZ ;  /* 0x000000ffff0c7224 */ /* 0x000fe200078e00ff */
[----:B------:R-:W-:Y:S01]  /*21290*/  ISETP.LT.OR P2, PT, R6, 0x1, P0 ;  /* 0x000000010600780c */ /* 0x000fe20000741670 */
[----:B------:R-:W-:Y:S02]  /*212a0*/  IMAD.MOV.U32 R11, RZ, RZ, 0x181f ;  /* 0x0000181fff0b7424 */ /* 0x000fe400078e00ff */
[----:B------:R-:W-:Y:S02]  /*212b0*/  IMAD.MOV.U32 R15, RZ, RZ, -0x1 ;  /* 0xffffffffff0f7424 */ /* 0x000fe400078e00ff */
[----:B------:R-:W-:Y:S02]  /*212c0*/  IMAD.MOV.U32 R3, RZ, RZ, R14 ;  /* 0x000000ffff037224 */ /* 0x000fe400078e000e */
[----:B------:R-:W-:-:S07]  /*212d0*/  IMAD R4, R4, 0x2, R16 ;  /* 0x0000000204047824 */ /* 0x000fce00078e0210 */
[----:B------:R-:W-:Y:S05]  /*212e0*/  WARPSYNC.COLLECTIVE R15, `(.L_x_3114) ;  /* 0x000000000f087348 */ /* 0x000fea0003c00000 */
[----:B------:R0:W1:Y:S02]  /*212f0*/  SHFL.IDX P6, R14, R13, R12, R11 ;  /* 0x0000000c0d0e7389 */ /* 0x00006400000c000b */
[----:B01----:R-:W-:Y:S01]  /*21300*/  ENDCOLLECTIVE ;  /* 0x000000000000791b */ /* 0x003fe20003800000 */
.L_x_3114:
[----:B------:R-:W-:Y:S02]  /*21310*/  IMAD.MOV.U32 R13, RZ, RZ, R19 ;  /* 0x000000ffff0d7224 */ /* 0x000fe400078e0013 */
[----:B------:R-:W-:Y:S01]  /*21320*/  IMAD.MOV.U32 R12, RZ, RZ, 0x1 ;  /* 0x00000001ff0c7424 */ /* 0x000fe200078e00ff */
[----:B------:R-:W-:-:S13]  /*21330*/  IADD3 R2, P1, R14, R5, RZ ;  /* 0x000000050e027210 */ /* 0x000fda0007f3e0ff */
[----:B------:R-:W-:Y:S05]  /*21340*/  WARPSYNC.COLLECTIVE R15, `(.L_x_3115) ;  /* 0x000000000f087348 */ /* 0x000fea0003c00000 */
[----:B------:R0:W1:Y:S02]  /*21350*/  SHFL.IDX P6, R14, R13, R12, R11 ;  /* 0x0000000c0d0e7389 */ /* 0x00006400000c000b */
[----:B01----:R-:W-:Y:S01]  /*21360*/  ENDCOLLECTIVE ;  /* 0x000000000000791b */ /* 0x003fe20003800000 */
.L_x_3115:
        /* <DEDUP_REMOVED lines=11> */
.L_x_3116:
[----:B------:R-:W-:Y:S01]  /*21420*/  IMAD.MOV.U32 R13, RZ, RZ, R19 ;  /* 0x000000ffff0d7224 */ /* 0x000fe200078e0013 */
[----:B------:R-:W-:Y:S02]  /*21430*/  MOV R12, 0x2 ;  /* 0x00000002000c7802 */ /* 0x000fe40000000f00 */
[----:B------:R-:W-:-:S13]  /*21440*/  IADD3 R2, P1, R14, R5, RZ ;  /* 0x000000050e027210 */ /* 0x000fda0007f3e0ff */
[----:B------:R-:W-:Y:S05]  /*21450*/  WARPSYNC.COLLECTIVE R15, `(.L_x_3117) ;  /* 0x000000000f087348 */ /* 0x000fea0003c00000 */
[----:B------:R0:W1:Y:S02]  /*21460*/  SHFL.IDX P6, R14, R13, R12, R11 ;  /* 0x0000000c0d0e7389 */ /* 0x00006400000c000b */
[----:B01----:R-:W-:Y:S01]  /*21470*/  ENDCOLLECTIVE ;  /* 0x000000000000791b */ /* 0x003fe20003800000 */
.L_x_3117:
        /* <DEDUP_REMOVED lines=11> */
.L_x_3118:
[----:B------:R-:W-:Y:S02]  /*21530*/  IMAD.MOV.U32 R13, RZ, RZ, R19 ;  /* 0x000000ffff0d7224 */ /* 0x000fe400078e0013 */
[----:B------:R-:W-:Y:S01]  /*21540*/  IMAD.MOV.U32 R12, RZ, RZ, 0x3 ;  /* 0x00000003ff0c7424 */ /* 0x000fe200078e00ff */
[----:B------:R-:W-:-:S13]  /*21550*/  IADD3 R2, P1, R14, R5, RZ ;  /* 0x000000050e027210 */ /* 0x000fda0007f3e0ff */
[----:B------:R-:W-:Y:S05]  /*21560*/  WARPSYNC.COLLECTIVE R15, `(.L_x_3119) ;  /* 0x000000000f087348 */ /* 0x000fea0003c00000 */
[----:B------:R0:W1:Y:S02]  /*21570*/  SHFL.IDX P6, R14, R13, R12, R11 ;  /* 0x0000000c0d0e7389 */ /* 0x00006400000c000b */
[----:B01----:R-:W-:Y:S01]  /*21580*/  ENDCOLLECTIVE ;  /* 0x000000000000791b */ /* 0x003fe20003800000 */
.L_x_3119:
        /* <DEDUP_REMOVED lines=11> */
.L_x_3120:
[----:B------:R-:W-:Y:S01]  /*21640*/  MOV R13, R19 ;  /* 0x00000013000d7202 */ /* 0x000fe20000000f00 */
[----:B------:R-:W-:Y:S01]  /*21650*/  IMAD.MOV.U32 R12, RZ, RZ, 0x4 ;  /* 0x00000004ff0c7424 */ /* 0x000fe200078e00ff */
[----:B------:R-:W-:-:S13]  /*21660*/  IADD3 R2, P1, R14, R5, RZ ;  /* 0x000000050e027210 */ /* 0x000fda0007f3e0ff */
[----:B------:R-:W-:Y:S05]  /*21670*/  WARPSYNC.COLLECTIVE R15, `(.L_x_3121) ;  /* 0x000000000f087348 */ /* 0x000fea0003c00000 */
[----:B------:R0:W1:Y:S02]  /*21680*/  SHFL.IDX P6, R14, R13, R12, R11 ;  /* 0x0000000c0d0e7389 */ /* 0x00006400000c000b */
[----:B01----:R-:W-:Y:S01]  /*21690*/  ENDCOLLECTIVE ;  /* 0x000000000000791b */ /* 0x003fe20003800000 */
.L_x_3121:
        /* <DEDUP_REMOVED lines=11> */
.L_x_3122:
[----:B------:R-:W-:Y:S02]  /*21750*/  IMAD.MOV.U32 R13, RZ, RZ, R19 ;  /* 0x000000ffff0d7224 */ /* 0x000fe400078e0013 */
[----:B------:R-:W-:Y:S01]  /*21760*/  IMAD.MOV.U32 R12, RZ, RZ, 0x5 ;  /* 0x00000005ff0c7424 */ /* 0x000fe200078e00ff */
[----:B------:R-:W-:-:S13]  /*21770*/  IADD3 R2, P1, R14, R5, RZ ;  /* 0x000000050e027210 */ /* 0x000fda0007f3e0ff */
[----:B------:R-:W-:Y:S05]  /*21780*/  WARPSYNC.COLLECTIVE R15, `(.L_x_3123) ;  /* 0x000000000f087348 */ /* 0x000fea0003c00000 */
[----:B------:R0:W1:Y:S02]  /*21790*/  SHFL.IDX P6, R14, R13, R12, R11 ;  /* 0x0000000c0d0e7389 */ /* 0x00006400000c000b */
[----:B01----:R-:W-:Y:S01]  /*217a0*/  ENDCOLLECTIVE ;  /* 0x000000000000791b */ /* 0x003fe20003800000 */
.L_x_3123:
        /* <DEDUP_REMOVED lines=11> */
.L_x_3124:
[----:B------:R-:W-:Y:S02]  /*21860*/  IMAD.MOV.U32 R13, RZ, RZ, R19 ;  /* 0x000000ffff0d7224 */ /* 0x000fe400078e0013 */
[----:B------:R-:W-:Y:S01]  /*21870*/  IMAD.MOV.U32 R12, RZ, RZ, 0x6 ;  /* 0x00000006ff0c7424 */ /* 0x000fe200078e00ff */
[----:B------:R-:W-:-:S13]  /*21880*/  IADD3 R2, P1, R14, R5, RZ ;  /* 0x000000050e027210 */ /* 0x000fda0007f3e0ff */
[----:B------:R-:W-:Y:S05]  /*21890*/  WARPSYNC.COLLECTIVE R15, `(.L_x_3125) ;  /* 0x000000000f087348 */ /* 0x000fea0003c00000 */
[----:B------:R0:W1:Y:S02]  /*218a0*/  SHFL.IDX P6, R14, R13, R12, R11 ;  /* 0x0000000c0d0e7389 */ /* 0x00006400000c000b */
[----:B01----:R-:W-:Y:S01]  /*218b0*/  ENDCOLLECTIVE ;  /* 0x000000000000791b */ /* 0x003fe20003800000 */
.L_x_3125:
        /* <DEDUP_REMOVED lines=11> */
.L_x_3126:
[----:B------:R-:W-:Y:S02]  /*21970*/  IMAD.MOV.U32 R13, RZ, RZ, R19 ;  /* 0x000000ffff0d7224 */ /* 0x000fe400078e0013 */
[----:B------:R-:W-:Y:S01]  /*21980*/  IMAD.MOV.U32 R12, RZ, RZ, 0x7 ;  /* 0x00000007ff0c7424 */ /* 0x000fe200078e00ff */
[----:B------:R-:W-:-:S13]  /*21990*/  IADD3 R2, P1, R14, R5, RZ ;  /* 0x000000050e027210 */ /* 0x000fda0007f3e0ff */
[----:B------:R-:W-:Y:S05]  /*219a0*/  WARPSYNC.COLLECTIVE R15, `(.L_x_3127) ;  /* 0x000000000f087348 */ /* 0x000fea0003c00000 */
[----:B------:R0:W1:Y:S02]  /*219b0*/  SHFL.IDX P6, R14, R13, R12, R11 ;  /* 0x0000000c0d0e7389 */ /* 0x00006400000c000b */
[----:B01----:R-:W-:Y:S01]  /*219c0*/  ENDCOLLECTIVE ;  /* 0x000000000000791b */ /* 0x003fe20003800000 */
.L_x_3127:
        /* <DEDUP_REMOVED lines=10> */
.L_x_3128:
[----:B------:R-:W-:Y:S05]  /*21a70*/  BRA `(.L_x_3129) ;  /* 0xffffff9000447947 */ /* 0x000fea000383ffff */
.L_x_2912:
[----:B------:R-:W-:Y:S01]  /*21a80*/  BSSY B0, `(.L_x_3130) ;  /* 0x0000008000007945 */ /* 0x000fe20003800000 */
[----:B------:R-:W-:Y:S02]  /*21a90*/  IMAD.MOV.U32 R13, RZ, RZ, R24 ;  /* 0x000000ffff0d7224 */ /* 0x000fe400078e0018 */
[----:B------:R-:W-:Y:S02]  /*21aa0*/  IMAD.MOV.U32 R12, RZ, RZ, RZ ;  /* 0x000000ffff0c7224 */ /* 0x000fe400078e00ff */
[----:B------:R-:W-:Y:S02]  /*21ab0*/  IMAD.MOV.U32 R11, RZ, RZ, 0x1f ;  /* 0x0000001fff0b7424 */ /* 0x000fe400078e00ff */
[----:B------:R-:W-:-:S07]  /*21ac0*/  IMAD.MOV.U32 R15, RZ, RZ, -0x1 ;  /* 0xffffffffff0f7424 */ /* 0x000fce00078e00ff */
[----:B-123--:R-:W-:Y:S05]  /*21ad0*/  WARPSYNC.COLLECTIVE R15, `(.L_x_3131) ;  /* 0x000000000f087348 */ /* 0x00efea0003c00000 */
[----:B------:R0:W4:Y:S02]  /*21ae0*/  SHFL.IDX P6, R14, R13, R12, R11 ;  /* 0x0000000c0d0e7389 */ /* 0x00012400000c000b */
[----:B01234-:R-:W-:Y:S01]  /*21af0*/  ENDCOLLECTIVE ;  /* 0x000000000000791b */ /* 0x01ffe20003800000 */
.L_x_3131:
[----:B------:R-:W-:Y:S05]  /*21b00*/  BSYNC B0 ;  /* 0x0000000000007941 */ /* 0x000fea0003800000 */
.L_x_3130:
        /* <DEDUP_REMOVED lines=9> */
.L_x_3132:
        /* <DEDUP_REMOVED lines=23> */
.L_x_3133:
[----:B------:R-:W-:Y:S02]  /*21d10*/  MOV R12, 0x2 ;  /* 0x00000002000c7802 */ /* 0x000fe40000000f00 */
[----:B------:R-:W-:-:S05]  /*21d20*/  SEL R4, R14, RZ, P1 ;  /* 0x000000ff0e047207 */ /* 0x000fca0000800000 */
[----:B------:R-:W-:-:S04]  /*21d30*/  IMAD.IADD R4, R13, 0x1, R4 ;  /* 0x000000010d047824 */ /* 0x000fc800078e0204 */
[----:B------:R-:W-:-:S07]  /*21d40*/  IMAD.MOV.U32 R13, RZ, RZ, R4 ;  /* 0x000000ffff0d7224 */ /* 0x000fce00078e0004 */
[----:B------:R-:W-:Y:S05]  /*21d50*/  WARPSYNC.COLLECTIVE R15, `(.L_x_3134) ;  /* 0x000000000f087348 */ /* 0x000fea0003c00000 */
[----:B------:R0:W1:Y:S02]  /*21d60*/  SHFL.UP P6, R14, R13, R12, R11 ;  /* 0x0400000c0d0e7389 */ /* 0x00006400000c000b */
[----:B01----:R-:W-:Y:S01]  /*21d70*/  ENDCOLLECTIVE ;  /* 0x000000000000791b */ /* 0x003fe20003800000 */
.L_x_3134:
[----:B------:R-:W-:Y:S01]  /*21d80*/  IMAD.MOV.U32 R12, RZ, RZ, 0x4 ;  /* 0x00000004ff0c7424 */ /* 0x000fe200078e00ff */
[----:B------:R-:W-:-:S05]  /*21d90*/  SEL R3, R14, RZ, P2 ;  /* 0x000000ff0e037207 */ /* 0x000fca0001000000 */
[----:B------:R-:W-:-:S04]  /*21da0*/  IMAD.IADD R2, R4, 0x1, R3 ;  /* 0x0000000104027824 */ /* 0x000fc800078e0203 */
[----:B------:R-:W-:-:S07]  /*21db0*/  IMAD.MOV.U32 R13, RZ, RZ, R2 ;  /* 0x000000ffff0d7224 */ /* 0x000fce00078e0002 */
[----:B------:R-:W-:Y:S05]  /*21dc0*/  WARPSYNC.COLLECTIVE R15, `(.L_x_3135) ;  /* 0x000000000f087348 */ /* 0x000fea0003c00000 */
[----:B------:R0:W1:Y:S02]  /*21dd0*/  SHFL.UP P6, R14, R13, R12, R11 ;  /* 0x0400000c0d0e7389 */ /* 0x00006400000c000b */
[----:B01----:R-:W-:Y:S01]  /*21de0*/  ENDCOLLECTIVE ;  /* 0x000000000000791b */ /* 0x003fe20003800000 */
.L_x_3135:
[----:B------:R-:W-:Y:S01]  /*21df0*/  IMAD.MOV.U32 R12, RZ, RZ, 0x8 ;  /* 0x00000008ff0c7424 */ /* 0x000fe200078e00ff */
[----:B------:R-:W-:-:S05]  /*21e00*/  SEL R3, R14, RZ, P3 ;  /* 0x000000ff0e037207 */ /* 0x000fca0001800000 */
[----:B------:R-:W-:-:S04]  /*21e10*/  IMAD.IADD R3, R2, 0x1, R3 ;  /* 0x0000000102037824 */ /* 0x000fc800078e0203 */
[----:B------:R-:W-:-:S07]  /*21e20*/  IMAD.MOV.U32 R13, RZ, RZ, R3 ;  /* 0x000000ffff0d7224 */ /* 0x000fce00078e0003 */
[----:B------:R-:W-:Y:S05]  /*21e30*/  WARPSYNC.COLLECTIVE R15, `(.L_x_3136) ;  /* 0x000000000f087348 */ /* 0x000fea0003c00000 */
[----:B------:R0:W1:Y:S02]  /*21e40*/  SHFL.UP P6, R14, R13, R12, R11 ;  /* 0x0400000c0d0e7389 */ /* 0x00006400000c000b */
[----:B01----:R-:W-:Y:S01]  /*21e50*/  ENDCOLLECTIVE ;  /* 0x000000000000791b */ /* 0x003fe20003800000 */
.L_x_3136:
[----:B------:R-:W-:Y:S02]  /*21e60*/  MOV R12, 0x10 ;  /* 0x00000010000c7802 */ /* 0x000fe40000000f00 */
[----:B------:R-:W-:-:S05]  /*21e70*/  SEL R4, R14, RZ, P4 ;  /* 0x000000ff0e047207 */ /* 0x000fca0002000000 */
[----:B------:R-:W-:-:S04]  /*21e80*/  IMAD.IADD R4, R3, 0x1, R4 ;  /* 0x0000000103047824 */ /* 0x000fc800078e0204 */
[----:B------:R-:W-:-:S07]  /*21e90*/  IMAD.MOV.U32 R13, RZ, RZ, R4 ;  /* 0x000000ffff0d7224 */ /* 0x000fce00078e0004 */
[----:B------:R-:W-:Y:S05]  /*21ea0*/  WARPSYNC.COLLECTIVE R15, `(.L_x_3137) ;  /* 0x000000000f087348 */ /* 0x000fea0003c00000 */
[----:B------:R0:W1:Y:S02]  /*21eb0*/  SHFL.UP P6, R14, R13, R12, R11 ;  /* 0x0400000c0d0e7389 */ /* 0x00006400000c000b */
[----:B01----:R-:W-:Y:S01]  /*21ec0*/  ENDCOLLECTIVE ;  /* 0x000000000000791b */ /* 0x003fe20003800000 */
.L_x_3137:
        /* <DEDUP_REMOVED lines=8> */
.L_x_3138:
[----:B------:R-:W-:Y:S05]  /*21f50*/  BRA `(.L_x_3139) ;  /* 0xffffff9000547947 */ /* 0x000fea000383ffff */
.L_x_2915:
[----:B------:R-:W-:Y:S01]  /*21f60*/  BSSY B0, `(.L_x_3140) ;  /* 0x0000007000007945 */ /* 0x000fe20003800000 */
[----:B------:R-:W-:Y:S02]  /*21f70*/  IMAD.MOV.U32 R12, RZ, RZ, 0x1 ;  /* 0x00000001ff0c7424 */ /* 0x000fe400078e00ff */
[----:B------:R-:W-:Y:S02]  /*21f80*/  IMAD.MOV.U32 R11, RZ, RZ, RZ ;  /* 0x000000ffff0b7224 */ /* 0x000fe400078e00ff */
[----:B------:R-:W-:-:S07]  /*21f90*/  IMAD.MOV.U32 R15, RZ, RZ, -0x1 ;  /* 0xffffffffff0f7424 */ /* 0x000fce00078e00ff */
[----:B-1----:R-:W-:Y:S05]  /*21fa0*/  WARPSYNC.COLLECTIVE R15, `(.L_x_3141) ;  /* 0x000000000f087348 */ /* 0x002fea0003c00000 */
[----:B------:R0:W2:Y:S02]  /*21fb0*/  SHFL.UP P6, R14, R13, R12, R11 ;  /* 0x0400000c0d0e7389 */ /* 0x0000a400000c000b */
[----:B012---:R-:W-:Y:S01]  /*21fc0*/  ENDCOLLECTIVE ;  /* 0x000000000000791b */ /* 0x007fe20003800000 */
.L_x_3141:
[----:B------:R-:W-:Y:S05]  /*21fd0*/  BSYNC B0 ;  /* 0x0000000000007941 */ /* 0x000fea0003800000 */
.L_x_3140:
        /* <DEDUP_REMOVED lines=8> */
.L_x_3142:
[----:B------:R-:W-:Y:S01]  /*22060*/  IMAD.MOV.U32 R12, RZ, RZ, 0x4 ;  /* 0x00000004ff0c7424 */ /* 0x000fe200078e00ff */
[----:B------:R-:W-:-:S05]  /*22070*/  SEL R14, R14, RZ, P2 ;  /* 0x000000ff0e0e7207 */ /* 0x000fca0001000000 */
[----:B------:R-:W-:-:S04]  /*22080*/  IMAD.IADD R3, R13, 0x1, R14 ;  /* 0x000000010d037824 */ /* 0x000fc800078e020e */
[----:B------:R-:W-:-:S07]  /*22090*/  IMAD.MOV.U32 R13, RZ, RZ, R3 ;  /* 0x000000ffff0d7224 */ /* 0x000fce00078e0003 */
[----:B------:R-:W-:Y:S05]  /*220a0*/  WARPSYNC.COLLECTIVE R15, `(.L_x_3143) ;  /* 0x000000000f087348 */ /* 0x000fea0003c00000 */
[----:B------:R0:W1:Y:S02]  /*220b0*/  SHFL.UP P6, R14, R13, R12, R11 ;  /* 0x0400000c0d0e7389 */ /* 0x00006400000c000b */
[----:B01----:R-:W-:Y:S01]  /*220c0*/  ENDCOLLECTIVE ;  /* 0x000000000000791b */ /* 0x003fe20003800000 */
.L_x_3143:
[----:B------:R-:W-:Y:S01]  /*220d0*/  IMAD.MOV.U32 R12, RZ, RZ, 0x8 ;  /* 0x00000008ff0c7424 */ /* 0x000fe200078e00ff */
[----:B------:R-:W-:-:S05]  /*220e0*/  SEL R4, R14, RZ, P3 ;  /* 0x000000ff0e047207 */ /* 0x000fca0001800000 */
[----:B------:R-:W-:-:S04]  /*220f0*/  IMAD.IADD R4, R3, 0x1, R4 ;  /* 0x0000000103047824 */ /* 0x000fc800078e0204 */
[----:B------:R-:W-:-:S07]  /*22100*/  IMAD.MOV.U32 R13, RZ, RZ, R4 ;  /* 0x000000ffff0d7224 */ /* 0x000fce00078e0004 */
[----:B------:R-:W-:Y:S05]  /*22110*/  WARPSYNC.COLLECTIVE R15, `(.L_x_3144) ;  /* 0x000000000f087348 */ /* 0x000fea0003c00000 */
[----:B------:R0:W1:Y:S02]  /*22120*/  SHFL.UP P6, R14, R13, R12, R11 ;  /* 0x0400000c0d0e7389 */ /* 0x00006400000c000b */
[----:B01----:R-:W-:Y:S01]  /*22130*/  ENDCOLLECTIVE ;  /* 0x000000000000791b */ /* 0x003fe20003800000 */
.L_x_3144:
[----:B------:R-:W-:Y:S01]  /*22140*/  IMAD.MOV.U32 R12, RZ, RZ, 0x10 ;  /* 0x00000010ff0c7424 */ /* 0x000fe200078e00ff */
[----:B------:R-:W-:-:S04]  /*22150*/  SEL R7, R14, RZ, P4 ;  /* 0x000000ff0e077207 */ /* 0x000fc80002000000 */
[----:B------:R-:W-:-:S05]  /*22160*/  IADD3 R7, R4, R7, RZ ;  /* 0x0000000704077210 */ /* 0x000fca0007ffe0ff */
[----:B------:R-:W-:-:S07]  /*22170*/  IMAD.MOV.U32 R13, RZ, RZ, R7 ;  /* 0x000000ffff0d7224 */ /* 0x000fce00078e0007 */
[----:B------:R-:W-:Y:S05]  /*22180*/  WARPSYNC.COLLECTIVE R15, `(.L_x_3145) ;  /* 0x000000000f087348 */ /* 0x000fea0003c00000 */
[----:B------:R0:W1:Y:S02]  /*22190*/  SHFL.UP P6, R14, R13, R12, R11 ;  /* 0x0400000c0d0e7389 */ /* 0x00006400000c000b */
[----:B01----:R-:W-:Y:S01]  /*221a0*/  ENDCOLLECTIVE ;  /* 0x000000000000791b */ /* 0x003fe20003800000 */
.L_x_3145:
        /* <DEDUP_REMOVED lines=8> */
.L_x_3146:
[----:B------:R-:W-:Y:S05]  /*22230*/  BRA `(.L_x_3147) ;  /* 0xffffff9000407947 */ /* 0x000fea000383ffff */
.L_x_2917:
[----:B------:R-:W-:Y:S01]  /*22240*/  BSSY B0, `(.L_x_3148) ;  /* 0x0000006000007945 */ /* 0x000fe20003800000 */
[----:B------:R-:W-:Y:S01]  /*22250*/  PLOP3.LUT P6, PT, P6, PT, PT, 0x8, 0x0 ;  /* 0x000000000000781c */ /* 0x000fe200037ce170 */
[----:B------:R-:W-:-:S12]  /*22260*/  IMAD.MOV.U32 R15, RZ, RZ, -0x1 ;  /* 0xffffffffff0f7424 */ /* 0x000fd800078e00ff */
[----:B01----:R-:W-:Y:S05]  /*22270*/  WARPSYNC.COLLECTIVE R15, `(.L_x_3149) ;  /* 0x000000000f087348 */ /* 0x003fea0003c00000 */
[----:B------:R-:W-:Y:S01]  /*22280*/  VOTE.ANY R14, PT, P6 ;  /* 0x00000000000e7806 */ /* 0x000fe200030e0100 */
[----:B01----:R-:W-:Y:S06]  /*22290*/  ENDCOLLECTIVE ;  /* 0x000000000000791b */ /* 0x003fec0003800000 */
.L_x_3149:
[----:B------:R-:W-:Y:S05]  /*222a0*/  BSYNC B0 ;  /* 0x0000000000007941 */ /* 0x000fea0003800000 */
.L_x_3148:
[----:B------:R-:W-:Y:S01]  /*222b0*/  IMAD.MOV.U32 R3, RZ, RZ, R14 ;  /* 0x000000ffff037224 */ /* 0x000fe200078e000e */
[----:B------:R-:W-:Y:S01]  /*222c0*/  MOV R13, R25 ;  /* 0x00000019000d7202 */ /* 0x000fe20000000f00 */
[----:B------:R-:W-:Y:S02]  /*222d0*/  IMAD.MOV.U32 R11, RZ, RZ, 0x1f ;  /* 0x0000001fff0b7424 */ /* 0x000fe400078e00ff */
[----:B------:R-:W0:Y:S01]  /*222e0*/  POPC R7, R3 ;  /* 0x0000000300077309 */ /* 0x000e220000000000 */
[----:B------:R-:W-:Y:S02]  /*222f0*/  IMAD.MOV.U32 R15, RZ, RZ, -0x1 ;  /* 0xffffffffff0f7424 */ /* 0x000fe400078e00ff */
[----:B0-----:R-:W-:Y:S02]  /*22300*/  IMAD.MOV.U32 R12, RZ, RZ, R7 ;  /* 0x000000ffff0c7224 */ /* 0x001fe400078e0007 */
[----:B------:R-:W-:-:S07]  /*22310*/  IMAD.IADD R27, R7, 0x1, R27 ;  /* 0x00000001071b7824 */ /* 0x000fce00078e021b */
[----:B------:R-:W-:Y:S05]  /*22320*/  WARPSYNC.COLLECTIVE R15, `(.L_x_3150) ;  /* 0x000000000f087348 */ /* 0x000fea0003c00000 */
[----:B------:R0:W1:Y:S02]  /*22330*/  SHFL.IDX P6, R14, R13, R12, R11 ;  /* 0x0000000c0d0e7389 */ /* 0x00006400000c000b */
[----:B01----:R-:W-:Y:S01]  /*22340*/  ENDCOLLECTIVE ;  /* 0x000000000000791b */ /* 0x003fe20003800000 */
.L_x_3150:
[----:B------:R-:W-:Y:S02]  /*22350*/  IMAD.MOV.U32 R13, RZ, RZ, R5 ;  /* 0x000000ffff0d7224 */ /* 0x000fe400078e0005 */
[----:B------:R-:W-:-:S07]  /*22360*/  IMAD.MOV.U32 R25, RZ, RZ, R14 ;  /* 0x000000ffff197224 */ /* 0x000fce00078e000e */
[----:B------:R-:W-:Y:S05]  /*22370*/  WARPSYNC.COLLECTIVE R15, `(.L_x_3151) ;  /* 0x000000000f087348 */ /* 0x000fea0003c00000 */
[----:B------:R0:W1:Y:S02]  /*22380*/  SHFL.IDX P6, R14, R13, R12, R11 ;  /* 0x0000000c0d0e7389 */ /* 0x00006400000c000b */
[----:B01----:R-:W-:Y:S01]  /*22390*/  ENDCOLLECTIVE ;  /* 0x000000000000791b */ /* 0x003fe20003800000 */
.L_x_3151:
[----:B------:R-:W-:Y:S01]  /*223a0*/  IMAD.MOV.U32 R5, RZ, RZ, R14 ;  /* 0x000000ffff057224 */ /* 0x000fe200078e000e */
[----:B------:R-:W-:Y:S06]  /*223b0*/  BRA `(.L_x_3152) ;  /* 0xffffff9000207947 */ /* 0x000fec000383ffff */
.L_x_2919:
[----:B------:R-:W-:Y:S01]  /*223c0*/  BSSY B0, `(.L_x_3153) ;  /* 0x0000007000007945 */ /* 0x000fe20003800000 */
[----:B------:R-:W-:Y:S01]  /*223d0*/  IMAD.MOV.U32 R13, RZ, RZ, R2 ;  /* 0x000000ffff0d7224 */ /* 0x000fe200078e0002 */
[----:B------:R-:W-:Y:S01]  /*223e0*/  MOV R11, 0x1f ;  /* 0x0000001f000b7802 */ /* 0x000fe20000000f00 */
[----:B------:R-:W-:-:S07]  /*223f0*/  IMAD.MOV.U32 R15, RZ, RZ, -0x1 ;  /* 0xffffffffff0f7424 */ /* 0x000fce00078e00ff */
[----:B01234-:R-:W-:Y:S05]  /*22400*/  WARPSYNC.COLLECTIVE R15, `(.L_x_3154) ;  /* 0x000000000f087348 */ /* 0x01ffea0003c00000 */
[----:B------:R0:W0:Y:S02]  /*22410*/  SHFL.IDX P6, R14, R13, R12, R11 ;  /* 0x0000000c0d0e7389 */ /* 0x00002400000c000b */
[----:B01234-:R-:W-:Y:S01]  /*22420*/  ENDCOLLECTIVE ;  /* 0x000000000000791b */ /* 0x01ffe20003800000 */
.L_x_3154:
[----:B------:R-:W-:Y:S05]  /*22430*/  BSYNC B0 ;  /* 0x0000000000007941 */ /* 0x000fea0003800000 */
.L_x_3153:
[----:B------:R-:W-:Y:S01]  /*22440*/  IMAD.MOV.U32 R24, RZ, RZ, R14 ;  /* 0x000000ffff187224 */ /* 0x000fe200078e000e */
[----:B------:R-:W-:Y:S06]  /*22450*/  BRA `(.L_x_2918) ;  /* 0xffffff9000107947 */ /* 0x000fec000383ffff */
.L_x_2925:
[----:B0-----:R0:W4:Y:S02]  /*22460*/  SYNCS.PHASECHK.TRANS64.TRYWAIT P0, [R5+URZ+0x16820], R0 ;  /* 0x01682000050075a7 */ /* 0x001124000800017f */
[----:B----4-:R-:W-:Y:S05]  /*22470*/  @!P0 NANOSLEEP.SYNCS 0x989680 ;  /* 0x009896800000895d */ /* 0x010fea0003900000 */
[----:B------:R-:W4:Y:S02]  /*22480*/  @!P0 SYNCS.PHASECHK.TRANS64 P0, [R5+URZ+0x16820], R0 ;  /* 0x01682000050085a7 */ /* 0x000f24000800007f */
[----:B----4-:R-:W-:Y:S05]  /*22490*/  @!P0 BRA `(.L_x_2925) ;  /* 0xfffffffc00f08947 */ /* 0x010fea000383ffff */
[----:B------:R-:W-:Y:S05]  /*224a0*/  BRA `(.L_x_3155) ;  /* 0xffffff98006c7947 */ /* 0x000fea000383ffff */
.L_x_2926:
[----:B------:R-:W4:Y:S01]  /*224b0*/  S2R R2, SR_TID.X ;  /* 0x0000000000027919 */ /* 0x000f220000002100 */
[----:B------:R-:W-:Y:S01]  /*224c0*/  BSSY B0, `(.L_x_3156) ;  /* 0x000000a000007945 */ /* 0x000fe20003800000 */
[----:B------:R-:W-:Y:S02]  /*224d0*/  IMAD.MOV.U32 R12, RZ, RZ, RZ ;  /* 0x000000ffff0c7224 */ /* 0x000fe400078e00ff */
[----:B------:R-:W-:Y:S02]  /*224e0*/  IMAD.MOV.U32 R11, RZ, RZ, 0x1f ;  /* 0x0000001fff0b7424 */ /* 0x000fe400078e00ff */
[----:B------:R-:W-:Y:S01]  /*224f0*/  IMAD.MOV.U32 R15, RZ, RZ, -0x1 ;  /* 0xffffffffff0f7424 */ /* 0x000fe200078e00ff */
[----:B----4-:R-:W-:-:S04]  /*22500*/  SHF.R.U32.HI R2, RZ, 0x5, R2 ;  /* 0x00000005ff027819 */ /* 0x010fc80000011602 */
[----:B------:R-:W-:-:S05]  /*22510*/  LOP3.LUT R2, R2, 0x3, RZ, 0xc0, !PT ;  /* 0x0000000302027812 */ /* 0x000fca00078ec0ff */
[----:B------:R-:W-:-:S07]  /*22520*/  IMAD.MOV.U32 R13, RZ, RZ, R2 ;  /* 0x000000ffff0d7224 */ /* 0x000fce00078e0002 */
[----:B0123--:R-:W-:Y:S05]  /*22530*/  WARPSYNC.COLLECTIVE R15, `(.L_x_3157) ;  /* 0x000000000f087348 */ /* 0x00ffea0003c00000 */
[----:B------:R4:W0:Y:S02]  /*22540*/  SHFL.IDX P6, R14, R13, R12, R11 ;  /* 0x0000000c0d0e7389 */ /* 0x00082400000c000b */
[----:B01234-:R-:W-:Y:S01]  /*22550*/  ENDCOLLECTIVE ;  /* 0x000000000000791b */ /* 0x01ffe20003800000 */
.L_x_3157:
[----:B------:R-:W-:Y:S05]  /*22560*/  BSYNC B0 ;  /* 0x0000000000007941 */ /* 0x000fea0003800000 */
.L_x_3156:
[----:B------:R-:W-:Y:S05]  /*22570*/  BRA `(.L_x_3158) ;  /* 0xffffff9800547947 */ /* 0x000fea000383ffff */
.L_x_2927:
[----:B------:R-:W-:Y:S01]  /*22580*/  BSSY B0, `(.L_x_3159) ;  /* 0x0000006000007945 */ /* 0x000fe20003800000 */
[----:B------:R-:W-:-:S07]  /*22590*/  IMAD.MOV.U32 R15, RZ, RZ, -0x1 ;  /* 0xffffffffff0f7424 */ /* 0x000fce00078e00ff */
[----:B0123--:R-:W-:Y:S05]  /*225a0*/  WARPSYNC.COLLECTIVE R15, `(.L_x_3160) ;  /* 0x000000000f0c7348 */ /* 0x00ffea0003c00000 */
[----:B------:R-:W-:Y:S02]  /*225b0*/  ELECT P6, UR62, PT ;  /* 0x00000000003e782f */ /* 0x000fe400038c0000 */
[----:B------:R-:W-:Y:S01]  /*225c0*/  MOV R14, UR62 ;  /* 0x0000003e000e7c02 */ /* 0x000fe20008000f00 */
[----:B0123--:R-:W-:Y:S10]  /*225d0*/  ENDCOLLECTIVE ;  /* 0x000000000000791b */ /* 0x00fff40003800000 */
.L_x_3160:
[----:B------:R-:W-:Y:S05]  /*225e0*/  BSYNC B0 ;  /* 0x0000000000007941 */ /* 0x000fea0003800000 */
.L_x_3159:
[----:B------:R-:W-:Y:S05]  /*225f0*/  BRA `(.L_x_3161) ;  /* 0xffffff9800487947 */ /* 0x000fea000383ffff */
.L_x_2929:
[----:B0-----:R0:W4:Y:S02]  /*22600*/  SYNCS.PHASECHK.TRANS64.TRYWAIT P1, [R3+URZ+0x16840], R2 ;  /* 0x01684002030075a7 */ /* 0x001124000802017f */
[----:B----4-:R-:W-:Y:S05]  /*22610*/  @!P1 NANOSLEEP.SYNCS 0x989680 ;  /* 0x009896800000995d */ /* 0x010fea0003900000 */
[----:B------:R-:W4:Y:S02]  /*22620*/  @!P1 SYNCS.PHASECHK.TRANS64 P1, [R3+URZ+0x16840], R2 ;  /* 0x01684002030095a7 */ /* 0x000f24000802007f */
[----:B----4-:R-:W-:Y:S05]  /*22630*/  @!P1 BRA `(.L_x_2929) ;  /* 0xfffffffc00f09947 */ /* 0x010fea000383ffff */
[----:B------:R-:W-:Y:S05]  /*22640*/  BRA `(.L_x_3162) ;  /* 0xffffff9800687947 */ /* 0x000fea000383ffff */
.L_x_2931:
[----:B----4-:R4:W0:Y:S02]  /*22650*/  SYNCS.PHASECHK.TRANS64.TRYWAIT P1, [R5+URZ+0x16840], R0 ;  /* 0x01684000050075a7 */ /* 0x010824000802017f */
[----:B0-----:R-:W-:Y:S05]  /*22660*/  @!P1 NANOSLEEP.SYNCS 0x989680 ;  /* 0x009896800000995d */ /* 0x001fea0003900000 */
[----:B------:R-:W0:Y:S02]  /*22670*/  @!P1 SYNCS.PHASECHK.TRANS64 P1, [R5+URZ+0x16840], R0 ;  /* 0x01684000050095a7 */ /* 0x000e24000802007f */
[----:B0-----:R-:W-:Y:S05]  /*22680*/  @!P1 BRA `(.L_x_2931) ;  /* 0xfffffffc00f09947 */ /* 0x001fea000383ffff */
[----:B------:R-:W-:Y:S05]  /*22690*/  BRA `(.L_x_3163) ;  /* 0xffffff9800747947 */ /* 0x000fea000383ffff */
.L_x_2933:
[----:B------:R0:W0:Y:S02]  /*226a0*/  SYNCS.PHASECHK.TRANS64.TRYWAIT P1, [R3+URZ+0x16860], R2 ;  /* 0x01686002030075a7 */ /* 0x000024000802017f */
[----:B0-----:R-:W-:Y:S05]  /*226b0*/  @!P1 NANOSLEEP.SYNCS 0x989680 ;  /* 0x009896800000995d */ /* 0x001fea0003900000 */
[----:B------:R-:W0:Y:S02]  /*226c0*/  @!P1 SYNCS.PHASECHK.TRANS64 P1, [R3+URZ+0x16860], R2 ;  /* 0x01686002030095a7 */ /* 0x000e24000802007f */
[----:B0-----:R-:W-:Y:S05]  /*226d0*/  @!P1 BRA `(.L_x_2933) ;  /* 0xfffffffc00f09947 */ /* 0x001fea000383ffff */
[----:B------:R-:W-:Y:S05]  /*226e0*/  BRA `(.L_x_3164) ;  /* 0xffffff9800707947 */ /* 0x000fea000383ffff */
.L_x_3165:
        /* <DEDUP_REMOVED lines=9> */
.L_x_3174:


//--------------------- .nv.global.init           --------------------------
	.section	.nv.global.init,"aw",@progbits
.nv.global.init:
	.type		$str$23,@object
	.size		$str$23,($str$24 - $str$23)
$str$23:
        /*0000*/ 	.byte	0x28, 0x61, 0x64, 0x64, 0x72, 0x65, 0x73, 0x73, 0x20, 0x26, 0x20, 0x6d, 0x61, 0x73, 0x6b, 0x29
        /*0010*/ 	.byte	0x20, 0x3d, 0x3d, 0x20, 0x30, 0x00
	.type		$str$24,@object
	.size		$str$24,(__unnamed_4 - $str$24)
$str$24:
        /*0016*/ 	.byte	0x2f, 0x74, 0x6d, 0x70, 0x2f, 0x6f, 0x73, 0x73, 0x5f, 0x6b, 0x65, 0x72, 0x6e, 0x65, 0x6c, 0x73
        /*0026*/ 	.byte	0x5f, 0x73, 0x72, 0x63, 0x2f, 0x66, 0x6c, 0x61, 0x73, 0x68, 0x5f, 0x61, 0x74, 0x74, 0x65, 0x6e
        /*0036*/ 	.byte	0x74, 0x69, 0x6f, 0x6e, 0x2f, 0x63, 0x73, 0x72, 0x63, 0x2f, 0x63, 0x75, 0x74, 0x6c, 0x61, 0x73
        /*0046*/ 	.byte	0x73, 0x2f, 0x69, 0x6e, 0x63, 0x6c, 0x75, 0x64, 0x65, 0x2f, 0x63, 0x75, 0x74, 0x65, 0x2f, 0x70
        /*0056*/ 	.byte	0x6f, 0x69, 0x6e, 0x74, 0x65, 0x72, 0x5f, 0x66, 0x6c, 0x61, 0x67, 0x67, 0x65, 0x64, 0x2e, 0x68
        /*0066*/ 	.byte	0x70, 0x70, 0x00
	.type		__unnamed_4,@object
	.size		__unnamed_4,(__unnamed_5 - __unnamed_4)
__unnamed_4:
        /* <DEDUP_REMOVED lines=24> */
        /*01e9*/ 	.byte	0x00
	.type		__unnamed_5,@object
	.size		__unnamed_5,(__unnamed_3 - __unnamed_5)
__unnamed_5:
        /* <DEDUP_REMOVED lines=24> */
        /*036a*/ 	.byte	0x3e, 0x20, 0x26, 0x5d, 0x00
	.type		__unnamed_3,@object
	.size		__unnamed_3,(__unnamed_2 - __unnamed_3)
__unnamed_3:
        /* <DEDUP_REMOVED lines=29> */
	.type		__unnamed_2,@object
	.size		__unnamed_2,(__unnamed_1 - __unnamed_2)
__unnamed_2:
        /* <DEDUP_REMOVED lines=29> */
	.type		__unnamed_1,@object
	.size		__unnamed_1,(.L_0 - __unnamed_1)
__unnamed_1:
        /* <DEDUP_REMOVED lines=28> */
        /*08c7*/ 	.byte	0x3c, 0x38, 0x31, 0x39, 0x32, 0x3e, 0x3e, 0x3e, 0x3e, 0x3e, 0x20, 0x26, 0x5d, 0x00
.L_0:


//--------------------- .nv.shared._ZN7cutlass13device_kernelIN5flash11enable_sm90INS1_16FlashAttnFwdSm90INS1_25CollectiveMainloopFwdSm90ILi2EN4cute5tupleIJNS5_1CILi1EEES8_S8_EEENS6_IJNS7_ILi192EEENS7_ILi128EEENS7_ILi64EEEEEELi64ENS_10bfloat16_tEfNS_4arch4Sm90ELb0ELb0ELb1ELb0ELb1ELb0ELb0ELb1ELb1ELb1ELb1ELb0EEENS1_21CollectiveEpilogueFwdINS6_IJSA_SC_SB_EEES9_SE_SG_Li384ELb0ELb1ELb1ELb0EEENS1_19SingleTileSchedulerILb0ELb1ELb1ELi192EEEEEEEEEvNT_6ParamsE --------------------------
	.section	.nv.shared._ZN7cutlass13device_kernelIN5flash11enable_sm90INS1_16FlashAttnFwdSm90INS1_25CollectiveMainloopFwdSm90ILi2EN4cute5tupleIJNS5_1CILi1EEES8_S8_EEENS6_IJNS7_ILi192EEENS7_ILi128EEENS7_ILi64EEEEEELi64ENS_10bfloat16_tEfNS_4arch4Sm90ELb0ELb0ELb1ELb0ELb1ELb0ELb0ELb1ELb1ELb1ELb1ELb0EEENS1_21CollectiveEpilogueFwdINS6_IJSA_SC_SB_EEES9_SE_SG_Li384ELb0ELb1ELb1ELb0EEENS1_19SingleTileSchedulerILb0ELb1ELb1ELi192EEEEEEEEEvNT_6ParamsE,"aw",@nobits
	.sectionflags	@""
	.align	16
	.zero		1024


//--------------------- .nv.shared.reserved.0     --------------------------
	.section	.nv.shared.reserved.0,"aw",@nobits
	.weak		__nv_reservedSMEM_offset_0_alias
	.size		__nv_reservedSMEM_offset_0_alias, 0, 0
	.other		__nv_reservedSMEM_offset_0_alias,@"STO_CUDA_RESERVED_SHARED STV_DEFAULT"
__nv_reservedSMEM_offset_0_alias:
	.zero		0


//--------------------- .nv.global                --------------------------
	.section	.nv.global,"aw",@nobits
.nv.global:
	.type		_ZN85_INTERNAL_b346540a_49_flash_fwd_hdim64_bf16_paged_split_softcap_sm90_cu_59c7631c_31404cute1_E,@object
	.size		_ZN85_INTERNAL_b346540a_49_flash_fwd_hdim64_bf16_paged_split_softcap_sm90_cu_59c7631c_31404cute1_E,(_ZN85_INTERNAL_b346540a_49_flash_fwd_hdim64_bf16_paged_split_softcap_sm90_cu_59c7631c_31404cuda3std3__45__cpo6cbeginE - _ZN85_INTERNAL_b346540a_49_flash_fwd_hdim64_bf16_paged_split_softcap_sm90_cu_59c7631c_31404cute1_E)
_ZN85_INTERNAL_b346540a_49_flash_fwd_hdim64_bf16_paged_split_softcap_sm90_cu_59c7631c_31404cute1_E:
	.zero		1
	.type		_ZN85_INTERNAL_b346540a_49_flash_fwd_hdim64_bf16_paged_split_softcap_sm90_cu_59c7631c_31404cuda3std3__45__cpo6cbeginE,@object
	.size		_ZN85_INTERNAL_b346540a_49_flash_fwd_hdim64_bf16_paged_split_softcap_sm90_cu_59c7631c_31404cuda3std3__45__cpo6cbeginE,(_ZN85_INTERNAL_b346540a_49_flash_fwd_hdim64_bf16_paged_split_softcap_sm90_cu_59c7631c_31404cuda3std3__48in_placeE - _ZN85_INTERNAL_b346540a_49_flash_fwd_hdim64_bf16_paged_split_softcap_sm90_cu_59c7631c_31404cuda3std3__45__cpo6cbeginE)
_ZN85_INTERNAL_b346540a_49_flash_fwd_hdim64_bf16_paged_split_softcap_sm90_cu_59c7631c_31404cuda3std3__45__cpo6cbeginE:
	.zero		1
	.type		_ZN85_INTERNAL_b346540a_49_flash_fwd_hdim64_bf16_paged_split_softcap_sm90_cu_59c7631c_31404cuda3std3__48in_placeE,@object
	.size		_ZN85_INTERNAL_b346540a_49_flash_fwd_hdim64_bf16_paged_split_softcap_sm90_cu_59c7631c_31404cuda3std3__48in_placeE,(_ZN85_INTERNAL_b346540a_49_flash_fwd_hdim64_bf16_paged_split_softcap_sm90_cu_59c7631c_31404cuda3std6ranges3__45__cpo9iter_moveE - _ZN85_INTERNAL_b346540a_49_flash_fwd_hdim64_bf16_paged_split_softcap_sm90_cu_59c7631c_31404cuda3std3__48in_placeE)
_ZN85_INTERNAL_b346540a_49_flash_fwd_hdim64_bf16_paged_split_softcap_sm90_cu_59c7631c_31404cuda3std3__48in_placeE:
	.zero		1
	.type		_ZN85_INTERNAL_b346540a_49_flash_fwd_hdim64_bf16_paged_split_softcap_sm90_cu_59c7631c_31404cuda3std6ranges3__45__cpo9iter_moveE,@object
	.size		_ZN85_INTERNAL_b346540a_49_flash_fwd_hdim64_bf16_paged_split_softcap_sm90_cu_59c7631c_31404cuda3std6ranges3__45__cpo9iter_moveE,(_ZN85_INTERNAL_b346540a_49_flash_fwd_hdim64_bf16_paged_split_softcap_sm90_cu_59c7631c_31404cuda3std3__45__cpo5beginE - _ZN85_INTERNAL_b346540a_49_flash_fwd_hdim64_bf16_paged_split_softcap_sm90_cu_59c7631c_31404cuda3std6ranges3__45__cpo9iter_moveE)
_ZN85_INTERNAL_b346540a_49_flash_fwd_hdim64_bf16_paged_split_softcap_sm90_cu_59c7631c_31404cuda3std6ranges3__45__cpo9iter_moveE:
	.zero		1
	.type		_ZN85_INTERNAL_b346540a_49_flash_fwd_hdim64_bf16_paged_split_softcap_sm90_cu_59c7631c_31404cuda3std3__45__cpo5beginE,@object
	.size		_ZN85_INTERNAL_b346540a_49_flash_fwd_hdim64_bf16_paged_split_softcap_sm90_cu_59c7631c_31404cuda3std3__45__cpo5beginE,(_ZN85_INTERNAL_b346540a_49_flash_fwd_hdim64_bf16_paged_split_softcap_sm90_cu_59c7631c_31404cuda3std3__487_GLOBAL__N__b346540a_49_flash_fwd_hdim64_bf16_paged_split_softcap_sm90_cu_59c7631c_31406ignoreE - _ZN85_INTERNAL_b346540a_49_flash_fwd_hdim64_bf16_paged_split_softcap_sm90_cu_59c7631c_31404cuda3std3__45__cpo5beginE)
_ZN85_INTERNAL_b346540a_49_flash_fwd_hdim64_bf16_paged_split_softcap_sm90_cu_59c7631c_31404cuda3std3__45__cpo5beginE:
	.zero		1
	.type		_ZN85_INTERNAL_b346540a_49_flash_fwd_hdim64_bf16_paged_split_softcap_sm90_cu_59c7631c_31404cuda3std3__487_GLOBAL__N__b346540a_49_flash_fwd_hdim64_bf16_paged_split_softcap_sm90_cu_59c7631c_31406ignoreE,@object
	.size		_ZN85_INTERNAL_b346540a_49_flash_fwd_hdim64_bf16_paged_split_softcap_sm90_cu_59c7631c_31404cuda3std3__487_GLOBAL__N__b346540a_49_flash_fwd_hdim64_bf16_paged_split_softcap_sm90_cu_59c7631c_31406ignoreE,(_ZN85_INTERNAL_b346540a_49_flash_fwd_hdim64_bf16_paged_split_softcap_sm90_cu_59c7631c_31404cute7productE - _ZN85_INTERNAL_b346540a_49_flash_fwd_hdim64_bf16_paged_split_softcap_sm90_cu_59c7631c_31404cuda3std3__487_GLOBAL__N__b346540a_49_flash_fwd_hdim64_bf16_paged_split_softcap_sm90_cu_59c7631c_31406ignoreE)
_ZN85_INTERNAL_b346540a_49_flash_fwd_hdim64_bf16_paged_split_softcap_sm90_cu_59c7631c_31404cuda3std3__487_GLOBAL__N__b346540a_49_flash_fwd_hdim64_bf16_paged_split_softcap_sm90_cu_59c7631c_31406ignoreE:
	.zero		1
	.type		_ZN85_INTERNAL_b346540a_49_flash_fwd_hdim64_bf16_paged_split_softcap_sm90_cu_59c7631c_31404cute7productE,@object
	.size		_ZN85_INTERNAL_b346540a_49_flash_fwd_hdim64_bf16_paged_split_softcap_sm90_cu_59c7631c_31404cute7productE,(_ZN85_INTERNAL_b346540a_49_flash_fwd_hdim64_bf16_paged_split_softcap_sm90_cu_59c7631c_31404cuda3std3__45__cpo3endE - _ZN85_INTERNAL_b346540a_49_flash_fwd_hdim64_bf16_paged_split_softcap_sm90_cu_59c7631c_31404cute7productE)
_ZN85_INTERNAL_b346540a_49_flash_fwd_hdim64_bf16_paged_split_softcap_sm90_cu_59c7631c_31404cute7productE:
	.zero		1
	.type		_ZN85_INTERNAL_b346540a_49_flash_fwd_hdim64_bf16_paged_split_softcap_sm90_cu_59c7631c_31404cuda3std3__45__cpo3endE,@object
	.size		_ZN85_INTERNAL_b346540a_49_flash_fwd_hdim64_bf16_paged_split_softcap_sm90_cu_59c7631c_31404cuda3std3__45__cpo3endE,(_ZN85_INTERNAL_b346540a_49_flash_fwd_hdim64_bf16_paged_split_softcap_sm90_cu_59c7631c_31404cuda3std3__419piecewise_constructE - _ZN85_INTERNAL_b346540a_49_flash_fwd_hdim64_bf16_paged_split_softcap_sm90_cu_59c7631c_31404cuda3std3__45__cpo3endE)
_ZN85_INTERNAL_b346540a_49_flash_fwd_hdim64_bf16_paged_split_softcap_sm90_cu_59c7631c_31404cuda3std3__45__cpo3endE:
	.zero		1
	.type		_ZN85_INTERNAL_b346540a_49_flash_fwd_hdim64_bf16_paged_split_softcap_sm90_cu_59c7631c_31404cuda3std3__419piecewise_constructE,@object
	.size		_ZN85_INTERNAL_b346540a_49_flash_fwd_hdim64_bf16_paged_split_softcap_sm90_cu_59c7631c_31404cuda3std3__419piecewise_constructE,(_ZN85_INTERNAL_b346540a_49_flash_fwd_hdim64_bf16_paged_split_softcap_sm90_cu_59c7631c_31404cuda3std3__45__cpo4cendE - _ZN85_INTERNAL_b346540a_49_flash_fwd_hdim64_bf16_paged_split_softcap_sm90_cu_59c7631c_31404cuda3std3__419piecewise_constructE)
_ZN85_INTERNAL_b346540a_49_flash_fwd_hdim64_bf16_paged_split_softcap_sm90_cu_59c7631c_31404cuda3std3__419piecewise_constructE:
	.zero		1
	.type		_ZN85_INTERNAL_b346540a_49_flash_fwd_hdim64_bf16_paged_split_softcap_sm90_cu_59c7631c_31404cuda3std3__45__cpo4cendE,@object
	.size		_ZN85_INTERNAL_b346540a_49_flash_fwd_hdim64_bf16_paged_split_softcap_sm90_cu_59c7631c_31404cuda3std3__45__cpo4cendE,(_ZN85_INTERNAL_b346540a_49_flash_fwd_hdim64_bf16_paged_split_softcap_sm90_cu_59c7631c_31404cuda3std6ranges3__45__cpo4swapE - _ZN85_INTERNAL_b346540a_49_flash_fwd_hdim64_bf16_paged_split_softcap_sm90_cu_59c7631c_31404cuda3std3__45__cpo4cendE)
_ZN85_INTERNAL_b346540a_49_flash_fwd_hdim64_bf16_paged_split_softcap_sm90_cu_59c7631c_31404cuda3std3__45__cpo4cendE:
	.zero		1
	.type		_ZN85_INTERNAL_b346540a_49_flash_fwd_hdim64_bf16_paged_split_softcap_sm90_cu_59c7631c_31404cuda3std6ranges3__45__cpo4swapE,@object
	.size		_ZN85_INTERNAL_b346540a_49_flash_fwd_hdim64_bf16_paged_split_softcap_sm90_cu_59c7631c_31404cuda3std6ranges3__45__cpo4swapE,(.L_12 - _ZN85_INTERNAL_b346540a_49_flash_fwd_hdim64_bf16_paged_split_softcap_sm90_cu_59c7631c_31404cuda3std6ranges3__45__cpo4swapE)
_ZN85_INTERNAL_b346540a_49_flash_fwd_hdim64_bf16_paged_split_softcap_sm90_cu_59c7631c_31404cuda3std6ranges3__45__cpo4swapE:
	.zero		1
.L_12:


//--------------------- .nv.shared._ZN7cutlass13device_kernelIN5flash11enable_sm90INS1_16FlashAttnFwdSm90INS1_25CollectiveMainloopFwdSm90ILi2EN4cute5tupleIJNS5_1CILi1EEES8_S8_EEENS6_IJNS7_ILi192EEENS7_ILi128EEENS7_ILi64EEEEEELi64ENS_10bfloat16_tEfNS_4arch4Sm90ELb0ELb0ELb1ELb1ELb1ELb0ELb0ELb1ELb1ELb1ELb1ELb0EEENS1_21CollectiveEpilogueFwdINS6_IJSA_SC_SB_EEES9_SE_SG_Li384ELb1ELb1ELb1ELb0EEENS1_36VarlenDynamicPersistentTileSchedulerILi192ELi128ELi384ELi128ELb1ELb1ELb1ELb0ELb1ELb1EEEEEEEEEvNT_6ParamsE --------------------------
	.section	.nv.shared._ZN7cutlass13device_kernelIN5flash11enable_sm90INS1_16FlashAttnFwdSm90INS1_25CollectiveMainloopFwdSm90ILi2EN4cute5tupleIJNS5_1CILi1EEES8_S8_EEENS6_IJNS7_ILi192EEENS7_ILi128EEENS7_ILi64EEEEEELi64ENS_10bfloat16_tEfNS_4arch4Sm90ELb0ELb0ELb1ELb1ELb1ELb0ELb0ELb1ELb1ELb1ELb1ELb0EEENS1_21CollectiveEpilogueFwdINS6_IJSA_SC_SB_EEES9_SE_SG_Li384ELb1ELb1ELb1ELb0EEENS1_36VarlenDynamicPersistentTileSchedulerILi192ELi128ELi384ELi128ELb1ELb1ELb1ELb0ELb1ELb1EEEEEEEEEvNT_6ParamsE,"aw",@nobits
	.sectionflags	@""
	.align	16
	.zero		1024


//--------------------- .nv.shared._ZN7cutlass13device_kernelIN5flash11enable_sm90INS1_16FlashAttnFwdSm90INS1_25CollectiveMainloopFwdSm90ILi2EN4cute5tupleIJNS5_1CILi1EEES8_S8_EEENS6_IJNS7_ILi192EEENS7_ILi128EEENS7_ILi64EEEEEELi64ENS_10bfloat16_tEfNS_4arch4Sm90ELb0ELb0ELb1ELb1ELb1ELb1ELb0ELb1ELb1ELb1ELb1ELb0EEENS1_21CollectiveEpilogueFwdINS6_IJSA_SC_SB_EEES9_SE_SG_Li384ELb1ELb1ELb1ELb0EEENS1_36VarlenDynamicPersistentTileSchedulerILi192ELi128ELi384ELi128ELb1ELb1ELb1ELb0ELb1ELb1EEEEEEEEEvNT_6ParamsE --------------------------
	.section	.nv.shared._ZN7cutlass13device_kernelIN5flash11enable_sm90INS1_16FlashAttnFwdSm90INS1_25CollectiveMainloopFwdSm90ILi2EN4cute5tupleIJNS5_1CILi1EEES8_S8_EEENS6_IJNS7_ILi192EEENS7_ILi128EEENS7_ILi64EEEEEELi64ENS_10bfloat16_tEfNS_4arch4Sm90ELb0ELb0ELb1ELb1ELb1ELb1ELb0ELb1ELb1ELb1ELb1ELb0EEENS1_21CollectiveEpilogueFwdINS6_IJSA_SC_SB_EEES9_SE_SG_Li384ELb1ELb1ELb1ELb0EEENS1_36VarlenDynamicPersistentTileSchedulerILi192ELi128ELi384ELi128ELb1ELb1ELb1ELb0ELb1ELb1EEEEEEEEEvNT_6ParamsE,"aw",@nobits
	.sectionflags	@""
	.align	16
	.zero		1024


//--------------------- .nv.shared._ZN7cutlass13device_kernelIN5flash11enable_sm90INS1_16FlashAttnFwdSm90INS1_25CollectiveMainloopFwdSm90ILi2EN4cute5tupleIJNS5_1CILi1EEES8_S8_EEENS6_IJNS7_ILi192EEENS7_ILi128EEENS7_ILi64EEEEEELi64ENS_10bfloat16_tEfNS_4arch4Sm90ELb0ELb1ELb1ELb0ELb1ELb0ELb0ELb1ELb1ELb1ELb1ELb0EEENS1_21CollectiveEpilogueFwdINS6_IJSA_SC_SB_EEES9_SE_SG_Li384ELb0ELb1ELb1ELb0EEENS1_19SingleTileSchedulerILb0ELb1ELb1ELi192EEEEEEEEEvNT_6ParamsE --------------------------
	.section	.nv.shared._ZN7cutlass13device_kernelIN5flash11enable_sm90INS1_16FlashAttnFwdSm90INS1_25CollectiveMainloopFwdSm90ILi2EN4cute5tupleIJNS5_1CILi1EEES8_S8_EEENS6_IJNS7_ILi192EEENS7_ILi128EEENS7_ILi64EEEEEELi64ENS_10bfloat16_tEfNS_4arch4Sm90ELb0ELb1ELb1ELb0ELb1ELb0ELb0ELb1ELb1ELb1ELb1ELb0EEENS1_21CollectiveEpilogueFwdINS6_IJSA_SC_SB_EEES9_SE_SG_Li384ELb0ELb1ELb1ELb0EEENS1_19SingleTileSchedulerILb0ELb1ELb1ELi192EEEEEEEEEvNT_6ParamsE,"aw",@nobits
	.sectionflags	@""
	.align	16
	.zero		1024


//--------------------- .nv.shared._ZN7cutlass13device_kernelIN5flash11enable_sm90INS1_16FlashAttnFwdSm90INS1_25CollectiveMainloopFwdSm90ILi2EN4cute5tupleIJNS5_1CILi1EEES8_S8_EEENS6_IJNS7_ILi192EEENS7_ILi128EEENS7_ILi64EEEEEELi64ENS_10bfloat16_tEfNS_4arch4Sm90ELb0ELb1ELb1ELb1ELb1ELb0ELb0ELb1ELb1ELb1ELb1ELb0EEENS1_21CollectiveEpilogueFwdINS6_IJSA_SC_SB_EEES9_SE_SG_Li384ELb1ELb1ELb1ELb0EEENS1_36VarlenDynamicPersistentTileSchedulerILi192ELi128ELi384ELi128ELb1ELb1ELb1ELb1ELb0ELb1EEEEEEEEEvNT_6ParamsE --------------------------
	.section	.nv.shared._ZN7cutlass13device_kernelIN5flash11enable_sm90INS1_16FlashAttnFwdSm90INS1_25CollectiveMainloopFwdSm90ILi2EN4cute5tupleIJNS5_1CILi1EEES8_S8_EEENS6_IJNS7_ILi192EEENS7_ILi128EEENS7_ILi64EEEEEELi64ENS_10bfloat16_tEfNS_4arch4Sm90ELb0ELb1ELb1ELb1ELb1ELb0ELb0ELb1ELb1ELb1ELb1ELb0EEENS1_21CollectiveEpilogueFwdINS6_IJSA_SC_SB_EEES9_SE_SG_Li384ELb1ELb1ELb1ELb0EEENS1_36VarlenDynamicPersistentTileSchedulerILi192ELi128ELi384ELi128ELb1ELb1ELb1ELb1ELb0ELb1EEEEEEEEEvNT_6ParamsE,"aw",@nobits
	.sectionflags	@""
	.align	16
	.zero		1024


//--------------------- .nv.shared._ZN7cutlass13device_kernelIN5flash11enable_sm90INS1_16FlashAttnFwdSm90INS1_25CollectiveMainloopFwdSm90ILi2EN4cute5tupleIJNS5_1CILi1EEES8_S8_EEENS6_IJNS7_ILi192EEENS7_ILi128EEENS7_ILi64EEEEEELi64ENS_10bfloat16_tEfNS_4arch4Sm90ELb0ELb1ELb1ELb1ELb1ELb1ELb0ELb1ELb1ELb1ELb1ELb0EEENS1_21CollectiveEpilogueFwdINS6_IJSA_SC_SB_EEES9_SE_SG_Li384ELb1ELb1ELb1ELb0EEENS1_36VarlenDynamicPersistentTileSchedulerILi192ELi128ELi384ELi128ELb1ELb1ELb1ELb1ELb0ELb1EEEEEEEEEvNT_6ParamsE --------------------------
	.section	.nv.shared._ZN7cutlass13device_kernelIN5flash11enable_sm90INS1_16FlashAttnFwdSm90INS1_25CollectiveMainloopFwdSm90ILi2EN4cute5tupleIJNS5_1CILi1EEES8_S8_EEENS6_IJNS7_ILi192EEENS7_ILi128EEENS7_ILi64EEEEEELi64ENS_10bfloat16_tEfNS_4arch4Sm90ELb0ELb1ELb1ELb1ELb1ELb1ELb0ELb1ELb1ELb1ELb1ELb0EEENS1_21CollectiveEpilogueFwdINS6_IJSA_SC_SB_EEES9_SE_SG_Li384ELb1ELb1ELb1ELb0EEENS1_36VarlenDynamicPersistentTileSchedulerILi192ELi128ELi384ELi128ELb1ELb1ELb1ELb1ELb0ELb1EEEEEEEEEvNT_6ParamsE,"aw",@nobits
	.sectionflags	@""
	.align	16
	.zero		1024


//--------------------- .nv.shared._ZN7cutlass13device_kernelIN5flash11enable_sm90INS1_16FlashAttnFwdSm90INS1_25CollectiveMainloopFwdSm90ILi2EN4cute5tupleIJNS5_1CILi1EEES8_S8_EEENS6_IJNS7_ILi192EEENS7_ILi128EEENS7_ILi64EEEEEELi64ENS_10bfloat16_tEfNS_4arch4Sm90ELb1ELb0ELb1ELb0ELb1ELb0ELb0ELb1ELb1ELb1ELb1ELb0EEENS1_21CollectiveEpilogueFwdINS6_IJSA_SC_SB_EEES9_SE_SG_Li384ELb0ELb1ELb1ELb0EEENS1_19SingleTileSchedulerILb0ELb1ELb1ELi192EEEEEEEEEvNT_6ParamsE --------------------------
	.section	.nv.shared._ZN7cutlass13device_kernelIN5flash11enable_sm90INS1_16FlashAttnFwdSm90INS1_25CollectiveMainloopFwdSm90ILi2EN4cute5tupleIJNS5_1CILi1EEES8_S8_EEENS6_IJNS7_ILi192EEENS7_ILi128EEENS7_ILi64EEEEEELi64ENS_10bfloat16_tEfNS_4arch4Sm90ELb1ELb0ELb1ELb0ELb1ELb0ELb0ELb1ELb1ELb1ELb1ELb0EEENS1_21CollectiveEpilogueFwdINS6_IJSA_SC_SB_EEES9_SE_SG_Li384ELb0ELb1ELb1ELb0EEENS1_19SingleTileSchedulerILb0ELb1ELb1ELi192EEEEEEEEEvNT_6ParamsE,"aw",@nobits
	.sectionflags	@""
	.align	16
	.zero		1024


//--------------------- .nv.shared._ZN7cutlass13device_kernelIN5flash11enable_sm90INS1_16FlashAttnFwdSm90INS1_25CollectiveMainloopFwdSm90ILi2EN4cute5tupleIJNS5_1CILi1EEES8_S8_EEENS6_IJNS7_ILi192EEENS7_ILi128EEENS7_ILi64EEEEEELi64ENS_10bfloat16_tEfNS_4arch4Sm90ELb1ELb0ELb1ELb1ELb1ELb0ELb0ELb1ELb1ELb1ELb1ELb0EEENS1_21CollectiveEpilogueFwdINS6_IJSA_SC_SB_EEES9_SE_SG_Li384ELb1ELb1ELb1ELb0EEENS1_36VarlenDynamicPersistentTileSchedulerILi192ELi128ELi384ELi128ELb1ELb1ELb1ELb1ELb1ELb1EEEEEEEEEvNT_6ParamsE --------------------------
	.section	.nv.shared._ZN7cutlass13device_kernelIN5flash11enable_sm90INS1_16FlashAttnFwdSm90INS1_25CollectiveMainloopFwdSm90ILi2EN4cute5tupleIJNS5_1CILi1EEES8_S8_EEENS6_IJNS7_ILi192EEENS7_ILi128EEENS7_ILi64EEEEEELi64ENS_10bfloat16_tEfNS_4arch4Sm90ELb1ELb0ELb1ELb1ELb1ELb0ELb0ELb1ELb1ELb1ELb1ELb0EEENS1_21CollectiveEpilogueFwdINS6_IJSA_SC_SB_EEES9_SE_SG_Li384ELb1ELb1ELb1ELb0EEENS1_36VarlenDynamicPersistentTileSchedulerILi192ELi128ELi384ELi128ELb1ELb1ELb1ELb1ELb1ELb1EEEEEEEEEvNT_6ParamsE,"aw",@nobits
	.sectionflags	@""
	.align	16
	.zero		1024


//--------------------- .nv.shared._ZN7cutlass13device_kernelIN5flash11enable_sm90INS1_16FlashAttnFwdSm90INS1_25CollectiveMainloopFwdSm90ILi2EN4cute5tupleIJNS5_1CILi1EEES8_S8_EEENS6_IJNS7_ILi192EEENS7_ILi128EEENS7_ILi64EEEEEELi64ENS_10bfloat16_tEfNS_4arch4Sm90ELb1ELb0ELb1ELb1ELb1ELb1ELb0ELb1ELb1ELb1ELb1ELb0EEENS1_21CollectiveEpilogueFwdINS6_IJSA_SC_SB_EEES9_SE_SG_Li384ELb1ELb1ELb1ELb0EEENS1_36VarlenDynamicPersistentTileSchedulerILi192ELi128ELi384ELi128ELb1ELb1ELb1ELb1ELb1ELb1EEEEEEEEEvNT_6ParamsE --------------------------
	.section	.nv.shared._ZN7cutlass13device_kernelIN5flash11enable_sm90INS1_16FlashAttnFwdSm90INS1_25CollectiveMainloopFwdSm90ILi2EN4cute5tupleIJNS5_1CILi1EEES8_S8_EEENS6_IJNS7_ILi192EEENS7_ILi128EEENS7_ILi64EEEEEELi64ENS_10bfloat16_tEfNS_4arch4Sm90ELb1ELb0ELb1ELb1ELb1ELb1ELb0ELb1ELb1ELb1ELb1ELb0EEENS1_21CollectiveEpilogueFwdINS6_IJSA_SC_SB_EEES9_SE_SG_Li384ELb1ELb1ELb1ELb0EEENS1_36VarlenDynamicPersistentTileSchedulerILi192ELi128ELi384ELi128ELb1ELb1ELb1ELb1ELb1ELb1EEEEEEEEEvNT_6ParamsE,"aw",@nobits
	.sectionflags	@""
	.align	16
	.zero		1024


//--------------------- .nv.constant0._ZN7cutlass13device_kernelIN5flash11enable_sm90INS1_16FlashAttnFwdSm90INS1_25CollectiveMainloopFwdSm90ILi2EN4cute5tupleIJNS5_1CILi1EEES8_S8_EEENS6_IJNS7_ILi192EEENS7_ILi128EEENS7_ILi64EEEEEELi64ENS_10bfloat16_tEfNS_4arch4Sm90ELb0ELb0ELb1ELb0ELb1ELb0ELb0ELb1ELb1ELb1ELb1ELb0EEENS1_21CollectiveEpilogueFwdINS6_IJSA_SC_SB_EEES9_SE_SG_Li384ELb0ELb1ELb1ELb0EEENS1_19SingleTileSchedulerILb0ELb1ELb1ELi192EEEEEEEEEvNT_6ParamsE --------------------------
	.section	.nv.constant0._ZN7cutlass13device_kernelIN5flash11enable_sm90INS1_16FlashAttnFwdSm90INS1_25CollectiveMainloopFwdSm90ILi2EN4cute5tupleIJNS5_1CILi1EEES8_S8_EEENS6_IJNS7_ILi192EEENS7_ILi128EEENS7_ILi64EEEEEELi64ENS_10bfloat16_tEfNS_4arch4Sm90ELb0ELb0ELb1ELb0ELb1ELb0ELb0ELb1ELb1ELb1ELb1ELb0EEENS1_21CollectiveEpilogueFwdINS6_IJSA_SC_SB_EEES9_SE_SG_Li384ELb0ELb1ELb1ELb0EEENS1_19SingleTileSchedulerILb0ELb1ELb1ELi192EEEEEEEEEvNT_6ParamsE,"a",@progbits
	.sectionflags	@""
	.align	4
.nv.constant0._ZN7cutlass13device_kernelIN5flash11enable_sm90INS1_16FlashAttnFwdSm90INS1_25CollectiveMainloopFwdSm90ILi2EN4cute5tupleIJNS5_1CILi1EEES8_S8_EEENS6_IJNS7_ILi192EEENS7_ILi128EEENS7_ILi64EEEEEELi64ENS_10bfloat16_tEfNS_4arch4Sm90ELb0ELb0ELb1ELb0ELb1ELb0ELb0ELb1ELb1ELb1ELb1ELb0EEENS1_21CollectiveEpilogueFwdINS6_IJSA_SC_SB_EEES9_SE_SG_Li384ELb0ELb1ELb1ELb0EEENS1_19SingleTileSchedulerILb0ELb1ELb1ELi192EEEEEEEEEvNT_6ParamsE:
	.zero		3200


//--------------------- .nv.constant0._ZN7cutlass13device_kernelIN5flash11enable_sm90INS1_16FlashAttnFwdSm90INS1_25CollectiveMainloopFwdSm90ILi2EN4cute5tupleIJNS5_1CILi1EEES8_S8_EEENS6_IJNS7_ILi192EEENS7_ILi128EEENS7_ILi64EEEEEELi64ENS_10bfloat16_tEfNS_4arch4Sm90ELb0ELb0ELb1ELb1ELb1ELb0ELb0ELb1ELb1ELb1ELb1ELb0EEENS1_21CollectiveEpilogueFwdINS6_IJSA_SC_SB_EEES9_SE_SG_Li384ELb1ELb1ELb1ELb0EEENS1_36VarlenDynamicPersistentTileSchedulerILi192ELi128ELi384ELi128ELb1ELb1ELb1ELb0ELb1ELb1EEEEEEEEEvNT_6ParamsE --------------------------
	.section	.nv.constant0._ZN7cutlass13device_kernelIN5flash11enable_sm90INS1_16FlashAttnFwdSm90INS1_25CollectiveMainloopFwdSm90ILi2EN4cute5tupleIJNS5_1CILi1EEES8_S8_EEENS6_IJNS7_ILi192EEENS7_ILi128EEENS7_ILi64EEEEEELi64ENS_10bfloat16_tEfNS_4arch4Sm90ELb0ELb0ELb1ELb1ELb1ELb0ELb0ELb1ELb1ELb1ELb1ELb0EEENS1_21CollectiveEpilogueFwdINS6_IJSA_SC_SB_EEES9_SE_SG_Li384ELb1ELb1ELb1ELb0EEENS1_36VarlenDynamicPersistentTileSchedulerILi192ELi128ELi384ELi128ELb1ELb1ELb1ELb0ELb1ELb1EEEEEEEEEvNT_6ParamsE,"a",@progbits
	.sectionflags	@""
	.align	4
.nv.constant0._ZN7cutlass13device_kernelIN5flash11enable_sm90INS1_16FlashAttnFwdSm90INS1_25CollectiveMainloopFwdSm90ILi2EN4cute5tupleIJNS5_1CILi1EEES8_S8_EEENS6_IJNS7_ILi192EEENS7_ILi128EEENS7_ILi64EEEEEELi64ENS_10bfloat16_tEfNS_4arch4Sm90ELb0ELb0ELb1ELb1ELb1ELb0ELb0ELb1ELb1ELb1ELb1ELb0EEENS1_21CollectiveEpilogueFwdINS6_IJSA_SC_SB_EEES9_SE_SG_Li384ELb1ELb1ELb1ELb0EEENS1_36VarlenDynamicPersistentTileSchedulerILi192ELi128ELi384ELi128ELb1ELb1ELb1ELb0ELb1ELb1EEEEEEEEEvNT_6ParamsE:
	.zero		3328


//--------------------- .nv.constant0._ZN7cutlass13device_kernelIN5flash11enable_sm90INS1_16FlashAttnFwdSm90INS1_25CollectiveMainloopFwdSm90ILi2EN4cute5tupleIJNS5_1CILi1EEES8_S8_EEENS6_IJNS7_ILi192EEENS7_ILi128EEENS7_ILi64EEEEEELi64ENS_10bfloat16_tEfNS_4arch4Sm90ELb0ELb0ELb1ELb1ELb1ELb1ELb0ELb1ELb1ELb1ELb1ELb0EEENS1_21CollectiveEpilogueFwdINS6_IJSA_SC_SB_EEES9_SE_SG_Li384ELb1ELb1ELb1ELb0EEENS1_36VarlenDynamicPersistentTileSchedulerILi192ELi128ELi384ELi128ELb1ELb1ELb1ELb0ELb1ELb1EEEEEEEEEvNT_6ParamsE --------------------------
	.section	.nv.constant0._ZN7cutlass13device_kernelIN5flash11enable_sm90INS1_16FlashAttnFwdSm90INS1_25CollectiveMainloopFwdSm90ILi2EN4cute5tupleIJNS5_1CILi1EEES8_S8_EEENS6_IJNS7_ILi192EEENS7_ILi128EEENS7_ILi64EEEEEELi64ENS_10bfloat16_tEfNS_4arch4Sm90ELb0ELb0ELb1ELb1ELb1ELb1ELb0ELb1ELb1ELb1ELb1ELb0EEENS1_21CollectiveEpilogueFwdINS6_IJSA_SC_SB_EEES9_SE_SG_Li384ELb1ELb1ELb1ELb0EEENS1_36VarlenDynamicPersistentTileSchedulerILi192ELi128ELi384ELi128ELb1ELb1ELb1ELb0ELb1ELb1EEEEEEEEEvNT_6ParamsE,"a",@progbits
	.sectionflags	@""
	.align	4
.nv.constant0._ZN7cutlass13device_kernelIN5flash11enable_sm90INS1_16FlashAttnFwdSm90INS1_25CollectiveMainloopFwdSm90ILi2EN4cute5tupleIJNS5_1CILi1EEES8_S8_EEENS6_IJNS7_ILi192EEENS7_ILi128EEENS7_ILi64EEEEEELi64ENS_10bfloat16_tEfNS_4arch4Sm90ELb0ELb0ELb1ELb1ELb1ELb1ELb0ELb1ELb1ELb1ELb1ELb0EEENS1_21CollectiveEpilogueFwdINS6_IJSA_SC_SB_EEES9_SE_SG_Li384ELb1ELb1ELb1ELb0EEENS1_36VarlenDynamicPersistentTileSchedulerILi192ELi128ELi384ELi128ELb1ELb1ELb1ELb0ELb1ELb1EEEEEEEEEvNT_6ParamsE:
	.zero		3328


//--------------------- .nv.constant0._ZN7cutlass13device_kernelIN5flash11enable_sm90INS1_16FlashAttnFwdSm90INS1_25CollectiveMainloopFwdSm90ILi2EN4cute5tupleIJNS5_1CILi1EEES8_S8_EEENS6_IJNS7_ILi192EEENS7_ILi128EEENS7_ILi64EEEEEELi64ENS_10bfloat16_tEfNS_4arch4Sm90ELb0ELb1ELb1ELb0ELb1ELb0ELb0ELb1ELb1ELb1ELb1ELb0EEENS1_21CollectiveEpilogueFwdINS6_IJSA_SC_SB_EEES9_SE_SG_Li384ELb0ELb1ELb1ELb0EEENS1_19SingleTileSchedulerILb0ELb1ELb1ELi192EEEEEEEEEvNT_6ParamsE --------------------------
	.section	.nv.constant0._ZN7cutlass13device_kernelIN5flash11enable_sm90INS1_16FlashAttnFwdSm90INS1_25CollectiveMainloopFwdSm90ILi2EN4cute5tupleIJNS5_1CILi1EEES8_S8_EEENS6_IJNS7_ILi192EEENS7_ILi128EEENS7_ILi64EEEEEELi64ENS_10bfloat16_tEfNS_4arch4Sm90ELb0ELb1ELb1ELb0ELb1ELb0ELb0ELb1ELb1ELb1ELb1ELb0EEENS1_21CollectiveEpilogueFwdINS6_IJSA_SC_SB_EEES9_SE_SG_Li384ELb0ELb1ELb1ELb0EEENS1_19SingleTileSchedulerILb0ELb1ELb1ELi192EEEEEEEEEvNT_6ParamsE,"a",@progbits
	.sectionflags	@""
	.align	4
.nv.constant0._ZN7cutlass13device_kernelIN5flash11enable_sm90INS1_16FlashAttnFwdSm90INS1_25CollectiveMainloopFwdSm90ILi2EN4cute5tupleIJNS5_1CILi1EEES8_S8_EEENS6_IJNS7_ILi192EEENS7_ILi128EEENS7_ILi64EEEEEELi64ENS_10bfloat16_tEfNS_4arch4Sm90ELb0ELb1ELb1ELb0ELb1ELb0ELb0ELb1ELb1ELb1ELb1ELb0EEENS1_21CollectiveEpilogueFwdINS6_IJSA_SC_SB_EEES9_SE_SG_Li384ELb0ELb1ELb1ELb0EEENS1_19SingleTileSchedulerILb0ELb1ELb1ELi192EEEEEEEEEvNT_6ParamsE:
	.zero		3200


//--------------------- .nv.constant0._ZN7cutlass13device_kernelIN5flash11enable_sm90INS1_16FlashAttnFwdSm90INS1_25CollectiveMainloopFwdSm90ILi2EN4cute5tupleIJNS5_1CILi1EEES8_S8_EEENS6_IJNS7_ILi192EEENS7_ILi128EEENS7_ILi64EEEEEELi64ENS_10bfloat16_tEfNS_4arch4Sm90ELb0ELb1ELb1ELb1ELb1ELb0ELb0ELb1ELb1ELb1ELb1ELb0EEENS1_21CollectiveEpilogueFwdINS6_IJSA_SC_SB_EEES9_SE_SG_Li384ELb1ELb1ELb1ELb0EEENS1_36VarlenDynamicPersistentTileSchedulerILi192ELi128ELi384ELi128ELb1ELb1ELb1ELb1ELb0ELb1EEEEEEEEEvNT_6ParamsE --------------------------
	.section	.nv.constant0._ZN7cutlass13device_kernelIN5flash11enable_sm90INS1_16FlashAttnFwdSm90INS1_25CollectiveMainloopFwdSm90ILi2EN4cute5tupleIJNS5_1CILi1EEES8_S8_EEENS6_IJNS7_ILi192EEENS7_ILi128EEENS7_ILi64EEEEEELi64ENS_10bfloat16_tEfNS_4arch4Sm90ELb0ELb1ELb1ELb1ELb1ELb0ELb0ELb1ELb1ELb1ELb1ELb0EEENS1_21CollectiveEpilogueFwdINS6_IJSA_SC_SB_EEES9_SE_SG_Li384ELb1ELb1ELb1ELb0EEENS1_36VarlenDynamicPersistentTileSchedulerILi192ELi128ELi384ELi128ELb1ELb1ELb1ELb1ELb0ELb1EEEEEEEEEvNT_6ParamsE,"a",@progbits
	.sectionflags	@""
	.align	4
.nv.constant0._ZN7cutlass13device_kernelIN5flash11enable_sm90INS1_16FlashAttnFwdSm90INS1_25CollectiveMainloopFwdSm90ILi2EN4cute5tupleIJNS5_1CILi1EEES8_S8_EEENS6_IJNS7_ILi192EEENS7_ILi128EEENS7_ILi64EEEEEELi64ENS_10bfloat16_tEfNS_4arch4Sm90ELb0ELb1ELb1ELb1ELb1ELb0ELb0ELb1ELb1ELb1ELb1ELb0EEENS1_21CollectiveEpilogueFwdINS6_IJSA_SC_SB_EEES9_SE_SG_Li384ELb1ELb1ELb1ELb0EEENS1_36VarlenDynamicPersistentTileSchedulerILi192ELi128ELi384ELi128ELb1ELb1ELb1ELb1ELb0ELb1EEEEEEEEEvNT_6ParamsE:
	.zero		3328


//--------------------- .nv.constant0._ZN7cutlass13device_kernelIN5flash11enable_sm90INS1_16FlashAttnFwdSm90INS1_25CollectiveMainloopFwdSm90ILi2EN4cute5tupleIJNS5_1CILi1EEES8_S8_EEENS6_IJNS7_ILi192EEENS7_ILi128EEENS7_ILi64EEEEEELi64ENS_10bfloat16_tEfNS_4arch4Sm90ELb0ELb1ELb1ELb1ELb1ELb1ELb0ELb1ELb1ELb1ELb1ELb0EEENS1_21CollectiveEpilogueFwdINS6_IJSA_SC_SB_EEES9_SE_SG_Li384ELb1ELb1ELb1ELb0EEENS1_36VarlenDynamicPersistentTileSchedulerILi192ELi128ELi384ELi128ELb1ELb1ELb1ELb1ELb0ELb1EEEEEEEEEvNT_6ParamsE --------------------------
	.section	.nv.constant0._ZN7cutlass13device_kernelIN5flash11enable_sm90INS1_16FlashAttnFwdSm90INS1_25CollectiveMainloopFwdSm90ILi2EN4cute5tupleIJNS5_1CILi1EEES8_S8_EEENS6_IJNS7_ILi192EEENS7_ILi128EEENS7_ILi64EEEEEELi64ENS_10bfloat16_tEfNS_4arch4Sm90ELb0ELb1ELb1ELb1ELb1ELb1ELb0ELb1ELb1ELb1ELb1ELb0EEENS1_21CollectiveEpilogueFwdINS6_IJSA_SC_SB_EEES9_SE_SG_Li384ELb1ELb1ELb1ELb0EEENS1_36VarlenDynamicPersistentTileSchedulerILi192ELi128ELi384ELi128ELb1ELb1ELb1ELb1ELb0ELb1EEEEEEEEEvNT_6ParamsE,"a",@progbits
	.sectionflags	@""
	.align	4
.nv.constant0._ZN7cutlass13device_kernelIN5flash11enable_sm90INS1_16FlashAttnFwdSm90INS1_25CollectiveMainloopFwdSm90ILi2EN4cute5tupleIJNS5_1CILi1EEES8_S8_EEENS6_IJNS7_ILi192EEENS7_ILi128EEENS7_ILi64EEEEEELi64ENS_10bfloat16_tEfNS_4arch4Sm90ELb0ELb1ELb1ELb1ELb1ELb1ELb0ELb1ELb1ELb1ELb1ELb0EEENS1_21CollectiveEpilogueFwdINS6_IJSA_SC_SB_EEES9_SE_SG_Li384ELb1ELb1ELb1ELb0EEENS1_36VarlenDynamicPersistentTileSchedulerILi192ELi128ELi384ELi128ELb1ELb1ELb1ELb1ELb0ELb1EEEEEEEEEvNT_6ParamsE:
	.zero		3328


//--------------------- .nv.constant0._ZN7cutlass13device_kernelIN5flash11enable_sm90INS1_16FlashAttnFwdSm90INS1_25CollectiveMainloopFwdSm90ILi2EN4cute5tupleIJNS5_1CILi1EEES8_S8_EEENS6_IJNS7_ILi192EEENS7_ILi128EEENS7_ILi64EEEEEELi64ENS_10bfloat16_tEfNS_4arch4Sm90ELb1ELb0ELb1ELb0ELb1ELb0ELb0ELb1ELb1ELb1ELb1ELb0EEENS1_21CollectiveEpilogueFwdINS6_IJSA_SC_SB_EEES9_SE_SG_Li384ELb0ELb1ELb1ELb0EEENS1_19SingleTileSchedulerILb0ELb1ELb1ELi192EEEEEEEEEvNT_6ParamsE --------------------------
	.section	.nv.constant0._ZN7cutlass13device_kernelIN5flash11enable_sm90INS1_16FlashAttnFwdSm90INS1_25CollectiveMainloopFwdSm90ILi2EN4cute5tupleIJNS5_1CILi1EEES8_S8_EEENS6_IJNS7_ILi192EEENS7_ILi128EEENS7_ILi64EEEEEELi64ENS_10bfloat16_tEfNS_4arch4Sm90ELb1ELb0ELb1ELb0ELb1ELb0ELb0ELb1ELb1ELb1ELb1ELb0EEENS1_21CollectiveEpilogueFwdINS6_IJSA_SC_SB_EEES9_SE_SG_Li384ELb0ELb1ELb1ELb0EEENS1_19SingleTileSchedulerILb0ELb1ELb1ELi192EEEEEEEEEvNT_6ParamsE,"a",@progbits
	.sectionflags	@""
	.align	4
.nv.constant0._ZN7cutlass13device_kernelIN5flash11enable_sm90INS1_16FlashAttnFwdSm90INS1_25CollectiveMainloopFwdSm90ILi2EN4cute5tupleIJNS5_1CILi1EEES8_S8_EEENS6_IJNS7_ILi192EEENS7_ILi128EEENS7_ILi64EEEEEELi64ENS_10bfloat16_tEfNS_4arch4Sm90ELb1ELb0ELb1ELb0ELb1ELb0ELb0ELb1ELb1ELb1ELb1ELb0EEENS1_21CollectiveEpilogueFwdINS6_IJSA_SC_SB_EEES9_SE_SG_Li384ELb0ELb1ELb1ELb0EEENS1_19SingleTileSchedulerILb0ELb1ELb1ELi192EEEEEEEEEvNT_6ParamsE:
	.zero		3200


//--------------------- .nv.constant0._ZN7cutlass13device_kernelIN5flash11enable_sm90INS1_16FlashAttnFwdSm90INS1_25CollectiveMainloopFwdSm90ILi2EN4cute5tupleIJNS5_1CILi1EEES8_S8_EEENS6_IJNS7_ILi192EEENS7_ILi128EEENS7_ILi64EEEEEELi64ENS_10bfloat16_tEfNS_4arch4Sm90ELb1ELb0ELb1ELb1ELb1ELb0ELb0ELb1ELb1ELb1ELb1ELb0EEENS1_21CollectiveEpilogueFwdINS6_IJSA_SC_SB_EEES9_SE_SG_Li384ELb1ELb1ELb1ELb0EEENS1_36VarlenDynamicPersistentTileSchedulerILi192ELi128ELi384ELi128ELb1ELb1ELb1ELb1ELb1ELb1EEEEEEEEEvNT_6ParamsE --------------------------
	.section	.nv.constant0._ZN7cutlass13device_kernelIN5flash11enable_sm90INS1_16FlashAttnFwdSm90INS1_25CollectiveMainloopFwdSm90ILi2EN4cute5tupleIJNS5_1CILi1EEES8_S8_EEENS6_IJNS7_ILi192EEENS7_ILi128EEENS7_ILi64EEEEEELi64ENS_10bfloat16_tEfNS_4arch4Sm90ELb1ELb0ELb1ELb1ELb1ELb0ELb0ELb1ELb1ELb1ELb1ELb0EEENS1_21CollectiveEpilogueFwdINS6_IJSA_SC_SB_EEES9_SE_SG_Li384ELb1ELb1ELb1ELb0EEENS1_36VarlenDynamicPersistentTileSchedulerILi192ELi128ELi384ELi128ELb1ELb1ELb1ELb1ELb1ELb1EEEEEEEEEvNT_6ParamsE,"a",@progbits
	.sectionflags	@""
	.align	4
.nv.constant0._ZN7cutlass13device_kernelIN5flash11enable_sm90INS1_16FlashAttnFwdSm90INS1_25CollectiveMainloopFwdSm90ILi2EN4cute5tupleIJNS5_1CILi1EEES8_S8_EEENS6_IJNS7_ILi192EEENS7_ILi128EEENS7_ILi64EEEEEELi64ENS_10bfloat16_tEfNS_4arch4Sm90ELb1ELb0ELb1ELb1ELb1ELb0ELb0ELb1ELb1ELb1ELb1ELb0EEENS1_21CollectiveEpilogueFwdINS6_IJSA_SC_SB_EEES9_SE_SG_Li384ELb1ELb1ELb1ELb0EEENS1_36VarlenDynamicPersistentTileSchedulerILi192ELi128ELi384ELi128ELb1ELb1ELb1ELb1ELb1ELb1EEEEEEEEEvNT_6ParamsE:
	.zero		3328


//--------------------- .nv.constant0._ZN7cutlass13device_kernelIN5flash11enable_sm90INS1_16FlashAttnFwdSm90INS1_25CollectiveMainloopFwdSm90ILi2EN4cute5tupleIJNS5_1CILi1EEES8_S8_EEENS6_IJNS7_ILi192EEENS7_ILi128EEENS7_ILi64EEEEEELi64ENS_10bfloat16_tEfNS_4arch4Sm90ELb1ELb0ELb1ELb1ELb1ELb1ELb0ELb1ELb1ELb1ELb1ELb0EEENS1_21CollectiveEpilogueFwdINS6_IJSA_SC_SB_EEES9_SE_SG_Li384ELb1ELb1ELb1ELb0EEENS1_36VarlenDynamicPersistentTileSchedulerILi192ELi128ELi384ELi128ELb1ELb1ELb1ELb1ELb1ELb1EEEEEEEEEvNT_6ParamsE --------------------------
	.section	.nv.constant0._ZN7cutlass13device_kernelIN5flash11enable_sm90INS1_16FlashAttnFwdSm90INS1_25CollectiveMainloopFwdSm90ILi2EN4cute5tupleIJNS5_1CILi1EEES8_S8_EEENS6_IJNS7_ILi192EEENS7_ILi128EEENS7_ILi64EEEEEELi64ENS_10bfloat16_tEfNS_4arch4Sm90ELb1ELb0ELb1ELb1ELb1ELb1ELb0ELb1ELb1ELb1ELb1ELb0EEENS1_21CollectiveEpilogueFwdINS6_IJSA_SC_SB_EEES9_SE_SG_Li384ELb1ELb1ELb1ELb0EEENS1_36VarlenDynamicPersistentTileSchedulerILi192ELi128ELi384ELi128ELb1ELb1ELb1ELb1ELb1ELb1EEEEEEEEEvNT_6ParamsE,"a",@progbits
	.sectionflags	@""
	.align	4
.nv.constant0._ZN7cutlass13device_kernelIN5flash11enable_sm90INS1_16FlashAttnFwdSm90INS1_25CollectiveMainloopFwdSm90ILi2EN4cute5tupleIJNS5_1CILi1EEES8_S8_EEENS6_IJNS7_ILi192EEENS7_ILi128EEENS7_ILi64EEEEEELi64ENS_10bfloat16_tEfNS_4arch4Sm90ELb1ELb0ELb1ELb1ELb1ELb1ELb0ELb1ELb1ELb1ELb1ELb0EEENS1_21CollectiveEpilogueFwdINS6_IJSA_SC_SB_EEES9_SE_SG_Li384ELb1ELb1ELb1ELb0EEENS1_36VarlenDynamicPersistentTileSchedulerILi192ELi128ELi384ELi128ELb1ELb1ELb1ELb1ELb1ELb1EEEEEEEEEvNT_6ParamsE:
	.zero		3328


//--------------------- SYMBOLS --------------------------

	.type		.nv.reservedSmem.offset0,@object
	.size		.nv.reservedSmem.offset0,0x4
	.type		__assertfail,@function
